// Copyright (c) 2024, Jay Shah, Ganesh Bikshandi, Ying Zhang, Vijay Thakkar, Pradeep Ramani, Tri Dao.
// Splitting the different template instantiations to different files to speed up compilation.
// This file is auto-generated. See "generate_kernels.py"

#include "flash_fwd_launch_template.h"

#ifndef FLASHATTENTION_DISABLE_HDIM64
template void run_mha_fwd_<90, cutlass::bfloat16_t, 64, 256, false, false, false, false>(Flash_fwd_params &params, cudaStream_t stream);
#endif


// ===== COMPILED SASS (sm_90a) =====

	.target	sm_90a

	.elftype	@"ET_EXEC"


//--------------------- .note.nv.tkinfo           --------------------------
	.section	.note.nv.tkinfo,"",@"SHT_NOTE"
	.sectionflags	@"SHF_NOTE_NV_TKINFO"
	.tkinfo
        /*0018*/ 	.word	0x00000002
        /*0030*/ 	.string	""
        /*0030*/ 	.string	"ptxas"
        /*0030*/ 	.string	"Cuda compilation tools, release 13.0, V13.0.88"
        /*0030*/ 	.string	"Build cuda_13.0.r13.0/compiler.36424714_0"
        /*0030*/ 	.string	"-arch sm_90a -m 64 "



//--------------------- .note.nv.cuinfo           --------------------------
	.section	.note.nv.cuinfo,"",@"SHT_NOTE"
	.sectionflags	@"SHF_NOTE_NV_CUINFO"
        /*0018*/ 	.short	0x0002
        /*001a*/ 	.short	0x005a
        /*001c*/ 	.short	0x0082
	.zero		2


//--------------------- .nv.info                  --------------------------
	.section	.nv.info,"",@"SHT_CUDA_INFO"
	.align	4


	//----- nvinfo : EIATTR_REGCOUNT
	.align		4
        /*0000*/ 	.byte	0x04, 0x2f
        /*0002*/ 	.short	(.L_20 - .L_19)
	.align		4
.L_19:
        /*0004*/ 	.word	index@(_ZN7cutlass13device_kernelIN5flash11enable_sm90INS1_16FlashAttnFwdSm90INS1_25CollectiveMainloopFwdSm90ILi2EN4cute5tupleIJNS5_1CILi1EEES8_S8_EEENS6_IJNS7_ILi128EEENS7_ILi96EEENS7_ILi64EEEEEELi256ENS_10bfloat16_tEfNS_4arch4Sm90ELb1ELb0ELb0ELb1ELb0ELb1ELb1ELb1ELb0ELb0ELb0ELb0EEENS1_21CollectiveEpilogueFwdINS6_IJSA_NS7_ILi256EEESB_EEES9_SE_SG_Li256ELb1ELb0ELb0ELb0EEENS1_36VarlenDynamicPersistentTileSchedulerILi128ELi96ELi256ELi32ELb0ELb0ELb1ELb1ELb1ELb1EEEEEEEEEvNT_6ParamsE)
        /*0008*/ 	.word	0x000000a8


	//----- nvinfo : EIATTR_FRAME_SIZE
	.align		4
.L_20:
        /*000c*/ 	.byte	0x04, 0x11
        /*000e*/ 	.short	(.L_22 - .L_21)
	.align		4
.L_21:
        /*0010*/ 	.word	index@(_ZN7cutlass13device_kernelIN5flash11enable_sm90INS1_16FlashAttnFwdSm90INS1_25CollectiveMainloopFwdSm90ILi2EN4cute5tupleIJNS5_1CILi1EEES8_S8_EEENS6_IJNS7_ILi128EEENS7_ILi96EEENS7_ILi64EEEEEELi256ENS_10bfloat16_tEfNS_4arch4Sm90ELb1ELb0ELb0ELb1ELb0ELb1ELb1ELb1ELb0ELb0ELb0ELb0EEENS1_21CollectiveEpilogueFwdINS6_IJSA_NS7_ILi256EEESB_EEES9_SE_SG_Li256ELb1ELb0ELb0ELb0EEENS1_36VarlenDynamicPersistentTileSchedulerILi128ELi96ELi256ELi32ELb0ELb0ELb1ELb1ELb1ELb1EEEEEEEEEvNT_6ParamsE)
        /*0014*/ 	.word	0x00000060


	//----- nvinfo : EIATTR_REGCOUNT
	.align		4
.L_22:
        /*0018*/ 	.byte	0x04, 0x2f
        /*001a*/ 	.short	(.L_24 - .L_23)
	.align		4
.L_23:
        /*001c*/ 	.word	index@(_ZN7cutlass13device_kernelIN5flash11enable_sm90INS1_16FlashAttnFwdSm90INS1_25CollectiveMainloopFwdSm90ILi2EN4cute5tupleIJNS5_1CILi1EEES8_S8_EEENS6_IJNS7_ILi128EEENS7_ILi96EEENS7_ILi64EEEEEELi256ENS_10bfloat16_tEfNS_4arch4Sm90ELb1ELb0ELb0ELb1ELb0ELb0ELb1ELb1ELb0ELb0ELb0ELb0EEENS1_21CollectiveEpilogueFwdINS6_IJSA_NS7_ILi256EEESB_EEES9_SE_SG_Li256ELb1ELb0ELb0ELb0EEENS1_36VarlenDynamicPersistentTileSchedulerILi128ELi96ELi256ELi32ELb0ELb0ELb1ELb1ELb1ELb1EEEEEEEEEvNT_6ParamsE)
        /*0020*/ 	.word	0x000000a8


	//----- nvinfo : EIATTR_FRAME_SIZE
	.align		4
.L_24:
        /*0024*/ 	.byte	0x04, 0x11
        /*0026*/ 	.short	(.L_26 - .L_25)
	.align		4
.L_25:
        /*0028*/ 	.word	index@(_ZN7cutlass13device_kernelIN5flash11enable_sm90INS1_16FlashAttnFwdSm90INS1_25CollectiveMainloopFwdSm90ILi2EN4cute5tupleIJNS5_1CILi1EEES8_S8_EEENS6_IJNS7_ILi128EEENS7_ILi96EEENS7_ILi64EEEEEELi256ENS_10bfloat16_tEfNS_4arch4Sm90ELb1ELb0ELb0ELb1ELb0ELb0ELb1ELb1ELb0ELb0ELb0ELb0EEENS1_21CollectiveEpilogueFwdINS6_IJSA_NS7_ILi256EEESB_EEES9_SE_SG_Li256ELb1ELb0ELb0ELb0EEENS1_36VarlenDynamicPersistentTileSchedulerILi128ELi96ELi256ELi32ELb0ELb0ELb1ELb1ELb1ELb1EEEEEEEEEvNT_6ParamsE)
        /*002c*/ 	.word	0x00000028


	//----- nvinfo : EIATTR_REGCOUNT
	.align		4
.L_26:
        /*0030*/ 	.byte	0x04, 0x2f
        /*0032*/ 	.short	(.L_28 - .L_27)
	.align		4
.L_27:
        /*0034*/ 	.word	index@(_ZN7cutlass13device_kernelIN5flash11enable_sm90INS1_16FlashAttnFwdSm90INS1_25CollectiveMainloopFwdSm90ILi2EN4cute5tupleIJNS5_1CILi1EEES8_S8_EEENS6_IJNS7_ILi128EEENS7_ILi96EEENS7_ILi64EEEEEELi256ENS_10bfloat16_tEfNS_4arch4Sm90ELb1ELb0ELb0ELb1ELb0ELb1ELb0ELb1ELb0ELb0ELb0ELb0EEENS1_21CollectiveEpilogueFwdINS6_IJSA_NS7_ILi256EEESB_EEES9_SE_SG_Li256ELb1ELb0ELb0ELb0EEENS1_36VarlenDynamicPersistentTileSchedulerILi128ELi96ELi256ELi32ELb0ELb0ELb1ELb1ELb1ELb1EEEEEEEEEvNT_6ParamsE)
        /*0038*/ 	.word	0x000000a8


	//----- nvinfo : EIATTR_FRAME_SIZE
	.align		4
.L_28:
        /*003c*/ 	.byte	0x04, 0x11
        /*003e*/ 	.short	(.L_30 - .L_29)
	.align		4
.L_29:
        /*0040*/ 	.word	index@(_ZN7cutlass13device_kernelIN5flash11enable_sm90INS1_16FlashAttnFwdSm90INS1_25CollectiveMainloopFwdSm90ILi2EN4cute5tupleIJNS5_1CILi1EEES8_S8_EEENS6_IJNS7_ILi128EEENS7_ILi96EEENS7_ILi64EEEEEELi256ENS_10bfloat16_tEfNS_4arch4Sm90ELb1ELb0ELb0ELb1ELb0ELb1ELb0ELb1ELb0ELb0ELb0ELb0EEENS1_21CollectiveEpilogueFwdINS6_IJSA_NS7_ILi256EEESB_EEES9_SE_SG_Li256ELb1ELb0ELb0ELb0EEENS1_36VarlenDynamicPersistentTileSchedulerILi128ELi96ELi256ELi32ELb0ELb0ELb1ELb1ELb1ELb1EEEEEEEEEvNT_6ParamsE)
        /*0044*/ 	.word	0x00000030


	//----- nvinfo : EIATTR_REGCOUNT
	.align		4
.L_30:
        /*0048*/ 	.byte	0x04, 0x2f
        /*004a*/ 	.short	(.L_32 - .L_31)
	.align		4
.L_31:
        /*004c*/ 	.word	index@(_ZN7cutlass13device_kernelIN5flash11enable_sm90INS1_16FlashAttnFwdSm90INS1_25CollectiveMainloopFwdSm90ILi2EN4cute5tupleIJNS5_1CILi1EEES8_S8_EEENS6_IJNS7_ILi128EEENS7_ILi96EEENS7_ILi64EEEEEELi256ENS_10bfloat16_tEfNS_4arch4Sm90ELb1ELb0ELb0ELb1ELb0ELb0ELb0ELb1ELb0ELb0ELb0ELb0EEENS1_21CollectiveEpilogueFwdINS6_IJSA_NS7_ILi256EEESB_EEES9_SE_SG_Li256ELb1ELb0ELb0ELb0EEENS1_36VarlenDynamicPersistentTileSchedulerILi128ELi96ELi256ELi32ELb0ELb0ELb1ELb1ELb1ELb1EEEEEEEEEvNT_6ParamsE)
        /*0050*/ 	.word	0x000000a8


	//----- nvinfo : EIATTR_FRAME_SIZE
	.align		4
.L_32:
        /*0054*/ 	.byte	0x04, 0x11
        /*0056*/ 	.short	(.L_34 - .L_33)
	.align		4
.L_33:
        /*0058*/ 	.word	index@(_ZN7cutlass13device_kernelIN5flash11enable_sm90INS1_16FlashAttnFwdSm90INS1_25CollectiveMainloopFwdSm90ILi2EN4cute5tupleIJNS5_1CILi1EEES8_S8_EEENS6_IJNS7_ILi128EEENS7_ILi96EEENS7_ILi64EEEEEELi256ENS_10bfloat16_tEfNS_4arch4Sm90ELb1ELb0ELb0ELb1ELb0ELb0ELb0ELb1ELb0ELb0ELb0ELb0EEENS1_21CollectiveEpilogueFwdINS6_IJSA_NS7_ILi256EEESB_EEES9_SE_SG_Li256ELb1ELb0ELb0ELb0EEENS1_36VarlenDynamicPersistentTileSchedulerILi128ELi96ELi256ELi32ELb0ELb0ELb1ELb1ELb1ELb1EEEEEEEEEvNT_6ParamsE)
        /*005c*/ 	.word	0x00000028


	//----- nvinfo : EIATTR_REGCOUNT
	.align		4
.L_34:
        /*0060*/ 	.byte	0x04, 0x2f
        /*0062*/ 	.short	(.L_36 - .L_35)
	.align		4
.L_35:
        /*0064*/ 	.word	index@(_ZN7cutlass13device_kernelIN5flash11enable_sm90INS1_16FlashAttnFwdSm90INS1_25CollectiveMainloopFwdSm90ILi2EN4cute5tupleIJNS5_1CILi1EEES8_S8_EEENS6_IJNS7_ILi128EEENS7_ILi96EEENS7_ILi64EEEEEELi256ENS_10bfloat16_tEfNS_4arch4Sm90ELb1ELb0ELb0ELb0ELb0ELb0ELb1ELb1ELb0ELb0ELb0ELb0EEENS1_21CollectiveEpilogueFwdINS6_IJSA_NS7_ILi256EEESB_EEES9_SE_SG_Li256ELb0ELb0ELb0ELb0EEENS1_30DynamicPersistentTileSchedulerILi256ELi32ELb0ELb0ELb1EEEEEEEEEvNT_6ParamsE)
        /*0068*/ 	.word	0x000000a8


	//----- nvinfo : EIATTR_FRAME_SIZE
	.align		4
.L_36:
        /*006c*/ 	.byte	0x04, 0x11
        /*006e*/ 	.short	(.L_38 - .L_37)
	.align		4
.L_37:
        /*0070*/ 	.word	index@(_ZN7cutlass13device_kernelIN5flash11enable_sm90INS1_16FlashAttnFwdSm90INS1_25CollectiveMainloopFwdSm90ILi2EN4cute5tupleIJNS5_1CILi1EEES8_S8_EEENS6_IJNS7_ILi128EEENS7_ILi96EEENS7_ILi64EEEEEELi256ENS_10bfloat16_tEfNS_4arch4Sm90ELb1ELb0ELb0ELb0ELb0ELb0ELb1ELb1ELb0ELb0ELb0ELb0EEENS1_21CollectiveEpilogueFwdINS6_IJSA_NS7_ILi256EEESB_EEES9_SE_SG_Li256ELb0ELb0ELb0ELb0EEENS1_30DynamicPersistentTileSchedulerILi256ELi32ELb0ELb0ELb1EEEEEEEEEvNT_6ParamsE)
        /*0074*/ 	.word	0x00000010


	//----- nvinfo : EIATTR_REGCOUNT
	.align		4
.L_38:
        /*0078*/ 	.byte	0x04, 0x2f
        /*007a*/ 	.short	(.L_40 - .L_39)
	.align		4
.L_39:
        /*007c*/ 	.word	index@(_ZN7cutlass13device_kernelIN5flash11enable_sm90INS1_16FlashAttnFwdSm90INS1_25CollectiveMainloopFwdSm90ILi2EN4cute5tupleIJNS5_1CILi1EEES8_S8_EEENS6_IJNS7_ILi128EEENS7_ILi96EEENS7_ILi64EEEEEELi256ENS_10bfloat16_tEfNS_4arch4Sm90ELb1ELb0ELb0ELb0ELb0ELb0ELb0ELb1ELb0ELb0ELb0ELb0EEENS1_21CollectiveEpilogueFwdINS6_IJSA_NS7_ILi256EEESB_EEES9_SE_SG_Li256ELb0ELb0ELb0ELb0EEENS1_30DynamicPersistentTileSchedulerILi256ELi32ELb0ELb0ELb1EEEEEEEEEvNT_6ParamsE)
        /*0080*/ 	.word	0x000000a8


	//----- nvinfo : EIATTR_FRAME_SIZE
	.align		4
.L_40:
        /*0084*/ 	.byte	0x04, 0x11
        /*0086*/ 	.short	(.L_42 - .L_41)
	.align		4
.L_41:
        /*0088*/ 	.word	index@(_ZN7cutlass13device_kernelIN5flash11enable_sm90INS1_16FlashAttnFwdSm90INS1_25CollectiveMainloopFwdSm90ILi2EN4cute5tupleIJNS5_1CILi1EEES8_S8_EEENS6_IJNS7_ILi128EEENS7_ILi96EEENS7_ILi64EEEEEELi256ENS_10bfloat16_tEfNS_4arch4Sm90ELb1ELb0ELb0ELb0ELb0ELb0ELb0ELb1ELb0ELb0ELb0ELb0EEENS1_21CollectiveEpilogueFwdINS6_IJSA_NS7_ILi256EEESB_EEES9_SE_SG_Li256ELb0ELb0ELb0ELb0EEENS1_30DynamicPersistentTileSchedulerILi256ELi32ELb0ELb0ELb1EEEEEEEEEvNT_6ParamsE)
        /*008c*/ 	.word	0x00000000


	//----- nvinfo : EIATTR_REGCOUNT
	.align		4
.L_42:
        /*0090*/ 	.byte	0x04, 0x2f
        /*0092*/ 	.short	(.L_44 - .L_43)
	.align		4
.L_43:
        /*0094*/ 	.word	index@(_ZN7cutlass13device_kernelIN5flash11enable_sm90INS1_16FlashAttnFwdSm90INS1_25CollectiveMainloopFwdSm90ILi2EN4cute5tupleIJNS5_1CILi1EEES8_S8_EEENS6_IJNS7_ILi128EEENS7_ILi96EEENS7_ILi64EEEEEELi256ENS_10bfloat16_tEfNS_4arch4Sm90ELb0ELb1ELb0ELb1ELb0ELb1ELb1ELb1ELb0ELb0ELb0ELb0EEENS1_21CollectiveEpilogueFwdINS6_IJSA_NS7_ILi256EEESB_EEES9_SE_SG_Li256ELb1ELb0ELb0ELb0EEENS1_36VarlenDynamicPersistentTileSchedulerILi128ELi96ELi256ELi32ELb0ELb0ELb1ELb1ELb0ELb1EEEEEEEEEvNT_6ParamsE)
        /*0098*/ 	.word	0x000000a8


	//----- nvinfo : EIATTR_FRAME_SIZE
	.align		4
.L_44:
        /*009c*/ 	.byte	0x04, 0x11
        /*009e*/ 	.short	(.L_46 - .L_45)
	.align		4
.L_45:
        /*00a0*/ 	.word	index@($_ZN7cutlass13device_kernelIN5flash11enable_sm90INS1_16FlashAttnFwdSm90INS1_25CollectiveMainloopFwdSm90ILi2EN4cute5tupleIJNS5_1CILi1EEES8_S8_EEENS6_IJNS7_ILi128EEENS7_ILi96EEENS7_ILi64EEEEEELi256ENS_10bfloat16_tEfNS_4arch4Sm90ELb0ELb1ELb0ELb1ELb0ELb1ELb1ELb1ELb0ELb0ELb0ELb0EEENS1_21CollectiveEpilogueFwdINS6_IJSA_NS7_ILi256EEESB_EEES9_SE_SG_Li256ELb1ELb0ELb0ELb0EEENS1_36VarlenDynamicPersistentTileSchedulerILi128ELi96ELi256ELi32ELb0ELb0ELb1ELb1ELb0ELb1EEEEEEEEEvNT_6ParamsE$_ZZN5flash25CollectiveMainloopFwdSm90ILi2EN4cute5tupleIJNS1_1CILi1EEES4_S4_EEENS2_IJNS3_ILi128EEENS3_ILi96EEENS3_ILi64EEEEEELi256EN7cutlass10bfloat16_tEfNSA_4arch4Sm90ELb0ELb1ELb0ELb1ELb0ELb1ELb1ELb1ELb0ELb0ELb0ELb0EE3mmaINS_16FlashAttnFwdSm90ISE_NS_21CollectiveEpilogueFwdINS2_IJS6_NS3_ILi256EEES7_EEES5_SB_SD_Li256ELb1ELb0ELb0ELb0EEENS_36VarlenDynamicPersistentTileSchedulerILi128ELi96ELi256ELi32ELb0ELb0ELb1ELb1ELb0ELb1EEEE13SharedStorageENS1_6TensorINS1_11ArrayEngineIfLm128EEENS1_6LayoutINS2_IJNS2_IJNS3_ILi2EEEST_NS3_ILi32EEEEEES4_S4_EEENS2_IJNS2_IJS4_ST_NS3_ILi4EEEEEENS3_ILi0EEESZ_EEEEEEENS_7SoftmaxILi2ELi0EEEEEbRKNSE_6ParamsENSA_25PipelineTmaAsyncNoClusterILi2ENSA_16PipelineTmaAsyncILi2EEEEES1B_RNSA_13PipelineStateILj2EEERT0_RT1_iRiRKNS_16SeqlenInfoQKNewKILb1ELb1EEENS2_IJiiiiEEERT_ENKUliT_T0_T1_E_clIZSF_ISO_S12_S14_EbS17_S1B_S1B_S1E_S1G_S1I_iS1J_S1N_S1O_S1Q_EUlRS1R_iE0_NS3_ILb1EEES1Y_EEDaiS1R_S1S_S1T_)
        /*00a4*/ 	.word	0x00000490


	//----- nvinfo : EIATTR_FRAME_SIZE
	.align		4
.L_46:
        /*00a8*/ 	.byte	0x04, 0x11
        /*00aa*/ 	.short	(.L_48 - .L_47)
	.align		4
.L_47:
        /*00ac*/ 	.word	index@(_ZN7cutlass13device_kernelIN5flash11enable_sm90INS1_16FlashAttnFwdSm90INS1_25CollectiveMainloopFwdSm90ILi2EN4cute5tupleIJNS5_1CILi1EEES8_S8_EEENS6_IJNS7_ILi128EEENS7_ILi96EEENS7_ILi64EEEEEELi256ENS_10bfloat16_tEfNS_4arch4Sm90ELb0ELb1ELb0ELb1ELb0ELb1ELb1ELb1ELb0ELb0ELb0ELb0EEENS1_21CollectiveEpilogueFwdINS6_IJSA_NS7_ILi256EEESB_EEES9_SE_SG_Li256ELb1ELb0ELb0ELb0EEENS1_36VarlenDynamicPersistentTileSchedulerILi128ELi96ELi256ELi32ELb0ELb0ELb1ELb1ELb0ELb1EEEEEEEEEvNT_6ParamsE)
        /*00b0*/ 	.word	0x00000490


	//----- nvinfo : EIATTR_REGCOUNT
	.align		4
.L_48:
        /*00b4*/ 	.byte	0x04, 0x2f
        /*00b6*/ 	.short	(.L_50 - .L_49)
	.align		4
.L_49:
        /*00b8*/ 	.word	index@(_ZN7cutlass13device_kernelIN5flash11enable_sm90INS1_16FlashAttnFwdSm90INS1_25CollectiveMainloopFwdSm90ILi2EN4cute5tupleIJNS5_1CILi1EEES8_S8_EEENS6_IJNS7_ILi128EEENS7_ILi96EEENS7_ILi64EEEEEELi256ENS_10bfloat16_tEfNS_4arch4Sm90ELb0ELb1ELb0ELb1ELb0ELb0ELb1ELb1ELb0ELb0ELb0ELb0EEENS1_21CollectiveEpilogueFwdINS6_IJSA_NS7_ILi256EEESB_EEES9_SE_SG_Li256ELb1ELb0ELb0ELb0EEENS1_36VarlenDynamicPersistentTileSchedulerILi128ELi96ELi256ELi32ELb0ELb0ELb1ELb1ELb0ELb1EEEEEEEEEvNT_6ParamsE)
        /*00bc*/ 	.word	0x000000a8


	//----- nvinfo : EIATTR_FRAME_SIZE
	.align		4
.L_50:
        /*00c0*/ 	.byte	0x04, 0x11
        /*00c2*/ 	.short	(.L_52 - .L_51)
	.align		4
.L_51:
        /*00c4*/ 	.word	index@($_ZN7cutlass13device_kernelIN5flash11enable_sm90INS1_16FlashAttnFwdSm90INS1_25CollectiveMainloopFwdSm90ILi2EN4cute5tupleIJNS5_1CILi1EEES8_S8_EEENS6_IJNS7_ILi128EEENS7_ILi96EEENS7_ILi64EEEEEELi256ENS_10bfloat16_tEfNS_4arch4Sm90ELb0ELb1ELb0ELb1ELb0ELb0ELb1ELb1ELb0ELb0ELb0ELb0EEENS1_21CollectiveEpilogueFwdINS6_IJSA_NS7_ILi256EEESB_EEES9_SE_SG_Li256ELb1ELb0ELb0ELb0EEENS1_36VarlenDynamicPersistentTileSchedulerILi128ELi96ELi256ELi32ELb0ELb0ELb1ELb1ELb0ELb1EEEEEEEEEvNT_6ParamsE$_ZZN5flash25CollectiveMainloopFwdSm90ILi2EN4cute5tupleIJNS1_1CILi1EEES4_S4_EEENS2_IJNS3_ILi128EEENS3_ILi96EEENS3_ILi64EEEEEELi256EN7cutlass10bfloat16_tEfNSA_4arch4Sm90ELb0ELb1ELb0ELb1ELb0ELb0ELb1ELb1ELb0ELb0ELb0ELb0EE3mmaINS_16FlashAttnFwdSm90ISE_NS_21CollectiveEpilogueFwdINS2_IJS6_NS3_ILi256EEES7_EEES5_SB_SD_Li256ELb1ELb0ELb0ELb0EEENS_36VarlenDynamicPersistentTileSchedulerILi128ELi96ELi256ELi32ELb0ELb0ELb1ELb1ELb0ELb1EEEE13SharedStorageENS1_6TensorINS1_11ArrayEngineIfLm128EEENS1_6LayoutINS2_IJNS2_IJNS3_ILi2EEEST_NS3_ILi32EEEEEES4_S4_EEENS2_IJNS2_IJS4_ST_NS3_ILi4EEEEEENS3_ILi0EEESZ_EEEEEEENS_7SoftmaxILi2ELi0EEEEEbRKNSE_6ParamsENSA_25PipelineTmaAsyncNoClusterILi2ENSA_16PipelineTmaAsyncILi2EEEEES1B_RNSA_13PipelineStateILj2EEERT0_RT1_iRiRKNS_16SeqlenInfoQKNewKILb1ELb0EEENS2_IJiiiiEEERT_ENKUliT_T0_T1_E_clIZSF_ISO_S12_S14_EbS17_S1B_S1B_S1E_S1G_S1I_iS1J_S1N_S1O_S1Q_EUlRS1R_iE1_NS3_ILb0EEENS3_ILb1EEEEEDaiS1R_S1S_S1T_)
        /*00c8*/ 	.word	0x00000480


	//----- nvinfo : EIATTR_FRAME_SIZE
	.align		4
.L_52:
        /*00cc*/ 	.byte	0x04, 0x11
        /*00ce*/ 	.short	(.L_54 - .L_53)
	.align		4
.L_53:
        /*00d0*/ 	.word	index@(_ZN7cutlass13device_kernelIN5flash11enable_sm90INS1_16FlashAttnFwdSm90INS1_25CollectiveMainloopFwdSm90ILi2EN4cute5tupleIJNS5_1CILi1EEES8_S8_EEENS6_IJNS7_ILi128EEENS7_ILi96EEENS7_ILi64EEEEEELi256ENS_10bfloat16_tEfNS_4arch4Sm90ELb0ELb1ELb0ELb1ELb0ELb0ELb1ELb1ELb0ELb0ELb0ELb0EEENS1_21CollectiveEpilogueFwdINS6_IJSA_NS7_ILi256EEESB_EEES9_SE_SG_Li256ELb1ELb0ELb0ELb0EEENS1_36VarlenDynamicPersistentTileSchedulerILi128ELi96ELi256ELi32ELb0ELb0ELb1ELb1ELb0ELb1EEEEEEEEEvNT_6ParamsE)
        /*00d4*/ 	.word	0x00000480


	//----- nvinfo : EIATTR_REGCOUNT
	.align		4
.L_54:
        /*00d8*/ 	.byte	0x04, 0x2f
        /*00da*/ 	.short	(.L_56 - .L_55)
	.align		4
.L_55:
        /*00dc*/ 	.word	index@(_ZN7cutlass13device_kernelIN5flash11enable_sm90INS1_16FlashAttnFwdSm90INS1_25CollectiveMainloopFwdSm90ILi2EN4cute5tupleIJNS5_1CILi1EEES8_S8_EEENS6_IJNS7_ILi128EEENS7_ILi96EEENS7_ILi64EEEEEELi256ENS_10bfloat16_tEfNS_4arch4Sm90ELb0ELb1ELb0ELb1ELb0ELb1ELb0ELb1ELb0ELb0ELb0ELb0EEENS1_21CollectiveEpilogueFwdINS6_IJSA_NS7_ILi256EEESB_EEES9_SE_SG_Li256ELb1ELb0ELb0ELb0EEENS1_36VarlenDynamicPersistentTileSchedulerILi128ELi96ELi256ELi32ELb0ELb0ELb1ELb1ELb0ELb1EEEEEEEEEvNT_6ParamsE)
        /*00e0*/ 	.word	0x000000a8


	//----- nvinfo : EIATTR_FRAME_SIZE
	.align		4
.L_56:
        /*00e4*/ 	.byte	0x04, 0x11
        /*00e6*/ 	.short	(.L_58 - .L_57)
	.align		4
.L_57:
        /*00e8*/ 	.word	index@(_ZN7cutlass13device_kernelIN5flash11enable_sm90INS1_16FlashAttnFwdSm90INS1_25CollectiveMainloopFwdSm90ILi2EN4cute5tupleIJNS5_1CILi1EEES8_S8_EEENS6_IJNS7_ILi128EEENS7_ILi96EEENS7_ILi64EEEEEELi256ENS_10bfloat16_tEfNS_4arch4Sm90ELb0ELb1ELb0ELb1ELb0ELb1ELb0ELb1ELb0ELb0ELb0ELb0EEENS1_21CollectiveEpilogueFwdINS6_IJSA_NS7_ILi256EEESB_EEES9_SE_SG_Li256ELb1ELb0ELb0ELb0EEENS1_36VarlenDynamicPersistentTileSchedulerILi128ELi96ELi256ELi32ELb0ELb0ELb1ELb1ELb0ELb1EEEEEEEEEvNT_6ParamsE)
        /*00ec*/ 	.word	0x00000030


	//----- nvinfo : EIATTR_REGCOUNT
	.align		4
.L_58:
        /*00f0*/ 	.byte	0x04, 0x2f
        /*00f2*/ 	.short	(.L_60 - .L_59)
	.align		4
.L_59:
        /*00f4*/ 	.word	index@(_ZN7cutlass13device_kernelIN5flash11enable_sm90INS1_16FlashAttnFwdSm90INS1_25CollectiveMainloopFwdSm90ILi2EN4cute5tupleIJNS5_1CILi1EEES8_S8_EEENS6_IJNS7_ILi128EEENS7_ILi96EEENS7_ILi64EEEEEELi256ENS_10bfloat16_tEfNS_4arch4Sm90ELb0ELb1ELb0ELb1ELb0ELb0ELb0ELb1ELb0ELb0ELb0ELb0EEENS1_21CollectiveEpilogueFwdINS6_IJSA_NS7_ILi256EEESB_EEES9_SE_SG_Li256ELb1ELb0ELb0ELb0EEENS1_36VarlenDynamicPersistentTileSchedulerILi128ELi96ELi256ELi32ELb0ELb0ELb1ELb1ELb0ELb1EEEEEEEEEvNT_6ParamsE)
        /*00f8*/ 	.word	0x000000a8


	//----- nvinfo : EIATTR_FRAME_SIZE
	.align		4
.L_60:
        /*00fc*/ 	.byte	0x04, 0x11
        /*00fe*/ 	.short	(.L_62 - .L_61)
	.align		4
.L_61:
        /*0100*/ 	.word	index@(_ZN7cutlass13device_kernelIN5flash11enable_sm90INS1_16FlashAttnFwdSm90INS1_25CollectiveMainloopFwdSm90ILi2EN4cute5tupleIJNS5_1CILi1EEES8_S8_EEENS6_IJNS7_ILi128EEENS7_ILi96EEENS7_ILi64EEEEEELi256ENS_10bfloat16_tEfNS_4arch4Sm90ELb0ELb1ELb0ELb1ELb0ELb0ELb0ELb1ELb0ELb0ELb0ELb0EEENS1_21CollectiveEpilogueFwdINS6_IJSA_NS7_ILi256EEESB_EEES9_SE_SG_Li256ELb1ELb0ELb0ELb0EEENS1_36VarlenDynamicPersistentTileSchedulerILi128ELi96ELi256ELi32ELb0ELb0ELb1ELb1ELb0ELb1EEEEEEEEEvNT_6ParamsE)
        /*0104*/ 	.word	0x00000020


	//----- nvinfo : EIATTR_REGCOUNT
	.align		4
.L_62:
        /*0108*/ 	.byte	0x04, 0x2f
        /*010a*/ 	.short	(.L_64 - .L_63)
	.align		4
.L_63:
        /*010c*/ 	.word	index@(_ZN7cutlass13device_kernelIN5flash11enable_sm90INS1_16FlashAttnFwdSm90INS1_25CollectiveMainloopFwdSm90ILi2EN4cute5tupleIJNS5_1CILi1EEES8_S8_EEENS6_IJNS7_ILi128EEENS7_ILi96EEENS7_ILi64EEEEEELi256ENS_10bfloat16_tEfNS_4arch4Sm90ELb0ELb1ELb0ELb0ELb0ELb0ELb1ELb1ELb0ELb0ELb0ELb0EEENS1_21CollectiveEpilogueFwdINS6_IJSA_NS7_ILi256EEESB_EEES9_SE_SG_Li256ELb0ELb0ELb0ELb0EEENS1_30DynamicPersistentTileSchedulerILi256ELi32ELb0ELb0ELb1EEEEEEEEEvNT_6ParamsE)
        /*0110*/ 	.word	0x000000a8


	//----- nvinfo : EIATTR_FRAME_SIZE
	.align		4
.L_64:
        /*0114*/ 	.byte	0x04, 0x11
        /*0116*/ 	.short	(.L_66 - .L_65)
	.align		4
.L_65:
        /*0118*/ 	.word	index@($_ZN7cutlass13device_kernelIN5flash11enable_sm90INS1_16FlashAttnFwdSm90INS1_25CollectiveMainloopFwdSm90ILi2EN4cute5tupleIJNS5_1CILi1EEES8_S8_EEENS6_IJNS7_ILi128EEENS7_ILi96EEENS7_ILi64EEEEEELi256ENS_10bfloat16_tEfNS_4arch4Sm90ELb0ELb1ELb0ELb0ELb0ELb0ELb1ELb1ELb0ELb0ELb0ELb0EEENS1_21CollectiveEpilogueFwdINS6_IJSA_NS7_ILi256EEESB_EEES9_SE_SG_Li256ELb0ELb0ELb0ELb0EEENS1_30DynamicPersistentTileSchedulerILi256ELi32ELb0ELb0ELb1EEEEEEEEEvNT_6ParamsE$_ZZN5flash25CollectiveMainloopFwdSm90ILi2EN4cute5tupleIJNS1_1CILi1EEES4_S4_EEENS2_IJNS3_ILi128EEENS3_ILi96EEENS3_ILi64EEEEEELi256EN7cutlass10bfloat16_tEfNSA_4arch4Sm90ELb0ELb1ELb0ELb0ELb0ELb0ELb1ELb1ELb0ELb0ELb0ELb0EE3mmaINS_16FlashAttnFwdSm90ISE_NS_21CollectiveEpilogueFwdINS2_IJS6_NS3_ILi256EEES7_EEES5_SB_SD_Li256ELb0ELb0ELb0ELb0EEENS_30DynamicPersistentTileSchedulerILi256ELi32ELb0ELb0ELb1EEEE13SharedStorageENS1_6TensorINS1_11ArrayEngineIfLm128EEENS1_6LayoutINS2_IJNS2_IJNS3_ILi2EEEST_NS3_ILi32EEEEEES4_S4_EEENS2_IJNS2_IJS4_ST_NS3_ILi4EEEEEENS3_ILi0EEESZ_EEEEEEENS_7SoftmaxILi2ELi0EEEEEbRKNSE_6ParamsENSA_25PipelineTmaAsyncNoClusterILi2ENSA_16PipelineTmaAsyncILi2EEEEES1B_RNSA_13PipelineStateILj2EEERT0_RT1_iRiRKNS_16SeqlenInfoQKNewKILb0ELb0EEENS2_IJiiiiEEERT_ENKUliT_T0_T1_E_clIZSF_ISO_S12_S14_EbS17_S1B_S1B_S1E_S1G_S1I_iS1J_S1N_S1O_S1Q_EUlRS1R_iE1_NS3_ILb0EEENS3_ILb1EEEEEDaiS1R_S1S_S1T_)
        /*011c*/ 	.word	0x00000470


	//----- nvinfo : EIATTR_FRAME_SIZE
	.align		4
.L_66:
        /*0120*/ 	.byte	0x04, 0x11
        /*0122*/ 	.short	(.L_68 - .L_67)
	.align		4
.L_67:
        /*0124*/ 	.word	index@(_ZN7cutlass13device_kernelIN5flash11enable_sm90INS1_16FlashAttnFwdSm90INS1_25CollectiveMainloopFwdSm90ILi2EN4cute5tupleIJNS5_1CILi1EEES8_S8_EEENS6_IJNS7_ILi128EEENS7_ILi96EEENS7_ILi64EEEEEELi256ENS_10bfloat16_tEfNS_4arch4Sm90ELb0ELb1ELb0ELb0ELb0ELb0ELb1ELb1ELb0ELb0ELb0ELb0EEENS1_21CollectiveEpilogueFwdINS6_IJSA_NS7_ILi256EEESB_EEES9_SE_SG_Li256ELb0ELb0ELb0ELb0EEENS1_30DynamicPersistentTileSchedulerILi256ELi32ELb0ELb0ELb1EEEEEEEEEvNT_6ParamsE)
        /*0128*/ 	.word	0x00000470


	//----- nvinfo : EIATTR_REGCOUNT
	.align		4
.L_68:
        /*012c*/ 	.byte	0x04, 0x2f
        /*012e*/ 	.short	(.L_70 - .L_69)
	.align		4
.L_69:
        /*0130*/ 	.word	index@(_ZN7cutlass13device_kernelIN5flash11enable_sm90INS1_16FlashAttnFwdSm90INS1_25CollectiveMainloopFwdSm90ILi2EN4cute5tupleIJNS5_1CILi1EEES8_S8_EEENS6_IJNS7_ILi128EEENS7_ILi96EEENS7_ILi64EEEEEELi256ENS_10bfloat16_tEfNS_4arch4Sm90ELb0ELb1ELb0ELb0ELb0ELb0ELb0ELb1ELb0ELb0ELb0ELb0EEENS1_21CollectiveEpilogueFwdINS6_IJSA_NS7_ILi256EEESB_EEES9_SE_SG_Li256ELb0ELb0ELb0ELb0EEENS1_30DynamicPersistentTileSchedulerILi256ELi32ELb0ELb0ELb1EEEEEEEEEvNT_6ParamsE)
        /*0134*/ 	.word	0x000000a8


	//----- nvinfo : EIATTR_FRAME_SIZE
	.align		4
.L_70:
        /*0138*/ 	.byte	0x04, 0x11
        /*013a*/ 	.short	(.L_72 - .L_71)
	.align		4
.L_71:
        /*013c*/ 	.word	index@(_ZN7cutlass13device_kernelIN5flash11enable_sm90INS1_16FlashAttnFwdSm90INS1_25CollectiveMainloopFwdSm90ILi2EN4cute5tupleIJNS5_1CILi1EEES8_S8_EEENS6_IJNS7_ILi128EEENS7_ILi96EEENS7_ILi64EEEEEELi256ENS_10bfloat16_tEfNS_4arch4Sm90ELb0ELb1ELb0ELb0ELb0ELb0ELb0ELb1ELb0ELb0ELb0ELb0EEENS1_21CollectiveEpilogueFwdINS6_IJSA_NS7_ILi256EEESB_EEES9_SE_SG_Li256ELb0ELb0ELb0ELb0EEENS1_30DynamicPersistentTileSchedulerILi256ELi32ELb0ELb0ELb1EEEEEEEEEvNT_6ParamsE)
        /*0140*/ 	.word	0x00000000


	//----- nvinfo : EIATTR_REGCOUNT
	.align		4
.L_72:
        /*0144*/ 	.byte	0x04, 0x2f
        /*0146*/ 	.short	(.L_74 - .L_73)
	.align		4
.L_73:
        /*0148*/ 	.word	index@(_ZN7cutlass13device_kernelIN5flash11enable_sm90INS1_16FlashAttnFwdSm90INS1_25CollectiveMainloopFwdSm90ILi2EN4cute5tupleIJNS5_1CILi1EEES8_S8_EEENS6_IJNS7_ILi128EEENS7_ILi96EEENS7_ILi64EEEEEELi256ENS_10bfloat16_tEfNS_4arch4Sm90ELb0ELb0ELb0ELb1ELb0ELb1ELb1ELb1ELb0ELb0ELb0ELb0EEENS1_21CollectiveEpilogueFwdINS6_IJSA_NS7_ILi256EEESB_EEES9_SE_SG_Li256ELb1ELb0ELb0ELb0EEENS1_36VarlenDynamicPersistentTileSchedulerILi128ELi96ELi256ELi32ELb0ELb0ELb1ELb0ELb1ELb1EEEEEEEEEvNT_6ParamsE)
        /*014c*/ 	.word	0x000000a8


	//----- nvinfo : EIATTR_FRAME_SIZE
	.align		4
.L_74:
        /*0150*/ 	.byte	0x04, 0x11
        /*0152*/ 	.short	(.L_76 - .L_75)
	.align		4
.L_75:
        /*0154*/ 	.word	index@(_ZN7cutlass13device_kernelIN5flash11enable_sm90INS1_16FlashAttnFwdSm90INS1_25CollectiveMainloopFwdSm90ILi2EN4cute5tupleIJNS5_1CILi1EEES8_S8_EEENS6_IJNS7_ILi128EEENS7_ILi96EEENS7_ILi64EEEEEELi256ENS_10bfloat16_tEfNS_4arch4Sm90ELb0ELb0ELb0ELb1ELb0ELb1ELb1ELb1ELb0ELb0ELb0ELb0EEENS1_21CollectiveEpilogueFwdINS6_IJSA_NS7_ILi256EEESB_EEES9_SE_SG_Li256ELb1ELb0ELb0ELb0EEENS1_36VarlenDynamicPersistentTileSchedulerILi128ELi96ELi256ELi32ELb0ELb0ELb1ELb0ELb1ELb1EEEEEEEEEvNT_6ParamsE)
        /*0158*/ 	.word	0x00000088


	//----- nvinfo : EIATTR_REGCOUNT
	.align		4
.L_76:
        /*015c*/ 	.byte	0x04, 0x2f
        /*015e*/ 	.short	(.L_78 - .L_77)
	.align		4
.L_77:
        /*0160*/ 	.word	index@(_ZN7cutlass13device_kernelIN5flash11enable_sm90INS1_16FlashAttnFwdSm90INS1_25CollectiveMainloopFwdSm90ILi2EN4cute5tupleIJNS5_1CILi1EEES8_S8_EEENS6_IJNS7_ILi128EEENS7_ILi96EEENS7_ILi64EEEEEELi256ENS_10bfloat16_tEfNS_4arch4Sm90ELb0ELb0ELb0ELb1ELb0ELb0ELb1ELb1ELb0ELb0ELb0ELb0EEENS1_21CollectiveEpilogueFwdINS6_IJSA_NS7_ILi256EEESB_EEES9_SE_SG_Li256ELb1ELb0ELb0ELb0EEENS1_36VarlenDynamicPersistentTileSchedulerILi128ELi96ELi256ELi32ELb0ELb0ELb1ELb0ELb1ELb1EEEEEEEEEvNT_6ParamsE)
        /*0164*/ 	.word	0x000000a8


	//----- nvinfo : EIATTR_FRAME_SIZE
	.align		4
.L_78:
        /*0168*/ 	.byte	0x04, 0x11
        /*016a*/ 	.short	(.L_80 - .L_79)
	.align		4
.L_79:
        /*016c*/ 	.word	index@(_ZN7cutlass13device_kernelIN5flash11enable_sm90INS1_16FlashAttnFwdSm90INS1_25CollectiveMainloopFwdSm90ILi2EN4cute5tupleIJNS5_1CILi1EEES8_S8_EEENS6_IJNS7_ILi128EEENS7_ILi96EEENS7_ILi64EEEEEELi256ENS_10bfloat16_tEfNS_4arch4Sm90ELb0ELb0ELb0ELb1ELb0ELb0ELb1ELb1ELb0ELb0ELb0ELb0EEENS1_21CollectiveEpilogueFwdINS6_IJSA_NS7_ILi256EEESB_EEES9_SE_SG_Li256ELb1ELb0ELb0ELb0EEENS1_36VarlenDynamicPersistentTileSchedulerILi128ELi96ELi256ELi32ELb0ELb0ELb1ELb0ELb1ELb1EEEEEEEEEvNT_6ParamsE)
        /*0170*/ 	.word	0x00000030


	//----- nvinfo : EIATTR_REGCOUNT
	.align		4
.L_80:
        /*0174*/ 	.byte	0x04, 0x2f
        /*0176*/ 	.short	(.L_82 - .L_81)
	.align		4
.L_81:
        /*0178*/ 	.word	index@(_ZN7cutlass13device_kernelIN5flash11enable_sm90INS1_16FlashAttnFwdSm90INS1_25CollectiveMainloopFwdSm90ILi2EN4cute5tupleIJNS5_1CILi1EEES8_S8_EEENS6_IJNS7_ILi128EEENS7_ILi96EEENS7_ILi64EEEEEELi256ENS_10bfloat16_tEfNS_4arch4Sm90ELb0ELb0ELb0ELb1ELb0ELb1ELb0ELb1ELb0ELb0ELb0ELb0EEENS1_21CollectiveEpilogueFwdINS6_IJSA_NS7_ILi256EEESB_EEES9_SE_SG_Li256ELb1ELb0ELb0ELb0EEENS1_36VarlenDynamicPersistentTileSchedulerILi128ELi96ELi256ELi32ELb0ELb0ELb1ELb0ELb1ELb1EEEEEEEEEvNT_6ParamsE)
        /*017c*/ 	.word	0x000000a8


	//----- nvinfo : EIATTR_FRAME_SIZE
	.align		4
.L_82:
        /*0180*/ 	.byte	0x04, 0x11
        /*0182*/ 	.short	(.L_84 - .L_83)
	.align		4
.L_83:
        /*0184*/ 	.word	index@(_ZN7cutlass13device_kernelIN5flash11enable_sm90INS1_16FlashAttnFwdSm90INS1_25CollectiveMainloopFwdSm90ILi2EN4cute5tupleIJNS5_1CILi1EEES8_S8_EEENS6_IJNS7_ILi128EEENS7_ILi96EEENS7_ILi64EEEEEELi256ENS_10bfloat16_tEfNS_4arch4Sm90ELb0ELb0ELb0ELb1ELb0ELb1ELb0ELb1ELb0ELb0ELb0ELb0EEENS1_21CollectiveEpilogueFwdINS6_IJSA_NS7_ILi256EEESB_EEES9_SE_SG_Li256ELb1ELb0ELb0ELb0EEENS1_36VarlenDynamicPersistentTileSchedulerILi128ELi96ELi256ELi32ELb0ELb0ELb1ELb0ELb1ELb1EEEEEEEEEvNT_6ParamsE)
        /*0188*/ 	.word	0x00000038


	//----- nvinfo : EIATTR_REGCOUNT
	.align		4
.L_84:
        /*018c*/ 	.byte	0x04, 0x2f
        /*018e*/ 	.short	(.L_86 - .L_85)
	.align		4
.L_85:
        /*0190*/ 	.word	index@(_ZN7cutlass13device_kernelIN5flash11enable_sm90INS1_16FlashAttnFwdSm90INS1_25CollectiveMainloopFwdSm90ILi2EN4cute5tupleIJNS5_1CILi1EEES8_S8_EEENS6_IJNS7_ILi128EEENS7_ILi96EEENS7_ILi64EEEEEELi256ENS_10bfloat16_tEfNS_4arch4Sm90ELb0ELb0ELb0ELb1ELb0ELb0ELb0ELb1ELb0ELb0ELb0ELb0EEENS1_21CollectiveEpilogueFwdINS6_IJSA_NS7_ILi256EEESB_EEES9_SE_SG_Li256ELb1ELb0ELb0ELb0EEENS1_36VarlenDynamicPersistentTileSchedulerILi128ELi96ELi256ELi32ELb0ELb0ELb1ELb0ELb1ELb1EEEEEEEEEvNT_6ParamsE)
        /*0194*/ 	.word	0x000000a8


	//----- nvinfo : EIATTR_FRAME_SIZE
	.align		4
.L_86:
        /*0198*/ 	.byte	0x04, 0x11
        /*019a*/ 	.short	(.L_88 - .L_87)
	.align		4
.L_87:
        /*019c*/ 	.word	index@(_ZN7cutlass13device_kernelIN5flash11enable_sm90INS1_16FlashAttnFwdSm90INS1_25CollectiveMainloopFwdSm90ILi2EN4cute5tupleIJNS5_1CILi1EEES8_S8_EEENS6_IJNS7_ILi128EEENS7_ILi96EEENS7_ILi64EEEEEELi256ENS_10bfloat16_tEfNS_4arch4Sm90ELb0ELb0ELb0ELb1ELb0ELb0ELb0ELb1ELb0ELb0ELb0ELb0EEENS1_21CollectiveEpilogueFwdINS6_IJSA_NS7_ILi256EEESB_EEES9_SE_SG_Li256ELb1ELb0ELb0ELb0EEENS1_36VarlenDynamicPersistentTileSchedulerILi128ELi96ELi256ELi32ELb0ELb0ELb1ELb0ELb1ELb1EEEEEEEEEvNT_6ParamsE)
        /*01a0*/ 	.word	0x00000030


	//----- nvinfo : EIATTR_REGCOUNT
	.align		4
.L_88:
        /*01a4*/ 	.byte	0x04, 0x2f
        /*01a6*/ 	.short	(.L_90 - .L_89)
	.align		4
.L_89:
        /*01a8*/ 	.word	index@(_ZN7cutlass13device_kernelIN5flash11enable_sm90INS1_16FlashAttnFwdSm90INS1_25CollectiveMainloopFwdSm90ILi2EN4cute5tupleIJNS5_1CILi1EEES8_S8_EEENS6_IJNS7_ILi128EEENS7_ILi96EEENS7_ILi64EEEEEELi256ENS_10bfloat16_tEfNS_4arch4Sm90ELb0ELb0ELb0ELb0ELb0ELb0ELb1ELb1ELb0ELb0ELb0ELb0EEENS1_21CollectiveEpilogueFwdINS6_IJSA_NS7_ILi256EEESB_EEES9_SE_SG_Li256ELb0ELb0ELb0ELb0EEENS1_29StaticPersistentTileSchedulerILb0EEEEEEEEEvNT_6ParamsE)
        /*01ac*/ 	.word	0x000000a8


	//----- nvinfo : EIATTR_FRAME_SIZE
	.align		4
.L_90:
        /*01b0*/ 	.byte	0x04, 0x11
        /*01b2*/ 	.short	(.L_92 - .L_91)
	.align		4
.L_91:
        /*01b4*/ 	.word	index@(_ZN7cutlass13device_kernelIN5flash11enable_sm90INS1_16FlashAttnFwdSm90INS1_25CollectiveMainloopFwdSm90ILi2EN4cute5tupleIJNS5_1CILi1EEES8_S8_EEENS6_IJNS7_ILi128EEENS7_ILi96EEENS7_ILi64EEEEEELi256ENS_10bfloat16_tEfNS_4arch4Sm90ELb0ELb0ELb0ELb0ELb0ELb0ELb1ELb1ELb0ELb0ELb0ELb0EEENS1_21CollectiveEpilogueFwdINS6_IJSA_NS7_ILi256EEESB_EEES9_SE_SG_Li256ELb0ELb0ELb0ELb0EEENS1_29StaticPersistentTileSchedulerILb0EEEEEEEEEvNT_6ParamsE)
        /*01b8*/ 	.word	0x00000020


	//----- nvinfo : EIATTR_REGCOUNT
	.align		4
.L_92:
        /*01bc*/ 	.byte	0x04, 0x2f
        /*01be*/ 	.short	(.L_94 - .L_93)
	.align		4
.L_93:
        /*01c0*/ 	.word	index@(_ZN7cutlass13device_kernelIN5flash11enable_sm90INS1_16FlashAttnFwdSm90INS1_25CollectiveMainloopFwdSm90ILi2EN4cute5tupleIJNS5_1CILi1EEES8_S8_EEENS6_IJNS7_ILi128EEENS7_ILi96EEENS7_ILi64EEEEEELi256ENS_10bfloat16_tEfNS_4arch4Sm90ELb0ELb0ELb0ELb0ELb0ELb0ELb0ELb1ELb0ELb0ELb0ELb0EEENS1_21CollectiveEpilogueFwdINS6_IJSA_NS7_ILi256EEESB_EEES9_SE_SG_Li256ELb0ELb0ELb0ELb0EEENS1_29StaticPersistentTileSchedulerILb0EEEEEEEEEvNT_6ParamsE)
        /*01c4*/ 	.word	0x000000a8


	//----- nvinfo : EIATTR_FRAME_SIZE
	.align		4
.L_94:
        /*01c8*/ 	.byte	0x04, 0x11
        /*01ca*/ 	.short	(.L_96 - .L_95)
	.align		4
.L_95:
        /*01cc*/ 	.word	index@(_ZN7cutlass13device_kernelIN5flash11enable_sm90INS1_16FlashAttnFwdSm90INS1_25CollectiveMainloopFwdSm90ILi2EN4cute5tupleIJNS5_1CILi1EEES8_S8_EEENS6_IJNS7_ILi128EEENS7_ILi96EEENS7_ILi64EEEEEELi256ENS_10bfloat16_tEfNS_4arch4Sm90ELb0ELb0ELb0ELb0ELb0ELb0ELb0ELb1ELb0ELb0ELb0ELb0EEENS1_21CollectiveEpilogueFwdINS6_IJSA_NS7_ILi256EEESB_EEES9_SE_SG_Li256ELb0ELb0ELb0ELb0EEENS1_29StaticPersistentTileSchedulerILb0EEEEEEEEEvNT_6ParamsE)
        /*01d0*/ 	.word	0x00000020


	//----- nvinfo : EIATTR_MIN_STACK_SIZE
	.align		4
.L_96:
        /*01d4*/ 	.byte	0x04, 0x12
        /*01d6*/ 	.short	(.L_98 - .L_97)
	.align		4
.L_97:
        /*01d8*/ 	.word	index@(_ZN7cutlass13device_kernelIN5flash11enable_sm90INS1_16FlashAttnFwdSm90INS1_25CollectiveMainloopFwdSm90ILi2EN4cute5tupleIJNS5_1CILi1EEES8_S8_EEENS6_IJNS7_ILi128EEENS7_ILi96EEENS7_ILi64EEEEEELi256ENS_10bfloat16_tEfNS_4arch4Sm90ELb0ELb0ELb0ELb0ELb0ELb0ELb0ELb1ELb0ELb0ELb0ELb0EEENS1_21CollectiveEpilogueFwdINS6_IJSA_NS7_ILi256EEESB_EEES9_SE_SG_Li256ELb0ELb0ELb0ELb0EEENS1_29StaticPersistentTileSchedulerILb0EEEEEEEEEvNT_6ParamsE)
        /*01dc*/ 	.word	0x00000020


	//----- nvinfo : EIATTR_MIN_STACK_SIZE
	.align		4
.L_98:
        /*01e0*/ 	.byte	0x04, 0x12
        /*01e2*/ 	.short	(.L_100 - .L_99)
	.align		4
.L_99:
        /*01e4*/ 	.word	index@(_ZN7cutlass13device_kernelIN5flash11enable_sm90INS1_16FlashAttnFwdSm90INS1_25CollectiveMainloopFwdSm90ILi2EN4cute5tupleIJNS5_1CILi1EEES8_S8_EEENS6_IJNS7_ILi128EEENS7_ILi96EEENS7_ILi64EEEEEELi256ENS_10bfloat16_tEfNS_4arch4Sm90ELb0ELb0ELb0ELb0ELb0ELb0ELb1ELb1ELb0ELb0ELb0ELb0EEENS1_21CollectiveEpilogueFwdINS6_IJSA_NS7_ILi256EEESB_EEES9_SE_SG_Li256ELb0ELb0ELb0ELb0EEENS1_29StaticPersistentTileSchedulerILb0EEEEEEEEEvNT_6ParamsE)
        /*01e8*/ 	.word	0x00000020


	//----- nvinfo : EIATTR_MIN_STACK_SIZE
	.align		4
.L_100:
        /*01ec*/ 	.byte	0x04, 0x12
        /*01ee*/ 	.short	(.L_102 - .L_101)
	.align		4
.L_101:
        /*01f0*/ 	.word	index@(_ZN7cutlass13device_kernelIN5flash11enable_sm90INS1_16FlashAttnFwdSm90INS1_25CollectiveMainloopFwdSm90ILi2EN4cute5tupleIJNS5_1CILi1EEES8_S8_EEENS6_IJNS7_ILi128EEENS7_ILi96EEENS7_ILi64EEEEEELi256ENS_10bfloat16_tEfNS_4arch4Sm90ELb0ELb0ELb0ELb1ELb0ELb0ELb0ELb1ELb0ELb0ELb0ELb0EEENS1_21CollectiveEpilogueFwdINS6_IJSA_NS7_ILi256EEESB_EEES9_SE_SG_Li256ELb1ELb0ELb0ELb0EEENS1_36VarlenDynamicPersistentTileSchedulerILi128ELi96ELi256ELi32ELb0ELb0ELb1ELb0ELb1ELb1EEEEEEEEEvNT_6ParamsE)
        /*01f4*/ 	.word	0x00000030


	//----- nvinfo : EIATTR_MIN_STACK_SIZE
	.align		4
.L_102:
        /*01f8*/ 	.byte	0x04, 0x12
        /*01fa*/ 	.short	(.L_104 - .L_103)
	.align		4
.L_103:
        /*01fc*/ 	.word	index@(_ZN7cutlass13device_kernelIN5flash11enable_sm90INS1_16FlashAttnFwdSm90INS1_25CollectiveMainloopFwdSm90ILi2EN4cute5tupleIJNS5_1CILi1EEES8_S8_EEENS6_IJNS7_ILi128EEENS7_ILi96EEENS7_ILi64EEEEEELi256ENS_10bfloat16_tEfNS_4arch4Sm90ELb0ELb0ELb0ELb1ELb0ELb1ELb0ELb1ELb0ELb0ELb0ELb0EEENS1_21CollectiveEpilogueFwdINS6_IJSA_NS7_ILi256EEESB_EEES9_SE_SG_Li256ELb1ELb0ELb0ELb0EEENS1_36VarlenDynamicPersistentTileSchedulerILi128ELi96ELi256ELi32ELb0ELb0ELb1ELb0ELb1ELb1EEEEEEEEEvNT_6ParamsE)
        /*0200*/ 	.word	0x00000038


	//----- nvinfo : EIATTR_MIN_STACK_SIZE
	.align		4
.L_104:
        /*0204*/ 	.byte	0x04, 0x12
        /*0206*/ 	.short	(.L_106 - .L_105)
	.align		4
.L_105:
        /*0208*/ 	.word	index@(_ZN7cutlass13device_kernelIN5flash11enable_sm90INS1_16FlashAttnFwdSm90INS1_25CollectiveMainloopFwdSm90ILi2EN4cute5tupleIJNS5_1CILi1EEES8_S8_EEENS6_IJNS7_ILi128EEENS7_ILi96EEENS7_ILi64EEEEEELi256ENS_10bfloat16_tEfNS_4arch4Sm90ELb0ELb0ELb0ELb1ELb0ELb0ELb1ELb1ELb0ELb0ELb0ELb0EEENS1_21CollectiveEpilogueFwdINS6_IJSA_NS7_ILi256EEESB_EEES9_SE_SG_Li256ELb1ELb0ELb0ELb0EEENS1_36VarlenDynamicPersistentTileSchedulerILi128ELi96ELi256ELi32ELb0ELb0ELb1ELb0ELb1ELb1EEEEEEEEEvNT_6ParamsE)
        /*020c*/ 	.word	0x00000030


	//----- nvinfo : EIATTR_MIN_STACK_SIZE
	.align		4
.L_106:
        /*0210*/ 	.byte	0x04, 0x12
        /*0212*/ 	.short	(.L_108 - .L_107)
	.align		4
.L_107:
        /*0214*/ 	.word	index@(_ZN7cutlass13device_kernelIN5flash11enable_sm90INS1_16FlashAttnFwdSm90INS1_25CollectiveMainloopFwdSm90ILi2EN4cute5tupleIJNS5_1CILi1EEES8_S8_EEENS6_IJNS7_ILi128EEENS7_ILi96EEENS7_ILi64EEEEEELi256ENS_10bfloat16_tEfNS_4arch4Sm90ELb0ELb0ELb0ELb1ELb0ELb1ELb1ELb1ELb0ELb0ELb0ELb0EEENS1_21CollectiveEpilogueFwdINS6_IJSA_NS7_ILi256EEESB_EEES9_SE_SG_Li256ELb1ELb0ELb0ELb0EEENS1_36VarlenDynamicPersistentTileSchedulerILi128ELi96ELi256ELi32ELb0ELb0ELb1ELb0ELb1ELb1EEEEEEEEEvNT_6ParamsE)
        /*0218*/ 	.word	0x00000088


	//----- nvinfo : EIATTR_MIN_STACK_SIZE
	.align		4
.L_108:
        /*021c*/ 	.byte	0x04, 0x12
        /*021e*/ 	.short	(.L_110 - .L_109)
	.align		4
.L_109:
        /*0220*/ 	.word	index@(_ZN7cutlass13device_kernelIN5flash11enable_sm90INS1_16FlashAttnFwdSm90INS1_25CollectiveMainloopFwdSm90ILi2EN4cute5tupleIJNS5_1CILi1EEES8_S8_EEENS6_IJNS7_ILi128EEENS7_ILi96EEENS7_ILi64EEEEEELi256ENS_10bfloat16_tEfNS_4arch4Sm90ELb0ELb1ELb0ELb0ELb0ELb0ELb0ELb1ELb0ELb0ELb0ELb0EEENS1_21CollectiveEpilogueFwdINS6_IJSA_NS7_ILi256EEESB_EEES9_SE_SG_Li256ELb0ELb0ELb0ELb0EEENS1_30DynamicPersistentTileSchedulerILi256ELi32ELb0ELb0ELb1EEEEEEEEEvNT_6ParamsE)
        /*0224*/ 	.word	0x00000000


	//----- nvinfo : EIATTR_MIN_STACK_SIZE
	.align		4
.L_110:
        /*0228*/ 	.byte	0x04, 0x12
        /*022a*/ 	.short	(.L_112 - .L_111)
	.align		4
.L_111:
        /*022c*/ 	.word	index@(_ZN7cutlass13device_kernelIN5flash11enable_sm90INS1_16FlashAttnFwdSm90INS1_25CollectiveMainloopFwdSm90ILi2EN4cute5tupleIJNS5_1CILi1EEES8_S8_EEENS6_IJNS7_ILi128EEENS7_ILi96EEENS7_ILi64EEEEEELi256ENS_10bfloat16_tEfNS_4arch4Sm90ELb0ELb1ELb0ELb0ELb0ELb0ELb1ELb1ELb0ELb0ELb0ELb0EEENS1_21CollectiveEpilogueFwdINS6_IJSA_NS7_ILi256EEESB_EEES9_SE_SG_Li256ELb0ELb0ELb0ELb0EEENS1_30DynamicPersistentTileSchedulerILi256ELi32ELb0ELb0ELb1EEEEEEEEEvNT_6ParamsE)
        /*0230*/ 	.word	0x00000470


	//----- nvinfo : EIATTR_MIN_STACK_SIZE
	.align		4
.L_112:
        /*0234*/ 	.byte	0x04, 0x12
        /*0236*/ 	.short	(.L_114 - .L_113)
	.align		4
.L_113:
        /*0238*/ 	.word	index@(_ZN7cutlass13device_kernelIN5flash11enable_sm90INS1_16FlashAttnFwdSm90INS1_25CollectiveMainloopFwdSm90ILi2EN4cute5tupleIJNS5_1CILi1EEES8_S8_EEENS6_IJNS7_ILi128EEENS7_ILi96EEENS7_ILi64EEEEEELi256ENS_10bfloat16_tEfNS_4arch4Sm90ELb0ELb1ELb0ELb1ELb0ELb0ELb0ELb1ELb0ELb0ELb0ELb0EEENS1_21CollectiveEpilogueFwdINS6_IJSA_NS7_ILi256EEESB_EEES9_SE_SG_Li256ELb1ELb0ELb0ELb0EEENS1_36VarlenDynamicPersistentTileSchedulerILi128ELi96ELi256ELi32ELb0ELb0ELb1ELb1ELb0ELb1EEEEEEEEEvNT_6ParamsE)
        /*023c*/ 	.word	0x00000020


	//----- nvinfo : EIATTR_MIN_STACK_SIZE
	.align		4
.L_114:
        /*0240*/ 	.byte	0x04, 0x12
        /*0242*/ 	.short	(.L_116 - .L_115)
	.align		4
.L_115:
        /*0244*/ 	.word	index@(_ZN7cutlass13device_kernelIN5flash11enable_sm90INS1_16FlashAttnFwdSm90INS1_25CollectiveMainloopFwdSm90ILi2EN4cute5tupleIJNS5_1CILi1EEES8_S8_EEENS6_IJNS7_ILi128EEENS7_ILi96EEENS7_ILi64EEEEEELi256ENS_10bfloat16_tEfNS_4arch4Sm90ELb0ELb1ELb0ELb1ELb0ELb1ELb0ELb1ELb0ELb0ELb0ELb0EEENS1_21CollectiveEpilogueFwdINS6_IJSA_NS7_ILi256EEESB_EEES9_SE_SG_Li256ELb1ELb0ELb0ELb0EEENS1_36VarlenDynamicPersistentTileSchedulerILi128ELi96ELi256ELi32ELb0ELb0ELb1ELb1ELb0ELb1EEEEEEEEEvNT_6ParamsE)
        /*0248*/ 	.word	0x00000030


	//----- nvinfo : EIATTR_MIN_STACK_SIZE
	.align		4
.L_116:
        /*024c*/ 	.byte	0x04, 0x12
        /*024e*/ 	.short	(.L_118 - .L_117)
	.align		4
.L_117:
        /*0250*/ 	.word	index@(_ZN7cutlass13device_kernelIN5flash11enable_sm90INS1_16FlashAttnFwdSm90INS1_25CollectiveMainloopFwdSm90ILi2EN4cute5tupleIJNS5_1CILi1EEES8_S8_EEENS6_IJNS7_ILi128EEENS7_ILi96EEENS7_ILi64EEEEEELi256ENS_10bfloat16_tEfNS_4arch4Sm90ELb0ELb1ELb0ELb1ELb0ELb0ELb1ELb1ELb0ELb0ELb0ELb0EEENS1_21CollectiveEpilogueFwdINS6_IJSA_NS7_ILi256EEESB_EEES9_SE_SG_Li256ELb1ELb0ELb0ELb0EEENS1_36VarlenDynamicPersistentTileSchedulerILi128ELi96ELi256ELi32ELb0ELb0ELb1ELb1ELb0ELb1EEEEEEEEEvNT_6ParamsE)
        /*0254*/ 	.word	0x00000480


	//----- nvinfo : EIATTR_MIN_STACK_SIZE
	.align		4
.L_118:
        /*0258*/ 	.byte	0x04, 0x12
        /*025a*/ 	.short	(.L_120 - .L_119)
	.align		4
.L_119:
        /*025c*/ 	.word	index@(_ZN7cutlass13device_kernelIN5flash11enable_sm90INS1_16FlashAttnFwdSm90INS1_25CollectiveMainloopFwdSm90ILi2EN4cute5tupleIJNS5_1CILi1EEES8_S8_EEENS6_IJNS7_ILi128EEENS7_ILi96EEENS7_ILi64EEEEEELi256ENS_10bfloat16_tEfNS_4arch4Sm90ELb0ELb1ELb0ELb1ELb0ELb1ELb1ELb1ELb0ELb0ELb0ELb0EEENS1_21CollectiveEpilogueFwdINS6_IJSA_NS7_ILi256EEESB_EEES9_SE_SG_Li256ELb1ELb0ELb0ELb0EEENS1_36VarlenDynamicPersistentTileSchedulerILi128ELi96ELi256ELi32ELb0ELb0ELb1ELb1ELb0ELb1EEEEEEEEEvNT_6ParamsE)
        /*0260*/ 	.word	0x00000490


	//----- nvinfo : EIATTR_MIN_STACK_SIZE
	.align		4
.L_120:
        /*0264*/ 	.byte	0x04, 0x12
        /*0266*/ 	.short	(.L_122 - .L_121)
	.align		4
.L_121:
        /*0268*/ 	.word	index@(_ZN7cutlass13device_kernelIN5flash11enable_sm90INS1_16FlashAttnFwdSm90INS1_25CollectiveMainloopFwdSm90ILi2EN4cute5tupleIJNS5_1CILi1EEES8_S8_EEENS6_IJNS7_ILi128EEENS7_ILi96EEENS7_ILi64EEEEEELi256ENS_10bfloat16_tEfNS_4arch4Sm90ELb1ELb0ELb0ELb0ELb0ELb0ELb0ELb1ELb0ELb0ELb0ELb0EEENS1_21CollectiveEpilogueFwdINS6_IJSA_NS7_ILi256EEESB_EEES9_SE_SG_Li256ELb0ELb0ELb0ELb0EEENS1_30DynamicPersistentTileSchedulerILi256ELi32ELb0ELb0ELb1EEEEEEEEEvNT_6ParamsE)
        /*026c*/ 	.word	0x00000000


	//----- nvinfo : EIATTR_MIN_STACK_SIZE
	.align		4
.L_122:
        /*0270*/ 	.byte	0x04, 0x12
        /*0272*/ 	.short	(.L_124 - .L_123)
	.align		4
.L_123:
        /*0274*/ 	.word	index@(_ZN7cutlass13device_kernelIN5flash11enable_sm90INS1_16FlashAttnFwdSm90INS1_25CollectiveMainloopFwdSm90ILi2EN4cute5tupleIJNS5_1CILi1EEES8_S8_EEENS6_IJNS7_ILi128EEENS7_ILi96EEENS7_ILi64EEEEEELi256ENS_10bfloat16_tEfNS_4arch4Sm90ELb1ELb0ELb0ELb0ELb0ELb0ELb1ELb1ELb0ELb0ELb0ELb0EEENS1_21CollectiveEpilogueFwdINS6_IJSA_NS7_ILi256EEESB_EEES9_SE_SG_Li256ELb0ELb0ELb0ELb0EEENS1_30DynamicPersistentTileSchedulerILi256ELi32ELb0ELb0ELb1EEEEEEEEEvNT_6ParamsE)
        /*0278*/ 	.word	0x00000010


	//----- nvinfo : EIATTR_MIN_STACK_SIZE
	.align		4
.L_124:
        /*027c*/ 	.byte	0x04, 0x12
        /*027e*/ 	.short	(.L_126 - .L_125)
	.align		4
.L_125:
        /*0280*/ 	.word	index@(_ZN7cutlass13device_kernelIN5flash11enable_sm90INS1_16FlashAttnFwdSm90INS1_25CollectiveMainloopFwdSm90ILi2EN4cute5tupleIJNS5_1CILi1EEES8_S8_EEENS6_IJNS7_ILi128EEENS7_ILi96EEENS7_ILi64EEEEEELi256ENS_10bfloat16_tEfNS_4arch4Sm90ELb1ELb0ELb0ELb1ELb0ELb0ELb0ELb1ELb0ELb0ELb0ELb0EEENS1_21CollectiveEpilogueFwdINS6_IJSA_NS7_ILi256EEESB_EEES9_SE_SG_Li256ELb1ELb0ELb0ELb0EEENS1_36VarlenDynamicPersistentTileSchedulerILi128ELi96ELi256ELi32ELb0ELb0ELb1ELb1ELb1ELb1EEEEEEEEEvNT_6ParamsE)
        /*0284*/ 	.word	0x00000028


	//----- nvinfo : EIATTR_MIN_STACK_SIZE
	.align		4
.L_126:
        /*0288*/ 	.byte	0x04, 0x12
        /*028a*/ 	.short	(.L_128 - .L_127)
	.align		4
.L_127:
        /*028c*/ 	.word	index@(_ZN7cutlass13device_kernelIN5flash11enable_sm90INS1_16FlashAttnFwdSm90INS1_25CollectiveMainloopFwdSm90ILi2EN4cute5tupleIJNS5_1CILi1EEES8_S8_EEENS6_IJNS7_ILi128EEENS7_ILi96EEENS7_ILi64EEEEEELi256ENS_10bfloat16_tEfNS_4arch4Sm90ELb1ELb0ELb0ELb1ELb0ELb1ELb0ELb1ELb0ELb0ELb0ELb0EEENS1_21CollectiveEpilogueFwdINS6_IJSA_NS7_ILi256EEESB_EEES9_SE_SG_Li256ELb1ELb0ELb0ELb0EEENS1_36VarlenDynamicPersistentTileSchedulerILi128ELi96ELi256ELi32ELb0ELb0ELb1ELb1ELb1ELb1EEEEEEEEEvNT_6ParamsE)
        /*0290*/ 	.word	0x00000030


	//----- nvinfo : EIATTR_MIN_STACK_SIZE
	.align		4
.L_128:
        /*0294*/ 	.byte	0x04, 0x12
        /*0296*/ 	.short	(.L_130 - .L_129)
	.align		4
.L_129:
        /*0298*/ 	.word	index@(_ZN7cutlass13device_kernelIN5flash11enable_sm90INS1_16FlashAttnFwdSm90INS1_25CollectiveMainloopFwdSm90ILi2EN4cute5tupleIJNS5_1CILi1EEES8_S8_EEENS6_IJNS7_ILi128EEENS7_ILi96EEENS7_ILi64EEEEEELi256ENS_10bfloat16_tEfNS_4arch4Sm90ELb1ELb0ELb0ELb1ELb0ELb0ELb1ELb1ELb0ELb0ELb0ELb0EEENS1_21CollectiveEpilogueFwdINS6_IJSA_NS7_ILi256EEESB_EEES9_SE_SG_Li256ELb1ELb0ELb0ELb0EEENS1_36VarlenDynamicPersistentTileSchedulerILi128ELi96ELi256ELi32ELb0ELb0ELb1ELb1ELb1ELb1EEEEEEEEEvNT_6ParamsE)
        /*029c*/ 	.word	0x00000028


	//----- nvinfo : EIATTR_MIN_STACK_SIZE
	.align		4
.L_130:
        /*02a0*/ 	.byte	0x04, 0x12
        /*02a2*/ 	.short	(.L_132 - .L_131)
	.align		4
.L_131:
        /*02a4*/ 	.word	index@(_ZN7cutlass13device_kernelIN5flash11enable_sm90INS1_16FlashAttnFwdSm90INS1_25CollectiveMainloopFwdSm90ILi2EN4cute5tupleIJNS5_1CILi1EEES8_S8_EEENS6_IJNS7_ILi128EEENS7_ILi96EEENS7_ILi64EEEEEELi256ENS_10bfloat16_tEfNS_4arch4Sm90ELb1ELb0ELb0ELb1ELb0ELb1ELb1ELb1ELb0ELb0ELb0ELb0EEENS1_21CollectiveEpilogueFwdINS6_IJSA_NS7_ILi256EEESB_EEES9_SE_SG_Li256ELb1ELb0ELb0ELb0EEENS1_36VarlenDynamicPersistentTileSchedulerILi128ELi96ELi256ELi32ELb0ELb0ELb1ELb1ELb1ELb1EEEEEEEEEvNT_6ParamsE)
        /*02a8*/ 	.word	0x00000060
.L_132:


//--------------------- .nv.compat                --------------------------
	.section	.nv.compat,"",@"SHT_CUDA_COMPAT_INFO"
	.align	4
        /*0000*/ 	.byte	0x02, 0x09, 0x01, 0x00, 0x02, 0x02, 0x04, 0x00, 0x02, 0x05, 0x05, 0x00, 0x03, 0x07, 0x01, 0x01
        /*0010*/ 	.byte	0x02, 0x03, 0x01, 0x00, 0x02, 0x06, 0x01, 0x00, 0x04, 0x0b, 0x08, 0x00, 0x00, 0x00, 0x00, 0x00
        /*0020*/ 	.byte	0x00, 0x00, 0x00, 0x00


//--------------------- .nv.info._ZN7cutlass13device_kernelIN5flash11enable_sm90INS1_16FlashAttnFwdSm90INS1_25CollectiveMainloopFwdSm90ILi2EN4cute5tupleIJNS5_1CILi1EEES8_S8_EEENS6_IJNS7_ILi128EEENS7_ILi96EEENS7_ILi64EEEEEELi256ENS_10bfloat16_tEfNS_4arch4Sm90ELb0ELb0ELb0ELb0ELb0ELb0ELb0ELb1ELb0ELb0ELb0ELb0EEENS1_21CollectiveEpilogueFwdINS6_IJSA_NS7_ILi256EEESB_EEES9_SE_SG_Li256ELb0ELb0ELb0ELb0EEENS1_29StaticPersistentTileSchedulerILb0EEEEEEEEEvNT_6ParamsE --------------------------
	.section	.nv.info._ZN7cutlass13device_kernelIN5flash11enable_sm90INS1_16FlashAttnFwdSm90INS1_25CollectiveMainloopFwdSm90ILi2EN4cute5tupleIJNS5_1CILi1EEES8_S8_EEENS6_IJNS7_ILi128EEENS7_ILi96EEENS7_ILi64EEEEEELi256ENS_10bfloat16_tEfNS_4arch4Sm90ELb0ELb0ELb0ELb0ELb0ELb0ELb0ELb1ELb0ELb0ELb0ELb0EEENS1_21CollectiveEpilogueFwdINS6_IJSA_NS7_ILi256EEESB_EEES9_SE_SG_Li256ELb0ELb0ELb0ELb0EEENS1_29StaticPersistentTileSchedulerILb0EEEEEEEEEvNT_6ParamsE,"",@"SHT_CUDA_INFO"
	.sectionflags	@""
	.align	4


	//----- nvinfo : EIATTR_CUDA_API_VERSION
	.align		4
        /*0000*/ 	.byte	0x04, 0x37
        /*0002*/ 	.short	(.L_134 - .L_133)
.L_133:
        /*0004*/ 	.word	0x00000082


	//----- nvinfo : EIATTR_KPARAM_INFO
	.align		4
.L_134:
        /*0008*/ 	.byte	0x04, 0x17
        /*000a*/ 	.short	(.L_136 - .L_135)
.L_135:
        /*000c*/ 	.word	0x00000000
        /*0010*/ 	.short	0x0000
        /*0012*/ 	.short	0x0070
        /*0014*/ 	.byte	0x00, 0xf0, 0x01, 0x2e


	//----- nvinfo : EIATTR_SPARSE_MMA_MASK
	.align		4
.L_136:
        /*0018*/ 	.byte	0x03, 0x50
        /*001a*/ 	.short	0x0000


	//----- nvinfo : EIATTR_MAXREG_COUNT
	.align		4
        /*001c*/ 	.byte	0x03, 0x1b
        /*001e*/ 	.short	0x00a8


	//----- nvinfo : EIATTR_NUM_BARRIERS
	.align		4
        /*0020*/ 	.byte	0x02, 0x4c
        /*0022*/ 	.byte	0x10
	.zero		1


	//----- nvinfo : EIATTR_EXTERNS
	.align		4
        /*0024*/ 	.byte	0x04, 0x0f
        /*0026*/ 	.short	(.L_138 - .L_137)


	//   ....[0]....
	.align		4
.L_137:
        /*0028*/ 	.word	index@(__assertfail)


	//----- nvinfo : EIATTR_ANNOTATIONS
	.align		4
.L_138:
        /*002c*/ 	.byte	0x04, 0x55
        /*002e*/ 	.short	(.L_140 - .L_139)


	//   ....[0]....
.L_139:
        /*0030*/ 	.word	0x00000001
        /*0034*/ 	.byte	0x80, 0x63, 0x00, 0x00, 0x01, 0x00, 0x00, 0x00, 0x90, 0x63, 0x00, 0x00, 0x01, 0x00, 0x00, 0x00
        /* <DEDUP_REMOVED lines=10> */
        /*00e4*/ 	.byte	0x60, 0x8b, 0x00, 0x00


	//----- nvinfo : EIATTR_MERCURY_ISA_VERSION
	.align		4
.L_140:
        /*00e8*/ 	.byte	0x03, 0x5f
        /*00ea*/ 	.short	0x0101


	//----- nvinfo : EIATTR_INT_WARP_WIDE_INSTR_OFFSETS
	.align		4
        /*00ec*/ 	.byte	0x04, 0x31
        /*00ee*/ 	.short	(.L_142 - .L_141)


	//   ....[0]....
.L_141:
        /*00f0*/ 	.word	0x00000190


	//   ....[1]....
        /*00f4*/ 	.word	0x000001c0


	//   ....[2]....
        /*00f8*/ 	.word	0x000001d0


	//   ....[3]....
        /*00fc*/ 	.word	0x00006a90


	//   ....[4]....
        /*0100*/ 	.word	0x00006ac0


	//----- nvinfo : EIATTR_COOP_GROUP_MASK_REGIDS
	.align		4
.L_142:
        /*0104*/ 	.byte	0x04, 0x29
        /*0106*/ 	.short	(.L_144 - .L_143)


	//   ....[0]....
.L_143:
        /*0108*/ 	.word	0xffffffff


	//   ....[1]....
        /*010c*/ 	.word	0xffffffff


	//   ....[2]....
        /*0110*/ 	.word	0xffffffff


	//   ....[3]....
        /*0114*/ 	.word	0xffffffff


	//   ....[4]....
        /*0118*/ 	.word	0xffffffff


	//   ....[5]....
        /*011c*/ 	.word	0xffffffff


	//   ....[6]....
        /*0120*/ 	.word	0xffffffff


	//   ....[7]....
        /*0124*/ 	.word	0xffffffff


	//   ....[8]....
        /*0128*/ 	.word	0xffffffff


	//   ....[9]....
        /*012c*/ 	.word	0xffffffff


	//   ....[10]....
        /*0130*/ 	.word	0xffffffff


	//   ....[11]....
        /*0134*/ 	.word	0xffffffff


	//   ....[12]....
        /*0138*/ 	.word	0xffffffff


	//   ....[13]....
        /*013c*/ 	.word	0xffffffff


	//   ....[14]....
        /*0140*/ 	.word	0xffffffff


	//   ....[15]....
        /*0144*/ 	.word	0xffffffff


	//   ....[16]....
        /*0148*/ 	.word	0xffffffff


	//   ....[17]....
        /*014c*/ 	.word	0xffffffff


	//   ....[18]....
        /*0150*/ 	.word	0xffffffff


	//   ....[19]....
        /*0154*/ 	.word	0xffffffff


	//   ....[20]....
        /*0158*/ 	.word	0xffffffff


	//   ....[21]....
        /*015c*/ 	.word	0xffffffff


	//   ....[22]....
        /*0160*/ 	.word	0xffffffff


	//   ....[23]....
        /*0164*/ 	.word	0x0500000f


	//   ....[24]....
        /*0168*/ 	.word	0x0500000f


	//----- nvinfo : EIATTR_COOP_GROUP_INSTR_OFFSETS
	.align		4
.L_144:
        /*016c*/ 	.byte	0x04, 0x28
        /*016e*/ 	.short	(.L_146 - .L_145)


	//   ....[0]....
.L_145:
        /*0170*/ 	.word	0x00000070


	//   ....[1]....
        /*0174*/ 	.word	0x000001a0


	//   ....[2]....
        /*0178*/ 	.word	0x000001f0


	//   ....[3]....
        /*017c*/ 	.word	0x000003e0


	//   ....[4]....
        /*0180*/ 	.word	0x00000540


	//   ....[5]....
        /*0184*/ 	.word	0x00000660


	//   ....[6]....
        /*0188*/ 	.word	0x000007c0


	//   ....[7]....
        /*018c*/ 	.word	0x00000d40


	//   ....[8]....
        /*0190*/ 	.word	0x00001a10


	//   ....[9]....
        /*0194*/ 	.word	0x00001a60


	//   ....[10]....
        /*0198*/ 	.word	0x00001ec0


	//   ....[11]....
        /*019c*/ 	.word	0x00001f40


	//   ....[12]....
        /*01a0*/ 	.word	0x00002f60


	//   ....[13]....
        /*01a4*/ 	.word	0x00002f90


	//   ....[14]....
        /*01a8*/ 	.word	0x00003320


	//   ....[15]....
        /*01ac*/ 	.word	0x000034f0


	//   ....[16]....
        /*01b0*/ 	.word	0x00004810


	//   ....[17]....
        /*01b4*/ 	.word	0x00004850


	//   ....[18]....
        /*01b8*/ 	.word	0x000049e0


	//   ....[19]....
        /*01bc*/ 	.word	0x00004a20


	//   ....[20]....
        /*01c0*/ 	.word	0x00005f60


	//   ....[21]....
        /*01c4*/ 	.word	0x00006290


	//   ....[22]....
        /*01c8*/ 	.word	0x00008c60


	//   ....[23]....
        /*01cc*/ 	.word	0x00009150


	//   ....[24]....
        /*01d0*/ 	.word	0x000095f0


	//----- nvinfo : EIATTR_REG_RECONFIG
	.align		4
.L_146:
        /*01d4*/ 	.byte	0x01, 0x54
	.zero		2


	//----- nvinfo : EIATTR_SYSCALL_OFFSETS
	.align		4
        /*01d8*/ 	.byte	0x04, 0x46
        /*01da*/ 	.short	(.L_148 - .L_147)


	//   ....[0]....
.L_147:
        /*01dc*/ 	.word	0x00001070


	//   ....[1]....
        /*01e0*/ 	.word	0x000066f0


	//   ....[2]....
        /*01e4*/ 	.word	0x00006830


	//   ....[3]....
        /*01e8*/ 	.word	0x00006930


	//----- nvinfo : EIATTR_MBARRIER_INSTR_OFFSETS
	.align		4
.L_148:
        /*01ec*/ 	.byte	0x04, 0x39
        /*01ee*/ 	.short	(.L_150 - .L_149)


	//   ....[0]....
.L_149:
        /*01f0*/ 	.word	0x00000290
        /*01f4*/ 	.word	0x000000ff
        /*01f8*/ 	.word	0x00022800
        /*01fc*/ 	.short	0x0100
        /*01fe*/ 	.byte	0x06
	.zero		1


	//   ....[1]....
        /*0200*/ 	.word	0x000002a0
        /*0204*/ 	.word	0x000000ff
        /*0208*/ 	.word	0x00022820
        /*020c*/ 	.short	0x0100
        /*020e*/ 	.byte	0x06
	.zero		1


	//   ....[2]....
        /*0210*/ 	.word	0x00000390
        /*0214*/ 	.word	0x000000ff
        /*0218*/ 	.word	0x00022830
        /*021c*/ 	.short	0x0100
        /*021e*/ 	.byte	0x08
	.zero		1


	//   ....[3]....
        /*0220*/ 	.word	0x000003a0
        /*0224*/ 	.word	0x000000ff
        /*0228*/ 	.word	0x00022840
        /*022c*/ 	.short	0x0100
        /*022e*/ 	.byte	0x08
	.zero		1


	//   ....[4]....
        /*0230*/ 	.word	0x000003b0
        /*0234*/ 	.word	0x000000ff
        /*0238*/ 	.word	0x00022838
        /*023c*/ 	.short	0x0100
        /*023e*/ 	.byte	0x08
	.zero		1


	//   ....[5]....
        /*0240*/ 	.word	0x000003c0
        /*0244*/ 	.word	0x000000ff
        /*0248*/ 	.word	0x00022848
        /*024c*/ 	.short	0x0100
        /*024e*/ 	.byte	0x08
	.zero		1


	//   ....[6]....
        /*0250*/ 	.word	0x000004f0
        /*0254*/ 	.word	0x000000ff
        /*0258*/ 	.word	0x00022850
        /*025c*/ 	.short	0x0100
        /*025e*/ 	.byte	0x08
	.zero		1


	//   ....[7]....
        /*0260*/ 	.word	0x00000500
        /*0264*/ 	.word	0x000000ff
        /*0268*/ 	.word	0x00022860
        /*026c*/ 	.short	0x0100
        /*026e*/ 	.byte	0x08
	.zero		1


	//   ....[8]....
        /*0270*/ 	.word	0x00000510
        /*0274*/ 	.word	0x000000ff
        /*0278*/ 	.word	0x00022858
        /*027c*/ 	.short	0x0100
        /*027e*/ 	.byte	0x08
	.zero		1


	//   ....[9]....
        /*0280*/ 	.word	0x00000520
        /*0284*/ 	.word	0x000000ff
        /*0288*/ 	.word	0x00022868
        /*028c*/ 	.short	0x0100
        /*028e*/ 	.byte	0x08
	.zero		1


	//   ....[10]....
        /*0290*/ 	.word	0x00000610
        /*0294*/ 	.word	0x000000ff
        /*0298*/ 	.word	0x00022870
        /*029c*/ 	.short	0x0100
        /*029e*/ 	.byte	0x06
	.zero		1


	//   ....[11]....
        /*02a0*/ 	.word	0x00000620
        /*02a4*/ 	.word	0x000000ff
        /*02a8*/ 	.word	0x00022880
        /*02ac*/ 	.short	0x0100
        /*02ae*/ 	.byte	0x06
	.zero		1


	//   ....[12]....
        /*02b0*/ 	.word	0x00000630
        /*02b4*/ 	.word	0x000000ff
        /*02b8*/ 	.word	0x00022878
        /*02bc*/ 	.short	0x0100
        /*02be*/ 	.byte	0x06
	.zero		1


	//   ....[13]....
        /*02c0*/ 	.word	0x00000640
        /*02c4*/ 	.word	0x000000ff
        /*02c8*/ 	.word	0x00022888
        /*02cc*/ 	.short	0x0100
        /*02ce*/ 	.byte	0x06
	.zero		1


	//   ....[14]....
        /*02d0*/ 	.word	0x00000770
        /*02d4*/ 	.word	0x000000ff
        /*02d8*/ 	.word	0x00022890
        /*02dc*/ 	.short	0x0100
        /*02de*/ 	.byte	0x08
	.zero		1


	//   ....[15]....
        /*02e0*/ 	.word	0x00000780
        /*02e4*/ 	.word	0x000000ff
        /*02e8*/ 	.word	0x000228a0
        /*02ec*/ 	.short	0x0100
        /*02ee*/ 	.byte	0x08
	.zero		1


	//   ....[16]....
        /*02f0*/ 	.word	0x00000790
        /*02f4*/ 	.word	0x000000ff
        /*02f8*/ 	.word	0x00022898
        /*02fc*/ 	.short	0x0100
        /*02fe*/ 	.byte	0x08
	.zero		1


	//   ....[17]....
        /*0300*/ 	.word	0x000007a0
        /*0304*/ 	.word	0x000000ff
        /*0308*/ 	.word	0x000228a8
        /*030c*/ 	.short	0x0100
        /*030e*/ 	.byte	0x08
	.zero		1


	//   ....[18]....
        /*0310*/ 	.word	0x000008d0
        /*0314*/ 	.word	0x000000ff
        /*0318*/ 	.word	0x000228b0
        /*031c*/ 	.short	0x0100
        /*031e*/ 	.byte	0x08
	.zero		1


	//   ....[19]....
        /*0320*/ 	.word	0x000008e0
        /*0324*/ 	.word	0x000000ff
        /*0328*/ 	.word	0x000228c0
        /*032c*/ 	.short	0x0100
        /*032e*/ 	.byte	0x08
	.zero		1


	//   ....[20]....
        /*0330*/ 	.word	0x000008f0
        /*0334*/ 	.word	0x000000ff
        /*0338*/ 	.word	0x000228b8
        /*033c*/ 	.short	0x0100
        /*033e*/ 	.byte	0x08
	.zero		1


	//   ....[21]....
        /*0340*/ 	.word	0x00000900
        /*0344*/ 	.word	0x000000ff
        /*0348*/ 	.word	0x000228c8
        /*034c*/ 	.short	0x0100
        /*034e*/ 	.byte	0x08
	.zero		1


	//   ....[22]....
        /*0350*/ 	.word	0x000010c0
        /*0354*/ 	.word	0x000000ff
        /*0358*/ 	.word	0x00022800
        /*035c*/ 	.short	0x010a
        /*035e*/ 	.byte	0x2e
	.zero		1


	//   ....[23]....
        /*0360*/ 	.word	0x00001170
        /*0364*/ 	.word	0x000000ff
        /*0368*/ 	.word	0x00022830
        /*036c*/ 	.short	0x010a
        /*036e*/ 	.byte	0x15
	.zero		1


	//   ....[24]....
        /*0370*/ 	.word	0x000011b0
        /*0374*/ 	.word	0x000000ff
        /*0378*/ 	.word	0x00022830
        /*037c*/ 	.short	0x010a
        /*037e*/ 	.byte	0x15
	.zero		1


	//   ....[25]....
        /*0380*/ 	.word	0x00002360
        /*0384*/ 	.word	0x00000004
        /*0388*/ 	.word	0x00000000
        /*038c*/ 	.short	0x0101
        /*038e*/ 	.byte	0x3f
	.zero		1


	//   ....[26]....
        /*0390*/ 	.word	0x00002790
        /*0394*/ 	.word	0x000000ff
        /*0398*/ 	.word	0x00022850
        /*039c*/ 	.short	0x010a
        /*039e*/ 	.byte	0x15
	.zero		1


	//   ....[27]....
        /*03a0*/ 	.word	0x000027d0
        /*03a4*/ 	.word	0x000000ff
        /*03a8*/ 	.word	0x00022850
        /*03ac*/ 	.short	0x010a
        /*03ae*/ 	.byte	0x15
	.zero		1


	//   ....[28]....
        /*03b0*/ 	.word	0x00002ac0
        /*03b4*/ 	.word	0x00000008
        /*03b8*/ 	.word	0x00000000
        /*03bc*/ 	.short	0x0101
        /*03be*/ 	.byte	0x3f
	.zero		1


	//   ....[29]....
        /*03c0*/ 	.word	0x00002c10
        /*03c4*/ 	.word	0x000000ff
        /*03c8*/ 	.word	0x00022830
        /*03cc*/ 	.short	0x010a
        /*03ce*/ 	.byte	0x17
	.zero		1


	//   ....[30]....
        /*03d0*/ 	.word	0x00002c60
        /*03d4*/ 	.word	0x000000ff
        /*03d8*/ 	.word	0x00022830
        /*03dc*/ 	.short	0x010a
        /*03de*/ 	.byte	0x17
	.zero		1


	//   ....[31]....
        /*03e0*/ 	.word	0x000038a0
        /*03e4*/ 	.word	0x0000009a
        /*03e8*/ 	.word	0x00000000
        /*03ec*/ 	.short	0x0101
        /*03ee*/ 	.byte	0x3f
	.zero		1


	//   ....[32]....
        /*03f0*/ 	.word	0x000044e0
        /*03f4*/ 	.word	0x000000ff
        /*03f8*/ 	.word	0x00022850
        /*03fc*/ 	.short	0x010a
        /*03fe*/ 	.byte	0x17
	.zero		1


	//   ....[33]....
        /*0400*/ 	.word	0x00004530
        /*0404*/ 	.word	0x000000ff
        /*0408*/ 	.word	0x00022850
        /*040c*/ 	.short	0x010a
        /*040e*/ 	.byte	0x17
	.zero		1


	//   ....[34]....
        /*0410*/ 	.word	0x000047f0
        /*0414*/ 	.word	0x000000b7
        /*0418*/ 	.word	0x00000000
        /*041c*/ 	.short	0x0101
        /*041e*/ 	.byte	0x3f
	.zero		1


	//   ....[35]....
        /*0420*/ 	.word	0x000061a0
        /*0424*/ 	.word	0x000000ff
        /*0428*/ 	.word	0x00000000
        /*042c*/ 	.short	0x0101
        /*042e*/ 	.byte	0x06
	.zero		1


	//   ....[36]....
        /*0430*/ 	.word	0x00006e10
        /*0434*/ 	.word	0x00000005
        /*0438*/ 	.word	0x00022840
        /*043c*/ 	.short	0x010a
        /*043e*/ 	.byte	0x3f
	.zero		1


	//   ....[37]....
        /*0440*/ 	.word	0x000071a0
        /*0444*/ 	.word	0x0000000a
        /*0448*/ 	.word	0x00022820
        /*044c*/ 	.short	0x010a
        /*044e*/ 	.byte	0x3f
	.zero		1


	//   ....[38]....
        /*0450*/ 	.word	0x00007270
        /*0454*/ 	.word	0x00000008
        /*0458*/ 	.word	0x00022860
        /*045c*/ 	.short	0x010a
        /*045e*/ 	.byte	0x3f
	.zero		1


	//   ....[39]....
        /*0460*/ 	.word	0x00007820
        /*0464*/ 	.word	0x00000002
        /*0468*/ 	.word	0x00022840
        /*046c*/ 	.short	0x010a
        /*046e*/ 	.byte	0x3f
	.zero		1


	//   ....[40]....
        /*0470*/ 	.word	0x000079e0
        /*0474*/ 	.word	0x00000002
        /*0478*/ 	.word	0x00022860
        /*047c*/ 	.short	0x010a
        /*047e*/ 	.byte	0x3f
	.zero		1


	//   ....[41]....
        /*0480*/ 	.word	0x00007f30
        /*0484*/ 	.word	0x00000003
        /*0488*/ 	.word	0x00022840
        /*048c*/ 	.short	0x010a
        /*048e*/ 	.byte	0x3f
	.zero		1


	//   ....[42]....
        /*0490*/ 	.word	0x000080f0
        /*0494*/ 	.word	0x00000003
        /*0498*/ 	.word	0x00022860
        /*049c*/ 	.short	0x010a
        /*049e*/ 	.byte	0x3f
	.zero		1


	//   ....[43]....
        /*04a0*/ 	.word	0x000085e0
        /*04a4*/ 	.word	0x00000003
        /*04a8*/ 	.word	0x00022840
        /*04ac*/ 	.short	0x010a
        /*04ae*/ 	.byte	0x3f
	.zero		1


	//   ....[44]....
        /*04b0*/ 	.word	0x000087a0
        /*04b4*/ 	.word	0x00000003
        /*04b8*/ 	.word	0x00022860
        /*04bc*/ 	.short	0x010a
        /*04be*/ 	.byte	0x3f
	.zero		1


	//   ....[45]....
        /*04c0*/ 	.word	0x00008be0
        /*04c4*/ 	.word	0x00000000
        /*04c8*/ 	.word	0x00022820
        /*04cc*/ 	.short	0x010a
        /*04ce*/ 	.byte	0x3f
	.zero		1


	//   ....[46]....
        /*04d0*/ 	.word	0x00008d80
        /*04d4*/ 	.word	0x00000006
        /*04d8*/ 	.word	0x00000000
        /*04dc*/ 	.short	0x010a
        /*04de*/ 	.byte	0x3f
	.zero		1


	//   ....[47]....
        /*04e0*/ 	.word	0x00008df0
        /*04e4*/ 	.word	0x00000003
        /*04e8*/ 	.word	0x00000000
        /*04ec*/ 	.short	0x010a
        /*04ee*/ 	.byte	0x3f
	.zero		1


	//   ....[48]....
        /*04f0*/ 	.word	0x00008e50
        /*04f4*/ 	.word	0x00000010
        /*04f8*/ 	.word	0x00000000
        /*04fc*/ 	.short	0x010a
        /*04fe*/ 	.byte	0x3f
	.zero		1


	//   ....[49]....
        /*0500*/ 	.word	0x00008e80
        /*0504*/ 	.word	0x00000003
        /*0508*/ 	.word	0x00000000
        /*050c*/ 	.short	0x010a
        /*050e*/ 	.byte	0x3f
	.zero		1


	//   ....[50]....
        /*0510*/ 	.word	0x00008ef0
        /*0514*/ 	.word	0x00000003
        /*0518*/ 	.word	0x00022800
        /*051c*/ 	.short	0x010a
        /*051e*/ 	.byte	0x3f
	.zero		1


	//   ....[51]....
        /*0520*/ 	.word	0x00008f50
        /*0524*/ 	.word	0x00000000
        /*0528*/ 	.word	0x00022830
        /*052c*/ 	.short	0x010a
        /*052e*/ 	.byte	0x3f
	.zero		1


	//   ....[52]....
        /*0530*/ 	.word	0x00008fa0
        /*0534*/ 	.word	0x00000008
        /*0538*/ 	.word	0x00022850
        /*053c*/ 	.short	0x010a
        /*053e*/ 	.byte	0x3f
	.zero		1


	//   ....[53]....
        /*0540*/ 	.word	0x00009010
        /*0544*/ 	.word	0x00000000
        /*0548*/ 	.word	0x00022830
        /*054c*/ 	.short	0x010a
        /*054e*/ 	.byte	0x3f
	.zero		1


	//   ....[54]....
        /*0550*/ 	.word	0x00009070
        /*0554*/ 	.word	0x000000b7
        /*0558*/ 	.word	0x00022850
        /*055c*/ 	.short	0x010a
        /*055e*/ 	.byte	0x3f
	.zero		1


	//   ....[55]....
        /*0560*/ 	.word	0x00009210
        /*0564*/ 	.word	0x00000005
        /*0568*/ 	.word	0x00022840
        /*056c*/ 	.short	0x010a
        /*056e*/ 	.byte	0x3f
	.zero		1


	//   ....[56]....
        /*0570*/ 	.word	0x00009290
        /*0574*/ 	.word	0x00000008
        /*0578*/ 	.word	0x00022820
        /*057c*/ 	.short	0x010a
        /*057e*/ 	.byte	0x3f
	.zero		1


	//   ....[57]....
        /*0580*/ 	.word	0x000092e0
        /*0584*/ 	.word	0x00000008
        /*0588*/ 	.word	0x00022860
        /*058c*/ 	.short	0x010a
        /*058e*/ 	.byte	0x3f
	.zero		1


	//   ....[58]....
        /*0590*/ 	.word	0x00009330
        /*0594*/ 	.word	0x00000002
        /*0598*/ 	.word	0x00022840
        /*059c*/ 	.short	0x010a
        /*059e*/ 	.byte	0x3f
	.zero		1


	//   ....[59]....
        /*05a0*/ 	.word	0x00009380
        /*05a4*/ 	.word	0x00000002
        /*05a8*/ 	.word	0x00022860
        /*05ac*/ 	.short	0x010a
        /*05ae*/ 	.byte	0x3f
	.zero		1


	//   ....[60]....
        /*05b0*/ 	.word	0x000093d0
        /*05b4*/ 	.word	0x00000003
        /*05b8*/ 	.word	0x00022840
        /*05bc*/ 	.short	0x010a
        /*05be*/ 	.byte	0x3f
	.zero		1


	//   ....[61]....
        /*05c0*/ 	.word	0x00009420
        /*05c4*/ 	.word	0x00000003
        /*05c8*/ 	.word	0x00022860
        /*05cc*/ 	.short	0x010a
        /*05ce*/ 	.byte	0x3f
	.zero		1


	//   ....[62]....
        /*05d0*/ 	.word	0x00009470
        /*05d4*/ 	.word	0x00000003
        /*05d8*/ 	.word	0x00022840
        /*05dc*/ 	.short	0x010a
        /*05de*/ 	.byte	0x3f
	.zero		1


	//   ....[63]....
        /*05e0*/ 	.word	0x000094c0
        /*05e4*/ 	.word	0x00000003
        /*05e8*/ 	.word	0x00022860
        /*05ec*/ 	.short	0x010a
        /*05ee*/ 	.byte	0x3f
	.zero		1


	//   ....[64]....
        /*05f0*/ 	.word	0x00009510
        /*05f4*/ 	.word	0x00000000
        /*05f8*/ 	.word	0x00022820
        /*05fc*/ 	.short	0x010a
        /*05fe*/ 	.byte	0x3f
	.zero		1


	//   ....[65]....
        /*0600*/ 	.word	0x000096b0
        /*0604*/ 	.word	0x00000006
        /*0608*/ 	.word	0x00000000
        /*060c*/ 	.short	0x010a
        /*060e*/ 	.byte	0x3f
	.zero		1


	//   ....[66]....
        /*0610*/ 	.word	0x00009700
        /*0614*/ 	.word	0x00000003
        /*0618*/ 	.word	0x00000000
        /*061c*/ 	.short	0x010a
        /*061e*/ 	.byte	0x3f
	.zero		1


	//   ....[67]....
        /*0620*/ 	.word	0x00009750
        /*0624*/ 	.word	0x00000010
        /*0628*/ 	.word	0x00000000
        /*062c*/ 	.short	0x010a
        /*062e*/ 	.byte	0x3f
	.zero		1


	//----- nvinfo : EIATTR_NUM_MBARRIERS
	.align		4
.L_150:
        /*0630*/ 	.byte	0x03, 0x38
        /*0632*/ 	.short	0x0016


	//----- nvinfo : EIATTR_EXIT_INSTR_OFFSETS
	.align		4
        /*0634*/ 	.byte	0x04, 0x1c
        /*0636*/ 	.short	(.L_152 - .L_151)


	//   ....[0]....
.L_151:
        /*0638*/ 	.word	0x00000a30


	//   ....[1]....
        /*063c*/ 	.word	0x00006250


	//   ....[2]....
        /*0640*/ 	.word	0x000062b0


	//   ....[3]....
        /*0644*/ 	.word	0x00008ed0


	//----- nvinfo : EIATTR_MAX_THREADS
	.align		4
.L_152:
        /*0648*/ 	.byte	0x04, 0x05
        /*064a*/ 	.short	(.L_154 - .L_153)
.L_153:
        /*064c*/ 	.word	0x00000180
        /*0650*/ 	.word	0x00000001
        /*0654*/ 	.word	0x00000001


	//----- nvinfo : EIATTR_CRS_STACK_SIZE
	.align		4
.L_154:
        /*0658*/ 	.byte	0x04, 0x1e
        /*065a*/ 	.short	(.L_156 - .L_155)
.L_155:
        /*065c*/ 	.word	0x00000000


	//----- nvinfo : EIATTR_CBANK_PARAM_SIZE
	.align		4
.L_156:
        /*0660*/ 	.byte	0x03, 0x19
        /*0662*/ 	.short	0x0bf0


	//----- nvinfo : EIATTR_PARAM_CBANK
	.align		4
        /*0664*/ 	.byte	0x04, 0x0a
        /*0666*/ 	.short	(.L_158 - .L_157)
	.align		4
.L_157:
        /*0668*/ 	.word	index@(.nv.constant0._ZN7cutlass13device_kernelIN5flash11enable_sm90INS1_16FlashAttnFwdSm90INS1_25CollectiveMainloopFwdSm90ILi2EN4cute5tupleIJNS5_1CILi1EEES8_S8_EEENS6_IJNS7_ILi128EEENS7_ILi96EEENS7_ILi64EEEEEELi256ENS_10bfloat16_tEfNS_4arch4Sm90ELb0ELb0ELb0ELb0ELb0ELb0ELb0ELb1ELb0ELb0ELb0ELb0EEENS1_21CollectiveEpilogueFwdINS6_IJSA_NS7_ILi256EEESB_EEES9_SE_SG_Li256ELb0ELb0ELb0ELb0EEENS1_29StaticPersistentTileSchedulerILb0EEEEEEEEEvNT_6ParamsE)
        /*066c*/ 	.short	0x0210
        /*066e*/ 	.short	0x0bf0


	//----- nvinfo : EIATTR_SW_WAR
	.align		4
.L_158:
        /*0670*/ 	.byte	0x04, 0x36
        /*0672*/ 	.short	(.L_160 - .L_159)
.L_159:
        /*0674*/ 	.word	0x00000008
.L_160:


//--------------------- .nv.info._ZN7cutlass13device_kernelIN5flash11enable_sm90INS1_16FlashAttnFwdSm90INS1_25CollectiveMainloopFwdSm90ILi2EN4cute5tupleIJNS5_1CILi1EEES8_S8_EEENS6_IJNS7_ILi128EEENS7_ILi96EEENS7_ILi64EEEEEELi256ENS_10bfloat16_tEfNS_4arch4Sm90ELb0ELb0ELb0ELb0ELb0ELb0ELb1ELb1ELb0ELb0ELb0ELb0EEENS1_21CollectiveEpilogueFwdINS6_IJSA_NS7_ILi256EEESB_EEES9_SE_SG_Li256ELb0ELb0ELb0ELb0EEENS1_29StaticPersistentTileSchedulerILb0EEEEEEEEEvNT_6ParamsE --------------------------
	.section	.nv.info._ZN7cutlass13device_kernelIN5flash11enable_sm90INS1_16FlashAttnFwdSm90INS1_25CollectiveMainloopFwdSm90ILi2EN4cute5tupleIJNS5_1CILi1EEES8_S8_EEENS6_IJNS7_ILi128EEENS7_ILi96EEENS7_ILi64EEEEEELi256ENS_10bfloat16_tEfNS_4arch4Sm90ELb0ELb0ELb0ELb0ELb0ELb0ELb1ELb1ELb0ELb0ELb0ELb0EEENS1_21CollectiveEpilogueFwdINS6_IJSA_NS7_ILi256EEESB_EEES9_SE_SG_Li256ELb0ELb0ELb0ELb0EEENS1_29StaticPersistentTileSchedulerILb0EEEEEEEEEvNT_6ParamsE,"",@"SHT_CUDA_INFO"
	.sectionflags	@""
	.align	4


	//----- nvinfo : EIATTR_CUDA_API_VERSION
	.align		4
        /*0000*/ 	.byte	0x04, 0x37
        /*0002*/ 	.short	(.L_162 - .L_161)
.L_161:
        /*0004*/ 	.word	0x00000082


	//----- nvinfo : EIATTR_KPARAM_INFO
	.align		4
.L_162:
        /*0008*/ 	.byte	0x04, 0x17
        /*000a*/ 	.short	(.L_164 - .L_163)
.L_163:
        /*000c*/ 	.word	0x00000000
        /*0010*/ 	.short	0x0000
        /*0012*/ 	.short	0x0070
        /*0014*/ 	.byte	0x00, 0xf0, 0x01, 0x32


	//----- nvinfo : EIATTR_SPARSE_MMA_MASK
	.align		4
.L_164:
        /*0018*/ 	.byte	0x03, 0x50
        /*001a*/ 	.short	0x0000


	//----- nvinfo : EIATTR_MAXREG_COUNT
	.align		4
        /*001c*/ 	.byte	0x03, 0x1b
        /*001e*/ 	.short	0x00a8


	//----- nvinfo : EIATTR_NUM_BARRIERS
	.align		4
        /*0020*/ 	.byte	0x02, 0x4c
        /*0022*/ 	.byte	0x10
	.zero		1


	//----- nvinfo : EIATTR_EXTERNS
	.align		4
        /*0024*/ 	.byte	0x04, 0x0f
        /*0026*/ 	.short	(.L_166 - .L_165)


	//   ....[0]....
	.align		4
.L_165:
        /*0028*/ 	.word	index@(__assertfail)


	//----- nvinfo : EIATTR_ANNOTATIONS
	.align		4
.L_166:
        /*002c*/ 	.byte	0x04, 0x55
        /*002e*/ 	.short	(.L_168 - .L_167)


	//   ....[0]....
.L_167:
        /* <DEDUP_REMOVED lines=13> */


	//----- nvinfo : EIATTR_MERCURY_ISA_VERSION
	.align		4
.L_168:
        /*00e8*/ 	.byte	0x03, 0x5f
        /*00ea*/ 	.short	0x0101


	//----- nvinfo : EIATTR_INT_WARP_WIDE_INSTR_OFFSETS
	.align		4
        /*00ec*/ 	.byte	0x04, 0x31
        /*00ee*/ 	.short	(.L_170 - .L_169)


	//   ....[0]....
.L_169:
        /*00f0*/ 	.word	0x000001c0


	//   ....[1]....
        /*00f4*/ 	.word	0x000001f0


	//   ....[2]....
        /*00f8*/ 	.word	0x00000200


	//   ....[3]....
        /*00fc*/ 	.word	0x00000270


	//   ....[4]....
        /*0100*/ 	.word	0x000078a0


	//   ....[5]....
        /*0104*/ 	.word	0x00007900


	//----- nvinfo : EIATTR_COOP_GROUP_MASK_REGIDS
	.align		4
.L_170:
        /*0108*/ 	.byte	0x04, 0x29
        /*010a*/ 	.short	(.L_172 - .L_171)


	//   ....[0]....
.L_171:
        /*010c*/ 	.word	0xffffffff


	//   ....[1]....
        /*0110*/ 	.word	0xffffffff


	//   ....[2]....
        /*0114*/ 	.word	0xffffffff


	//   ....[3]....
        /*0118*/ 	.word	0xffffffff


	//   ....[4]....
        /*011c*/ 	.word	0xffffffff


	//   ....[5]....
        /*0120*/ 	.word	0xffffffff


	//   ....[6]....
        /*0124*/ 	.word	0xffffffff


	//   ....[7]....
        /*0128*/ 	.word	0xffffffff


	//   ....[8]....
        /*012c*/ 	.word	0xffffffff


	//   ....[9]....
        /*0130*/ 	.word	0xffffffff


	//   ....[10]....
        /*0134*/ 	.word	0xffffffff


	//   ....[11]....
        /*0138*/ 	.word	0xffffffff


	//   ....[12]....
        /*013c*/ 	.word	0xffffffff


	//   ....[13]....
        /*0140*/ 	.word	0xffffffff


	//   ....[14]....
        /*0144*/ 	.word	0xffffffff


	//   ....[15]....
        /*0148*/ 	.word	0xffffffff


	//   ....[16]....
        /*014c*/ 	.word	0xffffffff


	//   ....[17]....
        /*0150*/ 	.word	0xffffffff


	//   ....[18]....
        /*0154*/ 	.word	0xffffffff


	//   ....[19]....
        /*0158*/ 	.word	0xffffffff


	//   ....[20]....
        /*015c*/ 	.word	0xffffffff


	//   ....[21]....
        /*0160*/ 	.word	0xffffffff


	//   ....[22]....
        /*0164*/ 	.word	0xffffffff


	//   ....[23]....
        /*0168*/ 	.word	0x0500000f


	//   ....[24]....
        /*016c*/ 	.word	0x0500000f


	//----- nvinfo : EIATTR_COOP_GROUP_INSTR_OFFSETS
	.align		4
.L_172:
        /*0170*/ 	.byte	0x04, 0x28
        /*0172*/ 	.short	(.L_174 - .L_173)


	//   ....[0]....
.L_173:
        /*0174*/ 	.word	0x00000070


	//   ....[1]....
        /*0178*/ 	.word	0x000001d0


	//   ....[2]....
        /*017c*/ 	.word	0x00000220


	//   ....[3]....
        /*0180*/ 	.word	0x00000430


	//   ....[4]....
        /*0184*/ 	.word	0x00000590


	//   ....[5]....
        /*0188*/ 	.word	0x000006b0


	//   ....[6]....
        /*018c*/ 	.word	0x00000810


	//   ....[7]....
        /*0190*/ 	.word	0x00000d90


	//   ....[8]....
        /*0194*/ 	.word	0x00002490


	//   ....[9]....
        /*0198*/ 	.word	0x000024c0


	//   ....[10]....
        /*019c*/ 	.word	0x000024e0


	//   ....[11]....
        /*01a0*/ 	.word	0x00002500


	//   ....[12]....
        /*01a4*/ 	.word	0x00004010


	//   ....[13]....
        /*01a8*/ 	.word	0x00004070


	//   ....[14]....
        /*01ac*/ 	.word	0x00004090


	//   ....[15]....
        /*01b0*/ 	.word	0x000040b0


	//   ....[16]....
        /*01b4*/ 	.word	0x00005640


	//   ....[17]....
        /*01b8*/ 	.word	0x00005680


	//   ....[18]....
        /*01bc*/ 	.word	0x00005810


	//   ....[19]....
        /*01c0*/ 	.word	0x00005850


	//   ....[20]....
        /*01c4*/ 	.word	0x00006d90


	//   ....[21]....
        /*01c8*/ 	.word	0x000070c0


	//   ....[22]....
        /*01cc*/ 	.word	0x00009ce0


	//   ....[23]....
        /*01d0*/ 	.word	0x0000a230


	//   ....[24]....
        /*01d4*/ 	.word	0x0000a6d0


	//----- nvinfo : EIATTR_REG_RECONFIG
	.align		4
.L_174:
        /*01d8*/ 	.byte	0x01, 0x54
	.zero		2


	//----- nvinfo : EIATTR_SYSCALL_OFFSETS
	.align		4
        /*01dc*/ 	.byte	0x04, 0x46
        /*01de*/ 	.short	(.L_176 - .L_175)


	//   ....[0]....
.L_175:
        /*01e0*/ 	.word	0x000010d0


	//   ....[1]....
        /*01e4*/ 	.word	0x00007520


	//   ....[2]....
        /*01e8*/ 	.word	0x00007660


	//   ....[3]....
        /*01ec*/ 	.word	0x00007760


	//----- nvinfo : EIATTR_MBARRIER_INSTR_OFFSETS
	.align		4
.L_176:
        /*01f0*/ 	.byte	0x04, 0x39
        /*01f2*/ 	.short	(.L_178 - .L_177)


	//   ....[0]....
.L_177:
        /*01f4*/ 	.word	0x000002d0
        /*01f8*/ 	.word	0x000000ff
        /*01fc*/ 	.word	0x00032400
        /*0200*/ 	.short	0x0100
        /*0202*/ 	.byte	0x06
	.zero		1


	//   ....[1]....
        /*0204*/ 	.word	0x000002e0
        /*0208*/ 	.word	0x000000ff
        /*020c*/ 	.word	0x00032410
        /*0210*/ 	.short	0x0100
        /*0212*/ 	.byte	0x06
	.zero		1


	//   ....[2]....
        /*0214*/ 	.word	0x000002f0
        /*0218*/ 	.word	0x000000ff
        /*021c*/ 	.word	0x00032420
        /*0220*/ 	.short	0x0100
        /*0222*/ 	.byte	0x06
	.zero		1


	//   ....[3]....
        /*0224*/ 	.word	0x000003e0
        /*0228*/ 	.word	0x000000ff
        /*022c*/ 	.word	0x00032430
        /*0230*/ 	.short	0x0100
        /*0232*/ 	.byte	0x08
	.zero		1


	//   ....[4]....
        /*0234*/ 	.word	0x000003f0
        /*0238*/ 	.word	0x000000ff
        /*023c*/ 	.word	0x00032440
        /*0240*/ 	.short	0x0100
        /*0242*/ 	.byte	0x08
	.zero		1


	//   ....[5]....
        /*0244*/ 	.word	0x00000400
        /*0248*/ 	.word	0x000000ff
        /*024c*/ 	.word	0x00032438
        /*0250*/ 	.short	0x0100
        /*0252*/ 	.byte	0x08
	.zero		1


	//   ....[6]....
        /*0254*/ 	.word	0x00000410
        /*0258*/ 	.word	0x000000ff
        /*025c*/ 	.word	0x00032448
        /*0260*/ 	.short	0x0100
        /*0262*/ 	.byte	0x08
	.zero		1


	//   ....[7]....
        /*0264*/ 	.word	0x00000540
        /*0268*/ 	.word	0x000000ff
        /*026c*/ 	.word	0x00032450
        /*0270*/ 	.short	0x0100
        /*0272*/ 	.byte	0x08
	.zero		1


	//   ....[8]....
        /*0274*/ 	.word	0x00000550
        /*0278*/ 	.word	0x000000ff
        /*027c*/ 	.word	0x00032460
        /*0280*/ 	.short	0x0100
        /*0282*/ 	.byte	0x08
	.zero		1


	//   ....[9]....
        /*0284*/ 	.word	0x00000560
        /*0288*/ 	.word	0x000000ff
        /*028c*/ 	.word	0x00032458
        /*0290*/ 	.short	0x0100
        /*0292*/ 	.byte	0x08
	.zero		1


	//   ....[10]....
        /*0294*/ 	.word	0x00000570
        /*0298*/ 	.word	0x000000ff
        /*029c*/ 	.word	0x00032468
        /*02a0*/ 	.short	0x0100
        /*02a2*/ 	.byte	0x08
	.zero		1


	//   ....[11]....
        /*02a4*/ 	.word	0x00000660
        /*02a8*/ 	.word	0x000000ff
        /*02ac*/ 	.word	0x00032470
        /*02b0*/ 	.short	0x0100
        /*02b2*/ 	.byte	0x06
	.zero		1


	//   ....[12]....
        /*02b4*/ 	.word	0x00000670
        /*02b8*/ 	.word	0x000000ff
        /*02bc*/ 	.word	0x00032480
        /*02c0*/ 	.short	0x0100
        /*02c2*/ 	.byte	0x06
	.zero		1


	//   ....[13]....
        /*02c4*/ 	.word	0x00000680
        /*02c8*/ 	.word	0x000000ff
        /*02cc*/ 	.word	0x00032478
        /*02d0*/ 	.short	0x0100
        /*02d2*/ 	.byte	0x06
	.zero		1


	//   ....[14]....
        /*02d4*/ 	.word	0x00000690
        /*02d8*/ 	.word	0x000000ff
        /*02dc*/ 	.word	0x00032488
        /*02e0*/ 	.short	0x0100
        /*02e2*/ 	.byte	0x06
	.zero		1


	//   ....[15]....
        /*02e4*/ 	.word	0x000007c0
        /*02e8*/ 	.word	0x000000ff
        /*02ec*/ 	.word	0x00032490
        /*02f0*/ 	.short	0x0100
        /*02f2*/ 	.byte	0x08
	.zero		1


	//   ....[16]....
        /*02f4*/ 	.word	0x000007d0
        /*02f8*/ 	.word	0x000000ff
        /*02fc*/ 	.word	0x000324a0
        /*0300*/ 	.short	0x0100
        /*0302*/ 	.byte	0x08
	.zero		1


	//   ....[17]....
        /*0304*/ 	.word	0x000007e0
        /*0308*/ 	.word	0x000000ff
        /*030c*/ 	.word	0x00032498
        /*0310*/ 	.short	0x0100
        /*0312*/ 	.byte	0x08
	.zero		1


	//   ....[18]....
        /*0314*/ 	.word	0x000007f0
        /*0318*/ 	.word	0x000000ff
        /*031c*/ 	.word	0x000324a8
        /*0320*/ 	.short	0x0100
        /*0322*/ 	.byte	0x08
	.zero		1


	//   ....[19]....
        /*0324*/ 	.word	0x00000920
        /*0328*/ 	.word	0x000000ff
        /*032c*/ 	.word	0x000324b0
        /*0330*/ 	.short	0x0100
        /*0332*/ 	.byte	0x08
	.zero		1


	//   ....[20]....
        /*0334*/ 	.word	0x00000930
        /*0338*/ 	.word	0x000000ff
        /*033c*/ 	.word	0x000324c0
        /*0340*/ 	.short	0x0100
        /*0342*/ 	.byte	0x08
	.zero		1


	//   ....[21]....
        /*0344*/ 	.word	0x00000940
        /*0348*/ 	.word	0x000000ff
        /*034c*/ 	.word	0x000324b8
        /*0350*/ 	.short	0x0100
        /*0352*/ 	.byte	0x08
	.zero		1


	//   ....[22]....
        /*0354*/ 	.word	0x00000950
        /*0358*/ 	.word	0x000000ff
        /*035c*/ 	.word	0x000324c8
        /*0360*/ 	.short	0x0100
        /*0362*/ 	.byte	0x08
	.zero		1


	//   ....[23]....
        /*0364*/ 	.word	0x00001120
        /*0368*/ 	.word	0x000000ff
        /*036c*/ 	.word	0x00032400
        /*0370*/ 	.short	0x010a
        /*0372*/ 	.byte	0x29
	.zero		1


	//   ....[24]....
        /*0374*/ 	.word	0x000011d0
        /*0378*/ 	.word	0x000000ff
        /*037c*/ 	.word	0x00032430
        /*0380*/ 	.short	0x010a
        /*0382*/ 	.byte	0x1a
	.zero		1


	//   ....[25]....
        /*0384*/ 	.word	0x00001210
        /*0388*/ 	.word	0x000000ff
        /*038c*/ 	.word	0x00032430
        /*0390*/ 	.short	0x010a
        /*0392*/ 	.byte	0x1a
	.zero		1


	//   ....[26]....
        /*0394*/ 	.word	0x00001470
        /*0398*/ 	.word	0x000000ff
        /*039c*/ 	.word	0x00032410
        /*03a0*/ 	.short	0x010a
        /*03a2*/ 	.byte	0x29
	.zero		1


	//   ....[27]....
        /*03a4*/ 	.word	0x000014b0
        /*03a8*/ 	.word	0x000000ff
        /*03ac*/ 	.word	0x00032450
        /*03b0*/ 	.short	0x010a
        /*03b2*/ 	.byte	0x1a
	.zero		1


	//   ....[28]....
        /*03b4*/ 	.word	0x000014f0
        /*03b8*/ 	.word	0x000000ff
        /*03bc*/ 	.word	0x00032450
        /*03c0*/ 	.short	0x010a
        /*03c2*/ 	.byte	0x1a
	.zero		1


	//   ....[29]....
        /*03c4*/ 	.word	0x00002720
        /*03c8*/ 	.word	0x00000018
        /*03cc*/ 	.word	0x00000000
        /*03d0*/ 	.short	0x0101
        /*03d2*/ 	.byte	0x3f
	.zero		1


	//   ....[30]....
        /*03d4*/ 	.word	0x00003240
        /*03d8*/ 	.word	0x000000ae
        /*03dc*/ 	.word	0x00000000
        /*03e0*/ 	.short	0x0101
        /*03e2*/ 	.byte	0x3f
	.zero		1


	//   ....[31]....
        /*03e4*/ 	.word	0x00003370
        /*03e8*/ 	.word	0x000000ff
        /*03ec*/ 	.word	0x00032430
        /*03f0*/ 	.short	0x010a
        /*03f2*/ 	.byte	0x1c
	.zero		1


	//   ....[32]....
        /*03f4*/ 	.word	0x000033b0
        /*03f8*/ 	.word	0x000000ff
        /*03fc*/ 	.word	0x00032430
        /*0400*/ 	.short	0x010a
        /*0402*/ 	.byte	0x1c
	.zero		1


	//   ....[33]....
        /*0404*/ 	.word	0x00003530
        /*0408*/ 	.word	0x000000ff
        /*040c*/ 	.word	0x00032450
        /*0410*/ 	.short	0x010a
        /*0412*/ 	.byte	0x1c
	.zero		1


	//   ....[34]....
        /*0414*/ 	.word	0x00003570
        /*0418*/ 	.word	0x000000ff
        /*041c*/ 	.word	0x00032450
        /*0420*/ 	.short	0x010a
        /*0422*/ 	.byte	0x1c
	.zero		1


	//   ....[35]....
        /*0424*/ 	.word	0x00004230
        /*0428*/ 	.word	0x00000098
        /*042c*/ 	.word	0x00000000
        /*0430*/ 	.short	0x0101
        /*0432*/ 	.byte	0x3f
	.zero		1


	//   ....[36]....
        /*0434*/ 	.word	0x00005620
        /*0438*/ 	.word	0x00000014
        /*043c*/ 	.word	0x00000000
        /*0440*/ 	.short	0x0101
        /*0442*/ 	.byte	0x3f
	.zero		1


	//   ....[37]....
        /*0444*/ 	.word	0x00006fd0
        /*0448*/ 	.word	0x000000ff
        /*044c*/ 	.word	0x00000000
        /*0450*/ 	.short	0x0101
        /*0452*/ 	.byte	0x06
	.zero		1


	//   ....[38]....
        /*0454*/ 	.word	0x00007c60
        /*0458*/ 	.word	0x00000005
        /*045c*/ 	.word	0x00032440
        /*0460*/ 	.short	0x010a
        /*0462*/ 	.byte	0x3f
	.zero		1


	//   ....[39]....
        /*0464*/ 	.word	0x00008240
        /*0468*/ 	.word	0x0000000a
        /*046c*/ 	.word	0x00032420
        /*0470*/ 	.short	0x010a
        /*0472*/ 	.byte	0x3f
	.zero		1


	//   ....[40]....
        /*0474*/ 	.word	0x00008310
        /*0478*/ 	.word	0x00000008
        /*047c*/ 	.word	0x00032460
        /*0480*/ 	.short	0x010a
        /*0482*/ 	.byte	0x3f
	.zero		1


	//   ....[41]....
        /*0484*/ 	.word	0x000088c0
        /*0488*/ 	.word	0x00000002
        /*048c*/ 	.word	0x00032440
        /*0490*/ 	.short	0x010a
        /*0492*/ 	.byte	0x3f
	.zero		1


	//   ....[42]....
        /*0494*/ 	.word	0x00008a80
        /*0498*/ 	.word	0x00000002
        /*049c*/ 	.word	0x00032460
        /*04a0*/ 	.short	0x010a
        /*04a2*/ 	.byte	0x3f
	.zero		1


	//   ....[43]....
        /*04a4*/ 	.word	0x00008fb0
        /*04a8*/ 	.word	0x00000003
        /*04ac*/ 	.word	0x00032440
        /*04b0*/ 	.short	0x010a
        /*04b2*/ 	.byte	0x3f
	.zero		1


	//   ....[44]....
        /*04b4*/ 	.word	0x00009180
        /*04b8*/ 	.word	0x00000003
        /*04bc*/ 	.word	0x00032460
        /*04c0*/ 	.short	0x010a
        /*04c2*/ 	.byte	0x3f
	.zero		1


	//   ....[45]....
        /*04c4*/ 	.word	0x00009650
        /*04c8*/ 	.word	0x00000003
        /*04cc*/ 	.word	0x00032440
        /*04d0*/ 	.short	0x010a
        /*04d2*/ 	.byte	0x3f
	.zero		1


	//   ....[46]....
        /*04d4*/ 	.word	0x00009820
        /*04d8*/ 	.word	0x00000003
        /*04dc*/ 	.word	0x00032460
        /*04e0*/ 	.short	0x010a
        /*04e2*/ 	.byte	0x3f
	.zero		1


	//   ....[47]....
        /*04e4*/ 	.word	0x00009c60
        /*04e8*/ 	.word	0x00000000
        /*04ec*/ 	.word	0x00032420
        /*04f0*/ 	.short	0x010a
        /*04f2*/ 	.byte	0x3f
	.zero		1


	//   ....[48]....
        /*04f4*/ 	.word	0x00009e00
        /*04f8*/ 	.word	0x00000006
        /*04fc*/ 	.word	0x00000000
        /*0500*/ 	.short	0x010a
        /*0502*/ 	.byte	0x3f
	.zero		1


	//   ....[49]....
        /*0504*/ 	.word	0x00009e70
        /*0508*/ 	.word	0x00000003
        /*050c*/ 	.word	0x00000000
        /*0510*/ 	.short	0x010a
        /*0512*/ 	.byte	0x3f
	.zero		1


	//   ....[50]....
        /*0514*/ 	.word	0x00009ed0
        /*0518*/ 	.word	0x00000010
        /*051c*/ 	.word	0x00000000
        /*0520*/ 	.short	0x010a
        /*0522*/ 	.byte	0x3f
	.zero		1


	//   ....[51]....
        /*0524*/ 	.word	0x00009f00
        /*0528*/ 	.word	0x00000003
        /*052c*/ 	.word	0x00000000
        /*0530*/ 	.short	0x010a
        /*0532*/ 	.byte	0x3f
	.zero		1


	//   ....[52]....
        /*0534*/ 	.word	0x00009f70
        /*0538*/ 	.word	0x00000003
        /*053c*/ 	.word	0x00032400
        /*0540*/ 	.short	0x010a
        /*0542*/ 	.byte	0x3f
	.zero		1


	//   ....[53]....
        /*0544*/ 	.word	0x00009fd0
        /*0548*/ 	.word	0x00000004
        /*054c*/ 	.word	0x00032430
        /*0550*/ 	.short	0x010a
        /*0552*/ 	.byte	0x3f
	.zero		1


	//   ....[54]....
        /*0554*/ 	.word	0x0000a030
        /*0558*/ 	.word	0x00000005
        /*055c*/ 	.word	0x00032410
        /*0560*/ 	.short	0x010a
        /*0562*/ 	.byte	0x3f
	.zero		1


	//   ....[55]....
        /*0564*/ 	.word	0x0000a090
        /*0568*/ 	.word	0x00000000
        /*056c*/ 	.word	0x00032450
        /*0570*/ 	.short	0x010a
        /*0572*/ 	.byte	0x3f
	.zero		1


	//   ....[56]....
        /*0574*/ 	.word	0x0000a0f0
        /*0578*/ 	.word	0x00000003
        /*057c*/ 	.word	0x00032430
        /*0580*/ 	.short	0x010a
        /*0582*/ 	.byte	0x3f
	.zero		1


	//   ....[57]....
        /*0584*/ 	.word	0x0000a150
        /*0588*/ 	.word	0x00000003
        /*058c*/ 	.word	0x00032450
        /*0590*/ 	.short	0x010a
        /*0592*/ 	.byte	0x3f
	.zero		1


	//   ....[58]....
        /*0594*/ 	.word	0x0000a2f0
        /*0598*/ 	.word	0x00000005
        /*059c*/ 	.word	0x00032440
        /*05a0*/ 	.short	0x010a
        /*05a2*/ 	.byte	0x3f
	.zero		1


	//   ....[59]....
        /*05a4*/ 	.word	0x0000a370
        /*05a8*/ 	.word	0x00000008
        /*05ac*/ 	.word	0x00032420
        /*05b0*/ 	.short	0x010a
        /*05b2*/ 	.byte	0x3f
	.zero		1


	//   ....[60]....
        /*05b4*/ 	.word	0x0000a3c0
        /*05b8*/ 	.word	0x00000008
        /*05bc*/ 	.word	0x00032460
        /*05c0*/ 	.short	0x010a
        /*05c2*/ 	.byte	0x3f
	.zero		1


	//   ....[61]....
        /*05c4*/ 	.word	0x0000a410
        /*05c8*/ 	.word	0x00000002
        /*05cc*/ 	.word	0x00032440
        /*05d0*/ 	.short	0x010a
        /*05d2*/ 	.byte	0x3f
	.zero		1


	//   ....[62]....
        /*05d4*/ 	.word	0x0000a460
        /*05d8*/ 	.word	0x00000002
        /*05dc*/ 	.word	0x00032460
        /*05e0*/ 	.short	0x010a
        /*05e2*/ 	.byte	0x3f
	.zero		1


	//   ....[63]....
        /*05e4*/ 	.word	0x0000a4b0
        /*05e8*/ 	.word	0x00000003
        /*05ec*/ 	.word	0x00032440
        /*05f0*/ 	.short	0x010a
        /*05f2*/ 	.byte	0x3f
	.zero		1


	//   ....[64]....
        /*05f4*/ 	.word	0x0000a500
        /*05f8*/ 	.word	0x00000003
        /*05fc*/ 	.word	0x00032460
        /*0600*/ 	.short	0x010a
        /*0602*/ 	.byte	0x3f
	.zero		1


	//   ....[65]....
        /*0604*/ 	.word	0x0000a550
        /*0608*/ 	.word	0x00000003
        /*060c*/ 	.word	0x00032440
        /*0610*/ 	.short	0x010a
        /*0612*/ 	.byte	0x3f
	.zero		1


	//   ....[66]....
        /*0614*/ 	.word	0x0000a5a0
        /*0618*/ 	.word	0x00000003
        /*061c*/ 	.word	0x00032460
        /*0620*/ 	.short	0x010a
        /*0622*/ 	.byte	0x3f
	.zero		1


	//   ....[67]....
        /*0624*/ 	.word	0x0000a5f0
        /*0628*/ 	.word	0x00000000
        /*062c*/ 	.word	0x00032420
        /*0630*/ 	.short	0x010a
        /*0632*/ 	.byte	0x3f
	.zero		1


	//   ....[68]....
        /*0634*/ 	.word	0x0000a790
        /*0638*/ 	.word	0x00000006
        /*063c*/ 	.word	0x00000000
        /*0640*/ 	.short	0x010a
        /*0642*/ 	.byte	0x3f
	.zero		1


	//   ....[69]....
        /*0644*/ 	.word	0x0000a7e0
        /*0648*/ 	.word	0x00000003
        /*064c*/ 	.word	0x00000000
        /*0650*/ 	.short	0x010a
        /*0652*/ 	.byte	0x3f
	.zero		1


	//   ....[70]....
        /*0654*/ 	.word	0x0000a830
        /*0658*/ 	.word	0x00000010
        /*065c*/ 	.word	0x00000000
        /*0660*/ 	.short	0x010a
        /*0662*/ 	.byte	0x3f
	.zero		1


	//----- nvinfo : EIATTR_NUM_MBARRIERS
	.align		4
.L_178:
        /*0664*/ 	.byte	0x03, 0x38
        /*0666*/ 	.short	0x0017


	//----- nvinfo : EIATTR_EXIT_INSTR_OFFSETS
	.align		4
        /*0668*/ 	.byte	0x04, 0x1c
        /*066a*/ 	.short	(.L_180 - .L_179)


	//   ....[0]....
.L_179:
        /*066c*/ 	.word	0x00000a80


	//   ....[1]....
        /*0670*/ 	.word	0x00007080


	//   ....[2]....
        /*0674*/ 	.word	0x000070e0


	//   ....[3]....
        /*0678*/ 	.word	0x00009f50


	//----- nvinfo : EIATTR_MAX_THREADS
	.align		4
.L_180:
        /*067c*/ 	.byte	0x04, 0x05
        /*067e*/ 	.short	(.L_182 - .L_181)
.L_181:
        /*0680*/ 	.word	0x00000180
        /*0684*/ 	.word	0x00000001
        /*0688*/ 	.word	0x00000001


	//----- nvinfo : EIATTR_CRS_STACK_SIZE
	.align		4
.L_182:
        /*068c*/ 	.byte	0x04, 0x1e
        /*068e*/ 	.short	(.L_184 - .L_183)
.L_183:
        /*0690*/ 	.word	0x00000000


	//----- nvinfo : EIATTR_CBANK_PARAM_SIZE
	.align		4
.L_184:
        /*0694*/ 	.byte	0x03, 0x19
        /*0696*/ 	.short	0x0cf0


	//----- nvinfo : EIATTR_PARAM_CBANK
	.align		4
        /*0698*/ 	.byte	0x04, 0x0a
        /*069a*/ 	.short	(.L_186 - .L_185)
	.align		4
.L_185:
        /*069c*/ 	.word	index@(.nv.constant0._ZN7cutlass13device_kernelIN5flash11enable_sm90INS1_16FlashAttnFwdSm90INS1_25CollectiveMainloopFwdSm90ILi2EN4cute5tupleIJNS5_1CILi1EEES8_S8_EEENS6_IJNS7_ILi128EEENS7_ILi96EEENS7_ILi64EEEEEELi256ENS_10bfloat16_tEfNS_4arch4Sm90ELb0ELb0ELb0ELb0ELb0ELb0ELb1ELb1ELb0ELb0ELb0ELb0EEENS1_21CollectiveEpilogueFwdINS6_IJSA_NS7_ILi256EEESB_EEES9_SE_SG_Li256ELb0ELb0ELb0ELb0EEENS1_29StaticPersistentTileSchedulerILb0EEEEEEEEEvNT_6ParamsE)
        /*06a0*/ 	.short	0x0210
        /*06a2*/ 	.short	0x0cf0


	//----- nvinfo : EIATTR_SW_WAR
	.align		4
.L_186:
        /*06a4*/ 	.byte	0x04, 0x36
        /*06a6*/ 	.short	(.L_188 - .L_187)
.L_187:
        /*06a8*/ 	.word	0x00000008
.L_188:


//--------------------- .nv.info._ZN7cutlass13device_kernelIN5flash11enable_sm90INS1_16FlashAttnFwdSm90INS1_25CollectiveMainloopFwdSm90ILi2EN4cute5tupleIJNS5_1CILi1EEES8_S8_EEENS6_IJNS7_ILi128EEENS7_ILi96EEENS7_ILi64EEEEEELi256ENS_10bfloat16_tEfNS_4arch4Sm90ELb0ELb0ELb0ELb1ELb0ELb0ELb0ELb1ELb0ELb0ELb0ELb0EEENS1_21CollectiveEpilogueFwdINS6_IJSA_NS7_ILi256EEESB_EEES9_SE_SG_Li256ELb1ELb0ELb0ELb0EEENS1_36VarlenDynamicPersistentTileSchedulerILi128ELi96ELi256ELi32ELb0ELb0ELb1ELb0ELb1ELb1EEEEEEEEEvNT_6ParamsE --------------------------
	.section	.nv.info._ZN7cutlass13device_kernelIN5flash11enable_sm90INS1_16FlashAttnFwdSm90INS1_25CollectiveMainloopFwdSm90ILi2EN4cute5tupleIJNS5_1CILi1EEES8_S8_EEENS6_IJNS7_ILi128EEENS7_ILi96EEENS7_ILi64EEEEEELi256ENS_10bfloat16_tEfNS_4arch4Sm90ELb0ELb0ELb0ELb1ELb0ELb0ELb0ELb1ELb0ELb0ELb0ELb0EEENS1_21CollectiveEpilogueFwdINS6_IJSA_NS7_ILi256EEESB_EEES9_SE_SG_Li256ELb1ELb0ELb0ELb0EEENS1_36VarlenDynamicPersistentTileSchedulerILi128ELi96ELi256ELi32ELb0ELb0ELb1ELb0ELb1ELb1EEEEEEEEEvNT_6ParamsE,"",@"SHT_CUDA_INFO"
	.sectionflags	@""
	.align	4


	//----- nvinfo : EIATTR_CUDA_API_VERSION
	.align		4
        /*0000*/ 	.byte	0x04, 0x37
        /*0002*/ 	.short	(.L_190 - .L_189)
.L_189:
        /*0004*/ 	.word	0x00000082


	//----- nvinfo : EIATTR_KPARAM_INFO
	.align		4
.L_190:
        /*0008*/ 	.byte	0x04, 0x17
        /*000a*/ 	.short	(.L_192 - .L_191)
.L_191:
        /*000c*/ 	.word	0x00000000
        /*0010*/ 	.short	0x0000
        /*0012*/ 	.short	0x0070
        /*0014*/ 	.byte	0x00, 0xf0, 0x01, 0x28


	//----- nvinfo : EIATTR_SPARSE_MMA_MASK
	.align		4
.L_192:
        /*0018*/ 	.byte	0x03, 0x50
        /*001a*/ 	.short	0x0000


	//----- nvinfo : EIATTR_MAXREG_COUNT
	.align		4
        /*001c*/ 	.byte	0x03, 0x1b
        /*001e*/ 	.short	0x00a8


	//----- nvinfo : EIATTR_NUM_BARRIERS
	.align		4
        /*0020*/ 	.byte	0x02, 0x4c
        /*0022*/ 	.byte	0x10
	.zero		1


	//----- nvinfo : EIATTR_EXTERNS
	.align		4
        /*0024*/ 	.byte	0x04, 0x0f
        /*0026*/ 	.short	(.L_194 - .L_193)


	//   ....[0]....
	.align		4
.L_193:
        /*0028*/ 	.word	index@(__assertfail)


	//----- nvinfo : EIATTR_ANNOTATIONS
	.align		4
.L_194:
        /*002c*/ 	.byte	0x04, 0x55
        /*002e*/ 	.short	(.L_196 - .L_195)


	//   ....[0]....
.L_195:
        /* <DEDUP_REMOVED lines=30> */
        /*0204*/ 	.byte	0xf0, 0xc8, 0x00, 0x00, 0x01, 0x00, 0x00, 0x00, 0x00, 0xca, 0x00, 0x00


	//----- nvinfo : EIATTR_MERCURY_ISA_VERSION
	.align		4
.L_196:
        /*0210*/ 	.byte	0x03, 0x5f
        /*0212*/ 	.short	0x0101


	//----- nvinfo : EIATTR_UNUSED_LOAD_BYTE_OFFSET
	.align		4
        /*0214*/ 	.byte	0x04, 0x44
        /*0216*/ 	.short	(.L_198 - .L_197)


	//   ....[0]....
.L_197:
        /*0218*/ 	.word	0x00000a50
        /*021c*/ 	.word	0x0000fff0


	//   ....[1]....
        /*0220*/ 	.word	0x00005990
        /*0224*/ 	.word	0x0000fff0


	//----- nvinfo : EIATTR_INT_WARP_WIDE_INSTR_OFFSETS
	.align		4
.L_198:
        /*0228*/ 	.byte	0x04, 0x31
        /*022a*/ 	.short	(.L_200 - .L_199)


	//   ....[0]....
.L_199:
        /*022c*/ 	.word	0x00000160


	//   ....[1]....
        /*0230*/ 	.word	0x000001a0


	//   ....[2]....
        /*0234*/ 	.word	0x00000210


	//   ....[3]....
        /*0238*/ 	.word	0x000092b0


	//   ....[4]....
        /*023c*/ 	.word	0x00009340


	//   ....[5]....
        /*0240*/ 	.word	0x000097c0


	//   ....[6]....
        /*0244*/ 	.word	0x000097f0


	//   ....[7]....
        /*0248*/ 	.word	0x0000bc20


	//   ....[8]....
        /*024c*/ 	.word	0x0000bcb0


	//----- nvinfo : EIATTR_COOP_GROUP_MASK_REGIDS
	.align		4
.L_200:
        /*0250*/ 	.byte	0x04, 0x29
        /*0252*/ 	.short	(.L_202 - .L_201)


	//   ....[0]....
.L_201:
        /*0254*/ 	.word	0xffffffff


	//   ....[1]....
        /*0258*/ 	.word	0xffffffff


	//   ....[2]....
        /*025c*/ 	.word	0xffffffff


	//   ....[3]....
        /*0260*/ 	.word	0xffffffff


	//   ....[4]....
        /*0264*/ 	.word	0xffffffff


	//   ....[5]....
        /*0268*/ 	.word	0xffffffff


	//   ....[6]....
        /*026c*/ 	.word	0xffffffff


	//   ....[7]....
        /*0270*/ 	.word	0xffffffff


	//   ....[8]....
        /*0274*/ 	.word	0xffffffff


	//   ....[9]....
        /*0278*/ 	.word	0xffffffff


	//   ....[10]....
        /*027c*/ 	.word	0xffffffff


	//   ....[11]....
        /*0280*/ 	.word	0xffffffff


	//   ....[12]....
        /*0284*/ 	.word	0xffffffff


	//   ....[13]....
        /*0288*/ 	.word	0xffffffff


	//   ....[14]....
        /*028c*/ 	.word	0xffffffff


	//   ....[15]....
        /*0290*/ 	.word	0xffffffff


	//   ....[16]....
        /*0294*/ 	.word	0xffffffff


	//   ....[17]....
        /*0298*/ 	.word	0xffffffff


	//   ....[18]....
        /*029c*/ 	.word	0xffffffff


	//   ....[19]....
        /*02a0*/ 	.word	0xffffffff


	//   ....[20]....
        /*02a4*/ 	.word	0xffffffff


	//   ....[21]....
        /*02a8*/ 	.word	0xffffffff


	//   ....[22]....
        /*02ac*/ 	.word	0xffffffff


	//   ....[23]....
        /*02b0*/ 	.word	0xffffffff


	//   ....[24]....
        /*02b4*/ 	.word	0xffffffff


	//   ....[25]....
        /*02b8*/ 	.word	0xffffffff


	//   ....[26]....
        /*02bc*/ 	.word	0xffffffff


	//   ....[27]....
        /*02c0*/ 	.word	0xffffffff


	//   ....[28]....
        /*02c4*/ 	.word	0xffffffff


	//   ....[29]....
        /*02c8*/ 	.word	0xffffffff


	//   ....[30]....
        /*02cc*/ 	.word	0xffffffff


	//   ....[31]....
        /*02d0*/ 	.word	0xffffffff


	//   ....[32]....
        /*02d4*/ 	.word	0xffffffff


	//   ....[33]....
        /*02d8*/ 	.word	0xffffffff


	//   ....[34]....
        /*02dc*/ 	.word	0xffffffff


	//   ....[35]....
        /*02e0*/ 	.word	0xffffffff


	//   ....[36]....
        /*02e4*/ 	.word	0xffffffff


	//   ....[37]....
        /*02e8*/ 	.word	0xffffffff


	//   ....[38]....
        /*02ec*/ 	.word	0xffffffff


	//   ....[39]....
        /*02f0*/ 	.word	0xffffffff


	//   ....[40]....
        /*02f4*/ 	.word	0xffffffff


	//   ....[41]....
        /*02f8*/ 	.word	0xffffffff


	//   ....[42]....
        /*02fc*/ 	.word	0xffffffff


	//   ....[43]....
        /*0300*/ 	.word	0xffffffff


	//   ....[44]....
        /*0304*/ 	.word	0xffffffff


	//   ....[45]....
        /*0308*/ 	.word	0xffffffff


	//   ....[46]....
        /*030c*/ 	.word	0xffffffff


	//   ....[47]....
        /*0310*/ 	.word	0xffffffff


	//   ....[48]....
        /*0314*/ 	.word	0xffffffff


	//   ....[49]....
        /*0318*/ 	.word	0xffffffff


	//   ....[50]....
        /*031c*/ 	.word	0xffffffff


	//   ....[51]....
        /*0320*/ 	.word	0xffffffff


	//   ....[52]....
        /*0324*/ 	.word	0xffffffff


	//   ....[53]....
        /*0328*/ 	.word	0xffffffff


	//   ....[54]....
        /*032c*/ 	.word	0x0500000f


	//   ....[55]....
        /*0330*/ 	.word	0x0500000f


	//   ....[56]....
        /*0334*/ 	.word	0x0500000f


	//   ....[57]....
        /*0338*/ 	.word	0x0500000f


	//   ....[58]....
        /*033c*/ 	.word	0x0500000f


	//   ....[59]....
        /*0340*/ 	.word	0x0500000f


	//   ....[60]....
        /*0344*/ 	.word	0x0500000f


	//   ....[61]....
        /*0348*/ 	.word	0x0500000f


	//   ....[62]....
        /*034c*/ 	.word	0x0500000f


	//   ....[63]....
        /*0350*/ 	.word	0x0500000f


	//   ....[64]....
        /*0354*/ 	.word	0x0500000f


	//   ....[65]....
        /*0358*/ 	.word	0x0500000f


	//   ....[66]....
        /*035c*/ 	.word	0x0500000f


	//   ....[67]....
        /*0360*/ 	.word	0x0500000f


	//   ....[68]....
        /*0364*/ 	.word	0x0500000f


	//   ....[69]....
        /*0368*/ 	.word	0x0500000f


	//   ....[70]....
        /*036c*/ 	.word	0x0500000f


	//   ....[71]....
        /*0370*/ 	.word	0x0500000f


	//   ....[72]....
        /*0374*/ 	.word	0x0500000f


	//----- nvinfo : EIATTR_COOP_GROUP_INSTR_OFFSETS
	.align		4
.L_202:
        /*0378*/ 	.byte	0x04, 0x28
        /*037a*/ 	.short	(.L_204 - .L_203)


	//   ....[0]....
.L_203:
        /*037c*/ 	.word	0x00000070


	//   ....[1]....
        /*0380*/ 	.word	0x00000170


	//   ....[2]....
        /*0384*/ 	.word	0x000001c0


	//   ....[3]....
        /*0388*/ 	.word	0x000003f0


	//   ....[4]....
        /*038c*/ 	.word	0x00000550


	//   ....[5]....
        /*0390*/ 	.word	0x00000670


	//   ....[6]....
        /*0394*/ 	.word	0x000007d0


	//   ....[7]....
        /*0398*/ 	.word	0x00001560


	//   ....[8]....
        /*039c*/ 	.word	0x00002150


	//   ....[9]....
        /*03a0*/ 	.word	0x000021a0


	//   ....[10]....
        /*03a4*/ 	.word	0x000025f0


	//   ....[11]....
        /*03a8*/ 	.word	0x00002670


	//   ....[12]....
        /*03ac*/ 	.word	0x00003690


	//   ....[13]....
        /*03b0*/ 	.word	0x000036c0


	//   ....[14]....
        /*03b4*/ 	.word	0x00003be0


	//   ....[15]....
        /*03b8*/ 	.word	0x00003db0


	//   ....[16]....
        /*03bc*/ 	.word	0x00004f20


	//   ....[17]....
        /*03c0*/ 	.word	0x00004fa0


	//   ....[18]....
        /*03c4*/ 	.word	0x00004ff0


	//   ....[19]....
        /*03c8*/ 	.word	0x00005010


	//   ....[20]....
        /*03cc*/ 	.word	0x00008420


	//   ....[21]....
        /*03d0*/ 	.word	0x000085b0


	//   ....[22]....
        /*03d4*/ 	.word	0x000085e0


	//   ....[23]....
        /*03d8*/ 	.word	0x00008620


	//   ....[24]....
        /*03dc*/ 	.word	0x00008680


	//   ....[25]....
        /*03e0*/ 	.word	0x000086e0


	//   ....[26]....
        /*03e4*/ 	.word	0x00008720


	//   ....[27]....
        /*03e8*/ 	.word	0x000088d0


	//   ....[28]....
        /*03ec*/ 	.word	0x00008930


	//   ....[29]....
        /*03f0*/ 	.word	0x00008970


	//   ....[30]....
        /*03f4*/ 	.word	0x000089b0


	//   ....[31]....
        /*03f8*/ 	.word	0x000089e0


	//   ....[32]....
        /*03fc*/ 	.word	0x00008a10


	//   ....[33]....
        /*0400*/ 	.word	0x00008aa0


	//   ....[34]....
        /*0404*/ 	.word	0x00008ad0


	//   ....[35]....
        /*0408*/ 	.word	0x00008b60


	//   ....[36]....
        /*040c*/ 	.word	0x0000bd40


	//   ....[37]....
        /*0410*/ 	.word	0x0000bd50


	//   ....[38]....
        /*0414*/ 	.word	0x0000be60


	//   ....[39]....
        /*0418*/ 	.word	0x0000bec0


	//   ....[40]....
        /*041c*/ 	.word	0x0000bf00


	//   ....[41]....
        /*0420*/ 	.word	0x0000bf40


	//   ....[42]....
        /*0424*/ 	.word	0x0000bf70


	//   ....[43]....
        /*0428*/ 	.word	0x0000bfa0


	//   ....[44]....
        /*042c*/ 	.word	0x0000c130


	//   ....[45]....
        /*0430*/ 	.word	0x0000c190


	//   ....[46]....
        /*0434*/ 	.word	0x0000c1d0


	//   ....[47]....
        /*0438*/ 	.word	0x0000c210


	//   ....[48]....
        /*043c*/ 	.word	0x0000c240


	//   ....[49]....
        /*0440*/ 	.word	0x0000c270


	//   ....[50]....
        /*0444*/ 	.word	0x0000c330


	//   ....[51]....
        /*0448*/ 	.word	0x0000c350


	//   ....[52]....
        /*044c*/ 	.word	0x0000c3c0


	//   ....[53]....
        /*0450*/ 	.word	0x0000c810


	//   ....[54]....
        /*0454*/ 	.word	0x0000ccf0


	//   ....[55]....
        /*0458*/ 	.word	0x0000d110


	//   ....[56]....
        /*045c*/ 	.word	0x0000d1a0


	//   ....[57]....
        /*0460*/ 	.word	0x0000d240


	//   ....[58]....
        /*0464*/ 	.word	0x0000d2f0


	//   ....[59]....
        /*0468*/ 	.word	0x0000d370


	//   ....[60]....
        /*046c*/ 	.word	0x0000d3f0


	//   ....[61]....
        /*0470*/ 	.word	0x0000d470


	//   ....[62]....
        /*0474*/ 	.word	0x0000d4f0


	//   ....[63]....
        /*0478*/ 	.word	0x0000d580


	//   ....[64]....
        /*047c*/ 	.word	0x0000d630


	//   ....[65]....
        /*0480*/ 	.word	0x0000d6b0


	//   ....[66]....
        /*0484*/ 	.word	0x0000d730


	//   ....[67]....
        /*0488*/ 	.word	0x0000d7b0


	//   ....[68]....
        /*048c*/ 	.word	0x0000d830


	//   ....[69]....
        /*0490*/ 	.word	0x0000d8a0


	//   ....[70]....
        /*0494*/ 	.word	0x0000d940


	//   ....[71]....
        /*0498*/ 	.word	0x0000d9d0


	//   ....[72]....
        /*049c*/ 	.word	0x0000daf0


	//----- nvinfo : EIATTR_REG_RECONFIG
	.align		4
.L_204:
        /*04a0*/ 	.byte	0x01, 0x54
	.zero		2


	//----- nvinfo : EIATTR_SYSCALL_OFFSETS
	.align		4
        /*04a4*/ 	.byte	0x04, 0x46
        /*04a6*/ 	.short	(.L_206 - .L_205)


	//   ....[0]....
.L_205:
        /*04a8*/ 	.word	0x00001740


	//   ....[1]....
        /*04ac*/ 	.word	0x000094d0


	//   ....[2]....
        /*04b0*/ 	.word	0x00009610


	//   ....[3]....
        /*04b4*/ 	.word	0x00009710


	//----- nvinfo : EIATTR_MBARRIER_INSTR_OFFSETS
	.align		4
.L_206:
        /*04b8*/ 	.byte	0x04, 0x39
        /*04ba*/ 	.short	(.L_208 - .L_207)


	//   ....[0]....
.L_207:
        /*04bc*/ 	.word	0x000002a0
        /*04c0*/ 	.word	0x000000ff
        /*04c4*/ 	.word	0x00022800
        /*04c8*/ 	.short	0x0100
        /*04ca*/ 	.byte	0x08
	.zero		1


	//   ....[1]....
        /*04cc*/ 	.word	0x000002b0
        /*04d0*/ 	.word	0x000000ff
        /*04d4*/ 	.word	0x00022820
        /*04d8*/ 	.short	0x0100
        /*04da*/ 	.byte	0x08
	.zero		1


	//   ....[2]....
        /*04dc*/ 	.word	0x000003a0
        /*04e0*/ 	.word	0x000000ff
        /*04e4*/ 	.word	0x00022830
        /*04e8*/ 	.short	0x0100
        /*04ea*/ 	.byte	0x08
	.zero		1


	//   ....[3]....
        /*04ec*/ 	.word	0x000003b0
        /*04f0*/ 	.word	0x000000ff
        /*04f4*/ 	.word	0x00022840
        /*04f8*/ 	.short	0x0100
        /*04fa*/ 	.byte	0x08
	.zero		1


	//   ....[4]....
        /*04fc*/ 	.word	0x000003c0
        /*0500*/ 	.word	0x000000ff
        /*0504*/ 	.word	0x00022838
        /*0508*/ 	.short	0x0100
        /*050a*/ 	.byte	0x08
	.zero		1


	//   ....[5]....
        /*050c*/ 	.word	0x000003d0
        /*0510*/ 	.word	0x000000ff
        /*0514*/ 	.word	0x00022848
        /*0518*/ 	.short	0x0100
        /*051a*/ 	.byte	0x08
	.zero		1


	//   ....[6]....
        /*051c*/ 	.word	0x00000500
        /*0520*/ 	.word	0x000000ff
        /*0524*/ 	.word	0x00022850
        /*0528*/ 	.short	0x0100
        /*052a*/ 	.byte	0x08
	.zero		1


	//   ....[7]....
        /*052c*/ 	.word	0x00000510
        /*0530*/ 	.word	0x000000ff
        /*0534*/ 	.word	0x00022860
        /*0538*/ 	.short	0x0100
        /*053a*/ 	.byte	0x08
	.zero		1


	//   ....[8]....
        /*053c*/ 	.word	0x00000520
        /*0540*/ 	.word	0x000000ff
        /*0544*/ 	.word	0x00022858
        /*0548*/ 	.short	0x0100
        /*054a*/ 	.byte	0x08
	.zero		1


	//   ....[9]....
        /*054c*/ 	.word	0x00000530
        /*0550*/ 	.word	0x000000ff
        /*0554*/ 	.word	0x00022868
        /*0558*/ 	.short	0x0100
        /*055a*/ 	.byte	0x08
	.zero		1


	//   ....[10]....
        /*055c*/ 	.word	0x00000620
        /*0560*/ 	.word	0x000000ff
        /*0564*/ 	.word	0x00022870
        /*0568*/ 	.short	0x0100
        /*056a*/ 	.byte	0x06
	.zero		1


	//   ....[11]....
        /*056c*/ 	.word	0x00000630
        /*0570*/ 	.word	0x000000ff
        /*0574*/ 	.word	0x00022880
        /*0578*/ 	.short	0x0100
        /*057a*/ 	.byte	0x06
	.zero		1


	//   ....[12]....
        /*057c*/ 	.word	0x00000640
        /*0580*/ 	.word	0x000000ff
        /*0584*/ 	.word	0x00022878
        /*0588*/ 	.short	0x0100
        /*058a*/ 	.byte	0x06
	.zero		1


	//   ....[13]....
        /*058c*/ 	.word	0x00000650
        /*0590*/ 	.word	0x000000ff
        /*0594*/ 	.word	0x00022888
        /*0598*/ 	.short	0x0100
        /*059a*/ 	.byte	0x06
	.zero		1


	//   ....[14]....
        /*059c*/ 	.word	0x00000780
        /*05a0*/ 	.word	0x000000ff
        /*05a4*/ 	.word	0x00022890
        /*05a8*/ 	.short	0x0100
        /*05aa*/ 	.byte	0x08
	.zero		1


	//   ....[15]....
        /*05ac*/ 	.word	0x00000790
        /*05b0*/ 	.word	0x000000ff
        /*05b4*/ 	.word	0x000228a0
        /*05b8*/ 	.short	0x0100
        /*05ba*/ 	.byte	0x08
	.zero		1


	//   ....[16]....
        /*05bc*/ 	.word	0x000007a0
        /*05c0*/ 	.word	0x000000ff
        /*05c4*/ 	.word	0x00022898
        /*05c8*/ 	.short	0x0100
        /*05ca*/ 	.byte	0x08
	.zero		1


	//   ....[17]....
        /*05cc*/ 	.word	0x000007b0
        /*05d0*/ 	.word	0x000000ff
        /*05d4*/ 	.word	0x000228a8
        /*05d8*/ 	.short	0x0100
        /*05da*/ 	.byte	0x08
	.zero		1


	//   ....[18]....
        /*05dc*/ 	.word	0x000008e0
        /*05e0*/ 	.word	0x000000ff
        /*05e4*/ 	.word	0x000228b0
        /*05e8*/ 	.short	0x0100
        /*05ea*/ 	.byte	0x08
	.zero		1


	//   ....[19]....
        /*05ec*/ 	.word	0x000008f0
        /*05f0*/ 	.word	0x000000ff
        /*05f4*/ 	.word	0x000228c0
        /*05f8*/ 	.short	0x0100
        /*05fa*/ 	.byte	0x08
	.zero		1


	//   ....[20]....
        /*05fc*/ 	.word	0x00000900
        /*0600*/ 	.word	0x000000ff
        /*0604*/ 	.word	0x000228b8
        /*0608*/ 	.short	0x0100
        /*060a*/ 	.byte	0x08
	.zero		1


	//   ....[21]....
        /*060c*/ 	.word	0x00000910
        /*0610*/ 	.word	0x000000ff
        /*0614*/ 	.word	0x000228c8
        /*0618*/ 	.short	0x0100
        /*061a*/ 	.byte	0x08
	.zero		1


	//   ....[22]....
        /*061c*/ 	.word	0x000017e0
        /*0620*/ 	.word	0x00000006
        /*0624*/ 	.word	0x00022800
        /*0628*/ 	.short	0x010a
        /*062a*/ 	.byte	0x3f
	.zero		1


	//   ....[23]....
        /*062c*/ 	.word	0x000018a0
        /*0630*/ 	.word	0x00000005
        /*0634*/ 	.word	0x00022830
        /*0638*/ 	.short	0x010a
        /*063a*/ 	.byte	0x3f
	.zero		1


	//   ....[24]....
        /*063c*/ 	.word	0x000018e0
        /*0640*/ 	.word	0x00000005
        /*0644*/ 	.word	0x00022830
        /*0648*/ 	.short	0x010a
        /*064a*/ 	.byte	0x3f
	.zero		1


	//   ....[25]....
        /*064c*/ 	.word	0x00002a50
        /*0650*/ 	.word	0x00000003
        /*0654*/ 	.word	0x00000000
        /*0658*/ 	.short	0x0101
        /*065a*/ 	.byte	0x3f
	.zero		1


	//   ....[26]....
        /*065c*/ 	.word	0x00002eb0
        /*0660*/ 	.word	0x00000005
        /*0664*/ 	.word	0x00022850
        /*0668*/ 	.short	0x010a
        /*066a*/ 	.byte	0x3f
	.zero		1


	//   ....[27]....
        /*066c*/ 	.word	0x00002ef0
        /*0670*/ 	.word	0x00000005
        /*0674*/ 	.word	0x00022850
        /*0678*/ 	.short	0x010a
        /*067a*/ 	.byte	0x3f
	.zero		1


	//   ....[28]....
        /*067c*/ 	.word	0x000031f0
        /*0680*/ 	.word	0x00000005
        /*0684*/ 	.word	0x00000000
        /*0688*/ 	.short	0x0101
        /*068a*/ 	.byte	0x3f
	.zero		1


	//   ....[29]....
        /*068c*/ 	.word	0x00003350
        /*0690*/ 	.word	0x000000ff
        /*0694*/ 	.word	0x00022830
        /*0698*/ 	.short	0x010a
        /*069a*/ 	.byte	0x17
	.zero		1


	//   ....[30]....
        /*069c*/ 	.word	0x00003390
        /*06a0*/ 	.word	0x000000ff
        /*06a4*/ 	.word	0x00022830
        /*06a8*/ 	.short	0x010a
        /*06aa*/ 	.byte	0x17
	.zero		1


	//   ....[31]....
        /*06ac*/ 	.word	0x00004150
        /*06b0*/ 	.word	0x0000009a
        /*06b4*/ 	.word	0x00000000
        /*06b8*/ 	.short	0x0101
        /*06ba*/ 	.byte	0x3f
	.zero		1


	//   ....[32]....
        /*06bc*/ 	.word	0x00004c00
        /*06c0*/ 	.word	0x000000ff
        /*06c4*/ 	.word	0x00022850
        /*06c8*/ 	.short	0x010a
        /*06ca*/ 	.byte	0x17
	.zero		1


	//   ....[33]....
        /*06cc*/ 	.word	0x00004c40
        /*06d0*/ 	.word	0x000000ff
        /*06d4*/ 	.word	0x00022850
        /*06d8*/ 	.short	0x010a
        /*06da*/ 	.byte	0x17
	.zero		1


	//   ....[34]....
        /*06dc*/ 	.word	0x00004f00
        /*06e0*/ 	.word	0x000000ba
        /*06e4*/ 	.word	0x00000000
        /*06e8*/ 	.short	0x0101
        /*06ea*/ 	.byte	0x3f
	.zero		1


	//   ....[35]....
        /*06ec*/ 	.word	0x00007080
        /*06f0*/ 	.word	0x00000000
        /*06f4*/ 	.word	0x00000000
        /*06f8*/ 	.short	0x0101
        /*06fa*/ 	.byte	0x3f
	.zero		1


	//   ....[36]....
        /*06fc*/ 	.word	0x00009c70
        /*0700*/ 	.word	0x00000008
        /*0704*/ 	.word	0x00022840
        /*0708*/ 	.short	0x010a
        /*070a*/ 	.byte	0x3f
	.zero		1


	//   ....[37]....
        /*070c*/ 	.word	0x0000a070
        /*0710*/ 	.word	0x0000000a
        /*0714*/ 	.word	0x00022820
        /*0718*/ 	.short	0x010a
        /*071a*/ 	.byte	0x3f
	.zero		1


	//   ....[38]....
        /*071c*/ 	.word	0x0000a130
        /*0720*/ 	.word	0x00000008
        /*0724*/ 	.word	0x00022860
        /*0728*/ 	.short	0x010a
        /*072a*/ 	.byte	0x3f
	.zero		1


	//   ....[39]....
        /*072c*/ 	.word	0x0000a7a0
        /*0730*/ 	.word	0x00000003
        /*0734*/ 	.word	0x00022840
        /*0738*/ 	.short	0x010a
        /*073a*/ 	.byte	0x3f
	.zero		1


	//   ....[40]....
        /*073c*/ 	.word	0x0000a9b0
        /*0740*/ 	.word	0x00000003
        /*0744*/ 	.word	0x00022860
        /*0748*/ 	.short	0x010a
        /*074a*/ 	.byte	0x3f
	.zero		1


	//   ....[41]....
        /*074c*/ 	.word	0x0000af30
        /*0750*/ 	.word	0x00000002
        /*0754*/ 	.word	0x00022840
        /*0758*/ 	.short	0x010a
        /*075a*/ 	.byte	0x3f
	.zero		1


	//   ....[42]....
        /*075c*/ 	.word	0x0000b130
        /*0760*/ 	.word	0x00000002
        /*0764*/ 	.word	0x00022860
        /*0768*/ 	.short	0x010a
        /*076a*/ 	.byte	0x3f
	.zero		1


	//   ....[43]....
        /*076c*/ 	.word	0x0000b630
        /*0770*/ 	.word	0x00000002
        /*0774*/ 	.word	0x00022840
        /*0778*/ 	.short	0x010a
        /*077a*/ 	.byte	0x3f
	.zero		1


	//   ....[44]....
        /*077c*/ 	.word	0x0000b840
        /*0780*/ 	.word	0x00000002
        /*0784*/ 	.word	0x00022860
        /*0788*/ 	.short	0x010a
        /*078a*/ 	.byte	0x3f
	.zero		1


	//   ....[45]....
        /*078c*/ 	.word	0x0000c790
        /*0790*/ 	.word	0x00000000
        /*0794*/ 	.word	0x00022820
        /*0798*/ 	.short	0x010a
        /*079a*/ 	.byte	0x3f
	.zero		1


	//   ....[46]....
        /*079c*/ 	.word	0x0000c950
        /*07a0*/ 	.word	0x00000006
        /*07a4*/ 	.word	0x00000000
        /*07a8*/ 	.short	0x010a
        /*07aa*/ 	.byte	0x3f
	.zero		1


	//   ....[47]....
        /*07ac*/ 	.word	0x0000c9c0
        /*07b0*/ 	.word	0x00000007
        /*07b4*/ 	.word	0x00000000
        /*07b8*/ 	.short	0x010a
        /*07ba*/ 	.byte	0x3f
	.zero		1


	//   ....[48]....
        /*07bc*/ 	.word	0x0000ca30
        /*07c0*/ 	.word	0x00000004
        /*07c4*/ 	.word	0x00000000
        /*07c8*/ 	.short	0x010a
        /*07ca*/ 	.byte	0x3f
	.zero		1


	//   ....[49]....
        /*07cc*/ 	.word	0x0000ca60
        /*07d0*/ 	.word	0x00000003
        /*07d4*/ 	.word	0x00000000
        /*07d8*/ 	.short	0x010a
        /*07da*/ 	.byte	0x3f
	.zero		1


	//   ....[50]....
        /*07dc*/ 	.word	0x0000cac0
        /*07e0*/ 	.word	0x00000006
        /*07e4*/ 	.word	0x00022800
        /*07e8*/ 	.short	0x010a
        /*07ea*/ 	.byte	0x3f
	.zero		1


	//   ....[51]....
        /*07ec*/ 	.word	0x0000cb10
        /*07f0*/ 	.word	0x00000005
        /*07f4*/ 	.word	0x00022830
        /*07f8*/ 	.short	0x010a
        /*07fa*/ 	.byte	0x3f
	.zero		1


	//   ....[52]....
        /*07fc*/ 	.word	0x0000cb60
        /*0800*/ 	.word	0x00000005
        /*0804*/ 	.word	0x00022850
        /*0808*/ 	.short	0x010a
        /*080a*/ 	.byte	0x3f
	.zero		1


	//   ....[53]....
        /*080c*/ 	.word	0x0000cbc0
        /*0810*/ 	.word	0x00000000
        /*0814*/ 	.word	0x00022830
        /*0818*/ 	.short	0x010a
        /*081a*/ 	.byte	0x3f
	.zero		1


	//   ....[54]....
        /*081c*/ 	.word	0x0000cc10
        /*0820*/ 	.word	0x000000ba
        /*0824*/ 	.word	0x00022850
        /*0828*/ 	.short	0x010a
        /*082a*/ 	.byte	0x3f
	.zero		1


	//   ....[55]....
        /*082c*/ 	.word	0x0000cdb0
        /*0830*/ 	.word	0x00000008
        /*0834*/ 	.word	0x00022840
        /*0838*/ 	.short	0x010a
        /*083a*/ 	.byte	0x3f
	.zero		1


	//   ....[56]....
        /*083c*/ 	.word	0x0000ce30
        /*0840*/ 	.word	0x00000008
        /*0844*/ 	.word	0x00022820
        /*0848*/ 	.short	0x010a
        /*084a*/ 	.byte	0x3f
	.zero		1


	//   ....[57]....
        /*084c*/ 	.word	0x0000ce80
        /*0850*/ 	.word	0x00000008
        /*0854*/ 	.word	0x00022860
        /*0858*/ 	.short	0x010a
        /*085a*/ 	.byte	0x3f
	.zero		1


	//   ....[58]....
        /*085c*/ 	.word	0x0000ced0
        /*0860*/ 	.word	0x00000003
        /*0864*/ 	.word	0x00022840
        /*0868*/ 	.short	0x010a
        /*086a*/ 	.byte	0x3f
	.zero		1


	//   ....[59]....
        /*086c*/ 	.word	0x0000cf20
        /*0870*/ 	.word	0x00000003
        /*0874*/ 	.word	0x00022860
        /*0878*/ 	.short	0x010a
        /*087a*/ 	.byte	0x3f
	.zero		1


	//   ....[60]....
        /*087c*/ 	.word	0x0000cf70
        /*0880*/ 	.word	0x00000002
        /*0884*/ 	.word	0x00022840
        /*0888*/ 	.short	0x010a
        /*088a*/ 	.byte	0x3f
	.zero		1


	//   ....[61]....
        /*088c*/ 	.word	0x0000cfc0
        /*0890*/ 	.word	0x00000002
        /*0894*/ 	.word	0x00022860
        /*0898*/ 	.short	0x010a
        /*089a*/ 	.byte	0x3f
	.zero		1


	//   ....[62]....
        /*089c*/ 	.word	0x0000d010
        /*08a0*/ 	.word	0x00000002
        /*08a4*/ 	.word	0x00022840
        /*08a8*/ 	.short	0x010a
        /*08aa*/ 	.byte	0x3f
	.zero		1


	//   ....[63]....
        /*08ac*/ 	.word	0x0000d060
        /*08b0*/ 	.word	0x00000002
        /*08b4*/ 	.word	0x00022860
        /*08b8*/ 	.short	0x010a
        /*08ba*/ 	.byte	0x3f
	.zero		1


	//   ....[64]....
        /*08bc*/ 	.word	0x0000da10
        /*08c0*/ 	.word	0x00000000
        /*08c4*/ 	.word	0x00022820
        /*08c8*/ 	.short	0x010a
        /*08ca*/ 	.byte	0x3f
	.zero		1


	//   ....[65]....
        /*08cc*/ 	.word	0x0000dbb0
        /*08d0*/ 	.word	0x00000006
        /*08d4*/ 	.word	0x00000000
        /*08d8*/ 	.short	0x010a
        /*08da*/ 	.byte	0x3f
	.zero		1


	//   ....[66]....
        /*08dc*/ 	.word	0x0000dc00
        /*08e0*/ 	.word	0x00000007
        /*08e4*/ 	.word	0x00000000
        /*08e8*/ 	.short	0x010a
        /*08ea*/ 	.byte	0x3f
	.zero		1


	//   ....[67]....
        /*08ec*/ 	.word	0x0000dc50
        /*08f0*/ 	.word	0x00000004
        /*08f4*/ 	.word	0x00000000
        /*08f8*/ 	.short	0x010a
        /*08fa*/ 	.byte	0x3f
	.zero		1


	//----- nvinfo : EIATTR_NUM_MBARRIERS
	.align		4
.L_208:
        /*08fc*/ 	.byte	0x03, 0x38
        /*08fe*/ 	.short	0x0016


	//----- nvinfo : EIATTR_EXIT_INSTR_OFFSETS
	.align		4
        /*0900*/ 	.byte	0x04, 0x1c
        /*0902*/ 	.short	(.L_210 - .L_209)


	//   ....[0]....
.L_209:
        /*0904*/ 	.word	0x00000a90


	//   ....[1]....
        /*0908*/ 	.word	0x000083e0


	//   ....[2]....
        /*090c*/ 	.word	0x00008440


	//   ....[3]....
        /*0910*/ 	.word	0x0000cab0


	//----- nvinfo : EIATTR_MAX_THREADS
	.align		4
.L_210:
        /*0914*/ 	.byte	0x04, 0x05
        /*0916*/ 	.short	(.L_212 - .L_211)
.L_211:
        /*0918*/ 	.word	0x00000180
        /*091c*/ 	.word	0x00000001
        /*0920*/ 	.word	0x00000001


	//----- nvinfo : EIATTR_CRS_STACK_SIZE
	.align		4
.L_212:
        /*0924*/ 	.byte	0x04, 0x1e
        /*0926*/ 	.short	(.L_214 - .L_213)
.L_213:
        /*0928*/ 	.word	0x00000000


	//----- nvinfo : EIATTR_CBANK_PARAM_SIZE
	.align		4
.L_214:
        /*092c*/ 	.byte	0x03, 0x19
        /*092e*/ 	.short	0x0a70


	//----- nvinfo : EIATTR_PARAM_CBANK
	.align		4
        /*0930*/ 	.byte	0x04, 0x0a
        /*0932*/ 	.short	(.L_216 - .L_215)
	.align		4
.L_215:
        /*0934*/ 	.word	index@(.nv.constant0._ZN7cutlass13device_kernelIN5flash11enable_sm90INS1_16FlashAttnFwdSm90INS1_25CollectiveMainloopFwdSm90ILi2EN4cute5tupleIJNS5_1CILi1EEES8_S8_EEENS6_IJNS7_ILi128EEENS7_ILi96EEENS7_ILi64EEEEEELi256ENS_10bfloat16_tEfNS_4arch4Sm90ELb0ELb0ELb0ELb1ELb0ELb0ELb0ELb1ELb0ELb0ELb0ELb0EEENS1_21CollectiveEpilogueFwdINS6_IJSA_NS7_ILi256EEESB_EEES9_SE_SG_Li256ELb1ELb0ELb0ELb0EEENS1_36VarlenDynamicPersistentTileSchedulerILi128ELi96ELi256ELi32ELb0ELb0ELb1ELb0ELb1ELb1EEEEEEEEEvNT_6ParamsE)
        /*0938*/ 	.short	0x0210
        /*093a*/ 	.short	0x0a70


	//----- nvinfo : EIATTR_SW_WAR
	.align		4
.L_216:
        /*093c*/ 	.byte	0x04, 0x36
        /*093e*/ 	.short	(.L_218 - .L_217)
.L_217:
        /*0940*/ 	.word	0x00000008
.L_218:


//--------------------- .nv.info._ZN7cutlass13device_kernelIN5flash11enable_sm90INS1_16FlashAttnFwdSm90INS1_25CollectiveMainloopFwdSm90ILi2EN4cute5tupleIJNS5_1CILi1EEES8_S8_EEENS6_IJNS7_ILi128EEENS7_ILi96EEENS7_ILi64EEEEEELi256ENS_10bfloat16_tEfNS_4arch4Sm90ELb0ELb0ELb0ELb1ELb0ELb1ELb0ELb1ELb0ELb0ELb0ELb0EEENS1_21CollectiveEpilogueFwdINS6_IJSA_NS7_ILi256EEESB_EEES9_SE_SG_Li256ELb1ELb0ELb0ELb0EEENS1_36VarlenDynamicPersistentTileSchedulerILi128ELi96ELi256ELi32ELb0ELb0ELb1ELb0ELb1ELb1EEEEEEEEEvNT_6ParamsE --------------------------
	.section	.nv.info._ZN7cutlass13device_kernelIN5flash11enable_sm90INS1_16FlashAttnFwdSm90INS1_25CollectiveMainloopFwdSm90ILi2EN4cute5tupleIJNS5_1CILi1EEES8_S8_EEENS6_IJNS7_ILi128EEENS7_ILi96EEENS7_ILi64EEEEEELi256ENS_10bfloat16_tEfNS_4arch4Sm90ELb0ELb0ELb0ELb1ELb0ELb1ELb0ELb1ELb0ELb0ELb0ELb0EEENS1_21CollectiveEpilogueFwdINS6_IJSA_NS7_ILi256EEESB_EEES9_SE_SG_Li256ELb1ELb0ELb0ELb0EEENS1_36VarlenDynamicPersistentTileSchedulerILi128ELi96ELi256ELi32ELb0ELb0ELb1ELb0ELb1ELb1EEEEEEEEEvNT_6ParamsE,"",@"SHT_CUDA_INFO"
	.sectionflags	@""
	.align	4


	//----- nvinfo : EIATTR_CUDA_API_VERSION
	.align		4
        /*0000*/ 	.byte	0x04, 0x37
        /*0002*/ 	.short	(.L_220 - .L_219)
.L_219:
        /*0004*/ 	.word	0x00000082


	//----- nvinfo : EIATTR_KPARAM_INFO
	.align		4
.L_220:
        /*0008*/ 	.byte	0x04, 0x17
        /*000a*/ 	.short	(.L_222 - .L_221)
.L_221:
        /*000c*/ 	.word	0x00000000
        /*0010*/ 	.short	0x0000
        /*0012*/ 	.short	0x0070
        /*0014*/ 	.byte	0x00, 0xf0, 0x01, 0x28


	//----- nvinfo : EIATTR_SPARSE_MMA_MASK
	.align		4
.L_222:
        /*0018*/ 	.byte	0x03, 0x50
        /*001a*/ 	.short	0x0000


	//----- nvinfo : EIATTR_MAXREG_COUNT
	.align		4
        /*001c*/ 	.byte	0x03, 0x1b
        /*001e*/ 	.short	0x00a8


	//----- nvinfo : EIATTR_NUM_BARRIERS
	.align		4
        /*0020*/ 	.byte	0x02, 0x4c
        /*0022*/ 	.byte	0x10
	.zero		1


	//----- nvinfo : EIATTR_EXTERNS
	.align		4
        /*0024*/ 	.byte	0x04, 0x0f
        /*0026*/ 	.short	(.L_224 - .L_223)


	//   ....[0]....
	.align		4
.L_223:
        /*0028*/ 	.word	index@(__assertfail)


	//----- nvinfo : EIATTR_ANNOTATIONS
	.align		4
.L_224:
        /*002c*/ 	.byte	0x04, 0x55
        /*002e*/ 	.short	(.L_226 - .L_225)


	//   ....[0]....
.L_225:
        /* <DEDUP_REMOVED lines=41> */


	//----- nvinfo : EIATTR_MERCURY_ISA_VERSION
	.align		4
.L_226:
        /*02b0*/ 	.byte	0x03, 0x5f
        /*02b2*/ 	.short	0x0101


	//----- nvinfo : EIATTR_UNUSED_LOAD_BYTE_OFFSET
	.align		4
        /*02b4*/ 	.byte	0x04, 0x44
        /*02b6*/ 	.short	(.L_228 - .L_227)


	//   ....[0]....
.L_227:
        /*02b8*/ 	.word	0x00000b00
        /*02bc*/ 	.word	0x0000fff0


	//   ....[1]....
        /*02c0*/ 	.word	0x0000c700
        /*02c4*/ 	.word	0x0000fff0


	//----- nvinfo : EIATTR_INT_WARP_WIDE_INSTR_OFFSETS
	.align		4
.L_228:
        /*02c8*/ 	.byte	0x04, 0x31
        /*02ca*/ 	.short	(.L_230 - .L_229)


	//   ....[0]....
.L_229:
        /*02cc*/ 	.word	0x000001c0


	//   ....[1]....
        /*02d0*/ 	.word	0x00000200


	//   ....[2]....
        /*02d4*/ 	.word	0x00000270


	//   ....[3]....
        /*02d8*/ 	.word	0x00010e20


	//   ....[4]....
        /*02dc*/ 	.word	0x00010eb0


	//   ....[5]....
        /*02e0*/ 	.word	0x00011330


	//   ....[6]....
        /*02e4*/ 	.word	0x00011360


	//   ....[7]....
        /*02e8*/ 	.word	0x00013780


	//   ....[8]....
        /*02ec*/ 	.word	0x00013810


	//----- nvinfo : EIATTR_COOP_GROUP_MASK_REGIDS
	.align		4
.L_230:
        /*02f0*/ 	.byte	0x04, 0x29
        /*02f2*/ 	.short	(.L_232 - .L_231)


	//   ....[0]....
.L_231:
        /*02f4*/ 	.word	0xffffffff


	//   ....[1]....
        /*02f8*/ 	.word	0xffffffff


	//   ....[2]....
        /*02fc*/ 	.word	0xffffffff


	//   ....[3]....
        /*0300*/ 	.word	0xffffffff


	//   ....[4]....
        /*0304*/ 	.word	0xffffffff


	//   ....[5]....
        /*0308*/ 	.word	0xffffffff


	//   ....[6]....
        /*030c*/ 	.word	0xffffffff


	//   ....[7]....
        /*0310*/ 	.word	0xffffffff


	//   ....[8]....
        /*0314*/ 	.word	0xffffffff


	//   ....[9]....
        /*0318*/ 	.word	0xffffffff


	//   ....[10]....
        /*031c*/ 	.word	0xffffffff


	//   ....[11]....
        /*0320*/ 	.word	0xffffffff


	//   ....[12]....
        /*0324*/ 	.word	0xffffffff


	//   ....[13]....
        /*0328*/ 	.word	0xffffffff


	//   ....[14]....
        /*032c*/ 	.word	0xffffffff


	//   ....[15]....
        /*0330*/ 	.word	0xffffffff


	//   ....[16]....
        /*0334*/ 	.word	0xffffffff


	//   ....[17]....
        /*0338*/ 	.word	0xffffffff


	//   ....[18]....
        /*033c*/ 	.word	0xffffffff


	//   ....[19]....
        /*0340*/ 	.word	0xffffffff


	//   ....[20]....
        /*0344*/ 	.word	0xffffffff


	//   ....[21]....
        /*0348*/ 	.word	0xffffffff


	//   ....[22]....
        /*034c*/ 	.word	0xffffffff


	//   ....[23]....
        /*0350*/ 	.word	0xffffffff


	//   ....[24]....
        /*0354*/ 	.word	0xffffffff


	//   ....[25]....
        /*0358*/ 	.word	0xffffffff


	//   ....[26]....
        /*035c*/ 	.word	0xffffffff


	//   ....[27]....
        /*0360*/ 	.word	0xffffffff


	//   ....[28]....
        /*0364*/ 	.word	0xffffffff


	//   ....[29]....
        /*0368*/ 	.word	0xffffffff


	//   ....[30]....
        /*036c*/ 	.word	0xffffffff


	//   ....[31]....
        /*0370*/ 	.word	0xffffffff


	//   ....[32]....
        /*0374*/ 	.word	0xffffffff


	//   ....[33]....
        /*0378*/ 	.word	0xffffffff


	//   ....[34]....
        /*037c*/ 	.word	0xffffffff


	//   ....[35]....
        /*0380*/ 	.word	0xffffffff


	//   ....[36]....
        /*0384*/ 	.word	0xffffffff


	//   ....[37]....
        /*0388*/ 	.word	0xffffffff


	//   ....[38]....
        /*038c*/ 	.word	0xffffffff


	//   ....[39]....
        /*0390*/ 	.word	0xffffffff


	//   ....[40]....
        /*0394*/ 	.word	0xffffffff


	//   ....[41]....
        /*0398*/ 	.word	0xffffffff


	//   ....[42]....
        /*039c*/ 	.word	0xffffffff


	//   ....[43]....
        /*03a0*/ 	.word	0xffffffff


	//   ....[44]....
        /*03a4*/ 	.word	0xffffffff


	//   ....[45]....
        /*03a8*/ 	.word	0xffffffff


	//   ....[46]....
        /*03ac*/ 	.word	0xffffffff


	//   ....[47]....
        /*03b0*/ 	.word	0xffffffff


	//   ....[48]....
        /*03b4*/ 	.word	0xffffffff


	//   ....[49]....
        /*03b8*/ 	.word	0xffffffff


	//   ....[50]....
        /*03bc*/ 	.word	0xffffffff


	//   ....[51]....
        /*03c0*/ 	.word	0xffffffff


	//   ....[52]....
        /*03c4*/ 	.word	0xffffffff


	//   ....[53]....
        /*03c8*/ 	.word	0xffffffff


	//   ....[54]....
        /*03cc*/ 	.word	0x0500000f


	//   ....[55]....
        /*03d0*/ 	.word	0x0500000f


	//   ....[56]....
        /*03d4*/ 	.word	0x0500000f


	//   ....[57]....
        /*03d8*/ 	.word	0x0500000f


	//   ....[58]....
        /*03dc*/ 	.word	0x0500000f


	//   ....[59]....
        /*03e0*/ 	.word	0x0500000f


	//   ....[60]....
        /*03e4*/ 	.word	0x0500000f


	//   ....[61]....
        /*03e8*/ 	.word	0x0500000f


	//   ....[62]....
        /*03ec*/ 	.word	0x0500000f


	//   ....[63]....
        /*03f0*/ 	.word	0x0500000f


	//   ....[64]....
        /*03f4*/ 	.word	0x0500000f


	//   ....[65]....
        /*03f8*/ 	.word	0x0500000f


	//   ....[66]....
        /*03fc*/ 	.word	0x0500000f


	//   ....[67]....
        /*0400*/ 	.word	0x0500000f


	//   ....[68]....
        /*0404*/ 	.word	0x0500000f


	//   ....[69]....
        /*0408*/ 	.word	0x0500000f


	//   ....[70]....
        /*040c*/ 	.word	0x0500000f


	//   ....[71]....
        /*0410*/ 	.word	0x0500000f


	//   ....[72]....
        /*0414*/ 	.word	0x0500000f


	//   ....[73]....
        /*0418*/ 	.word	0x0500000f


	//   ....[74]....
        /*041c*/ 	.word	0x0500000f


	//   ....[75]....
        /*0420*/ 	.word	0x0500000f


	//   ....[76]....
        /*0424*/ 	.word	0x0500000f


	//   ....[77]....
        /*0428*/ 	.word	0x0500000f


	//   ....[78]....
        /*042c*/ 	.word	0x0500000f


	//   ....[79]....
        /*0430*/ 	.word	0x0500000f


	//   ....[80]....
        /*0434*/ 	.word	0x0500000f


	//   ....[81]....
        /*0438*/ 	.word	0x0500000f


	//   ....[82]....
        /*043c*/ 	.word	0x0500000f


	//----- nvinfo : EIATTR_COOP_GROUP_INSTR_OFFSETS
	.align		4
.L_232:
        /*0440*/ 	.byte	0x04, 0x28
        /*0442*/ 	.short	(.L_234 - .L_233)


	//   ....[0]....
.L_233:
        /*0444*/ 	.word	0x00000070


	//   ....[1]....
        /*0448*/ 	.word	0x000001d0


	//   ....[2]....
        /*044c*/ 	.word	0x00000220


	//   ....[3]....
        /*0450*/ 	.word	0x00000450


	//   ....[4]....
        /*0454*/ 	.word	0x000005b0


	//   ....[5]....
        /*0458*/ 	.word	0x000006d0


	//   ....[6]....
        /*045c*/ 	.word	0x00000830


	//   ....[7]....
        /*0460*/ 	.word	0x00005cd0


	//   ....[8]....
        /*0464*/ 	.word	0x00008be0


	//   ....[9]....
        /*0468*/ 	.word	0x00008c10


	//   ....[10]....
        /*046c*/ 	.word	0x00009040


	//   ....[11]....
        /*0470*/ 	.word	0x000090b0


	//   ....[12]....
        /*0474*/ 	.word	0x0000a2e0


	//   ....[13]....
        /*0478*/ 	.word	0x0000a310


	//   ....[14]....
        /*047c*/ 	.word	0x0000a6d0


	//   ....[15]....
        /*0480*/ 	.word	0x0000a8a0


	//   ....[16]....
        /*0484*/ 	.word	0x0000bc80


	//   ....[17]....
        /*0488*/ 	.word	0x0000bce0


	//   ....[18]....
        /*048c*/ 	.word	0x0000bd50


	//   ....[19]....
        /*0490*/ 	.word	0x0000bd70


	//   ....[20]....
        /*0494*/ 	.word	0x0000f040


	//   ....[21]....
        /*0498*/ 	.word	0x0000f1d0


	//   ....[22]....
        /*049c*/ 	.word	0x0000f200


	//   ....[23]....
        /*04a0*/ 	.word	0x0000f240


	//   ....[24]....
        /*04a4*/ 	.word	0x0000f2a0


	//   ....[25]....
        /*04a8*/ 	.word	0x0000f300


	//   ....[26]....
        /*04ac*/ 	.word	0x0000f340


	//   ....[27]....
        /*04b0*/ 	.word	0x0000f4f0


	//   ....[28]....
        /*04b4*/ 	.word	0x0000f550


	//   ....[29]....
        /*04b8*/ 	.word	0x0000f590


	//   ....[30]....
        /*04bc*/ 	.word	0x0000f5d0


	//   ....[31]....
        /*04c0*/ 	.word	0x0000f600


	//   ....[32]....
        /*04c4*/ 	.word	0x0000f630


	//   ....[33]....
        /*04c8*/ 	.word	0x0000f6c0


	//   ....[34]....
        /*04cc*/ 	.word	0x0000f6f0


	//   ....[35]....
        /*04d0*/ 	.word	0x0000f780


	//   ....[36]....
        /*04d4*/ 	.word	0x000138a0


	//   ....[37]....
        /*04d8*/ 	.word	0x000138b0


	//   ....[38]....
        /*04dc*/ 	.word	0x000139c0


	//   ....[39]....
        /*04e0*/ 	.word	0x00013a20


	//   ....[40]....
        /*04e4*/ 	.word	0x00013a60


	//   ....[41]....
        /*04e8*/ 	.word	0x00013aa0


	//   ....[42]....
        /*04ec*/ 	.word	0x00013ad0


	//   ....[43]....
        /*04f0*/ 	.word	0x00013b00


	//   ....[44]....
        /*04f4*/ 	.word	0x00013c90


	//   ....[45]....
        /*04f8*/ 	.word	0x00013cf0


	//   ....[46]....
        /*04fc*/ 	.word	0x00013d30


	//   ....[47]....
        /*0500*/ 	.word	0x00013d70


	//   ....[48]....
        /*0504*/ 	.word	0x00013da0


	//   ....[49]....
        /*0508*/ 	.word	0x00013dd0


	//   ....[50]....
        /*050c*/ 	.word	0x00013e90


	//   ....[51]....
        /*0510*/ 	.word	0x00013eb0


	//   ....[52]....
        /*0514*/ 	.word	0x00013f20


	//   ....[53]....
        /*0518*/ 	.word	0x00014370


	//   ....[54]....
        /*051c*/ 	.word	0x000147b0


	//   ....[55]....
        /*0520*/ 	.word	0x00014850


	//   ....[56]....
        /*0524*/ 	.word	0x000148f0


	//   ....[57]....
        /*0528*/ 	.word	0x00014990


	//   ....[58]....
        /*052c*/ 	.word	0x00014a30


	//   ....[59]....
        /*0530*/ 	.word	0x00014b20


	//   ....[60]....
        /*0534*/ 	.word	0x00014bc0


	//   ....[61]....
        /*0538*/ 	.word	0x00014c60


	//   ....[62]....
        /*053c*/ 	.word	0x00014d00


	//   ....[63]....
        /*0540*/ 	.word	0x00014f60


	//   ....[64]....
        /*0544*/ 	.word	0x00015240


	//   ....[65]....
        /*0548*/ 	.word	0x00015660


	//   ....[66]....
        /*054c*/ 	.word	0x000156f0


	//   ....[67]....
        /*0550*/ 	.word	0x00015790


	//   ....[68]....
        /*0554*/ 	.word	0x00015840


	//   ....[69]....
        /*0558*/ 	.word	0x000158c0


	//   ....[70]....
        /*055c*/ 	.word	0x00015940


	//   ....[71]....
        /*0560*/ 	.word	0x000159c0


	//   ....[72]....
        /*0564*/ 	.word	0x00015a40


	//   ....[73]....
        /*0568*/ 	.word	0x00015ad0


	//   ....[74]....
        /*056c*/ 	.word	0x00015b80


	//   ....[75]....
        /*0570*/ 	.word	0x00015c00


	//   ....[76]....
        /*0574*/ 	.word	0x00015c80


	//   ....[77]....
        /*0578*/ 	.word	0x00015d00


	//   ....[78]....
        /*057c*/ 	.word	0x00015d80


	//   ....[79]....
        /*0580*/ 	.word	0x00015df0


	//   ....[80]....
        /*0584*/ 	.word	0x00015e90


	//   ....[81]....
        /*0588*/ 	.word	0x00015f20


	//   ....[82]....
        /*058c*/ 	.word	0x00016040


	//----- nvinfo : EIATTR_REG_RECONFIG
	.align		4
.L_234:
        /*0590*/ 	.byte	0x01, 0x54
	.zero		2


	//----- nvinfo : EIATTR_SYSCALL_OFFSETS
	.align		4
        /*0594*/ 	.byte	0x04, 0x46
        /*0596*/ 	.short	(.L_236 - .L_235)


	//   ....[0]....
.L_235:
        /*0598*/ 	.word	0x000016e0


	//   ....[1]....
        /*059c*/ 	.word	0x00001830


	//   ....[2]....
        /*05a0*/ 	.word	0x00005e70


	//   ....[3]....
        /*05a4*/ 	.word	0x00006300


	//   ....[4]....
        /*05a8*/ 	.word	0x00011040


	//   ....[5]....
        /*05ac*/ 	.word	0x00011180


	//   ....[6]....
        /*05b0*/ 	.word	0x00011280


	//----- nvinfo : EIATTR_MBARRIER_INSTR_OFFSETS
	.align		4
.L_236:
        /*05b4*/ 	.byte	0x04, 0x39
        /*05b6*/ 	.short	(.L_238 - .L_237)


	//   ....[0]....
.L_237:
        /*05b8*/ 	.word	0x00000300
        /*05bc*/ 	.word	0x000000ff
        /*05c0*/ 	.word	0x00022800
        /*05c4*/ 	.short	0x0100
        /*05c6*/ 	.byte	0x08
	.zero		1


	//   ....[1]....
        /*05c8*/ 	.word	0x00000310
        /*05cc*/ 	.word	0x000000ff
        /*05d0*/ 	.word	0x00022820
        /*05d4*/ 	.short	0x0100
        /*05d6*/ 	.byte	0x08
	.zero		1


	//   ....[2]....
        /*05d8*/ 	.word	0x00000400
        /*05dc*/ 	.word	0x000000ff
        /*05e0*/ 	.word	0x00022830
        /*05e4*/ 	.short	0x0100
        /*05e6*/ 	.byte	0x08
	.zero		1


	//   ....[3]....
        /*05e8*/ 	.word	0x00000410
        /*05ec*/ 	.word	0x000000ff
        /*05f0*/ 	.word	0x00022840
        /*05f4*/ 	.short	0x0100
        /*05f6*/ 	.byte	0x08
	.zero		1


	//   ....[4]....
        /*05f8*/ 	.word	0x00000420
        /*05fc*/ 	.word	0x000000ff
        /*0600*/ 	.word	0x00022838
        /*0604*/ 	.short	0x0100
        /*0606*/ 	.byte	0x08
	.zero		1


	//   ....[5]....
        /*0608*/ 	.word	0x00000430
        /*060c*/ 	.word	0x000000ff
        /*0610*/ 	.word	0x00022848
        /*0614*/ 	.short	0x0100
        /*0616*/ 	.byte	0x08
	.zero		1


	//   ....[6]....
        /*0618*/ 	.word	0x00000560
        /*061c*/ 	.word	0x000000ff
        /*0620*/ 	.word	0x00022850
        /*0624*/ 	.short	0x0100
        /*0626*/ 	.byte	0x08
	.zero		1


	//   ....[7]....
        /*0628*/ 	.word	0x00000570
        /*062c*/ 	.word	0x000000ff
        /*0630*/ 	.word	0x00022860
        /*0634*/ 	.short	0x0100
        /*0636*/ 	.byte	0x08
	.zero		1


	//   ....[8]....
        /*0638*/ 	.word	0x00000580
        /*063c*/ 	.word	0x000000ff
        /*0640*/ 	.word	0x00022858
        /*0644*/ 	.short	0x0100
        /*0646*/ 	.byte	0x08
	.zero		1


	//   ....[9]....
        /*0648*/ 	.word	0x00000590
        /*064c*/ 	.word	0x000000ff
        /*0650*/ 	.word	0x00022868
        /*0654*/ 	.short	0x0100
        /*0656*/ 	.byte	0x08
	.zero		1


	//   ....[10]....
        /*0658*/ 	.word	0x00000680
        /*065c*/ 	.word	0x000000ff
        /*0660*/ 	.word	0x00022870
        /*0664*/ 	.short	0x0100
        /*0666*/ 	.byte	0x06
	.zero		1


	//   ....[11]....
        /*0668*/ 	.word	0x00000690
        /*066c*/ 	.word	0x000000ff
        /*0670*/ 	.word	0x00022880
        /*0674*/ 	.short	0x0100
        /*0676*/ 	.byte	0x06
	.zero		1


	//   ....[12]....
        /*0678*/ 	.word	0x000006a0
        /*067c*/ 	.word	0x000000ff
        /*0680*/ 	.word	0x00022878
        /*0684*/ 	.short	0x0100
        /*0686*/ 	.byte	0x06
	.zero		1


	//   ....[13]....
        /*0688*/ 	.word	0x000006b0
        /*068c*/ 	.word	0x000000ff
        /*0690*/ 	.word	0x00022888
        /*0694*/ 	.short	0x0100
        /*0696*/ 	.byte	0x06
	.zero		1


	//   ....[14]....
        /*0698*/ 	.word	0x000007e0
        /*069c*/ 	.word	0x000000ff
        /*06a0*/ 	.word	0x00022890
        /*06a4*/ 	.short	0x0100
        /*06a6*/ 	.byte	0x08
	.zero		1


	//   ....[15]....
        /*06a8*/ 	.word	0x000007f0
        /*06ac*/ 	.word	0x000000ff
        /*06b0*/ 	.word	0x000228a0
        /*06b4*/ 	.short	0x0100
        /*06b6*/ 	.byte	0x08
	.zero		1


	//   ....[16]....
        /*06b8*/ 	.word	0x00000800
        /*06bc*/ 	.word	0x000000ff
        /*06c0*/ 	.word	0x00022898
        /*06c4*/ 	.short	0x0100
        /*06c6*/ 	.byte	0x08
	.zero		1


	//   ....[17]....
        /*06c8*/ 	.word	0x00000810
        /*06cc*/ 	.word	0x000000ff
        /*06d0*/ 	.word	0x000228a8
        /*06d4*/ 	.short	0x0100
        /*06d6*/ 	.byte	0x08
	.zero		1


	//   ....[18]....
        /*06d8*/ 	.word	0x00000940
        /*06dc*/ 	.word	0x000000ff
        /*06e0*/ 	.word	0x000228b0
        /*06e4*/ 	.short	0x0100
        /*06e6*/ 	.byte	0x08
	.zero		1


	//   ....[19]....
        /*06e8*/ 	.word	0x00000950
        /*06ec*/ 	.word	0x000000ff
        /*06f0*/ 	.word	0x000228c0
        /*06f4*/ 	.short	0x0100
        /*06f6*/ 	.byte	0x08
	.zero		1


	//   ....[20]....
        /*06f8*/ 	.word	0x00000960
        /*06fc*/ 	.word	0x000000ff
        /*0700*/ 	.word	0x000228b8
        /*0704*/ 	.short	0x0100
        /*0706*/ 	.byte	0x08
	.zero		1


	//   ....[21]....
        /*0708*/ 	.word	0x00000970
        /*070c*/ 	.word	0x000000ff
        /*0710*/ 	.word	0x000228c8
        /*0714*/ 	.short	0x0100
        /*0716*/ 	.byte	0x08
	.zero		1


	//   ....[22]....
        /*0718*/ 	.word	0x00002b10
        /*071c*/ 	.word	0x0000005a
        /*0720*/ 	.word	0x00022890
        /*0724*/ 	.short	0x010a
        /*0726*/ 	.byte	0x3f
	.zero		1


	//   ....[23]....
        /*0728*/ 	.word	0x00003e10
        /*072c*/ 	.word	0x0000005a
        /*0730*/ 	.word	0x00022890
        /*0734*/ 	.short	0x010a
        /*0736*/ 	.byte	0x3f
	.zero		1


	//   ....[24]....
        /*0738*/ 	.word	0x00004f00
        /*073c*/ 	.word	0x0000005a
        /*0740*/ 	.word	0x00022890
        /*0744*/ 	.short	0x010a
        /*0746*/ 	.byte	0x3f
	.zero		1


	//   ....[25]....
        /*0748*/ 	.word	0x00005110
        /*074c*/ 	.word	0x00000004
        /*0750*/ 	.word	0x00000000
        /*0754*/ 	.short	0x0101
        /*0756*/ 	.byte	0x3f
	.zero		1


	//   ....[26]....
        /*0758*/ 	.word	0x00005150
        /*075c*/ 	.word	0x0000005a
        /*0760*/ 	.word	0x000228b0
        /*0764*/ 	.short	0x010a
        /*0766*/ 	.byte	0x3f
	.zero		1


	//   ....[27]....
        /*0768*/ 	.word	0x000057a0
        /*076c*/ 	.word	0x0000005a
        /*0770*/ 	.word	0x00000000
        /*0774*/ 	.short	0x0101
        /*0776*/ 	.byte	0x3f
	.zero		1


	//   ....[28]....
        /*0778*/ 	.word	0x00005f00
        /*077c*/ 	.word	0x00000012
        /*0780*/ 	.word	0x00022800
        /*0784*/ 	.short	0x010a
        /*0786*/ 	.byte	0x3f
	.zero		1


	//   ....[29]....
        /*0788*/ 	.word	0x00005f50
        /*078c*/ 	.word	0x00000012
        /*0790*/ 	.word	0x00022800
        /*0794*/ 	.short	0x010a
        /*0796*/ 	.byte	0x3f
	.zero		1


	//   ....[30]....
        /*0798*/ 	.word	0x00006610
        /*079c*/ 	.word	0x00000012
        /*07a0*/ 	.word	0x00022800
        /*07a4*/ 	.short	0x010a
        /*07a6*/ 	.byte	0x3f
	.zero		1


	//   ....[31]....
        /*07a8*/ 	.word	0x00007440
        /*07ac*/ 	.word	0x00000012
        /*07b0*/ 	.word	0x00022800
        /*07b4*/ 	.short	0x010a
        /*07b6*/ 	.byte	0x3f
	.zero		1


	//   ....[32]....
        /*07b8*/ 	.word	0x00008230
        /*07bc*/ 	.word	0x0000000d
        /*07c0*/ 	.word	0x00022830
        /*07c4*/ 	.short	0x010a
        /*07c6*/ 	.byte	0x3f
	.zero		1


	//   ....[33]....
        /*07c8*/ 	.word	0x000082d0
        /*07cc*/ 	.word	0x0000000d
        /*07d0*/ 	.word	0x00022830
        /*07d4*/ 	.short	0x010a
        /*07d6*/ 	.byte	0x3f
	.zero		1


	//   ....[34]....
        /*07d8*/ 	.word	0x00009500
        /*07dc*/ 	.word	0x00000014
        /*07e0*/ 	.word	0x00000000
        /*07e4*/ 	.short	0x0101
        /*07e6*/ 	.byte	0x3f
	.zero		1


	//   ....[35]....
        /*07e8*/ 	.word	0x00009950
        /*07ec*/ 	.word	0x0000000d
        /*07f0*/ 	.word	0x00022850
        /*07f4*/ 	.short	0x010a
        /*07f6*/ 	.byte	0x3f
	.zero		1


	//   ....[36]....
        /*07f8*/ 	.word	0x000099a0
        /*07fc*/ 	.word	0x0000000d
        /*0800*/ 	.word	0x00022850
        /*0804*/ 	.short	0x010a
        /*0806*/ 	.byte	0x3f
	.zero		1


	//   ....[37]....
        /*0808*/ 	.word	0x00009d70
        /*080c*/ 	.word	0x0000000d
        /*0810*/ 	.word	0x00000000
        /*0814*/ 	.short	0x0101
        /*0816*/ 	.byte	0x3f
	.zero		1


	//   ....[38]....
        /*0818*/ 	.word	0x00009e80
        /*081c*/ 	.word	0x0000000e
        /*0820*/ 	.word	0x00022830
        /*0824*/ 	.short	0x010a
        /*0826*/ 	.byte	0x3f
	.zero		1


	//   ....[39]....
        /*0828*/ 	.word	0x00009ee0
        /*082c*/ 	.word	0x0000000e
        /*0830*/ 	.word	0x00022830
        /*0834*/ 	.short	0x010a
        /*0836*/ 	.byte	0x3f
	.zero		1


	//   ....[40]....
        /*0838*/ 	.word	0x0000ac70
        /*083c*/ 	.word	0x0000009a
        /*0840*/ 	.word	0x00000000
        /*0844*/ 	.short	0x0101
        /*0846*/ 	.byte	0x3f
	.zero		1


	//   ....[41]....
        /*0848*/ 	.word	0x0000b850
        /*084c*/ 	.word	0x0000000e
        /*0850*/ 	.word	0x00022850
        /*0854*/ 	.short	0x010a
        /*0856*/ 	.byte	0x3f
	.zero		1


	//   ....[42]....
        /*0858*/ 	.word	0x0000b8a0
        /*085c*/ 	.word	0x0000000e
        /*0860*/ 	.word	0x00022850
        /*0864*/ 	.short	0x010a
        /*0866*/ 	.byte	0x3f
	.zero		1


	//   ....[43]....
        /*0868*/ 	.word	0x0000bc50
        /*086c*/ 	.word	0x0000000e
        /*0870*/ 	.word	0x00000000
        /*0874*/ 	.short	0x0101
        /*0876*/ 	.byte	0x3f
	.zero		1


	//   ....[44]....
        /*0878*/ 	.word	0x0000dd70
        /*087c*/ 	.word	0x00000000
        /*0880*/ 	.word	0x00000000
        /*0884*/ 	.short	0x0101
        /*0886*/ 	.byte	0x3f
	.zero		1


	//   ....[45]....
        /*0888*/ 	.word	0x000101b0
        /*088c*/ 	.word	0x00000005
        /*0890*/ 	.word	0x00022820
        /*0894*/ 	.short	0x010a
        /*0896*/ 	.byte	0x3f
	.zero		1


	//   ....[46]....
        /*0898*/ 	.word	0x00010240
        /*089c*/ 	.word	0x00000006
        /*08a0*/ 	.word	0x000228a0
        /*08a4*/ 	.short	0x010a
        /*08a6*/ 	.byte	0x3f
	.zero		1


	//   ....[47]....
        /*08a8*/ 	.word	0x00010420
        /*08ac*/ 	.word	0x00000006
        /*08b0*/ 	.word	0x000228c0
        /*08b4*/ 	.short	0x010a
        /*08b6*/ 	.byte	0x3f
	.zero		1


	//   ....[48]....
        /*08b8*/ 	.word	0x00010830
        /*08bc*/ 	.word	0x00000007
        /*08c0*/ 	.word	0x000228a0
        /*08c4*/ 	.short	0x010a
        /*08c6*/ 	.byte	0x3f
	.zero		1


	//   ....[49]....
        /*08c8*/ 	.word	0x000109f0
        /*08cc*/ 	.word	0x00000007
        /*08d0*/ 	.word	0x000228c0
        /*08d4*/ 	.short	0x010a
        /*08d6*/ 	.byte	0x3f
	.zero		1


	//   ....[50]....
        /*08d8*/ 	.word	0x000117e0
        /*08dc*/ 	.word	0x00000005
        /*08e0*/ 	.word	0x00022840
        /*08e4*/ 	.short	0x010a
        /*08e6*/ 	.byte	0x3f
	.zero		1


	//   ....[51]....
        /*08e8*/ 	.word	0x00011be0
        /*08ec*/ 	.word	0x00000007
        /*08f0*/ 	.word	0x00022820
        /*08f4*/ 	.short	0x010a
        /*08f6*/ 	.byte	0x3f
	.zero		1


	//   ....[52]....
        /*08f8*/ 	.word	0x00011ca0
        /*08fc*/ 	.word	0x00000002
        /*0900*/ 	.word	0x00022860
        /*0904*/ 	.short	0x010a
        /*0906*/ 	.byte	0x3f
	.zero		1


	//   ....[53]....
        /*0908*/ 	.word	0x00012310
        /*090c*/ 	.word	0x00000002
        /*0910*/ 	.word	0x00022840
        /*0914*/ 	.short	0x010a
        /*0916*/ 	.byte	0x3f
	.zero		1


	//   ....[54]....
        /*0918*/ 	.word	0x00012520
        /*091c*/ 	.word	0x00000002
        /*0920*/ 	.word	0x00022860
        /*0924*/ 	.short	0x010a
        /*0926*/ 	.byte	0x3f
	.zero		1


	//   ....[55]....
        /*0928*/ 	.word	0x00012aa0
        /*092c*/ 	.word	0x00000003
        /*0930*/ 	.word	0x00022840
        /*0934*/ 	.short	0x010a
        /*0936*/ 	.byte	0x3f
	.zero		1


	//   ....[56]....
        /*0938*/ 	.word	0x00012ca0
        /*093c*/ 	.word	0x00000003
        /*0940*/ 	.word	0x00022860
        /*0944*/ 	.short	0x010a
        /*0946*/ 	.byte	0x3f
	.zero		1


	//   ....[57]....
        /*0948*/ 	.word	0x000131a0
        /*094c*/ 	.word	0x00000003
        /*0950*/ 	.word	0x00022840
        /*0954*/ 	.short	0x010a
        /*0956*/ 	.byte	0x3f
	.zero		1


	//   ....[58]....
        /*0958*/ 	.word	0x000133b0
        /*095c*/ 	.word	0x00000003
        /*0960*/ 	.word	0x00022860
        /*0964*/ 	.short	0x010a
        /*0966*/ 	.byte	0x3f
	.zero		1


	//   ....[59]....
        /*0968*/ 	.word	0x000142f0
        /*096c*/ 	.word	0x00000000
        /*0970*/ 	.word	0x00022820
        /*0974*/ 	.short	0x010a
        /*0976*/ 	.byte	0x3f
	.zero		1


	//   ....[60]....
        /*0978*/ 	.word	0x000144a0
        /*097c*/ 	.word	0x00000006
        /*0980*/ 	.word	0x00000000
        /*0984*/ 	.short	0x010a
        /*0986*/ 	.byte	0x3f
	.zero		1


	//   ....[61]....
        /*0988*/ 	.word	0x00014510
        /*098c*/ 	.word	0x00000007
        /*0990*/ 	.word	0x00000000
        /*0994*/ 	.short	0x010a
        /*0996*/ 	.byte	0x3f
	.zero		1


	//   ....[62]....
        /*0998*/ 	.word	0x00014580
        /*099c*/ 	.word	0x00000004
        /*09a0*/ 	.word	0x00000000
        /*09a4*/ 	.short	0x010a
        /*09a6*/ 	.byte	0x3f
	.zero		1


	//   ....[63]....
        /*09a8*/ 	.word	0x000145b0
        /*09ac*/ 	.word	0x00000003
        /*09b0*/ 	.word	0x00000000
        /*09b4*/ 	.short	0x010a
        /*09b6*/ 	.byte	0x3f
	.zero		1


	//   ....[64]....
        /*09b8*/ 	.word	0x00014610
        /*09bc*/ 	.word	0x0000005a
        /*09c0*/ 	.word	0x00022890
        /*09c4*/ 	.short	0x010a
        /*09c6*/ 	.byte	0x3f
	.zero		1


	//   ....[65]....
        /*09c8*/ 	.word	0x00014660
        /*09cc*/ 	.word	0x0000005a
        /*09d0*/ 	.word	0x00022890
        /*09d4*/ 	.short	0x010a
        /*09d6*/ 	.byte	0x3f
	.zero		1


	//   ....[66]....
        /*09d8*/ 	.word	0x000146b0
        /*09dc*/ 	.word	0x0000005a
        /*09e0*/ 	.word	0x00022890
        /*09e4*/ 	.short	0x010a
        /*09e6*/ 	.byte	0x3f
	.zero		1


	//   ....[67]....
        /*09e8*/ 	.word	0x00014700
        /*09ec*/ 	.word	0x0000005a
        /*09f0*/ 	.word	0x000228b0
        /*09f4*/ 	.short	0x010a
        /*09f6*/ 	.byte	0x3f
	.zero		1


	//   ....[68]....
        /*09f8*/ 	.word	0x00014a70
        /*09fc*/ 	.word	0x00000012
        /*0a00*/ 	.word	0x00022800
        /*0a04*/ 	.short	0x010a
        /*0a06*/ 	.byte	0x3f
	.zero		1


	//   ....[69]....
        /*0a08*/ 	.word	0x00014d40
        /*0a0c*/ 	.word	0x00000012
        /*0a10*/ 	.word	0x00022800
        /*0a14*/ 	.short	0x010a
        /*0a16*/ 	.byte	0x3f
	.zero		1


	//   ....[70]....
        /*0a18*/ 	.word	0x00014d90
        /*0a1c*/ 	.word	0x0000000d
        /*0a20*/ 	.word	0x00022830
        /*0a24*/ 	.short	0x010a
        /*0a26*/ 	.byte	0x3f
	.zero		1


	//   ....[71]....
        /*0a28*/ 	.word	0x00014de0
        /*0a2c*/ 	.word	0x0000000d
        /*0a30*/ 	.word	0x00022850
        /*0a34*/ 	.short	0x010a
        /*0a36*/ 	.byte	0x3f
	.zero		1


	//   ....[72]....
        /*0a38*/ 	.word	0x00014e30
        /*0a3c*/ 	.word	0x0000000e
        /*0a40*/ 	.word	0x00022830
        /*0a44*/ 	.short	0x010a
        /*0a46*/ 	.byte	0x3f
	.zero		1


	//   ....[73]....
        /*0a48*/ 	.word	0x00014e80
        /*0a4c*/ 	.word	0x0000000e
        /*0a50*/ 	.word	0x00022850
        /*0a54*/ 	.short	0x010a
        /*0a56*/ 	.byte	0x3f
	.zero		1


	//   ....[74]....
        /*0a58*/ 	.word	0x00015020
        /*0a5c*/ 	.word	0x00000005
        /*0a60*/ 	.word	0x00022820
        /*0a64*/ 	.short	0x010a
        /*0a66*/ 	.byte	0x3f
	.zero		1


	//   ....[75]....
        /*0a68*/ 	.word	0x00015070
        /*0a6c*/ 	.word	0x00000006
        /*0a70*/ 	.word	0x000228a0
        /*0a74*/ 	.short	0x010a
        /*0a76*/ 	.byte	0x3f
	.zero		1


	//   ....[76]....
        /*0a78*/ 	.word	0x000150c0
        /*0a7c*/ 	.word	0x00000006
        /*0a80*/ 	.word	0x000228c0
        /*0a84*/ 	.short	0x010a
        /*0a86*/ 	.byte	0x3f
	.zero		1


	//   ....[77]....
        /*0a88*/ 	.word	0x00015110
        /*0a8c*/ 	.word	0x00000007
        /*0a90*/ 	.word	0x000228a0
        /*0a94*/ 	.short	0x010a
        /*0a96*/ 	.byte	0x3f
	.zero		1


	//   ....[78]....
        /*0a98*/ 	.word	0x00015160
        /*0a9c*/ 	.word	0x00000007
        /*0aa0*/ 	.word	0x000228c0
        /*0aa4*/ 	.short	0x010a
        /*0aa6*/ 	.byte	0x3f
	.zero		1


	//   ....[79]....
        /*0aa8*/ 	.word	0x00015300
        /*0aac*/ 	.word	0x00000005
        /*0ab0*/ 	.word	0x00022840
        /*0ab4*/ 	.short	0x010a
        /*0ab6*/ 	.byte	0x3f
	.zero		1


	//   ....[80]....
        /*0ab8*/ 	.word	0x00015380
        /*0abc*/ 	.word	0x00000005
        /*0ac0*/ 	.word	0x00022820
        /*0ac4*/ 	.short	0x010a
        /*0ac6*/ 	.byte	0x3f
	.zero		1


	//   ....[81]....
        /*0ac8*/ 	.word	0x000153d0
        /*0acc*/ 	.word	0x00000002
        /*0ad0*/ 	.word	0x00022860
        /*0ad4*/ 	.short	0x010a
        /*0ad6*/ 	.byte	0x3f
	.zero		1


	//   ....[82]....
        /*0ad8*/ 	.word	0x00015420
        /*0adc*/ 	.word	0x00000002
        /*0ae0*/ 	.word	0x00022840
        /*0ae4*/ 	.short	0x010a
        /*0ae6*/ 	.byte	0x3f
	.zero		1


	//   ....[83]....
        /*0ae8*/ 	.word	0x00015470
        /*0aec*/ 	.word	0x00000002
        /*0af0*/ 	.word	0x00022860
        /*0af4*/ 	.short	0x010a
        /*0af6*/ 	.byte	0x3f
	.zero		1


	//   ....[84]....
        /*0af8*/ 	.word	0x000154c0
        /*0afc*/ 	.word	0x00000003
        /*0b00*/ 	.word	0x00022840
        /*0b04*/ 	.short	0x010a
        /*0b06*/ 	.byte	0x3f
	.zero		1


	//   ....[85]....
        /*0b08*/ 	.word	0x00015510
        /*0b0c*/ 	.word	0x00000003
        /*0b10*/ 	.word	0x00022860
        /*0b14*/ 	.short	0x010a
        /*0b16*/ 	.byte	0x3f
	.zero		1


	//   ....[86]....
        /*0b18*/ 	.word	0x00015560
        /*0b1c*/ 	.word	0x00000003
        /*0b20*/ 	.word	0x00022840
        /*0b24*/ 	.short	0x010a
        /*0b26*/ 	.byte	0x3f
	.zero		1


	//   ....[87]....
        /*0b28*/ 	.word	0x000155b0
        /*0b2c*/ 	.word	0x00000003
        /*0b30*/ 	.word	0x00022860
        /*0b34*/ 	.short	0x010a
        /*0b36*/ 	.byte	0x3f
	.zero		1


	//   ....[88]....
        /*0b38*/ 	.word	0x00015f60
        /*0b3c*/ 	.word	0x00000000
        /*0b40*/ 	.word	0x00022820
        /*0b44*/ 	.short	0x010a
        /*0b46*/ 	.byte	0x3f
	.zero		1


	//   ....[89]....
        /*0b48*/ 	.word	0x00016100
        /*0b4c*/ 	.word	0x00000006
        /*0b50*/ 	.word	0x00000000
        /*0b54*/ 	.short	0x010a
        /*0b56*/ 	.byte	0x3f
	.zero		1


	//   ....[90]....
        /*0b58*/ 	.word	0x00016150
        /*0b5c*/ 	.word	0x00000007
        /*0b60*/ 	.word	0x00000000
        /*0b64*/ 	.short	0x010a
        /*0b66*/ 	.byte	0x3f
	.zero		1


	//   ....[91]....
        /*0b68*/ 	.word	0x000161a0
        /*0b6c*/ 	.word	0x00000004
        /*0b70*/ 	.word	0x00000000
        /*0b74*/ 	.short	0x010a
        /*0b76*/ 	.byte	0x3f
	.zero		1


	//----- nvinfo : EIATTR_NUM_MBARRIERS
	.align		4
.L_238:
        /*0b78*/ 	.byte	0x03, 0x38
        /*0b7a*/ 	.short	0x0016


	//----- nvinfo : EIATTR_EXIT_INSTR_OFFSETS
	.align		4
        /*0b7c*/ 	.byte	0x04, 0x1c
        /*0b7e*/ 	.short	(.L_240 - .L_239)


	//   ....[0]....
.L_239:
        /*0b80*/ 	.word	0x00014600


	//----- nvinfo : EIATTR_MAX_THREADS
	.align		4
.L_240:
        /*0b84*/ 	.byte	0x04, 0x05
        /*0b86*/ 	.short	(.L_242 - .L_241)
.L_241:
        /*0b88*/ 	.word	0x00000180
        /*0b8c*/ 	.word	0x00000001
        /*0b90*/ 	.word	0x00000001


	//----- nvinfo : EIATTR_CRS_STACK_SIZE
	.align		4
.L_242:
        /*0b94*/ 	.byte	0x04, 0x1e
        /*0b96*/ 	.short	(.L_244 - .L_243)
.L_243:
        /*0b98*/ 	.word	0x00000000


	//----- nvinfo : EIATTR_CBANK_PARAM_SIZE
	.align		4
.L_244:
        /*0b9c*/ 	.byte	0x03, 0x19
        /*0b9e*/ 	.short	0x0a70


	//----- nvinfo : EIATTR_PARAM_CBANK
	.align		4
        /*0ba0*/ 	.byte	0x04, 0x0a
        /*0ba2*/ 	.short	(.L_246 - .L_245)
	.align		4
.L_245:
        /*0ba4*/ 	.word	index@(.nv.constant0._ZN7cutlass13device_kernelIN5flash11enable_sm90INS1_16FlashAttnFwdSm90INS1_25CollectiveMainloopFwdSm90ILi2EN4cute5tupleIJNS5_1CILi1EEES8_S8_EEENS6_IJNS7_ILi128EEENS7_ILi96EEENS7_ILi64EEEEEELi256ENS_10bfloat16_tEfNS_4arch4Sm90ELb0ELb0ELb0ELb1ELb0ELb1ELb0ELb1ELb0ELb0ELb0ELb0EEENS1_21CollectiveEpilogueFwdINS6_IJSA_NS7_ILi256EEESB_EEES9_SE_SG_Li256ELb1ELb0ELb0ELb0EEENS1_36VarlenDynamicPersistentTileSchedulerILi128ELi96ELi256ELi32ELb0ELb0ELb1ELb0ELb1ELb1EEEEEEEEEvNT_6ParamsE)
        /*0ba8*/ 	.short	0x0210
        /*0baa*/ 	.short	0x0a70


	//----- nvinfo : EIATTR_SW_WAR
	.align		4
.L_246:
        /*0bac*/ 	.byte	0x04, 0x36
        /*0bae*/ 	.short	(.L_248 - .L_247)
.L_247:
        /*0bb0*/ 	.word	0x00000008
.L_248:


//--------------------- .nv.info._ZN7cutlass13device_kernelIN5flash11enable_sm90INS1_16FlashAttnFwdSm90INS1_25CollectiveMainloopFwdSm90ILi2EN4cute5tupleIJNS5_1CILi1EEES8_S8_EEENS6_IJNS7_ILi128EEENS7_ILi96EEENS7_ILi64EEEEEELi256ENS_10bfloat16_tEfNS_4arch4Sm90ELb0ELb0ELb0ELb1ELb0ELb0ELb1ELb1ELb0ELb0ELb0ELb0EEENS1_21CollectiveEpilogueFwdINS6_IJSA_NS7_ILi256EEESB_EEES9_SE_SG_Li256ELb1ELb0ELb0ELb0EEENS1_36VarlenDynamicPersistentTileSchedulerILi128ELi96ELi256ELi32ELb0ELb0ELb1ELb0ELb1ELb1EEEEEEEEEvNT_6ParamsE --------------------------
	.section	.nv.info._ZN7cutlass13device_kernelIN5flash11enable_sm90INS1_16FlashAttnFwdSm90INS1_25CollectiveMainloopFwdSm90ILi2EN4cute5tupleIJNS5_1CILi1EEES8_S8_EEENS6_IJNS7_ILi128EEENS7_ILi96EEENS7_ILi64EEEEEELi256ENS_10bfloat16_tEfNS_4arch4Sm90ELb0ELb0ELb0ELb1ELb0ELb0ELb1ELb1ELb0ELb0ELb0ELb0EEENS1_21CollectiveEpilogueFwdINS6_IJSA_NS7_ILi256EEESB_EEES9_SE_SG_Li256ELb1ELb0ELb0ELb0EEENS1_36VarlenDynamicPersistentTileSchedulerILi128ELi96ELi256ELi32ELb0ELb0ELb1ELb0ELb1ELb1EEEEEEEEEvNT_6ParamsE,"",@"SHT_CUDA_INFO"
	.sectionflags	@""
	.align	4


	//----- nvinfo : EIATTR_CUDA_API_VERSION
	.align		4
        /*0000*/ 	.byte	0x04, 0x37
        /*0002*/ 	.short	(.L_250 - .L_249)
.L_249:
        /*0004*/ 	.word	0x00000082


	//----- nvinfo : EIATTR_KPARAM_INFO
	.align		4
.L_250:
        /*0008*/ 	.byte	0x04, 0x17
        /*000a*/ 	.short	(.L_252 - .L_251)
.L_251:
        /*000c*/ 	.word	0x00000000
        /*0010*/ 	.short	0x0000
        /*0012*/ 	.short	0x0070
        /*0014*/ 	.byte	0x00, 0xf0, 0x01, 0x2c


	//----- nvinfo : EIATTR_SPARSE_MMA_MASK
	.align		4
.L_252:
        /*0018*/ 	.byte	0x03, 0x50
        /*001a*/ 	.short	0x0000


	//----- nvinfo : EIATTR_MAXREG_COUNT
	.align		4
        /*001c*/ 	.byte	0x03, 0x1b
        /*001e*/ 	.short	0x00a8


	//----- nvinfo : EIATTR_NUM_BARRIERS
	.align		4
        /*0020*/ 	.byte	0x02, 0x4c
        /*0022*/ 	.byte	0x10
	.zero		1


	//----- nvinfo : EIATTR_EXTERNS
	.align		4
        /*0024*/ 	.byte	0x04, 0x0f
        /*0026*/ 	.short	(.L_254 - .L_253)


	//   ....[0]....
	.align		4
.L_253:
        /*0028*/ 	.word	index@(__assertfail)


	//----- nvinfo : EIATTR_ANNOTATIONS
	.align		4
.L_254:
        /*002c*/ 	.byte	0x04, 0x55
        /*002e*/ 	.short	(.L_256 - .L_255)


	//   ....[0]....
.L_255:
        /* <DEDUP_REMOVED lines=30> */


	//----- nvinfo : EIATTR_MERCURY_ISA_VERSION
	.align		4
.L_256:
        /*0200*/ 	.byte	0x03, 0x5f
        /*0202*/ 	.short	0x0101


	//----- nvinfo : EIATTR_UNUSED_LOAD_BYTE_OFFSET
	.align		4
        /*0204*/ 	.byte	0x04, 0x44
        /*0206*/ 	.short	(.L_258 - .L_257)


	//   ....[0]....
.L_257:
        /*0208*/ 	.word	0x00000ae0
        /*020c*/ 	.word	0x0000fff0


	//   ....[1]....
        /*0210*/ 	.word	0x00006a80
        /*0214*/ 	.word	0x0000fff0


	//----- nvinfo : EIATTR_INT_WARP_WIDE_INSTR_OFFSETS
	.align		4
.L_258:
        /*0218*/ 	.byte	0x04, 0x31
        /*021a*/ 	.short	(.L_260 - .L_259)


	//   ....[0]....
.L_259:
        /*021c*/ 	.word	0x00000190


	//   ....[1]....
        /*0220*/ 	.word	0x000001d0


	//   ....[2]....
        /*0224*/ 	.word	0x00000240


	//   ....[3]....
        /*0228*/ 	.word	0x00000250


	//   ....[4]....
        /*022c*/ 	.word	0x0000a460


	//   ....[5]....
        /*0230*/ 	.word	0x0000a4f0


	//   ....[6]....
        /*0234*/ 	.word	0x0000a980


	//   ....[7]....
        /*0238*/ 	.word	0x0000a9b0


	//   ....[8]....
        /*023c*/ 	.word	0x0000cfd0


	//   ....[9]....
        /*0240*/ 	.word	0x0000d060


	//----- nvinfo : EIATTR_COOP_GROUP_MASK_REGIDS
	.align		4
.L_260:
        /*0244*/ 	.byte	0x04, 0x29
        /*0246*/ 	.short	(.L_262 - .L_261)


	//   ....[0]....
.L_261:
        /*0248*/ 	.word	0xffffffff


	//   ....[1]....
        /*024c*/ 	.word	0xffffffff


	//   ....[2]....
        /*0250*/ 	.word	0xffffffff


	//   ....[3]....
        /*0254*/ 	.word	0xffffffff


	//   ....[4]....
        /*0258*/ 	.word	0xffffffff


	//   ....[5]....
        /*025c*/ 	.word	0xffffffff


	//   ....[6]....
        /*0260*/ 	.word	0xffffffff


	//   ....[7]....
        /*0264*/ 	.word	0xffffffff


	//   ....[8]....
        /*0268*/ 	.word	0xffffffff


	//   ....[9]....
        /*026c*/ 	.word	0xffffffff


	//   ....[10]....
        /*0270*/ 	.word	0xffffffff


	//   ....[11]....
        /*0274*/ 	.word	0xffffffff


	//   ....[12]....
        /*0278*/ 	.word	0xffffffff


	//   ....[13]....
        /*027c*/ 	.word	0xffffffff


	//   ....[14]....
        /*0280*/ 	.word	0xffffffff


	//   ....[15]....
        /*0284*/ 	.word	0xffffffff


	//   ....[16]....
        /*0288*/ 	.word	0xffffffff


	//   ....[17]....
        /*028c*/ 	.word	0xffffffff


	//   ....[18]....
        /*0290*/ 	.word	0xffffffff


	//   ....[19]....
        /*0294*/ 	.word	0xffffffff


	//   ....[20]....
        /*0298*/ 	.word	0xffffffff


	//   ....[21]....
        /*029c*/ 	.word	0xffffffff


	//   ....[22]....
        /*02a0*/ 	.word	0xffffffff


	//   ....[23]....
        /*02a4*/ 	.word	0xffffffff


	//   ....[24]....
        /*02a8*/ 	.word	0xffffffff


	//   ....[25]....
        /*02ac*/ 	.word	0xffffffff


	//   ....[26]....
        /*02b0*/ 	.word	0xffffffff


	//   ....[27]....
        /*02b4*/ 	.word	0xffffffff


	//   ....[28]....
        /*02b8*/ 	.word	0xffffffff


	//   ....[29]....
        /*02bc*/ 	.word	0xffffffff


	//   ....[30]....
        /*02c0*/ 	.word	0xffffffff


	//   ....[31]....
        /*02c4*/ 	.word	0xffffffff


	//   ....[32]....
        /*02c8*/ 	.word	0xffffffff


	//   ....[33]....
        /*02cc*/ 	.word	0xffffffff


	//   ....[34]....
        /*02d0*/ 	.word	0xffffffff


	//   ....[35]....
        /*02d4*/ 	.word	0xffffffff


	//   ....[36]....
        /*02d8*/ 	.word	0xffffffff


	//   ....[37]....
        /*02dc*/ 	.word	0xffffffff


	//   ....[38]....
        /*02e0*/ 	.word	0xffffffff


	//   ....[39]....
        /*02e4*/ 	.word	0xffffffff


	//   ....[40]....
        /*02e8*/ 	.word	0xffffffff


	//   ....[41]....
        /*02ec*/ 	.word	0xffffffff


	//   ....[42]....
        /*02f0*/ 	.word	0xffffffff


	//   ....[43]....
        /*02f4*/ 	.word	0xffffffff


	//   ....[44]....
        /*02f8*/ 	.word	0xffffffff


	//   ....[45]....
        /*02fc*/ 	.word	0xffffffff


	//   ....[46]....
        /*0300*/ 	.word	0xffffffff


	//   ....[47]....
        /*0304*/ 	.word	0xffffffff


	//   ....[48]....
        /*0308*/ 	.word	0xffffffff


	//   ....[49]....
        /*030c*/ 	.word	0xffffffff


	//   ....[50]....
        /*0310*/ 	.word	0xffffffff


	//   ....[51]....
        /*0314*/ 	.word	0xffffffff


	//   ....[52]....
        /*0318*/ 	.word	0xffffffff


	//   ....[53]....
        /*031c*/ 	.word	0xffffffff


	//   ....[54]....
        /*0320*/ 	.word	0x0500000f


	//   ....[55]....
        /*0324*/ 	.word	0x0500000f


	//   ....[56]....
        /*0328*/ 	.word	0x0500000f


	//   ....[57]....
        /*032c*/ 	.word	0x0500000f


	//   ....[58]....
        /*0330*/ 	.word	0x0500000f


	//   ....[59]....
        /*0334*/ 	.word	0x0500000f


	//   ....[60]....
        /*0338*/ 	.word	0x0500000f


	//   ....[61]....
        /*033c*/ 	.word	0x0500000f


	//   ....[62]....
        /*0340*/ 	.word	0x0500000f


	//   ....[63]....
        /*0344*/ 	.word	0x0500000f


	//   ....[64]....
        /*0348*/ 	.word	0x0500000f


	//   ....[65]....
        /*034c*/ 	.word	0x0500000f


	//   ....[66]....
        /*0350*/ 	.word	0x0500000f


	//   ....[67]....
        /*0354*/ 	.word	0x0500000f


	//   ....[68]....
        /*0358*/ 	.word	0x0500000f


	//   ....[69]....
        /*035c*/ 	.word	0x0500000f


	//   ....[70]....
        /*0360*/ 	.word	0x0500000f


	//   ....[71]....
        /*0364*/ 	.word	0x0500000f


	//   ....[72]....
        /*0368*/ 	.word	0x0500000f


	//----- nvinfo : EIATTR_COOP_GROUP_INSTR_OFFSETS
	.align		4
.L_262:
        /*036c*/ 	.byte	0x04, 0x28
        /*036e*/ 	.short	(.L_264 - .L_263)


	//   ....[0]....
.L_263:
        /*0370*/ 	.word	0x00000070


	//   ....[1]....
        /*0374*/ 	.word	0x000001a0


	//   ....[2]....
        /*0378*/ 	.word	0x000001f0


	//   ....[3]....
        /*037c*/ 	.word	0x00000440


	//   ....[4]....
        /*0380*/ 	.word	0x000005a0


	//   ....[5]....
        /*0384*/ 	.word	0x000006c0


	//   ....[6]....
        /*0388*/ 	.word	0x00000820


	//   ....[7]....
        /*038c*/ 	.word	0x000016a0


	//   ....[8]....
        /*0390*/ 	.word	0x00002ed0


	//   ....[9]....
        /*0394*/ 	.word	0x00002f00


	//   ....[10]....
        /*0398*/ 	.word	0x00002f20


	//   ....[11]....
        /*039c*/ 	.word	0x00002f40


	//   ....[12]....
        /*03a0*/ 	.word	0x00004950


	//   ....[13]....
        /*03a4*/ 	.word	0x000049b0


	//   ....[14]....
        /*03a8*/ 	.word	0x000049d0


	//   ....[15]....
        /*03ac*/ 	.word	0x000049f0


	//   ....[16]....
        /*03b0*/ 	.word	0x00005fe0


	//   ....[17]....
        /*03b4*/ 	.word	0x00006020


	//   ....[18]....
        /*03b8*/ 	.word	0x000060f0


	//   ....[19]....
        /*03bc*/ 	.word	0x00006140


	//   ....[20]....
        /*03c0*/ 	.word	0x000095d0


	//   ....[21]....
        /*03c4*/ 	.word	0x00009760


	//   ....[22]....
        /*03c8*/ 	.word	0x00009790


	//   ....[23]....
        /*03cc*/ 	.word	0x000097d0


	//   ....[24]....
        /*03d0*/ 	.word	0x00009830


	//   ....[25]....
        /*03d4*/ 	.word	0x00009890


	//   ....[26]....
        /*03d8*/ 	.word	0x000098d0


	//   ....[27]....
        /*03dc*/ 	.word	0x00009a80


	//   ....[28]....
        /*03e0*/ 	.word	0x00009ae0


	//   ....[29]....
        /*03e4*/ 	.word	0x00009b20


	//   ....[30]....
        /*03e8*/ 	.word	0x00009b60


	//   ....[31]....
        /*03ec*/ 	.word	0x00009b90


	//   ....[32]....
        /*03f0*/ 	.word	0x00009bc0


	//   ....[33]....
        /*03f4*/ 	.word	0x00009c50


	//   ....[34]....
        /*03f8*/ 	.word	0x00009c80


	//   ....[35]....
        /*03fc*/ 	.word	0x00009d10


	//   ....[36]....
        /*0400*/ 	.word	0x0000d0f0


	//   ....[37]....
        /*0404*/ 	.word	0x0000d100


	//   ....[38]....
        /*0408*/ 	.word	0x0000d210


	//   ....[39]....
        /*040c*/ 	.word	0x0000d270


	//   ....[40]....
        /*0410*/ 	.word	0x0000d2b0


	//   ....[41]....
        /*0414*/ 	.word	0x0000d2f0


	//   ....[42]....
        /*0418*/ 	.word	0x0000d320


	//   ....[43]....
        /*041c*/ 	.word	0x0000d350


	//   ....[44]....
        /*0420*/ 	.word	0x0000d4e0


	//   ....[45]....
        /*0424*/ 	.word	0x0000d540


	//   ....[46]....
        /*0428*/ 	.word	0x0000d580


	//   ....[47]....
        /*042c*/ 	.word	0x0000d5c0


	//   ....[48]....
        /*0430*/ 	.word	0x0000d5f0


	//   ....[49]....
        /*0434*/ 	.word	0x0000d620


	//   ....[50]....
        /*0438*/ 	.word	0x0000d6e0


	//   ....[51]....
        /*043c*/ 	.word	0x0000d700


	//   ....[52]....
        /*0440*/ 	.word	0x0000d770


	//   ....[53]....
        /*0444*/ 	.word	0x0000dba0


	//   ....[54]....
        /*0448*/ 	.word	0x0000e100


	//   ....[55]....
        /*044c*/ 	.word	0x0000e520


	//   ....[56]....
        /*0450*/ 	.word	0x0000e5b0


	//   ....[57]....
        /*0454*/ 	.word	0x0000e650


	//   ....[58]....
        /*0458*/ 	.word	0x0000e700


	//   ....[59]....
        /*045c*/ 	.word	0x0000e780


	//   ....[60]....
        /*0460*/ 	.word	0x0000e800


	//   ....[61]....
        /*0464*/ 	.word	0x0000e880


	//   ....[62]....
        /*0468*/ 	.word	0x0000e900


	//   ....[63]....
        /*046c*/ 	.word	0x0000e990


	//   ....[64]....
        /*0470*/ 	.word	0x0000ea40


	//   ....[65]....
        /*0474*/ 	.word	0x0000eac0


	//   ....[66]....
        /*0478*/ 	.word	0x0000eb40


	//   ....[67]....
        /*047c*/ 	.word	0x0000ebc0


	//   ....[68]....
        /*0480*/ 	.word	0x0000ec40


	//   ....[69]....
        /*0484*/ 	.word	0x0000ecb0


	//   ....[70]....
        /*0488*/ 	.word	0x0000ed50


	//   ....[71]....
        /*048c*/ 	.word	0x0000ede0


	//   ....[72]....
        /*0490*/ 	.word	0x0000ef00


	//----- nvinfo : EIATTR_REG_RECONFIG
	.align		4
.L_264:
        /*0494*/ 	.byte	0x01, 0x54
	.zero		2


	//----- nvinfo : EIATTR_SYSCALL_OFFSETS
	.align		4
        /*0498*/ 	.byte	0x04, 0x46
        /*049a*/ 	.short	(.L_266 - .L_265)


	//   ....[0]....
.L_265:
        /*049c*/ 	.word	0x00001810


	//   ....[1]....
        /*04a0*/ 	.word	0x0000a680


	//   ....[2]....
        /*04a4*/ 	.word	0x0000a7c0


	//   ....[3]....
        /*04a8*/ 	.word	0x0000a8c0


	//----- nvinfo : EIATTR_MBARRIER_INSTR_OFFSETS
	.align		4
.L_266:
        /*04ac*/ 	.byte	0x04, 0x39
        /*04ae*/ 	.short	(.L_268 - .L_267)


	//   ....[0]....
.L_267:
        /*04b0*/ 	.word	0x000002e0
        /*04b4*/ 	.word	0x000000ff
        /*04b8*/ 	.word	0x00032400
        /*04bc*/ 	.short	0x0100
        /*04be*/ 	.byte	0x08
	.zero		1


	//   ....[1]....
        /*04c0*/ 	.word	0x000002f0
        /*04c4*/ 	.word	0x000000ff
        /*04c8*/ 	.word	0x00032410
        /*04cc*/ 	.short	0x0100
        /*04ce*/ 	.byte	0x08
	.zero		1


	//   ....[2]....
        /*04d0*/ 	.word	0x00000300
        /*04d4*/ 	.word	0x000000ff
        /*04d8*/ 	.word	0x00032420
        /*04dc*/ 	.short	0x0100
        /*04de*/ 	.byte	0x08
	.zero		1


	//   ....[3]....
        /*04e0*/ 	.word	0x000003f0
        /*04e4*/ 	.word	0x000000ff
        /*04e8*/ 	.word	0x00032430
        /*04ec*/ 	.short	0x0100
        /*04ee*/ 	.byte	0x08
	.zero		1


	//   ....[4]....
        /*04f0*/ 	.word	0x00000400
        /*04f4*/ 	.word	0x000000ff
        /*04f8*/ 	.word	0x00032440
        /*04fc*/ 	.short	0x0100
        /*04fe*/ 	.byte	0x08
	.zero		1


	//   ....[5]....
        /*0500*/ 	.word	0x00000410
        /*0504*/ 	.word	0x000000ff
        /*0508*/ 	.word	0x00032438
        /*050c*/ 	.short	0x0100
        /*050e*/ 	.byte	0x08
	.zero		1


	//   ....[6]....
        /*0510*/ 	.word	0x00000420
        /*0514*/ 	.word	0x000000ff
        /*0518*/ 	.word	0x00032448
        /*051c*/ 	.short	0x0100
        /*051e*/ 	.byte	0x08
	.zero		1


	//   ....[7]....
        /*0520*/ 	.word	0x00000550
        /*0524*/ 	.word	0x000000ff
        /*0528*/ 	.word	0x00032450
        /*052c*/ 	.short	0x0100
        /*052e*/ 	.byte	0x08
	.zero		1


	//   ....[8]....
        /*0530*/ 	.word	0x00000560
        /*0534*/ 	.word	0x000000ff
        /*0538*/ 	.word	0x00032460
        /*053c*/ 	.short	0x0100
        /*053e*/ 	.byte	0x08
	.zero		1


	//   ....[9]....
        /*0540*/ 	.word	0x00000570
        /*0544*/ 	.word	0x000000ff
        /*0548*/ 	.word	0x00032458
        /*054c*/ 	.short	0x0100
        /*054e*/ 	.byte	0x08
	.zero		1


	//   ....[10]....
        /*0550*/ 	.word	0x00000580
        /*0554*/ 	.word	0x000000ff
        /*0558*/ 	.word	0x00032468
        /*055c*/ 	.short	0x0100
        /*055e*/ 	.byte	0x08
	.zero		1


	//   ....[11]....
        /*0560*/ 	.word	0x00000670
        /*0564*/ 	.word	0x000000ff
        /*0568*/ 	.word	0x00032470
        /*056c*/ 	.short	0x0100
        /*056e*/ 	.byte	0x06
	.zero		1


	//   ....[12]....
        /*0570*/ 	.word	0x00000680
        /*0574*/ 	.word	0x000000ff
        /*0578*/ 	.word	0x00032480
        /*057c*/ 	.short	0x0100
        /*057e*/ 	.byte	0x06
	.zero		1


	//   ....[13]....
        /*0580*/ 	.word	0x00000690
        /*0584*/ 	.word	0x000000ff
        /*0588*/ 	.word	0x00032478
        /*058c*/ 	.short	0x0100
        /*058e*/ 	.byte	0x06
	.zero		1


	//   ....[14]....
        /*0590*/ 	.word	0x000006a0
        /*0594*/ 	.word	0x000000ff
        /*0598*/ 	.word	0x00032488
        /*059c*/ 	.short	0x0100
        /*059e*/ 	.byte	0x06
	.zero		1


	//   ....[15]....
        /*05a0*/ 	.word	0x000007d0
        /*05a4*/ 	.word	0x000000ff
        /*05a8*/ 	.word	0x00032490
        /*05ac*/ 	.short	0x0100
        /*05ae*/ 	.byte	0x08
	.zero		1


	//   ....[16]....
        /*05b0*/ 	.word	0x000007e0
        /*05b4*/ 	.word	0x000000ff
        /*05b8*/ 	.word	0x000324a0
        /*05bc*/ 	.short	0x0100
        /*05be*/ 	.byte	0x08
	.zero		1


	//   ....[17]....
        /*05c0*/ 	.word	0x000007f0
        /*05c4*/ 	.word	0x000000ff
        /*05c8*/ 	.word	0x00032498
        /*05cc*/ 	.short	0x0100
        /*05ce*/ 	.byte	0x08
	.zero		1


	//   ....[18]....
        /*05d0*/ 	.word	0x00000800
        /*05d4*/ 	.word	0x000000ff
        /*05d8*/ 	.word	0x000324a8
        /*05dc*/ 	.short	0x0100
        /*05de*/ 	.byte	0x08
	.zero		1


	//   ....[19]....
        /*05e0*/ 	.word	0x00000930
        /*05e4*/ 	.word	0x000000ff
        /*05e8*/ 	.word	0x000324b0
        /*05ec*/ 	.short	0x0100
        /*05ee*/ 	.byte	0x08
	.zero		1


	//   ....[20]....
        /*05f0*/ 	.word	0x00000940
        /*05f4*/ 	.word	0x000000ff
        /*05f8*/ 	.word	0x000324c0
        /*05fc*/ 	.short	0x0100
        /*05fe*/ 	.byte	0x08
	.zero		1


	//   ....[21]....
        /*0600*/ 	.word	0x00000950
        /*0604*/ 	.word	0x000000ff
        /*0608*/ 	.word	0x000324b8
        /*060c*/ 	.short	0x0100
        /*060e*/ 	.byte	0x08
	.zero		1


	//   ....[22]....
        /*0610*/ 	.word	0x00000960
        /*0614*/ 	.word	0x000000ff
        /*0618*/ 	.word	0x000324c8
        /*061c*/ 	.short	0x0100
        /*061e*/ 	.byte	0x08
	.zero		1


	//   ....[23]....
        /*0620*/ 	.word	0x000018d0
        /*0624*/ 	.word	0x00000005
        /*0628*/ 	.word	0x00032400
        /*062c*/ 	.short	0x010a
        /*062e*/ 	.byte	0x3f
	.zero		1


	//   ....[24]....
        /*0630*/ 	.word	0x000019b0
        /*0634*/ 	.word	0x00000003
        /*0638*/ 	.word	0x00032430
        /*063c*/ 	.short	0x010a
        /*063e*/ 	.byte	0x3f
	.zero		1


	//   ....[25]....
        /*0640*/ 	.word	0x00001a00
        /*0644*/ 	.word	0x00000003
        /*0648*/ 	.word	0x00032430
        /*064c*/ 	.short	0x010a
        /*064e*/ 	.byte	0x3f
	.zero		1


	//   ....[26]....
        /*0650*/ 	.word	0x00001d70
        /*0654*/ 	.word	0x00000005
        /*0658*/ 	.word	0x00032410
        /*065c*/ 	.short	0x010a
        /*065e*/ 	.byte	0x3f
	.zero		1


	//   ....[27]....
        /*0660*/ 	.word	0x00001db0
        /*0664*/ 	.word	0x00000003
        /*0668*/ 	.word	0x00032450
        /*066c*/ 	.short	0x010a
        /*066e*/ 	.byte	0x3f
	.zero		1


	//   ....[28]....
        /*0670*/ 	.word	0x00001df0
        /*0674*/ 	.word	0x00000003
        /*0678*/ 	.word	0x00032450
        /*067c*/ 	.short	0x010a
        /*067e*/ 	.byte	0x3f
	.zero		1


	//   ....[29]....
        /*0680*/ 	.word	0x00003150
        /*0684*/ 	.word	0x00000018
        /*0688*/ 	.word	0x00000000
        /*068c*/ 	.short	0x0101
        /*068e*/ 	.byte	0x3f
	.zero		1


	//   ....[30]....
        /*0690*/ 	.word	0x00003c80
        /*0694*/ 	.word	0x00000003
        /*0698*/ 	.word	0x00000000
        /*069c*/ 	.short	0x0101
        /*069e*/ 	.byte	0x3f
	.zero		1


	//   ....[31]....
        /*06a0*/ 	.word	0x00003de0
        /*06a4*/ 	.word	0x000000ff
        /*06a8*/ 	.word	0x00032430
        /*06ac*/ 	.short	0x010a
        /*06ae*/ 	.byte	0x05
	.zero		1


	//   ....[32]....
        /*06b0*/ 	.word	0x00003e20
        /*06b4*/ 	.word	0x000000ff
        /*06b8*/ 	.word	0x00032430
        /*06bc*/ 	.short	0x010a
        /*06be*/ 	.byte	0x05
	.zero		1


	//   ....[33]....
        /*06c0*/ 	.word	0x00004030
        /*06c4*/ 	.word	0x000000ff
        /*06c8*/ 	.word	0x00032450
        /*06cc*/ 	.short	0x010a
        /*06ce*/ 	.byte	0x05
	.zero		1


	//   ....[34]....
        /*06d0*/ 	.word	0x00004070
        /*06d4*/ 	.word	0x000000ff
        /*06d8*/ 	.word	0x00032450
        /*06dc*/ 	.short	0x010a
        /*06de*/ 	.byte	0x05
	.zero		1


	//   ....[35]....
        /*06e0*/ 	.word	0x00004c40
        /*06e4*/ 	.word	0x00000098
        /*06e8*/ 	.word	0x00000000
        /*06ec*/ 	.short	0x0101
        /*06ee*/ 	.byte	0x3f
	.zero		1


	//   ....[36]....
        /*06f0*/ 	.word	0x00005fc0
        /*06f4*/ 	.word	0x000000d6
        /*06f8*/ 	.word	0x00000000
        /*06fc*/ 	.short	0x0101
        /*06fe*/ 	.byte	0x3f
	.zero		1


	//   ....[37]....
        /*0700*/ 	.word	0x000081e0
        /*0704*/ 	.word	0x00000000
        /*0708*/ 	.word	0x00000000
        /*070c*/ 	.short	0x0101
        /*070e*/ 	.byte	0x3f
	.zero		1


	//   ....[38]....
        /*0710*/ 	.word	0x0000ae20
        /*0714*/ 	.word	0x00000008
        /*0718*/ 	.word	0x00032440
        /*071c*/ 	.short	0x010a
        /*071e*/ 	.byte	0x3f
	.zero		1


	//   ....[39]....
        /*0720*/ 	.word	0x0000b440
        /*0724*/ 	.word	0x00000008
        /*0728*/ 	.word	0x00032420
        /*072c*/ 	.short	0x010a
        /*072e*/ 	.byte	0x3f
	.zero		1


	//   ....[40]....
        /*0730*/ 	.word	0x0000b510
        /*0734*/ 	.word	0x00000008
        /*0738*/ 	.word	0x00032460
        /*073c*/ 	.short	0x010a
        /*073e*/ 	.byte	0x3f
	.zero		1


	//   ....[41]....
        /*0740*/ 	.word	0x0000bb80
        /*0744*/ 	.word	0x00000003
        /*0748*/ 	.word	0x00032440
        /*074c*/ 	.short	0x010a
        /*074e*/ 	.byte	0x3f
	.zero		1


	//   ....[42]....
        /*0750*/ 	.word	0x0000bd90
        /*0754*/ 	.word	0x00000003
        /*0758*/ 	.word	0x00032460
        /*075c*/ 	.short	0x010a
        /*075e*/ 	.byte	0x3f
	.zero		1


	//   ....[43]....
        /*0760*/ 	.word	0x0000c300
        /*0764*/ 	.word	0x00000002
        /*0768*/ 	.word	0x00032440
        /*076c*/ 	.short	0x010a
        /*076e*/ 	.byte	0x3f
	.zero		1


	//   ....[44]....
        /*0770*/ 	.word	0x0000c500
        /*0774*/ 	.word	0x00000002
        /*0778*/ 	.word	0x00032460
        /*077c*/ 	.short	0x010a
        /*077e*/ 	.byte	0x3f
	.zero		1


	//   ....[45]....
        /*0780*/ 	.word	0x0000c9e0
        /*0784*/ 	.word	0x00000002
        /*0788*/ 	.word	0x00032440
        /*078c*/ 	.short	0x010a
        /*078e*/ 	.byte	0x3f
	.zero		1


	//   ....[46]....
        /*0790*/ 	.word	0x0000cbf0
        /*0794*/ 	.word	0x00000002
        /*0798*/ 	.word	0x00032460
        /*079c*/ 	.short	0x010a
        /*079e*/ 	.byte	0x3f
	.zero		1


	//   ....[47]....
        /*07a0*/ 	.word	0x0000db30
        /*07a4*/ 	.word	0x00000000
        /*07a8*/ 	.word	0x00032420
        /*07ac*/ 	.short	0x010a
        /*07ae*/ 	.byte	0x3f
	.zero		1


	//   ....[48]....
        /*07b0*/ 	.word	0x0000dd00
        /*07b4*/ 	.word	0x00000006
        /*07b8*/ 	.word	0x00000000
        /*07bc*/ 	.short	0x010a
        /*07be*/ 	.byte	0x3f
	.zero		1


	//   ....[49]....
        /*07c0*/ 	.word	0x0000dd70
        /*07c4*/ 	.word	0x00000007
        /*07c8*/ 	.word	0x00000000
        /*07cc*/ 	.short	0x010a
        /*07ce*/ 	.byte	0x3f
	.zero		1


	//   ....[50]....
        /*07d0*/ 	.word	0x0000dde0
        /*07d4*/ 	.word	0x00000004
        /*07d8*/ 	.word	0x00000000
        /*07dc*/ 	.short	0x010a
        /*07de*/ 	.byte	0x3f
	.zero		1


	//   ....[51]....
        /*07e0*/ 	.word	0x0000de10
        /*07e4*/ 	.word	0x00000003
        /*07e8*/ 	.word	0x00000000
        /*07ec*/ 	.short	0x010a
        /*07ee*/ 	.byte	0x3f
	.zero		1


	//   ....[52]....
        /*07f0*/ 	.word	0x0000de70
        /*07f4*/ 	.word	0x00000005
        /*07f8*/ 	.word	0x00032400
        /*07fc*/ 	.short	0x010a
        /*07fe*/ 	.byte	0x3f
	.zero		1


	//   ....[53]....
        /*0800*/ 	.word	0x0000dec0
        /*0804*/ 	.word	0x00000003
        /*0808*/ 	.word	0x00032430
        /*080c*/ 	.short	0x010a
        /*080e*/ 	.byte	0x3f
	.zero		1


	//   ....[54]....
        /*0810*/ 	.word	0x0000df10
        /*0814*/ 	.word	0x00000005
        /*0818*/ 	.word	0x00032410
        /*081c*/ 	.short	0x010a
        /*081e*/ 	.byte	0x3f
	.zero		1


	//   ....[55]....
        /*0820*/ 	.word	0x0000df60
        /*0824*/ 	.word	0x00000003
        /*0828*/ 	.word	0x00032450
        /*082c*/ 	.short	0x010a
        /*082e*/ 	.byte	0x3f
	.zero		1


	//   ....[56]....
        /*0830*/ 	.word	0x0000dfc0
        /*0834*/ 	.word	0x00000099
        /*0838*/ 	.word	0x00032430
        /*083c*/ 	.short	0x010a
        /*083e*/ 	.byte	0x3f
	.zero		1


	//   ....[57]....
        /*0840*/ 	.word	0x0000e020
        /*0844*/ 	.word	0x000000d3
        /*0848*/ 	.word	0x00032450
        /*084c*/ 	.short	0x010a
        /*084e*/ 	.byte	0x3f
	.zero		1


	//   ....[58]....
        /*0850*/ 	.word	0x0000e1c0
        /*0854*/ 	.word	0x00000008
        /*0858*/ 	.word	0x00032440
        /*085c*/ 	.short	0x010a
        /*085e*/ 	.byte	0x3f
	.zero		1


	//   ....[59]....
        /*0860*/ 	.word	0x0000e240
        /*0864*/ 	.word	0x00000008
        /*0868*/ 	.word	0x00032420
        /*086c*/ 	.short	0x010a
        /*086e*/ 	.byte	0x3f
	.zero		1


	//   ....[60]....
        /*0870*/ 	.word	0x0000e290
        /*0874*/ 	.word	0x00000008
        /*0878*/ 	.word	0x00032460
        /*087c*/ 	.short	0x010a
        /*087e*/ 	.byte	0x3f
	.zero		1


	//   ....[61]....
        /*0880*/ 	.word	0x0000e2e0
        /*0884*/ 	.word	0x00000003
        /*0888*/ 	.word	0x00032440
        /*088c*/ 	.short	0x010a
        /*088e*/ 	.byte	0x3f
	.zero		1


	//   ....[62]....
        /*0890*/ 	.word	0x0000e330
        /*0894*/ 	.word	0x00000003
        /*0898*/ 	.word	0x00032460
        /*089c*/ 	.short	0x010a
        /*089e*/ 	.byte	0x3f
	.zero		1


	//   ....[63]....
        /*08a0*/ 	.word	0x0000e380
        /*08a4*/ 	.word	0x00000002
        /*08a8*/ 	.word	0x00032440
        /*08ac*/ 	.short	0x010a
        /*08ae*/ 	.byte	0x3f
	.zero		1


	//   ....[64]....
        /*08b0*/ 	.word	0x0000e3d0
        /*08b4*/ 	.word	0x00000002
        /*08b8*/ 	.word	0x00032460
        /*08bc*/ 	.short	0x010a
        /*08be*/ 	.byte	0x3f
	.zero		1


	//   ....[65]....
        /*08c0*/ 	.word	0x0000e420
        /*08c4*/ 	.word	0x00000002
        /*08c8*/ 	.word	0x00032440
        /*08cc*/ 	.short	0x010a
        /*08ce*/ 	.byte	0x3f
	.zero		1


	//   ....[66]....
        /*08d0*/ 	.word	0x0000e470
        /*08d4*/ 	.word	0x00000002
        /*08d8*/ 	.word	0x00032460
        /*08dc*/ 	.short	0x010a
        /*08de*/ 	.byte	0x3f
	.zero		1


	//   ....[67]....
        /*08e0*/ 	.word	0x0000ee20
        /*08e4*/ 	.word	0x00000000
        /*08e8*/ 	.word	0x00032420
        /*08ec*/ 	.short	0x010a
        /*08ee*/ 	.byte	0x3f
	.zero		1


	//   ....[68]....
        /*08f0*/ 	.word	0x0000efc0
        /*08f4*/ 	.word	0x00000006
        /*08f8*/ 	.word	0x00000000
        /*08fc*/ 	.short	0x010a
        /*08fe*/ 	.byte	0x3f
	.zero		1


	//   ....[69]....
        /*0900*/ 	.word	0x0000f010
        /*0904*/ 	.word	0x00000007
        /*0908*/ 	.word	0x00000000
        /*090c*/ 	.short	0x010a
        /*090e*/ 	.byte	0x3f
	.zero		1


	//   ....[70]....
        /*0910*/ 	.word	0x0000f060
        /*0914*/ 	.word	0x00000004
        /*0918*/ 	.word	0x00000000
        /*091c*/ 	.short	0x010a
        /*091e*/ 	.byte	0x3f
	.zero		1


	//----- nvinfo : EIATTR_NUM_MBARRIERS
	.align		4
.L_268:
        /*0920*/ 	.byte	0x03, 0x38
        /*0922*/ 	.short	0x0017


	//----- nvinfo : EIATTR_EXIT_INSTR_OFFSETS
	.align		4
        /*0924*/ 	.byte	0x04, 0x1c
        /*0926*/ 	.short	(.L_270 - .L_269)


	//   ....[0]....
.L_269:
        /*0928*/ 	.word	0x00000b20


	//   ....[1]....
        /*092c*/ 	.word	0x00009590


	//   ....[2]....
        /*0930*/ 	.word	0x000095f0


	//   ....[3]....
        /*0934*/ 	.word	0x0000de60


	//----- nvinfo : EIATTR_MAX_THREADS
	.align		4
.L_270:
        /*0938*/ 	.byte	0x04, 0x05
        /*093a*/ 	.short	(.L_272 - .L_271)
.L_271:
        /*093c*/ 	.word	0x00000180
        /*0940*/ 	.word	0x00000001
        /*0944*/ 	.word	0x00000001


	//----- nvinfo : EIATTR_CRS_STACK_SIZE
	.align		4
.L_272:
        /*0948*/ 	.byte	0x04, 0x1e
        /*094a*/ 	.short	(.L_274 - .L_273)
.L_273:
        /*094c*/ 	.word	0x00000000


	//----- nvinfo : EIATTR_CBANK_PARAM_SIZE
	.align		4
.L_274:
        /*0950*/ 	.byte	0x03, 0x19
        /*0952*/ 	.short	0x0b70


	//----- nvinfo : EIATTR_PARAM_CBANK
	.align		4
        /*0954*/ 	.byte	0x04, 0x0a
        /*0956*/ 	.short	(.L_276 - .L_275)
	.align		4
.L_275:
        /*0958*/ 	.word	index@(.nv.constant0._ZN7cutlass13device_kernelIN5flash11enable_sm90INS1_16FlashAttnFwdSm90INS1_25CollectiveMainloopFwdSm90ILi2EN4cute5tupleIJNS5_1CILi1EEES8_S8_EEENS6_IJNS7_ILi128EEENS7_ILi96EEENS7_ILi64EEEEEELi256ENS_10bfloat16_tEfNS_4arch4Sm90ELb0ELb0ELb0ELb1ELb0ELb0ELb1ELb1ELb0ELb0ELb0ELb0EEENS1_21CollectiveEpilogueFwdINS6_IJSA_NS7_ILi256EEESB_EEES9_SE_SG_Li256ELb1ELb0ELb0ELb0EEENS1_36VarlenDynamicPersistentTileSchedulerILi128ELi96ELi256ELi32ELb0ELb0ELb1ELb0ELb1ELb1EEEEEEEEEvNT_6ParamsE)
        /*095c*/ 	.short	0x0210
        /*095e*/ 	.short	0x0b70


	//----- nvinfo : EIATTR_SW_WAR
	.align		4
.L_276:
        /*0960*/ 	.byte	0x04, 0x36
        /*0962*/ 	.short	(.L_278 - .L_277)
.L_277:
        /*0964*/ 	.word	0x00000008
.L_278:


//--------------------- .nv.info._ZN7cutlass13device_kernelIN5flash11enable_sm90INS1_16FlashAttnFwdSm90INS1_25CollectiveMainloopFwdSm90ILi2EN4cute5tupleIJNS5_1CILi1EEES8_S8_EEENS6_IJNS7_ILi128EEENS7_ILi96EEENS7_ILi64EEEEEELi256ENS_10bfloat16_tEfNS_4arch4Sm90ELb0ELb0ELb0ELb1ELb0ELb1ELb1ELb1ELb0ELb0ELb0ELb0EEENS1_21CollectiveEpilogueFwdINS6_IJSA_NS7_ILi256EEESB_EEES9_SE_SG_Li256ELb1ELb0ELb0ELb0EEENS1_36VarlenDynamicPersistentTileSchedulerILi128ELi96ELi256ELi32ELb0ELb0ELb1ELb0ELb1ELb1EEEEEEEEEvNT_6ParamsE --------------------------
	.section	.nv.info._ZN7cutlass13device_kernelIN5flash11enable_sm90INS1_16FlashAttnFwdSm90INS1_25CollectiveMainloopFwdSm90ILi2EN4cute5tupleIJNS5_1CILi1EEES8_S8_EEENS6_IJNS7_ILi128EEENS7_ILi96EEENS7_ILi64EEEEEELi256ENS_10bfloat16_tEfNS_4arch4Sm90ELb0ELb0ELb0ELb1ELb0ELb1ELb1ELb1ELb0ELb0ELb0ELb0EEENS1_21CollectiveEpilogueFwdINS6_IJSA_NS7_ILi256EEESB_EEES9_SE_SG_Li256ELb1ELb0ELb0ELb0EEENS1_36VarlenDynamicPersistentTileSchedulerILi128ELi96ELi256ELi32ELb0ELb0ELb1ELb0ELb1ELb1EEEEEEEEEvNT_6ParamsE,"",@"SHT_CUDA_INFO"
	.sectionflags	@""
	.align	4


	//----- nvinfo : EIATTR_CUDA_API_VERSION
	.align		4
        /*0000*/ 	.byte	0x04, 0x37
        /*0002*/ 	.short	(.L_280 - .L_279)
.L_279:
        /*0004*/ 	.word	0x00000082


	//----- nvinfo : EIATTR_KPARAM_INFO
	.align		4
.L_280:
        /*0008*/ 	.byte	0x04, 0x17
        /*000a*/ 	.short	(.L_282 - .L_281)
.L_281:
        /*000c*/ 	.word	0x00000000
        /*0010*/ 	.short	0x0000
        /*0012*/ 	.short	0x0070
        /*0014*/ 	.byte	0x00, 0xf0, 0x01, 0x2c


	//----- nvinfo : EIATTR_SPARSE_MMA_MASK
	.align		4
.L_282:
        /*0018*/ 	.byte	0x03, 0x50
        /*001a*/ 	.short	0x0000


	//----- nvinfo : EIATTR_MAXREG_COUNT
	.align		4
        /*001c*/ 	.byte	0x03, 0x1b
        /*001e*/ 	.short	0x00a8


	//----- nvinfo : EIATTR_NUM_BARRIERS
	.align		4
        /*0020*/ 	.byte	0x02, 0x4c
        /*0022*/ 	.byte	0x10
	.zero		1


	//----- nvinfo : EIATTR_EXTERNS
	.align		4
        /*0024*/ 	.byte	0x04, 0x0f
        /*0026*/ 	.short	(.L_284 - .L_283)


	//   ....[0]....
	.align		4
.L_283:
        /*0028*/ 	.word	index@(__assertfail)


	//----- nvinfo : EIATTR_ANNOTATIONS
	.align		4
.L_284:
        /*002c*/ 	.byte	0x04, 0x55
        /*002e*/ 	.short	(.L_286 - .L_285)


	//   ....[0]....
.L_285:
        /* <DEDUP_REMOVED lines=58> */


	//----- nvinfo : EIATTR_MERCURY_ISA_VERSION
	.align		4
.L_286:
        /*03c0*/ 	.byte	0x03, 0x5f
        /*03c2*/ 	.short	0x0101


	//----- nvinfo : EIATTR_UNUSED_LOAD_BYTE_OFFSET
	.align		4
        /*03c4*/ 	.byte	0x04, 0x44
        /*03c6*/ 	.short	(.L_288 - .L_287)


	//   ....[0]....
.L_287:
        /*03c8*/ 	.word	0x00000b70
        /*03cc*/ 	.word	0x0000fff0


	//   ....[1]....
        /*03d0*/ 	.word	0x0000df70
        /*03d4*/ 	.word	0x0000fff0


	//----- nvinfo : EIATTR_INT_WARP_WIDE_INSTR_OFFSETS
	.align		4
.L_288:
        /*03d8*/ 	.byte	0x04, 0x31
        /*03da*/ 	.short	(.L_290 - .L_289)


	//   ....[0]....
.L_289:
        /*03dc*/ 	.word	0x000001f0


	//   ....[1]....
        /*03e0*/ 	.word	0x00000230


	//   ....[2]....
        /*03e4*/ 	.word	0x000002a0


	//   ....[3]....
        /*03e8*/ 	.word	0x000002b0


	//   ....[4]....
        /*03ec*/ 	.word	0x00012660


	//   ....[5]....
        /*03f0*/ 	.word	0x000126f0


	//   ....[6]....
        /*03f4*/ 	.word	0x00012b70


	//   ....[7]....
        /*03f8*/ 	.word	0x00012ba0


	//   ....[8]....
        /*03fc*/ 	.word	0x000151c0


	//   ....[9]....
        /*0400*/ 	.word	0x00015250


	//----- nvinfo : EIATTR_COOP_GROUP_MASK_REGIDS
	.align		4
.L_290:
        /*0404*/ 	.byte	0x04, 0x29
        /*0406*/ 	.short	(.L_292 - .L_291)


	//   ....[0]....
.L_291:
        /*0408*/ 	.word	0xffffffff


	//   ....[1]....
        /*040c*/ 	.word	0xffffffff


	//   ....[2]....
        /*0410*/ 	.word	0xffffffff


	//   ....[3]....
        /*0414*/ 	.word	0xffffffff


	//   ....[4]....
        /*0418*/ 	.word	0xffffffff


	//   ....[5]....
        /*041c*/ 	.word	0xffffffff


	//   ....[6]....
        /*0420*/ 	.word	0xffffffff


	//   ....[7]....
        /*0424*/ 	.word	0xffffffff


	//   ....[8]....
        /*0428*/ 	.word	0xffffffff


	//   ....[9]....
        /*042c*/ 	.word	0xffffffff


	//   ....[10]....
        /*0430*/ 	.word	0xffffffff


	//   ....[11]....
        /*0434*/ 	.word	0xffffffff


	//   ....[12]....
        /*0438*/ 	.word	0xffffffff


	//   ....[13]....
        /*043c*/ 	.word	0xffffffff


	//   ....[14]....
        /*0440*/ 	.word	0xffffffff


	//   ....[15]....
        /*0444*/ 	.word	0xffffffff


	//   ....[16]....
        /*0448*/ 	.word	0xffffffff


	//   ....[17]....
        /*044c*/ 	.word	0xffffffff


	//   ....[18]....
        /*0450*/ 	.word	0xffffffff


	//   ....[19]....
        /*0454*/ 	.word	0xffffffff


	//   ....[20]....
        /*0458*/ 	.word	0xffffffff


	//   ....[21]....
        /*045c*/ 	.word	0xffffffff


	//   ....[22]....
        /*0460*/ 	.word	0xffffffff


	//   ....[23]....
        /*0464*/ 	.word	0xffffffff


	//   ....[24]....
        /*0468*/ 	.word	0xffffffff


	//   ....[25]....
        /*046c*/ 	.word	0xffffffff


	//   ....[26]....
        /*0470*/ 	.word	0xffffffff


	//   ....[27]....
        /*0474*/ 	.word	0xffffffff


	//   ....[28]....
        /*0478*/ 	.word	0xffffffff


	//   ....[29]....
        /*047c*/ 	.word	0xffffffff


	//   ....[30]....
        /*0480*/ 	.word	0xffffffff


	//   ....[31]....
        /*0484*/ 	.word	0xffffffff


	//   ....[32]....
        /*0488*/ 	.word	0xffffffff


	//   ....[33]....
        /*048c*/ 	.word	0xffffffff


	//   ....[34]....
        /*0490*/ 	.word	0xffffffff


	//   ....[35]....
        /*0494*/ 	.word	0xffffffff


	//   ....[36]....
        /*0498*/ 	.word	0xffffffff


	//   ....[37]....
        /*049c*/ 	.word	0xffffffff


	//   ....[38]....
        /*04a0*/ 	.word	0xffffffff


	//   ....[39]....
        /*04a4*/ 	.word	0xffffffff


	//   ....[40]....
        /*04a8*/ 	.word	0xffffffff


	//   ....[41]....
        /*04ac*/ 	.word	0xffffffff


	//   ....[42]....
        /*04b0*/ 	.word	0xffffffff


	//   ....[43]....
        /*04b4*/ 	.word	0xffffffff


	//   ....[44]....
        /*04b8*/ 	.word	0xffffffff


	//   ....[45]....
        /*04bc*/ 	.word	0xffffffff


	//   ....[46]....
        /*04c0*/ 	.word	0xffffffff


	//   ....[47]....
        /*04c4*/ 	.word	0xffffffff


	//   ....[48]....
        /*04c8*/ 	.word	0xffffffff


	//   ....[49]....
        /*04cc*/ 	.word	0xffffffff


	//   ....[50]....
        /*04d0*/ 	.word	0xffffffff


	//   ....[51]....
        /*04d4*/ 	.word	0xffffffff


	//   ....[52]....
        /*04d8*/ 	.word	0xffffffff


	//   ....[53]....
        /*04dc*/ 	.word	0xffffffff


	//   ....[54]....
        /*04e0*/ 	.word	0x0500000f


	//   ....[55]....
        /*04e4*/ 	.word	0x0500000f


	//   ....[56]....
        /*04e8*/ 	.word	0x0500000f


	//   ....[57]....
        /*04ec*/ 	.word	0x0500000f


	//   ....[58]....
        /*04f0*/ 	.word	0x0500000f


	//   ....[59]....
        /*04f4*/ 	.word	0x0500000f


	//   ....[60]....
        /*04f8*/ 	.word	0x0500000f


	//   ....[61]....
        /*04fc*/ 	.word	0x0500000f


	//   ....[62]....
        /*0500*/ 	.word	0x0500000f


	//   ....[63]....
        /*0504*/ 	.word	0x0500000f


	//   ....[64]....
        /*0508*/ 	.word	0x0500000f


	//   ....[65]....
        /*050c*/ 	.word	0x0500000f


	//   ....[66]....
        /*0510*/ 	.word	0x0500000f


	//   ....[67]....
        /*0514*/ 	.word	0x0500000f


	//   ....[68]....
        /*0518*/ 	.word	0x0500000f


	//   ....[69]....
        /*051c*/ 	.word	0x0500000f


	//   ....[70]....
        /*0520*/ 	.word	0x0500000f


	//   ....[71]....
        /*0524*/ 	.word	0x0500000f


	//   ....[72]....
        /*0528*/ 	.word	0x0500000f


	//   ....[73]....
        /*052c*/ 	.word	0x0500000f


	//   ....[74]....
        /*0530*/ 	.word	0x0500000f


	//   ....[75]....
        /*0534*/ 	.word	0x0500000f


	//   ....[76]....
        /*0538*/ 	.word	0x0500000f


	//   ....[77]....
        /*053c*/ 	.word	0x0500000f


	//   ....[78]....
        /*0540*/ 	.word	0x0500000f


	//   ....[79]....
        /*0544*/ 	.word	0x0500000f


	//   ....[80]....
        /*0548*/ 	.word	0x0500000f


	//   ....[81]....
        /*054c*/ 	.word	0x0500000f


	//   ....[82]....
        /*0550*/ 	.word	0x0500000f


	//----- nvinfo : EIATTR_COOP_GROUP_INSTR_OFFSETS
	.align		4
.L_292:
        /*0554*/ 	.byte	0x04, 0x28
        /*0556*/ 	.short	(.L_294 - .L_293)


	//   ....[0]....
.L_293:
        /*0558*/ 	.word	0x00000070


	//   ....[1]....
        /*055c*/ 	.word	0x00000200


	//   ....[2]....
        /*0560*/ 	.word	0x00000250


	//   ....[3]....
        /*0564*/ 	.word	0x000004a0


	//   ....[4]....
        /*0568*/ 	.word	0x00000600


	//   ....[5]....
        /*056c*/ 	.word	0x00000720


	//   ....[6]....
        /*0570*/ 	.word	0x00000880


	//   ....[7]....
        /*0574*/ 	.word	0x00005e60


	//   ....[8]....
        /*0578*/ 	.word	0x00009d10


	//   ....[9]....
        /*057c*/ 	.word	0x00009d90


	//   ....[10]....
        /*0580*/ 	.word	0x00009db0


	//   ....[11]....
        /*0584*/ 	.word	0x00009de0


	//   ....[12]....
        /*0588*/ 	.word	0x0000bd70


	//   ....[13]....
        /*058c*/ 	.word	0x0000bda0


	//   ....[14]....
        /*0590*/ 	.word	0x0000bdf0


	//   ....[15]....
        /*0594*/ 	.word	0x0000be10


	//   ....[16]....
        /*0598*/ 	.word	0x0000d4d0


	//   ....[17]....
        /*059c*/ 	.word	0x0000d540


	//   ....[18]....
        /*05a0*/ 	.word	0x0000d590


	//   ....[19]....
        /*05a4*/ 	.word	0x0000d5b0


	//   ....[20]....
        /*05a8*/ 	.word	0x000108a0


	//   ....[21]....
        /*05ac*/ 	.word	0x00010a30


	//   ....[22]....
        /*05b0*/ 	.word	0x00010a60


	//   ....[23]....
        /*05b4*/ 	.word	0x00010aa0


	//   ....[24]....
        /*05b8*/ 	.word	0x00010b00


	//   ....[25]....
        /*05bc*/ 	.word	0x00010b60


	//   ....[26]....
        /*05c0*/ 	.word	0x00010ba0


	//   ....[27]....
        /*05c4*/ 	.word	0x00010d50


	//   ....[28]....
        /*05c8*/ 	.word	0x00010db0


	//   ....[29]....
        /*05cc*/ 	.word	0x00010df0


	//   ....[30]....
        /*05d0*/ 	.word	0x00010e30


	//   ....[31]....
        /*05d4*/ 	.word	0x00010e60


	//   ....[32]....
        /*05d8*/ 	.word	0x00010e90


	//   ....[33]....
        /*05dc*/ 	.word	0x00010f20


	//   ....[34]....
        /*05e0*/ 	.word	0x00010f50


	//   ....[35]....
        /*05e4*/ 	.word	0x00010fe0


	//   ....[36]....
        /*05e8*/ 	.word	0x000152e0


	//   ....[37]....
        /*05ec*/ 	.word	0x000152f0


	//   ....[38]....
        /*05f0*/ 	.word	0x00015400


	//   ....[39]....
        /*05f4*/ 	.word	0x00015460


	//   ....[40]....
        /*05f8*/ 	.word	0x000154a0


	//   ....[41]....
        /*05fc*/ 	.word	0x000154e0


	//   ....[42]....
        /*0600*/ 	.word	0x00015510


	//   ....[43]....
        /*0604*/ 	.word	0x00015540


	//   ....[44]....
        /*0608*/ 	.word	0x000156d0


	//   ....[45]....
        /*060c*/ 	.word	0x00015730


	//   ....[46]....
        /*0610*/ 	.word	0x00015770


	//   ....[47]....
        /*0614*/ 	.word	0x000157b0


	//   ....[48]....
        /*0618*/ 	.word	0x000157e0


	//   ....[49]....
        /*061c*/ 	.word	0x00015810


	//   ....[50]....
        /*0620*/ 	.word	0x000158d0


	//   ....[51]....
        /*0624*/ 	.word	0x000158f0


	//   ....[52]....
        /*0628*/ 	.word	0x00015960


	//   ....[53]....
        /*062c*/ 	.word	0x00015d90


	//   ....[54]....
        /*0630*/ 	.word	0x000161f0


	//   ....[55]....
        /*0634*/ 	.word	0x00016290


	//   ....[56]....
        /*0638*/ 	.word	0x00016330


	//   ....[57]....
        /*063c*/ 	.word	0x000163d0


	//   ....[58]....
        /*0640*/ 	.word	0x00016470


	//   ....[59]....
        /*0644*/ 	.word	0x00016560


	//   ....[60]....
        /*0648*/ 	.word	0x00016600


	//   ....[61]....
        /*064c*/ 	.word	0x000166a0


	//   ....[62]....
        /*0650*/ 	.word	0x00016740


	//   ....[63]....
        /*0654*/ 	.word	0x000169f0


	//   ....[64]....
        /*0658*/ 	.word	0x00016cd0


	//   ....[65]....
        /*065c*/ 	.word	0x000170f0


	//   ....[66]....
        /*0660*/ 	.word	0x00017180


	//   ....[67]....
        /*0664*/ 	.word	0x00017220


	//   ....[68]....
        /*0668*/ 	.word	0x000172d0


	//   ....[69]....
        /*066c*/ 	.word	0x00017350


	//   ....[70]....
        /*0670*/ 	.word	0x000173d0


	//   ....[71]....
        /*0674*/ 	.word	0x00017450


	//   ....[72]....
        /*0678*/ 	.word	0x000174d0


	//   ....[73]....
        /*067c*/ 	.word	0x00017560


	//   ....[74]....
        /*0680*/ 	.word	0x00017610


	//   ....[75]....
        /*0684*/ 	.word	0x00017690


	//   ....[76]....
        /*0688*/ 	.word	0x00017710


	//   ....[77]....
        /*068c*/ 	.word	0x00017790


	//   ....[78]....
        /*0690*/ 	.word	0x00017810


	//   ....[79]....
        /*0694*/ 	.word	0x00017880


	//   ....[80]....
        /*0698*/ 	.word	0x00017920


	//   ....[81]....
        /*069c*/ 	.word	0x000179b0


	//   ....[82]....
        /*06a0*/ 	.word	0x00017ad0


	//----- nvinfo : EIATTR_REG_RECONFIG
	.align		4
.L_294:
        /*06a4*/ 	.byte	0x01, 0x54
	.zero		2


	//----- nvinfo : EIATTR_SYSCALL_OFFSETS
	.align		4
        /*06a8*/ 	.byte	0x04, 0x46
        /*06aa*/ 	.short	(.L_296 - .L_295)


	//   ....[0]....
.L_295:
        /*06ac*/ 	.word	0x00001790


	//   ....[1]....
        /*06b0*/ 	.word	0x000018e0


	//   ....[2]....
        /*06b4*/ 	.word	0x00005fd0


	//   ....[3]....
        /*06b8*/ 	.word	0x00006460


	//   ....[4]....
        /*06bc*/ 	.word	0x00012880


	//   ....[5]....
        /*06c0*/ 	.word	0x000129c0


	//   ....[6]....
        /*06c4*/ 	.word	0x00012ac0


	//----- nvinfo : EIATTR_MBARRIER_INSTR_OFFSETS
	.align		4
.L_296:
        /*06c8*/ 	.byte	0x04, 0x39
        /*06ca*/ 	.short	(.L_298 - .L_297)


	//   ....[0]....
.L_297:
        /*06cc*/ 	.word	0x00000340
        /*06d0*/ 	.word	0x000000ff
        /*06d4*/ 	.word	0x00032400
        /*06d8*/ 	.short	0x0100
        /*06da*/ 	.byte	0x08
	.zero		1


	//   ....[1]....
        /*06dc*/ 	.word	0x00000350
        /*06e0*/ 	.word	0x000000ff
        /*06e4*/ 	.word	0x00032410
        /*06e8*/ 	.short	0x0100
        /*06ea*/ 	.byte	0x08
	.zero		1


	//   ....[2]....
        /*06ec*/ 	.word	0x00000360
        /*06f0*/ 	.word	0x000000ff
        /*06f4*/ 	.word	0x00032420
        /*06f8*/ 	.short	0x0100
        /*06fa*/ 	.byte	0x08
	.zero		1


	//   ....[3]....
        /*06fc*/ 	.word	0x00000450
        /*0700*/ 	.word	0x000000ff
        /*0704*/ 	.word	0x00032430
        /*0708*/ 	.short	0x0100
        /*070a*/ 	.byte	0x08
	.zero		1


	//   ....[4]....
        /*070c*/ 	.word	0x00000460
        /*0710*/ 	.word	0x000000ff
        /*0714*/ 	.word	0x00032440
        /*0718*/ 	.short	0x0100
        /*071a*/ 	.byte	0x08
	.zero		1


	//   ....[5]....
        /*071c*/ 	.word	0x00000470
        /*0720*/ 	.word	0x000000ff
        /*0724*/ 	.word	0x00032438
        /*0728*/ 	.short	0x0100
        /*072a*/ 	.byte	0x08
	.zero		1


	//   ....[6]....
        /*072c*/ 	.word	0x00000480
        /*0730*/ 	.word	0x000000ff
        /*0734*/ 	.word	0x00032448
        /*0738*/ 	.short	0x0100
        /*073a*/ 	.byte	0x08
	.zero		1


	//   ....[7]....
        /*073c*/ 	.word	0x000005b0
        /*0740*/ 	.word	0x000000ff
        /*0744*/ 	.word	0x00032450
        /*0748*/ 	.short	0x0100
        /*074a*/ 	.byte	0x08
	.zero		1


	//   ....[8]....
        /*074c*/ 	.word	0x000005c0
        /*0750*/ 	.word	0x000000ff
        /*0754*/ 	.word	0x00032460
        /*0758*/ 	.short	0x0100
        /*075a*/ 	.byte	0x08
	.zero		1


	//   ....[9]....
        /*075c*/ 	.word	0x000005d0
        /*0760*/ 	.word	0x000000ff
        /*0764*/ 	.word	0x00032458
        /*0768*/ 	.short	0x0100
        /*076a*/ 	.byte	0x08
	.zero		1


	//   ....[10]....
        /*076c*/ 	.word	0x000005e0
        /*0770*/ 	.word	0x000000ff
        /*0774*/ 	.word	0x00032468
        /*0778*/ 	.short	0x0100
        /*077a*/ 	.byte	0x08
	.zero		1


	//   ....[11]....
        /*077c*/ 	.word	0x000006d0
        /*0780*/ 	.word	0x000000ff
        /*0784*/ 	.word	0x00032470
        /*0788*/ 	.short	0x0100
        /*078a*/ 	.byte	0x06
	.zero		1


	//   ....[12]....
        /*078c*/ 	.word	0x000006e0
        /*0790*/ 	.word	0x000000ff
        /*0794*/ 	.word	0x00032480
        /*0798*/ 	.short	0x0100
        /*079a*/ 	.byte	0x06
	.zero		1


	//   ....[13]....
        /*079c*/ 	.word	0x000006f0
        /*07a0*/ 	.word	0x000000ff
        /*07a4*/ 	.word	0x00032478
        /*07a8*/ 	.short	0x0100
        /*07aa*/ 	.byte	0x06
	.zero		1


	//   ....[14]....
        /*07ac*/ 	.word	0x00000700
        /*07b0*/ 	.word	0x000000ff
        /*07b4*/ 	.word	0x00032488
        /*07b8*/ 	.short	0x0100
        /*07ba*/ 	.byte	0x06
	.zero		1


	//   ....[15]....
        /*07bc*/ 	.word	0x00000830
        /*07c0*/ 	.word	0x000000ff
        /*07c4*/ 	.word	0x00032490
        /*07c8*/ 	.short	0x0100
        /*07ca*/ 	.byte	0x08
	.zero		1


	//   ....[16]....
        /*07cc*/ 	.word	0x00000840
        /*07d0*/ 	.word	0x000000ff
        /*07d4*/ 	.word	0x000324a0
        /*07d8*/ 	.short	0x0100
        /*07da*/ 	.byte	0x08
	.zero		1


	//   ....[17]....
        /*07dc*/ 	.word	0x00000850
        /*07e0*/ 	.word	0x000000ff
        /*07e4*/ 	.word	0x00032498
        /*07e8*/ 	.short	0x0100
        /*07ea*/ 	.byte	0x08
	.zero		1


	//   ....[18]....
        /*07ec*/ 	.word	0x00000860
        /*07f0*/ 	.word	0x000000ff
        /*07f4*/ 	.word	0x000324a8
        /*07f8*/ 	.short	0x0100
        /*07fa*/ 	.byte	0x08
	.zero		1


	//   ....[19]....
        /*07fc*/ 	.word	0x00000990
        /*0800*/ 	.word	0x000000ff
        /*0804*/ 	.word	0x000324b0
        /*0808*/ 	.short	0x0100
        /*080a*/ 	.byte	0x08
	.zero		1


	//   ....[20]....
        /*080c*/ 	.word	0x000009a0
        /*0810*/ 	.word	0x000000ff
        /*0814*/ 	.word	0x000324c0
        /*0818*/ 	.short	0x0100
        /*081a*/ 	.byte	0x08
	.zero		1


	//   ....[21]....
        /*081c*/ 	.word	0x000009b0
        /*0820*/ 	.word	0x000000ff
        /*0824*/ 	.word	0x000324b8
        /*0828*/ 	.short	0x0100
        /*082a*/ 	.byte	0x08
	.zero		1


	//   ....[22]....
        /*082c*/ 	.word	0x000009c0
        /*0830*/ 	.word	0x000000ff
        /*0834*/ 	.word	0x000324c8
        /*0838*/ 	.short	0x0100
        /*083a*/ 	.byte	0x08
	.zero		1


	//   ....[23]....
        /*083c*/ 	.word	0x00002c30
        /*0840*/ 	.word	0x0000005f
        /*0844*/ 	.word	0x00032490
        /*0848*/ 	.short	0x010a
        /*084a*/ 	.byte	0x3f
	.zero		1


	//   ....[24]....
        /*084c*/ 	.word	0x00003f50
        /*0850*/ 	.word	0x0000005f
        /*0854*/ 	.word	0x00032490
        /*0858*/ 	.short	0x010a
        /*085a*/ 	.byte	0x3f
	.zero		1


	//   ....[25]....
        /*085c*/ 	.word	0x00005050
        /*0860*/ 	.word	0x0000005f
        /*0864*/ 	.word	0x00032490
        /*0868*/ 	.short	0x010a
        /*086a*/ 	.byte	0x3f
	.zero		1


	//   ....[26]....
        /*086c*/ 	.word	0x00005260
        /*0870*/ 	.word	0x00000028
        /*0874*/ 	.word	0x00000000
        /*0878*/ 	.short	0x0101
        /*087a*/ 	.byte	0x3f
	.zero		1


	//   ....[27]....
        /*087c*/ 	.word	0x000052a0
        /*0880*/ 	.word	0x0000005f
        /*0884*/ 	.word	0x000324b0
        /*0888*/ 	.short	0x010a
        /*088a*/ 	.byte	0x3f
	.zero		1


	//   ....[28]....
        /*088c*/ 	.word	0x00005900
        /*0890*/ 	.word	0x0000005f
        /*0894*/ 	.word	0x00000000
        /*0898*/ 	.short	0x0101
        /*089a*/ 	.byte	0x3f
	.zero		1


	//   ....[29]....
        /*089c*/ 	.word	0x00006060
        /*08a0*/ 	.word	0x00000012
        /*08a4*/ 	.word	0x00032400
        /*08a8*/ 	.short	0x010a
        /*08aa*/ 	.byte	0x3f
	.zero		1


	//   ....[30]....
        /*08ac*/ 	.word	0x000060b0
        /*08b0*/ 	.word	0x00000012
        /*08b4*/ 	.word	0x00032400
        /*08b8*/ 	.short	0x010a
        /*08ba*/ 	.byte	0x3f
	.zero		1


	//   ....[31]....
        /*08bc*/ 	.word	0x00006770
        /*08c0*/ 	.word	0x00000012
        /*08c4*/ 	.word	0x00032400
        /*08c8*/ 	.short	0x010a
        /*08ca*/ 	.byte	0x3f
	.zero		1


	//   ....[32]....
        /*08cc*/ 	.word	0x000075a0
        /*08d0*/ 	.word	0x00000012
        /*08d4*/ 	.word	0x00032400
        /*08d8*/ 	.short	0x010a
        /*08da*/ 	.byte	0x3f
	.zero		1


	//   ....[33]....
        /*08dc*/ 	.word	0x000083c0
        /*08e0*/ 	.word	0x00000003
        /*08e4*/ 	.word	0x00032430
        /*08e8*/ 	.short	0x010a
        /*08ea*/ 	.byte	0x3f
	.zero		1


	//   ....[34]....
        /*08ec*/ 	.word	0x00008430
        /*08f0*/ 	.word	0x00000003
        /*08f4*/ 	.word	0x00032430
        /*08f8*/ 	.short	0x010a
        /*08fa*/ 	.byte	0x3f
	.zero		1


	//   ....[35]....
        /*08fc*/ 	.word	0x00008820
        /*0900*/ 	.word	0x00000012
        /*0904*/ 	.word	0x00032410
        /*0908*/ 	.short	0x010a
        /*090a*/ 	.byte	0x3f
	.zero		1


	//   ....[36]....
        /*090c*/ 	.word	0x00008870
        /*0910*/ 	.word	0x00000003
        /*0914*/ 	.word	0x00032450
        /*0918*/ 	.short	0x010a
        /*091a*/ 	.byte	0x3f
	.zero		1


	//   ....[37]....
        /*091c*/ 	.word	0x000088f0
        /*0920*/ 	.word	0x00000003
        /*0924*/ 	.word	0x00032450
        /*0928*/ 	.short	0x010a
        /*092a*/ 	.byte	0x3f
	.zero		1


	//   ....[38]....
        /*092c*/ 	.word	0x00009ff0
        /*0930*/ 	.word	0x00000018
        /*0934*/ 	.word	0x00000000
        /*0938*/ 	.short	0x0101
        /*093a*/ 	.byte	0x3f
	.zero		1


	//   ....[39]....
        /*093c*/ 	.word	0x0000ac00
        /*0940*/ 	.word	0x00000003
        /*0944*/ 	.word	0x00000000
        /*0948*/ 	.short	0x0101
        /*094a*/ 	.byte	0x3f
	.zero		1


	//   ....[40]....
        /*094c*/ 	.word	0x0000ad10
        /*0950*/ 	.word	0x00000006
        /*0954*/ 	.word	0x00032430
        /*0958*/ 	.short	0x010a
        /*095a*/ 	.byte	0x3f
	.zero		1


	//   ....[41]....
        /*095c*/ 	.word	0x0000ad70
        /*0960*/ 	.word	0x00000006
        /*0964*/ 	.word	0x00032430
        /*0968*/ 	.short	0x010a
        /*096a*/ 	.byte	0x3f
	.zero		1


	//   ....[42]....
        /*096c*/ 	.word	0x0000b020
        /*0970*/ 	.word	0x00000006
        /*0974*/ 	.word	0x00032450
        /*0978*/ 	.short	0x010a
        /*097a*/ 	.byte	0x3f
	.zero		1


	//   ....[43]....
        /*097c*/ 	.word	0x0000b070
        /*0980*/ 	.word	0x00000006
        /*0984*/ 	.word	0x00032450
        /*0988*/ 	.short	0x010a
        /*098a*/ 	.byte	0x3f
	.zero		1


	//   ....[44]....
        /*098c*/ 	.word	0x0000bf10
        /*0990*/ 	.word	0x0000000d
        /*0994*/ 	.word	0x00000000
        /*0998*/ 	.short	0x0101
        /*099a*/ 	.byte	0x3f
	.zero		1


	//   ....[45]....
        /*099c*/ 	.word	0x0000d4a0
        /*09a0*/ 	.word	0x00000006
        /*09a4*/ 	.word	0x00000000
        /*09a8*/ 	.short	0x0101
        /*09aa*/ 	.byte	0x3f
	.zero		1


	//   ....[46]....
        /*09ac*/ 	.word	0x0000f5a0
        /*09b0*/ 	.word	0x00000000
        /*09b4*/ 	.word	0x00000000
        /*09b8*/ 	.short	0x0101
        /*09ba*/ 	.byte	0x3f
	.zero		1


	//   ....[47]....
        /*09bc*/ 	.word	0x00011a00
        /*09c0*/ 	.word	0x00000005
        /*09c4*/ 	.word	0x00032420
        /*09c8*/ 	.short	0x010a
        /*09ca*/ 	.byte	0x3f
	.zero		1


	//   ....[48]....
        /*09cc*/ 	.word	0x00011a80
        /*09d0*/ 	.word	0x00000007
        /*09d4*/ 	.word	0x000324a0
        /*09d8*/ 	.short	0x010a
        /*09da*/ 	.byte	0x3f
	.zero		1


	//   ....[49]....
        /*09dc*/ 	.word	0x00011c60
        /*09e0*/ 	.word	0x00000007
        /*09e4*/ 	.word	0x000324c0
        /*09e8*/ 	.short	0x010a
        /*09ea*/ 	.byte	0x3f
	.zero		1


	//   ....[50]....
        /*09ec*/ 	.word	0x00012070
        /*09f0*/ 	.word	0x00000007
        /*09f4*/ 	.word	0x000324a0
        /*09f8*/ 	.short	0x010a
        /*09fa*/ 	.byte	0x3f
	.zero		1


	//   ....[51]....
        /*09fc*/ 	.word	0x00012230
        /*0a00*/ 	.word	0x00000007
        /*0a04*/ 	.word	0x000324c0
        /*0a08*/ 	.short	0x010a
        /*0a0a*/ 	.byte	0x3f
	.zero		1


	//   ....[52]....
        /*0a0c*/ 	.word	0x00013020
        /*0a10*/ 	.word	0x00000005
        /*0a14*/ 	.word	0x00032440
        /*0a18*/ 	.short	0x010a
        /*0a1a*/ 	.byte	0x3f
	.zero		1


	//   ....[53]....
        /*0a1c*/ 	.word	0x00013640
        /*0a20*/ 	.word	0x00000005
        /*0a24*/ 	.word	0x00032420
        /*0a28*/ 	.short	0x010a
        /*0a2a*/ 	.byte	0x3f
	.zero		1


	//   ....[54]....
        /*0a2c*/ 	.word	0x00013710
        /*0a30*/ 	.word	0x00000002
        /*0a34*/ 	.word	0x00032460
        /*0a38*/ 	.short	0x010a
        /*0a3a*/ 	.byte	0x3f
	.zero		1


	//   ....[55]....
        /*0a3c*/ 	.word	0x00013d80
        /*0a40*/ 	.word	0x00000002
        /*0a44*/ 	.word	0x00032440
        /*0a48*/ 	.short	0x010a
        /*0a4a*/ 	.byte	0x3f
	.zero		1


	//   ....[56]....
        /*0a4c*/ 	.word	0x00013f90
        /*0a50*/ 	.word	0x00000002
        /*0a54*/ 	.word	0x00032460
        /*0a58*/ 	.short	0x010a
        /*0a5a*/ 	.byte	0x3f
	.zero		1


	//   ....[57]....
        /*0a5c*/ 	.word	0x000144f0
        /*0a60*/ 	.word	0x00000003
        /*0a64*/ 	.word	0x00032440
        /*0a68*/ 	.short	0x010a
        /*0a6a*/ 	.byte	0x3f
	.zero		1


	//   ....[58]....
        /*0a6c*/ 	.word	0x000146f0
        /*0a70*/ 	.word	0x00000003
        /*0a74*/ 	.word	0x00032460
        /*0a78*/ 	.short	0x010a
        /*0a7a*/ 	.byte	0x3f
	.zero		1


	//   ....[59]....
        /*0a7c*/ 	.word	0x00014bd0
        /*0a80*/ 	.word	0x00000003
        /*0a84*/ 	.word	0x00032440
        /*0a88*/ 	.short	0x010a
        /*0a8a*/ 	.byte	0x3f
	.zero		1


	//   ....[60]....
        /*0a8c*/ 	.word	0x00014de0
        /*0a90*/ 	.word	0x00000003
        /*0a94*/ 	.word	0x00032460
        /*0a98*/ 	.short	0x010a
        /*0a9a*/ 	.byte	0x3f
	.zero		1


	//   ....[61]....
        /*0a9c*/ 	.word	0x00015d20
        /*0aa0*/ 	.word	0x00000000
        /*0aa4*/ 	.word	0x00032420
        /*0aa8*/ 	.short	0x010a
        /*0aaa*/ 	.byte	0x3f
	.zero		1


	//   ....[62]....
        /*0aac*/ 	.word	0x00015ee0
        /*0ab0*/ 	.word	0x00000006
        /*0ab4*/ 	.word	0x00000000
        /*0ab8*/ 	.short	0x010a
        /*0aba*/ 	.byte	0x3f
	.zero		1


	//   ....[63]....
        /*0abc*/ 	.word	0x00015f50
        /*0ac0*/ 	.word	0x00000007
        /*0ac4*/ 	.word	0x00000000
        /*0ac8*/ 	.short	0x010a
        /*0aca*/ 	.byte	0x3f
	.zero		1


	//   ....[64]....
        /*0acc*/ 	.word	0x00015fc0
        /*0ad0*/ 	.word	0x00000004
        /*0ad4*/ 	.word	0x00000000
        /*0ad8*/ 	.short	0x010a
        /*0ada*/ 	.byte	0x3f
	.zero		1


	//   ....[65]....
        /*0adc*/ 	.word	0x00015ff0
        /*0ae0*/ 	.word	0x00000003
        /*0ae4*/ 	.word	0x00000000
        /*0ae8*/ 	.short	0x010a
        /*0aea*/ 	.byte	0x3f
	.zero		1


	//   ....[66]....
        /*0aec*/ 	.word	0x00016050
        /*0af0*/ 	.word	0x0000005f
        /*0af4*/ 	.word	0x00032490
        /*0af8*/ 	.short	0x010a
        /*0afa*/ 	.byte	0x3f
	.zero		1


	//   ....[67]....
        /*0afc*/ 	.word	0x000160a0
        /*0b00*/ 	.word	0x0000005f
        /*0b04*/ 	.word	0x00032490
        /*0b08*/ 	.short	0x010a
        /*0b0a*/ 	.byte	0x3f
	.zero		1


	//   ....[68]....
        /*0b0c*/ 	.word	0x000160f0
        /*0b10*/ 	.word	0x0000005f
        /*0b14*/ 	.word	0x00032490
        /*0b18*/ 	.short	0x010a
        /*0b1a*/ 	.byte	0x3f
	.zero		1


	//   ....[69]....
        /*0b1c*/ 	.word	0x00016140
        /*0b20*/ 	.word	0x0000005f
        /*0b24*/ 	.word	0x000324b0
        /*0b28*/ 	.short	0x010a
        /*0b2a*/ 	.byte	0x3f
	.zero		1


	//   ....[70]....
        /*0b2c*/ 	.word	0x000164b0
        /*0b30*/ 	.word	0x00000012
        /*0b34*/ 	.word	0x00032400
        /*0b38*/ 	.short	0x010a
        /*0b3a*/ 	.byte	0x3f
	.zero		1


	//   ....[71]....
        /*0b3c*/ 	.word	0x00016780
        /*0b40*/ 	.word	0x00000012
        /*0b44*/ 	.word	0x00032400
        /*0b48*/ 	.short	0x010a
        /*0b4a*/ 	.byte	0x3f
	.zero		1


	//   ....[72]....
        /*0b4c*/ 	.word	0x000167d0
        /*0b50*/ 	.word	0x00000003
        /*0b54*/ 	.word	0x00032430
        /*0b58*/ 	.short	0x010a
        /*0b5a*/ 	.byte	0x3f
	.zero		1


	//   ....[73]....
        /*0b5c*/ 	.word	0x00016820
        /*0b60*/ 	.word	0x00000012
        /*0b64*/ 	.word	0x00032410
        /*0b68*/ 	.short	0x010a
        /*0b6a*/ 	.byte	0x3f
	.zero		1


	//   ....[74]....
        /*0b6c*/ 	.word	0x00016870
        /*0b70*/ 	.word	0x00000003
        /*0b74*/ 	.word	0x00032450
        /*0b78*/ 	.short	0x010a
        /*0b7a*/ 	.byte	0x3f
	.zero		1


	//   ....[75]....
        /*0b7c*/ 	.word	0x000168c0
        /*0b80*/ 	.word	0x00000006
        /*0b84*/ 	.word	0x00032430
        /*0b88*/ 	.short	0x010a
        /*0b8a*/ 	.byte	0x3f
	.zero		1


	//   ....[76]....
        /*0b8c*/ 	.word	0x00016910
        /*0b90*/ 	.word	0x00000006
        /*0b94*/ 	.word	0x00032450
        /*0b98*/ 	.short	0x010a
        /*0b9a*/ 	.byte	0x3f
	.zero		1


	//   ....[77]....
        /*0b9c*/ 	.word	0x00016ab0
        /*0ba0*/ 	.word	0x00000005
        /*0ba4*/ 	.word	0x00032420
        /*0ba8*/ 	.short	0x010a
        /*0baa*/ 	.byte	0x3f
	.zero		1


	//   ....[78]....
        /*0bac*/ 	.word	0x00016b00
        /*0bb0*/ 	.word	0x00000007
        /*0bb4*/ 	.word	0x000324a0
        /*0bb8*/ 	.short	0x010a
        /*0bba*/ 	.byte	0x3f
	.zero		1


	//   ....[79]....
        /*0bbc*/ 	.word	0x00016b50
        /*0bc0*/ 	.word	0x00000007
        /*0bc4*/ 	.word	0x000324c0
        /*0bc8*/ 	.short	0x010a
        /*0bca*/ 	.byte	0x3f
	.zero		1


	//   ....[80]....
        /*0bcc*/ 	.word	0x00016ba0
        /*0bd0*/ 	.word	0x00000007
        /*0bd4*/ 	.word	0x000324a0
        /*0bd8*/ 	.short	0x010a
        /*0bda*/ 	.byte	0x3f
	.zero		1


	//   ....[81]....
        /*0bdc*/ 	.word	0x00016bf0
        /*0be0*/ 	.word	0x00000007
        /*0be4*/ 	.word	0x000324c0
        /*0be8*/ 	.short	0x010a
        /*0bea*/ 	.byte	0x3f
	.zero		1


	//   ....[82]....
        /*0bec*/ 	.word	0x00016d90
        /*0bf0*/ 	.word	0x00000005
        /*0bf4*/ 	.word	0x00032440
        /*0bf8*/ 	.short	0x010a
        /*0bfa*/ 	.byte	0x3f
	.zero		1


	//   ....[83]....
        /*0bfc*/ 	.word	0x00016e10
        /*0c00*/ 	.word	0x00000005
        /*0c04*/ 	.word	0x00032420
        /*0c08*/ 	.short	0x010a
        /*0c0a*/ 	.byte	0x3f
	.zero		1


	//   ....[84]....
        /*0c0c*/ 	.word	0x00016e60
        /*0c10*/ 	.word	0x00000002
        /*0c14*/ 	.word	0x00032460
        /*0c18*/ 	.short	0x010a
        /*0c1a*/ 	.byte	0x3f
	.zero		1


	//   ....[85]....
        /*0c1c*/ 	.word	0x00016eb0
        /*0c20*/ 	.word	0x00000002
        /*0c24*/ 	.word	0x00032440
        /*0c28*/ 	.short	0x010a
        /*0c2a*/ 	.byte	0x3f
	.zero		1


	//   ....[86]....
        /*0c2c*/ 	.word	0x00016f00
        /*0c30*/ 	.word	0x00000002
        /*0c34*/ 	.word	0x00032460
        /*0c38*/ 	.short	0x010a
        /*0c3a*/ 	.byte	0x3f
	.zero		1


	//   ....[87]....
        /*0c3c*/ 	.word	0x00016f50
        /*0c40*/ 	.word	0x00000003
        /*0c44*/ 	.word	0x00032440
        /*0c48*/ 	.short	0x010a
        /*0c4a*/ 	.byte	0x3f
	.zero		1


	//   ....[88]....
        /*0c4c*/ 	.word	0x00016fa0
        /*0c50*/ 	.word	0x00000003
        /*0c54*/ 	.word	0x00032460
        /*0c58*/ 	.short	0x010a
        /*0c5a*/ 	.byte	0x3f
	.zero		1


	//   ....[89]....
        /*0c5c*/ 	.word	0x00016ff0
        /*0c60*/ 	.word	0x00000003
        /*0c64*/ 	.word	0x00032440
        /*0c68*/ 	.short	0x010a
        /*0c6a*/ 	.byte	0x3f
	.zero		1


	//   ....[90]....
        /*0c6c*/ 	.word	0x00017040
        /*0c70*/ 	.word	0x00000003
        /*0c74*/ 	.word	0x00032460
        /*0c78*/ 	.short	0x010a
        /*0c7a*/ 	.byte	0x3f
	.zero		1


	//   ....[91]....
        /*0c7c*/ 	.word	0x000179f0
        /*0c80*/ 	.word	0x00000000
        /*0c84*/ 	.word	0x00032420
        /*0c88*/ 	.short	0x010a
        /*0c8a*/ 	.byte	0x3f
	.zero		1


	//   ....[92]....
        /*0c8c*/ 	.word	0x00017b90
        /*0c90*/ 	.word	0x00000006
        /*0c94*/ 	.word	0x00000000
        /*0c98*/ 	.short	0x010a
        /*0c9a*/ 	.byte	0x3f
	.zero		1


	//   ....[93]....
        /*0c9c*/ 	.word	0x00017be0
        /*0ca0*/ 	.word	0x00000007
        /*0ca4*/ 	.word	0x00000000
        /*0ca8*/ 	.short	0x010a
        /*0caa*/ 	.byte	0x3f
	.zero		1


	//   ....[94]....
        /*0cac*/ 	.word	0x00017c30
        /*0cb0*/ 	.word	0x00000004
        /*0cb4*/ 	.word	0x00000000
        /*0cb8*/ 	.short	0x010a
        /*0cba*/ 	.byte	0x3f
	.zero		1


	//----- nvinfo : EIATTR_NUM_MBARRIERS
	.align		4
.L_298:
        /*0cbc*/ 	.byte	0x03, 0x38
        /*0cbe*/ 	.short	0x0017


	//----- nvinfo : EIATTR_EXIT_INSTR_OFFSETS
	.align		4
        /*0cc0*/ 	.byte	0x04, 0x1c
        /*0cc2*/ 	.short	(.L_300 - .L_299)


	//   ....[0]....
.L_299:
        /*0cc4*/ 	.word	0x00016040


	//----- nvinfo : EIATTR_MAX_THREADS
	.align		4
.L_300:
        /*0cc8*/ 	.byte	0x04, 0x05
        /*0cca*/ 	.short	(.L_302 - .L_301)
.L_301:
        /*0ccc*/ 	.word	0x00000180
        /*0cd0*/ 	.word	0x00000001
        /*0cd4*/ 	.word	0x00000001


	//----- nvinfo : EIATTR_CRS_STACK_SIZE
	.align		4
.L_302:
        /*0cd8*/ 	.byte	0x04, 0x1e
        /*0cda*/ 	.short	(.L_304 - .L_303)
.L_303:
        /*0cdc*/ 	.word	0x00000000


	//----- nvinfo : EIATTR_CBANK_PARAM_SIZE
	.align		4
.L_304:
        /*0ce0*/ 	.byte	0x03, 0x19
        /*0ce2*/ 	.short	0x0b70


	//----- nvinfo : EIATTR_PARAM_CBANK
	.align		4
        /*0ce4*/ 	.byte	0x04, 0x0a
        /*0ce6*/ 	.short	(.L_306 - .L_305)
	.align		4
.L_305:
        /*0ce8*/ 	.word	index@(.nv.constant0._ZN7cutlass13device_kernelIN5flash11enable_sm90INS1_16FlashAttnFwdSm90INS1_25CollectiveMainloopFwdSm90ILi2EN4cute5tupleIJNS5_1CILi1EEES8_S8_EEENS6_IJNS7_ILi128EEENS7_ILi96EEENS7_ILi64EEEEEELi256ENS_10bfloat16_tEfNS_4arch4Sm90ELb0ELb0ELb0ELb1ELb0ELb1ELb1ELb1ELb0ELb0ELb0ELb0EEENS1_21CollectiveEpilogueFwdINS6_IJSA_NS7_ILi256EEESB_EEES9_SE_SG_Li256ELb1ELb0ELb0ELb0EEENS1_36VarlenDynamicPersistentTileSchedulerILi128ELi96ELi256ELi32ELb0ELb0ELb1ELb0ELb1ELb1EEEEEEEEEvNT_6ParamsE)
        /*0cec*/ 	.short	0x0210
        /*0cee*/ 	.short	0x0b70


	//----- nvinfo : EIATTR_SW_WAR
	.align		4
.L_306:
        /*0cf0*/ 	.byte	0x04, 0x36
        /*0cf2*/ 	.short	(.L_308 - .L_307)
.L_307:
        /*0cf4*/ 	.word	0x00000008
.L_308:


//--------------------- .nv.info._ZN7cutlass13device_kernelIN5flash11enable_sm90INS1_16FlashAttnFwdSm90INS1_25CollectiveMainloopFwdSm90ILi2EN4cute5tupleIJNS5_1CILi1EEES8_S8_EEENS6_IJNS7_ILi128EEENS7_ILi96EEENS7_ILi64EEEEEELi256ENS_10bfloat16_tEfNS_4arch4Sm90ELb0ELb1ELb0ELb0ELb0ELb0ELb0ELb1ELb0ELb0ELb0ELb0EEENS1_21CollectiveEpilogueFwdINS6_IJSA_NS7_ILi256EEESB_EEES9_SE_SG_Li256ELb0ELb0ELb0ELb0EEENS1_30DynamicPersistentTileSchedulerILi256ELi32ELb0ELb0ELb1EEEEEEEEEvNT_6ParamsE --------------------------
	.section	.nv.info._ZN7cutlass13device_kernelIN5flash11enable_sm90INS1_16FlashAttnFwdSm90INS1_25CollectiveMainloopFwdSm90ILi2EN4cute5tupleIJNS5_1CILi1EEES8_S8_EEENS6_IJNS7_ILi128EEENS7_ILi96EEENS7_ILi64EEEEEELi256ENS_10bfloat16_tEfNS_4arch4Sm90ELb0ELb1ELb0ELb0ELb0ELb0ELb0ELb1ELb0ELb0ELb0ELb0EEENS1_21CollectiveEpilogueFwdINS6_IJSA_NS7_ILi256EEESB_EEES9_SE_SG_Li256ELb0ELb0ELb0ELb0EEENS1_30DynamicPersistentTileSchedulerILi256ELi32ELb0ELb0ELb1EEEEEEEEEvNT_6ParamsE,"",@"SHT_CUDA_INFO"
	.sectionflags	@""
	.align	4


	//----- nvinfo : EIATTR_CUDA_API_VERSION
	.align		4
        /*0000*/ 	.byte	0x04, 0x37
        /*0002*/ 	.short	(.L_310 - .L_309)
.L_309:
        /*0004*/ 	.word	0x00000082


	//----- nvinfo : EIATTR_KPARAM_INFO
	.align		4
.L_310:
        /*0008*/ 	.byte	0x04, 0x17
        /*000a*/ 	.short	(.L_312 - .L_311)
.L_311:
        /*000c*/ 	.word	0x00000000
        /*0010*/ 	.short	0x0000
        /*0012*/ 	.short	0x0070
        /*0014*/ 	.byte	0x00, 0xf0, 0x01, 0x2e


	//----- nvinfo : EIATTR_SPARSE_MMA_MASK
	.align		4
.L_312:
        /*0018*/ 	.byte	0x03, 0x50
        /*001a*/ 	.short	0x0000


	//----- nvinfo : EIATTR_MAXREG_COUNT
	.align		4
        /*001c*/ 	.byte	0x03, 0x1b
        /*001e*/ 	.short	0x00a8


	//----- nvinfo : EIATTR_NUM_BARRIERS
	.align		4
        /*0020*/ 	.byte	0x02, 0x4c
        /*0022*/ 	.byte	0x10
	.zero		1


	//----- nvinfo : EIATTR_EXTERNS
	.align		4
        /*0024*/ 	.byte	0x04, 0x0f
        /*0026*/ 	.short	(.L_314 - .L_313)


	//   ....[0]....
	.align		4
.L_313:
        /*0028*/ 	.word	index@(__assertfail)


	//----- nvinfo : EIATTR_MERCURY_ISA_VERSION
	.align		4
.L_314:
        /*002c*/ 	.byte	0x03, 0x5f
        /*002e*/ 	.short	0x0101


	//----- nvinfo : EIATTR_INT_WARP_WIDE_INSTR_OFFSETS
	.align		4
        /*0030*/ 	.byte	0x04, 0x31
        /*0032*/ 	.short	(.L_316 - .L_315)


	//   ....[0]....
.L_315:
        /*0034*/ 	.word	0x00000180


	//   ....[1]....
        /*0038*/ 	.word	0x000001b0


	//   ....[2]....
        /*003c*/ 	.word	0x000001c0


	//   ....[3]....
        /*0040*/ 	.word	0x0000ef50


	//   ....[4]....
        /*0044*/ 	.word	0x0000efe0


	//   ....[5]....
        /*0048*/ 	.word	0x0000f4d0


	//   ....[6]....
        /*004c*/ 	.word	0x000110f0


	//   ....[7]....
        /*0050*/ 	.word	0x00011180


	//----- nvinfo : EIATTR_COOP_GROUP_MASK_REGIDS
	.align		4
.L_316:
        /*0054*/ 	.byte	0x04, 0x29
        /*0056*/ 	.short	(.L_318 - .L_317)


	//   ....[0]....
.L_317:
        /*0058*/ 	.word	0xffffffff


	//   ....[1]....
        /*005c*/ 	.word	0xffffffff


	//   ....[2]....
        /*0060*/ 	.word	0xffffffff


	//   ....[3]....
        /*0064*/ 	.word	0xffffffff


	//   ....[4]....
        /*0068*/ 	.word	0xffffffff


	//   ....[5]....
        /*006c*/ 	.word	0xffffffff


	//   ....[6]....
        /*0070*/ 	.word	0xffffffff


	//   ....[7]....
        /*0074*/ 	.word	0xffffffff


	//   ....[8]....
        /*0078*/ 	.word	0xffffffff


	//   ....[9]....
        /*007c*/ 	.word	0xffffffff


	//   ....[10]....
        /*0080*/ 	.word	0xffffffff


	//   ....[11]....
        /*0084*/ 	.word	0xffffffff


	//   ....[12]....
        /*0088*/ 	.word	0xffffffff


	//   ....[13]....
        /*008c*/ 	.word	0xffffffff


	//   ....[14]....
        /*0090*/ 	.word	0xffffffff


	//   ....[15]....
        /*0094*/ 	.word	0xffffffff


	//   ....[16]....
        /*0098*/ 	.word	0xffffffff


	//   ....[17]....
        /*009c*/ 	.word	0xffffffff


	//   ....[18]....
        /*00a0*/ 	.word	0xffffffff


	//   ....[19]....
        /*00a4*/ 	.word	0xffffffff


	//   ....[20]....
        /*00a8*/ 	.word	0xffffffff


	//   ....[21]....
        /*00ac*/ 	.word	0xffffffff


	//   ....[22]....
        /*00b0*/ 	.word	0xffffffff


	//   ....[23]....
        /*00b4*/ 	.word	0xffffffff


	//   ....[24]....
        /*00b8*/ 	.word	0xffffffff


	//   ....[25]....
        /*00bc*/ 	.word	0xffffffff


	//   ....[26]....
        /*00c0*/ 	.word	0xffffffff


	//   ....[27]....
        /*00c4*/ 	.word	0xffffffff


	//   ....[28]....
        /*00c8*/ 	.word	0xffffffff


	//   ....[29]....
        /*00cc*/ 	.word	0xffffffff


	//   ....[30]....
        /*00d0*/ 	.word	0xffffffff


	//   ....[31]....
        /*00d4*/ 	.word	0xffffffff


	//   ....[32]....
        /*00d8*/ 	.word	0x0500000f


	//   ....[33]....
        /*00dc*/ 	.word	0x0500000f


	//----- nvinfo : EIATTR_COOP_GROUP_INSTR_OFFSETS
	.align		4
.L_318:
        /*00e0*/ 	.byte	0x04, 0x28
        /*00e2*/ 	.short	(.L_320 - .L_319)


	//   ....[0]....
.L_319:
        /*00e4*/ 	.word	0x00000060


	//   ....[1]....
        /*00e8*/ 	.word	0x00000190


	//   ....[2]....
        /*00ec*/ 	.word	0x000001e0


	//   ....[3]....
        /*00f0*/ 	.word	0x000003d0


	//   ....[4]....
        /*00f4*/ 	.word	0x00000530


	//   ....[5]....
        /*00f8*/ 	.word	0x00000650


	//   ....[6]....
        /*00fc*/ 	.word	0x000007b0


	//   ....[7]....
        /*0100*/ 	.word	0x00001930


	//   ....[8]....
        /*0104*/ 	.word	0x00002e90


	//   ....[9]....
        /*0108*/ 	.word	0x00002fa0


	//   ....[10]....
        /*010c*/ 	.word	0x00003570


	//   ....[11]....
        /*0110*/ 	.word	0x000035f0


	//   ....[12]....
        /*0114*/ 	.word	0x00005680


	//   ....[13]....
        /*0118*/ 	.word	0x000057a0


	//   ....[14]....
        /*011c*/ 	.word	0x00005e40


	//   ....[15]....
        /*0120*/ 	.word	0x00005fa0


	//   ....[16]....
        /*0124*/ 	.word	0x00007940


	//   ....[17]....
        /*0128*/ 	.word	0x000079c0


	//   ....[18]....
        /*012c*/ 	.word	0x00007e70


	//   ....[19]....
        /*0130*/ 	.word	0x00008040


	//   ....[20]....
        /*0134*/ 	.word	0x0000a540


	//   ....[21]....
        /*0138*/ 	.word	0x0000a660


	//   ....[22]....
        /*013c*/ 	.word	0x0000aca0


	//   ....[23]....
        /*0140*/ 	.word	0x0000ad50


	//   ....[24]....
        /*0144*/ 	.word	0x0000c180


	//   ....[25]....
        /*0148*/ 	.word	0x0000c1c0


	//   ....[26]....
        /*014c*/ 	.word	0x0000c280


	//   ....[27]....
        /*0150*/ 	.word	0x0000c2a0


	//   ....[28]....
        /*0154*/ 	.word	0x0000d970


	//   ....[29]....
        /*0158*/ 	.word	0x0000e6a0


	//   ....[30]....
        /*015c*/ 	.word	0x00011200


	//   ....[31]....
        /*0160*/ 	.word	0x000113b0


	//   ....[32]....
        /*0164*/ 	.word	0x000119b0


	//   ....[33]....
        /*0168*/ 	.word	0x00011d90


	//----- nvinfo : EIATTR_REG_RECONFIG
	.align		4
.L_320:
        /*016c*/ 	.byte	0x01, 0x54
	.zero		2


	//----- nvinfo : EIATTR_SYSCALL_OFFSETS
	.align		4
        /*0170*/ 	.byte	0x04, 0x46
        /*0172*/ 	.short	(.L_322 - .L_321)


	//   ....[0]....
.L_321:
        /*0174*/ 	.word	0x00001ab0


	//   ....[1]....
        /*0178*/ 	.word	0x0000f170


	//   ....[2]....
        /*017c*/ 	.word	0x0000f2b0


	//   ....[3]....
        /*0180*/ 	.word	0x0000f3b0


	//----- nvinfo : EIATTR_MBARRIER_INSTR_OFFSETS
	.align		4
.L_322:
        /*0184*/ 	.byte	0x04, 0x39
        /*0186*/ 	.short	(.L_324 - .L_323)


	//   ....[0]....
.L_323:
        /*0188*/ 	.word	0x00000280
        /*018c*/ 	.word	0x000000ff
        /*0190*/ 	.word	0x00022800
        /*0194*/ 	.short	0x0100
        /*0196*/ 	.byte	0x06
	.zero		1


	//   ....[1]....
        /*0198*/ 	.word	0x00000290
        /*019c*/ 	.word	0x000000ff
        /*01a0*/ 	.word	0x00022820
        /*01a4*/ 	.short	0x0100
        /*01a6*/ 	.byte	0x06
	.zero		1


	//   ....[2]....
        /*01a8*/ 	.word	0x00000380
        /*01ac*/ 	.word	0x000000ff
        /*01b0*/ 	.word	0x00022830
        /*01b4*/ 	.short	0x0100
        /*01b6*/ 	.byte	0x08
	.zero		1


	//   ....[3]....
        /*01b8*/ 	.word	0x00000390
        /*01bc*/ 	.word	0x000000ff
        /*01c0*/ 	.word	0x00022840
        /*01c4*/ 	.short	0x0100
        /*01c6*/ 	.byte	0x08
	.zero		1


	//   ....[4]....
        /*01c8*/ 	.word	0x000003a0
        /*01cc*/ 	.word	0x000000ff
        /*01d0*/ 	.word	0x00022838
        /*01d4*/ 	.short	0x0100
        /*01d6*/ 	.byte	0x08
	.zero		1


	//   ....[5]....
        /*01d8*/ 	.word	0x000003b0
        /*01dc*/ 	.word	0x000000ff
        /*01e0*/ 	.word	0x00022848
        /*01e4*/ 	.short	0x0100
        /*01e6*/ 	.byte	0x08
	.zero		1


	//   ....[6]....
        /*01e8*/ 	.word	0x000004e0
        /*01ec*/ 	.word	0x000000ff
        /*01f0*/ 	.word	0x00022850
        /*01f4*/ 	.short	0x0100
        /*01f6*/ 	.byte	0x08
	.zero		1


	//   ....[7]....
        /*01f8*/ 	.word	0x000004f0
        /*01fc*/ 	.word	0x000000ff
        /*0200*/ 	.word	0x00022860
        /*0204*/ 	.short	0x0100
        /*0206*/ 	.byte	0x08
	.zero		1


	//   ....[8]....
        /*0208*/ 	.word	0x00000500
        /*020c*/ 	.word	0x000000ff
        /*0210*/ 	.word	0x00022858
        /*0214*/ 	.short	0x0100
        /*0216*/ 	.byte	0x08
	.zero		1


	//   ....[9]....
        /*0218*/ 	.word	0x00000510
        /*021c*/ 	.word	0x000000ff
        /*0220*/ 	.word	0x00022868
        /*0224*/ 	.short	0x0100
        /*0226*/ 	.byte	0x08
	.zero		1


	//   ....[10]....
        /*0228*/ 	.word	0x00000600
        /*022c*/ 	.word	0x000000ff
        /*0230*/ 	.word	0x00022870
        /*0234*/ 	.short	0x0100
        /*0236*/ 	.byte	0x06
	.zero		1


	//   ....[11]....
        /*0238*/ 	.word	0x00000610
        /*023c*/ 	.word	0x000000ff
        /*0240*/ 	.word	0x00022880
        /*0244*/ 	.short	0x0100
        /*0246*/ 	.byte	0x06
	.zero		1


	//   ....[12]....
        /*0248*/ 	.word	0x00000620
        /*024c*/ 	.word	0x000000ff
        /*0250*/ 	.word	0x00022878
        /*0254*/ 	.short	0x0100
        /*0256*/ 	.byte	0x06
	.zero		1


	//   ....[13]....
        /*0258*/ 	.word	0x00000630
        /*025c*/ 	.word	0x000000ff
        /*0260*/ 	.word	0x00022888
        /*0264*/ 	.short	0x0100
        /*0266*/ 	.byte	0x06
	.zero		1


	//   ....[14]....
        /*0268*/ 	.word	0x00000760
        /*026c*/ 	.word	0x000000ff
        /*0270*/ 	.word	0x00022890
        /*0274*/ 	.short	0x0100
        /*0276*/ 	.byte	0x08
	.zero		1


	//   ....[15]....
        /*0278*/ 	.word	0x00000770
        /*027c*/ 	.word	0x000000ff
        /*0280*/ 	.word	0x000228a0
        /*0284*/ 	.short	0x0100
        /*0286*/ 	.byte	0x08
	.zero		1


	//   ....[16]....
        /*0288*/ 	.word	0x00000780
        /*028c*/ 	.word	0x000000ff
        /*0290*/ 	.word	0x00022898
        /*0294*/ 	.short	0x0100
        /*0296*/ 	.byte	0x08
	.zero		1


	//   ....[17]....
        /*0298*/ 	.word	0x00000790
        /*029c*/ 	.word	0x000000ff
        /*02a0*/ 	.word	0x000228a8
        /*02a4*/ 	.short	0x0100
        /*02a6*/ 	.byte	0x08
	.zero		1


	//   ....[18]....
        /*02a8*/ 	.word	0x000008c0
        /*02ac*/ 	.word	0x000000ff
        /*02b0*/ 	.word	0x000228b0
        /*02b4*/ 	.short	0x0100
        /*02b6*/ 	.byte	0x08
	.zero		1


	//   ....[19]....
        /*02b8*/ 	.word	0x000008d0
        /*02bc*/ 	.word	0x000000ff
        /*02c0*/ 	.word	0x000228c0
        /*02c4*/ 	.short	0x0100
        /*02c6*/ 	.byte	0x08
	.zero		1


	//   ....[20]....
        /*02c8*/ 	.word	0x000008e0
        /*02cc*/ 	.word	0x000000ff
        /*02d0*/ 	.word	0x000228b8
        /*02d4*/ 	.short	0x0100
        /*02d6*/ 	.byte	0x08
	.zero		1


	//   ....[21]....
        /*02d8*/ 	.word	0x000008f0
        /*02dc*/ 	.word	0x000000ff
        /*02e0*/ 	.word	0x000228c8
        /*02e4*/ 	.short	0x0100
        /*02e6*/ 	.byte	0x08
	.zero		1


	//   ....[22]....
        /*02e8*/ 	.word	0x00001b20
        /*02ec*/ 	.word	0x000000ff
        /*02f0*/ 	.word	0x00022800
        /*02f4*/ 	.short	0x010a
        /*02f6*/ 	.byte	0x2e
	.zero		1


	//   ....[23]....
        /*02f8*/ 	.word	0x00001bd0
        /*02fc*/ 	.word	0x000000ff
        /*0300*/ 	.word	0x00022830
        /*0304*/ 	.short	0x010a
        /*0306*/ 	.byte	0x15
	.zero		1


	//   ....[24]....
        /*0308*/ 	.word	0x00001c10
        /*030c*/ 	.word	0x000000ff
        /*0310*/ 	.word	0x00022830
        /*0314*/ 	.short	0x010a
        /*0316*/ 	.byte	0x15
	.zero		1


	//   ....[25]....
        /*0318*/ 	.word	0x00001f70
        /*031c*/ 	.word	0x00000000
        /*0320*/ 	.word	0x00000000
        /*0324*/ 	.short	0x0101
        /*0326*/ 	.byte	0x3f
	.zero		1


	//   ....[26]....
        /*0328*/ 	.word	0x00003e40
        /*032c*/ 	.word	0x000000ff
        /*0330*/ 	.word	0x00022850
        /*0334*/ 	.short	0x010a
        /*0336*/ 	.byte	0x15
	.zero		1


	//   ....[27]....
        /*0338*/ 	.word	0x00003e80
        /*033c*/ 	.word	0x000000ff
        /*0340*/ 	.word	0x00022850
        /*0344*/ 	.short	0x010a
        /*0346*/ 	.byte	0x15
	.zero		1


	//   ....[28]....
        /*0348*/ 	.word	0x000041a0
        /*034c*/ 	.word	0x00000008
        /*0350*/ 	.word	0x00000000
        /*0354*/ 	.short	0x0101
        /*0356*/ 	.byte	0x3f
	.zero		1


	//   ....[29]....
        /*0358*/ 	.word	0x00004460
        /*035c*/ 	.word	0x000000ff
        /*0360*/ 	.word	0x00022830
        /*0364*/ 	.short	0x010a
        /*0366*/ 	.byte	0x1b
	.zero		1


	//   ....[30]....
        /*0368*/ 	.word	0x000044a0
        /*036c*/ 	.word	0x000000ff
        /*0370*/ 	.word	0x00022830
        /*0374*/ 	.short	0x010a
        /*0376*/ 	.byte	0x1b
	.zero		1


	//   ....[31]....
        /*0378*/ 	.word	0x000046d0
        /*037c*/ 	.word	0x0000000e
        /*0380*/ 	.word	0x00000000
        /*0384*/ 	.short	0x0101
        /*0386*/ 	.byte	0x3f
	.zero		1


	//   ....[32]....
        /*0388*/ 	.word	0x00006f70
        /*038c*/ 	.word	0x000000ff
        /*0390*/ 	.word	0x00022850
        /*0394*/ 	.short	0x010a
        /*0396*/ 	.byte	0x1b
	.zero		1


	//   ....[33]....
        /*0398*/ 	.word	0x00006fb0
        /*039c*/ 	.word	0x000000ff
        /*03a0*/ 	.word	0x00022850
        /*03a4*/ 	.short	0x010a
        /*03a6*/ 	.byte	0x1b
	.zero		1


	//   ....[34]....
        /*03a8*/ 	.word	0x00007280
        /*03ac*/ 	.word	0x0000000b
        /*03b0*/ 	.word	0x00000000
        /*03b4*/ 	.short	0x0101
        /*03b6*/ 	.byte	0x3f
	.zero		1


	//   ....[35]....
        /*03b8*/ 	.word	0x000075e0
        /*03bc*/ 	.word	0x000000ff
        /*03c0*/ 	.word	0x00022830
        /*03c4*/ 	.short	0x010a
        /*03c6*/ 	.byte	0x18
	.zero		1


	//   ....[36]....
        /*03c8*/ 	.word	0x00007620
        /*03cc*/ 	.word	0x000000ff
        /*03d0*/ 	.word	0x00022830
        /*03d4*/ 	.short	0x010a
        /*03d6*/ 	.byte	0x18
	.zero		1


	//   ....[37]....
        /*03d8*/ 	.word	0x00008640
        /*03dc*/ 	.word	0x0000009a
        /*03e0*/ 	.word	0x00000000
        /*03e4*/ 	.short	0x0101
        /*03e6*/ 	.byte	0x3f
	.zero		1


	//   ....[38]....
        /*03e8*/ 	.word	0x00008eb0
        /*03ec*/ 	.word	0x000000ff
        /*03f0*/ 	.word	0x00022850
        /*03f4*/ 	.short	0x010a
        /*03f6*/ 	.byte	0x18
	.zero		1


	//   ....[39]....
        /*03f8*/ 	.word	0x00008ef0
        /*03fc*/ 	.word	0x000000ff
        /*0400*/ 	.word	0x00022850
        /*0404*/ 	.short	0x010a
        /*0406*/ 	.byte	0x18
	.zero		1


	//   ....[40]....
        /*0408*/ 	.word	0x000091c0
        /*040c*/ 	.word	0x000000b7
        /*0410*/ 	.word	0x00000000
        /*0414*/ 	.short	0x0101
        /*0416*/ 	.byte	0x3f
	.zero		1


	//   ....[41]....
        /*0418*/ 	.word	0x00009320
        /*041c*/ 	.word	0x000000ff
        /*0420*/ 	.word	0x00022830
        /*0424*/ 	.short	0x010a
        /*0426*/ 	.byte	0x1a
	.zero		1


	//   ....[42]....
        /*0428*/ 	.word	0x00009360
        /*042c*/ 	.word	0x000000ff
        /*0430*/ 	.word	0x00022830
        /*0434*/ 	.short	0x010a
        /*0436*/ 	.byte	0x1a
	.zero		1


	//   ....[43]....
        /*0438*/ 	.word	0x00009560
        /*043c*/ 	.word	0x00000003
        /*0440*/ 	.word	0x00000000
        /*0444*/ 	.short	0x0101
        /*0446*/ 	.byte	0x3f
	.zero		1


	//   ....[44]....
        /*0448*/ 	.word	0x0000be30
        /*044c*/ 	.word	0x000000ff
        /*0450*/ 	.word	0x00022850
        /*0454*/ 	.short	0x010a
        /*0456*/ 	.byte	0x1a
	.zero		1


	//   ....[45]....
        /*0458*/ 	.word	0x0000be70
        /*045c*/ 	.word	0x000000ff
        /*0460*/ 	.word	0x00022850
        /*0464*/ 	.short	0x010a
        /*0466*/ 	.byte	0x1a
	.zero		1


	//   ....[46]....
        /*0468*/ 	.word	0x0000c140
        /*046c*/ 	.word	0x0000000c
        /*0470*/ 	.word	0x00000000
        /*0474*/ 	.short	0x0101
        /*0476*/ 	.byte	0x3f
	.zero		1


	//   ....[47]....
        /*0478*/ 	.word	0x0000dbc0
        /*047c*/ 	.word	0x000000ff
        /*0480*/ 	.word	0x00000000
        /*0484*/ 	.short	0x0101
        /*0486*/ 	.byte	0x05
	.zero		1


	//   ....[48]....
        /*0488*/ 	.word	0x0000f770
        /*048c*/ 	.word	0x00000008
        /*0490*/ 	.word	0x00022840
        /*0494*/ 	.short	0x010a
        /*0496*/ 	.byte	0x3f
	.zero		1


	//   ....[49]....
        /*0498*/ 	.word	0x0000fa50
        /*049c*/ 	.word	0x000000ff
        /*04a0*/ 	.word	0x00022820
        /*04a4*/ 	.short	0x010a
        /*04a6*/ 	.byte	0x25
	.zero		1


	//   ....[50]....
        /*04a8*/ 	.word	0x0000faf0
        /*04ac*/ 	.word	0x00000008
        /*04b0*/ 	.word	0x00022860
        /*04b4*/ 	.short	0x010a
        /*04b6*/ 	.byte	0x3f
	.zero		1


	//   ....[51]....
        /*04b8*/ 	.word	0x00010020
        /*04bc*/ 	.word	0x00000002
        /*04c0*/ 	.word	0x00022840
        /*04c4*/ 	.short	0x010a
        /*04c6*/ 	.byte	0x3f
	.zero		1


	//   ....[52]....
        /*04c8*/ 	.word	0x00010190
        /*04cc*/ 	.word	0x00000002
        /*04d0*/ 	.word	0x00022860
        /*04d4*/ 	.short	0x010a
        /*04d6*/ 	.byte	0x3f
	.zero		1


	//   ....[53]....
        /*04d8*/ 	.word	0x00010680
        /*04dc*/ 	.word	0x00000003
        /*04e0*/ 	.word	0x00022840
        /*04e4*/ 	.short	0x010a
        /*04e6*/ 	.byte	0x3f
	.zero		1


	//   ....[54]....
        /*04e8*/ 	.word	0x000107f0
        /*04ec*/ 	.word	0x00000003
        /*04f0*/ 	.word	0x00022860
        /*04f4*/ 	.short	0x010a
        /*04f6*/ 	.byte	0x3f
	.zero		1


	//   ....[55]....
        /*04f8*/ 	.word	0x00010c60
        /*04fc*/ 	.word	0x00000002
        /*0500*/ 	.word	0x00022840
        /*0504*/ 	.short	0x010a
        /*0506*/ 	.byte	0x3f
	.zero		1


	//   ....[56]....
        /*0508*/ 	.word	0x00010dd0
        /*050c*/ 	.word	0x00000002
        /*0510*/ 	.word	0x00022860
        /*0514*/ 	.short	0x010a
        /*0516*/ 	.byte	0x3f
	.zero		1


	//   ....[57]....
        /*0518*/ 	.word	0x00011360
        /*051c*/ 	.word	0x00000007
        /*0520*/ 	.word	0x00022820
        /*0524*/ 	.short	0x010a
        /*0526*/ 	.byte	0x3f
	.zero		1


	//   ....[58]....
        /*0528*/ 	.word	0x000114b0
        /*052c*/ 	.word	0x00000005
        /*0530*/ 	.word	0x00000000
        /*0534*/ 	.short	0x010a
        /*0536*/ 	.byte	0x3f
	.zero		1


	//   ....[59]....
        /*0538*/ 	.word	0x00011520
        /*053c*/ 	.word	0x00000003
        /*0540*/ 	.word	0x00000000
        /*0544*/ 	.short	0x010a
        /*0546*/ 	.byte	0x3f
	.zero		1


	//   ....[60]....
        /*0548*/ 	.word	0x00011580
        /*054c*/ 	.word	0x00000005
        /*0550*/ 	.word	0x00000000
        /*0554*/ 	.short	0x010a
        /*0556*/ 	.byte	0x3f
	.zero		1


	//   ....[61]....
        /*0558*/ 	.word	0x000115b0
        /*055c*/ 	.word	0x00000003
        /*0560*/ 	.word	0x00000000
        /*0564*/ 	.short	0x010a
        /*0566*/ 	.byte	0x3f
	.zero		1


	//   ....[62]....
        /*0568*/ 	.word	0x00011620
        /*056c*/ 	.word	0x00000003
        /*0570*/ 	.word	0x00022800
        /*0574*/ 	.short	0x010a
        /*0576*/ 	.byte	0x3f
	.zero		1


	//   ....[63]....
        /*0578*/ 	.word	0x00011680
        /*057c*/ 	.word	0x00000000
        /*0580*/ 	.word	0x00022830
        /*0584*/ 	.short	0x010a
        /*0586*/ 	.byte	0x3f
	.zero		1


	//   ....[64]....
        /*0588*/ 	.word	0x000116d0
        /*058c*/ 	.word	0x00000008
        /*0590*/ 	.word	0x00022850
        /*0594*/ 	.short	0x010a
        /*0596*/ 	.byte	0x3f
	.zero		1


	//   ....[65]....
        /*0598*/ 	.word	0x00011730
        /*059c*/ 	.word	0x00000005
        /*05a0*/ 	.word	0x00022830
        /*05a4*/ 	.short	0x010a
        /*05a6*/ 	.byte	0x3f
	.zero		1


	//   ....[66]....
        /*05a8*/ 	.word	0x00011780
        /*05ac*/ 	.word	0x0000000b
        /*05b0*/ 	.word	0x00022850
        /*05b4*/ 	.short	0x010a
        /*05b6*/ 	.byte	0x3f
	.zero		1


	//   ....[67]....
        /*05b8*/ 	.word	0x000117e0
        /*05bc*/ 	.word	0x00000003
        /*05c0*/ 	.word	0x00022830
        /*05c4*/ 	.short	0x010a
        /*05c6*/ 	.byte	0x3f
	.zero		1


	//   ....[68]....
        /*05c8*/ 	.word	0x00011830
        /*05cc*/ 	.word	0x000000b7
        /*05d0*/ 	.word	0x00022850
        /*05d4*/ 	.short	0x010a
        /*05d6*/ 	.byte	0x3f
	.zero		1


	//   ....[69]....
        /*05d8*/ 	.word	0x00011890
        /*05dc*/ 	.word	0x0000000a
        /*05e0*/ 	.word	0x00022830
        /*05e4*/ 	.short	0x010a
        /*05e6*/ 	.byte	0x3f
	.zero		1


	//   ....[70]....
        /*05e8*/ 	.word	0x000118e0
        /*05ec*/ 	.word	0x0000000c
        /*05f0*/ 	.word	0x00022850
        /*05f4*/ 	.short	0x010a
        /*05f6*/ 	.byte	0x3f
	.zero		1


	//   ....[71]....
        /*05f8*/ 	.word	0x00011a60
        /*05fc*/ 	.word	0x00000008
        /*0600*/ 	.word	0x00022840
        /*0604*/ 	.short	0x010a
        /*0606*/ 	.byte	0x3f
	.zero		1


	//   ....[72]....
        /*0608*/ 	.word	0x00011ac0
        /*060c*/ 	.word	0x00000008
        /*0610*/ 	.word	0x00022820
        /*0614*/ 	.short	0x010a
        /*0616*/ 	.byte	0x3f
	.zero		1


	//   ....[73]....
        /*0618*/ 	.word	0x00011b10
        /*061c*/ 	.word	0x00000008
        /*0620*/ 	.word	0x00022860
        /*0624*/ 	.short	0x010a
        /*0626*/ 	.byte	0x3f
	.zero		1


	//   ....[74]....
        /*0628*/ 	.word	0x00011b60
        /*062c*/ 	.word	0x00000002
        /*0630*/ 	.word	0x00022840
        /*0634*/ 	.short	0x010a
        /*0636*/ 	.byte	0x3f
	.zero		1


	//   ....[75]....
        /*0638*/ 	.word	0x00011bb0
        /*063c*/ 	.word	0x00000002
        /*0640*/ 	.word	0x00022860
        /*0644*/ 	.short	0x010a
        /*0646*/ 	.byte	0x3f
	.zero		1


	//   ....[76]....
        /*0648*/ 	.word	0x00011c00
        /*064c*/ 	.word	0x00000003
        /*0650*/ 	.word	0x00022840
        /*0654*/ 	.short	0x010a
        /*0656*/ 	.byte	0x3f
	.zero		1


	//   ....[77]....
        /*0658*/ 	.word	0x00011c50
        /*065c*/ 	.word	0x00000003
        /*0660*/ 	.word	0x00022860
        /*0664*/ 	.short	0x010a
        /*0666*/ 	.byte	0x3f
	.zero		1


	//   ....[78]....
        /*0668*/ 	.word	0x00011ca0
        /*066c*/ 	.word	0x00000002
        /*0670*/ 	.word	0x00022840
        /*0674*/ 	.short	0x010a
        /*0676*/ 	.byte	0x3f
	.zero		1


	//   ....[79]....
        /*0678*/ 	.word	0x00011cf0
        /*067c*/ 	.word	0x00000002
        /*0680*/ 	.word	0x00022860
        /*0684*/ 	.short	0x010a
        /*0686*/ 	.byte	0x3f
	.zero		1


	//   ....[80]....
        /*0688*/ 	.word	0x00011dd0
        /*068c*/ 	.word	0x00000007
        /*0690*/ 	.word	0x00022820
        /*0694*/ 	.short	0x010a
        /*0696*/ 	.byte	0x3f
	.zero		1


	//   ....[81]....
        /*0698*/ 	.word	0x00011e20
        /*069c*/ 	.word	0x00000005
        /*06a0*/ 	.word	0x00000000
        /*06a4*/ 	.short	0x010a
        /*06a6*/ 	.byte	0x3f
	.zero		1


	//   ....[82]....
        /*06a8*/ 	.word	0x00011e70
        /*06ac*/ 	.word	0x00000003
        /*06b0*/ 	.word	0x00000000
        /*06b4*/ 	.short	0x010a
        /*06b6*/ 	.byte	0x3f
	.zero		1


	//   ....[83]....
        /*06b8*/ 	.word	0x00011ec0
        /*06bc*/ 	.word	0x00000005
        /*06c0*/ 	.word	0x00000000
        /*06c4*/ 	.short	0x010a
        /*06c6*/ 	.byte	0x3f
	.zero		1


	//----- nvinfo : EIATTR_NUM_MBARRIERS
	.align		4
.L_324:
        /*06c8*/ 	.byte	0x03, 0x38
        /*06ca*/ 	.short	0x0016


	//----- nvinfo : EIATTR_EXIT_INSTR_OFFSETS
	.align		4
        /*06cc*/ 	.byte	0x04, 0x1c
        /*06ce*/ 	.short	(.L_326 - .L_325)


	//   ....[0]....
.L_325:
        /*06d0*/ 	.word	0x00000a30


	//   ....[1]....
        /*06d4*/ 	.word	0x0000e660


	//   ....[2]....
        /*06d8*/ 	.word	0x0000e6c0


	//   ....[3]....
        /*06dc*/ 	.word	0x000113d0


	//   ....[4]....
        /*06e0*/ 	.word	0x00011600


	//----- nvinfo : EIATTR_MAX_THREADS
	.align		4
.L_326:
        /*06e4*/ 	.byte	0x04, 0x05
        /*06e6*/ 	.short	(.L_328 - .L_327)
.L_327:
        /*06e8*/ 	.word	0x00000180
        /*06ec*/ 	.word	0x00000001
        /*06f0*/ 	.word	0x00000001


	//----- nvinfo : EIATTR_CRS_STACK_SIZE
	.align		4
.L_328:
        /*06f4*/ 	.byte	0x04, 0x1e
        /*06f6*/ 	.short	(.L_330 - .L_329)
.L_329:
        /*06f8*/ 	.word	0x00000000


	//----- nvinfo : EIATTR_CBANK_PARAM_SIZE
	.align		4
.L_330:
        /*06fc*/ 	.byte	0x03, 0x19
        /*06fe*/ 	.short	0x0bf0


	//----- nvinfo : EIATTR_PARAM_CBANK
	.align		4
        /*0700*/ 	.byte	0x04, 0x0a
        /*0702*/ 	.short	(.L_332 - .L_331)
	.align		4
.L_331:
        /*0704*/ 	.word	index@(.nv.constant0._ZN7cutlass13device_kernelIN5flash11enable_sm90INS1_16FlashAttnFwdSm90INS1_25CollectiveMainloopFwdSm90ILi2EN4cute5tupleIJNS5_1CILi1EEES8_S8_EEENS6_IJNS7_ILi128EEENS7_ILi96EEENS7_ILi64EEEEEELi256ENS_10bfloat16_tEfNS_4arch4Sm90ELb0ELb1ELb0ELb0ELb0ELb0ELb0ELb1ELb0ELb0ELb0ELb0EEENS1_21CollectiveEpilogueFwdINS6_IJSA_NS7_ILi256EEESB_EEES9_SE_SG_Li256ELb0ELb0ELb0ELb0EEENS1_30DynamicPersistentTileSchedulerILi256ELi32ELb0ELb0ELb1EEEEEEEEEvNT_6ParamsE)
        /*0708*/ 	.short	0x0210
        /*070a*/ 	.short	0x0bf0


	//----- nvinfo : EIATTR_SW_WAR
	.align		4
.L_332:
        /*070c*/ 	.byte	0x04, 0x36
        /*070e*/ 	.short	(.L_334 - .L_333)
.L_333:
        /*0710*/ 	.word	0x00000008
.L_334:


//--------------------- .nv.info._ZN7cutlass13device_kernelIN5flash11enable_sm90INS1_16FlashAttnFwdSm90INS1_25CollectiveMainloopFwdSm90ILi2EN4cute5tupleIJNS5_1CILi1EEES8_S8_EEENS6_IJNS7_ILi128EEENS7_ILi96EEENS7_ILi64EEEEEELi256ENS_10bfloat16_tEfNS_4arch4Sm90ELb0ELb1ELb0ELb0ELb0ELb0ELb1ELb1ELb0ELb0ELb0ELb0EEENS1_21CollectiveEpilogueFwdINS6_IJSA_NS7_ILi256EEESB_EEES9_SE_SG_Li256ELb0ELb0ELb0ELb0EEENS1_30DynamicPersistentTileSchedulerILi256ELi32ELb0ELb0ELb1EEEEEEEEEvNT_6ParamsE --------------------------
	.section	.nv.info._ZN7cutlass13device_kernelIN5flash11enable_sm90INS1_16FlashAttnFwdSm90INS1_25CollectiveMainloopFwdSm90ILi2EN4cute5tupleIJNS5_1CILi1EEES8_S8_EEENS6_IJNS7_ILi128EEENS7_ILi96EEENS7_ILi64EEEEEELi256ENS_10bfloat16_tEfNS_4arch4Sm90ELb0ELb1ELb0ELb0ELb0ELb0ELb1ELb1ELb0ELb0ELb0ELb0EEENS1_21CollectiveEpilogueFwdINS6_IJSA_NS7_ILi256EEESB_EEES9_SE_SG_Li256ELb0ELb0ELb0ELb0EEENS1_30DynamicPersistentTileSchedulerILi256ELi32ELb0ELb0ELb1EEEEEEEEEvNT_6ParamsE,"",@"SHT_CUDA_INFO"
	.sectionflags	@""
	.align	4


	//----- nvinfo : EIATTR_CUDA_API_VERSION
	.align		4
        /*0000*/ 	.byte	0x04, 0x37
        /*0002*/ 	.short	(.L_336 - .L_335)
.L_335:
        /*0004*/ 	.word	0x00000082


	//----- nvinfo : EIATTR_KPARAM_INFO
	.align		4
.L_336:
        /*0008*/ 	.byte	0x04, 0x17
        /*000a*/ 	.short	(.L_338 - .L_337)
.L_337:
        /*000c*/ 	.word	0x00000000
        /*0010*/ 	.short	0x0000
        /*0012*/ 	.short	0x0070
        /*0014*/ 	.byte	0x00, 0xf0, 0x01, 0x32


	//----- nvinfo : EIATTR_SPARSE_MMA_MASK
	.align		4
.L_338:
        /*0018*/ 	.byte	0x03, 0x50
        /*001a*/ 	.short	0x0000


	//----- nvinfo : EIATTR_MAXREG_COUNT
	.align		4
        /*001c*/ 	.byte	0x03, 0x1b
        /*001e*/ 	.short	0x00a8


	//----- nvinfo : EIATTR_NUM_BARRIERS
	.align		4
        /*0020*/ 	.byte	0x02, 0x4c
        /*0022*/ 	.byte	0x10
	.zero		1


	//----- nvinfo : EIATTR_EXTERNS
	.align		4
        /*0024*/ 	.byte	0x04, 0x0f
        /*0026*/ 	.short	(.L_340 - .L_339)


	//   ....[0]....
	.align		4
.L_339:
        /*0028*/ 	.word	index@(__assertfail)


	//----- nvinfo : EIATTR_ANNOTATIONS
	.align		4
.L_340:
        /*002c*/ 	.byte	0x04, 0x55
        /*002e*/ 	.short	(.L_342 - .L_341)


	//   ....[0]....
.L_341:
        /* <DEDUP_REMOVED lines=10> */


	//----- nvinfo : EIATTR_MERCURY_ISA_VERSION
	.align		4
.L_342:
        /*00c0*/ 	.byte	0x03, 0x5f
        /*00c2*/ 	.short	0x0101


	//----- nvinfo : EIATTR_INT_WARP_WIDE_INSTR_OFFSETS
	.align		4
        /*00c4*/ 	.byte	0x04, 0x31
        /*00c6*/ 	.short	(.L_344 - .L_343)


	//   ....[0]....
.L_343:
        /*00c8*/ 	.word	0x00000200


	//   ....[1]....
        /*00cc*/ 	.word	0x00000230


	//   ....[2]....
        /*00d0*/ 	.word	0x00000240


	//   ....[3]....
        /*00d4*/ 	.word	0x000002b0


	//   ....[4]....
        /*00d8*/ 	.word	0x00020c50


	//   ....[5]....
        /*00dc*/ 	.word	0x00020ce0


	//   ....[6]....
        /*00e0*/ 	.word	0x000211d0


	//   ....[7]....
        /*00e4*/ 	.word	0x000230c0


	//   ....[8]....
        /*00e8*/ 	.word	0x00023150


	//----- nvinfo : EIATTR_COOP_GROUP_MASK_REGIDS
	.align		4
.L_344:
        /*00ec*/ 	.byte	0x04, 0x29
        /*00ee*/ 	.short	(.L_346 - .L_345)


	//   ....[0]....
.L_345:
        /*00f0*/ 	.word	0xffffffff


	//   ....[1]....
        /*00f4*/ 	.word	0xffffffff


	//   ....[2]....
        /*00f8*/ 	.word	0xffffffff


	//   ....[3]....
        /*00fc*/ 	.word	0xffffffff


	//   ....[4]....
        /*0100*/ 	.word	0xffffffff


	//   ....[5]....
        /*0104*/ 	.word	0xffffffff


	//   ....[6]....
        /*0108*/ 	.word	0xffffffff


	//   ....[7]....
        /*010c*/ 	.word	0xffffffff


	//   ....[8]....
        /*0110*/ 	.word	0xffffffff


	//   ....[9]....
        /*0114*/ 	.word	0xffffffff


	//   ....[10]....
        /*0118*/ 	.word	0xffffffff


	//   ....[11]....
        /*011c*/ 	.word	0xffffffff


	//   ....[12]....
        /*0120*/ 	.word	0xffffffff


	//   ....[13]....
        /*0124*/ 	.word	0xffffffff


	//   ....[14]....
        /*0128*/ 	.word	0xffffffff


	//   ....[15]....
        /*012c*/ 	.word	0xffffffff


	//   ....[16]....
        /*0130*/ 	.word	0xffffffff


	//   ....[17]....
        /*0134*/ 	.word	0xffffffff


	//   ....[18]....
        /*0138*/ 	.word	0xffffffff


	//   ....[19]....
        /*013c*/ 	.word	0xffffffff


	//   ....[20]....
        /*0140*/ 	.word	0xffffffff


	//   ....[21]....
        /*0144*/ 	.word	0xffffffff


	//   ....[22]....
        /*0148*/ 	.word	0xffffffff


	//   ....[23]....
        /*014c*/ 	.word	0xffffffff


	//   ....[24]....
        /*0150*/ 	.word	0xffffffff


	//   ....[25]....
        /*0154*/ 	.word	0xffffffff


	//   ....[26]....
        /*0158*/ 	.word	0xffffffff


	//   ....[27]....
        /*015c*/ 	.word	0xffffffff


	//   ....[28]....
        /*0160*/ 	.word	0x0500000f


	//   ....[29]....
        /*0164*/ 	.word	0x0500000f


	//   ....[30]....
        /*0168*/ 	.word	0xffffffff


	//   ....[31]....
        /*016c*/ 	.word	0xffffffff


	//   ....[32]....
        /*0170*/ 	.word	0xffffffff


	//   ....[33]....
        /*0174*/ 	.word	0xffffffff


	//----- nvinfo : EIATTR_COOP_GROUP_INSTR_OFFSETS
	.align		4
.L_346:
        /*0178*/ 	.byte	0x04, 0x28
        /*017a*/ 	.short	(.L_348 - .L_347)


	//   ....[0]....
.L_347:
        /*017c*/ 	.word	0x000000b0


	//   ....[1]....
        /*0180*/ 	.word	0x00000210


	//   ....[2]....
        /*0184*/ 	.word	0x00000260


	//   ....[3]....
        /*0188*/ 	.word	0x00000470


	//   ....[4]....
        /*018c*/ 	.word	0x000005d0


	//   ....[5]....
        /*0190*/ 	.word	0x000006f0


	//   ....[6]....
        /*0194*/ 	.word	0x00000850


	//   ....[7]....
        /*0198*/ 	.word	0x00001f90


	//   ....[8]....
        /*019c*/ 	.word	0x00005860


	//   ....[9]....
        /*01a0*/ 	.word	0x00005910


	//   ....[10]....
        /*01a4*/ 	.word	0x00005d40


	//   ....[11]....
        /*01a8*/ 	.word	0x00005d60


	//   ....[12]....
        /*01ac*/ 	.word	0x0000aba0


	//   ....[13]....
        /*01b0*/ 	.word	0x0000ac30


	//   ....[14]....
        /*01b4*/ 	.word	0x0000acf0


	//   ....[15]....
        /*01b8*/ 	.word	0x0000ad40


	//   ....[16]....
        /*01bc*/ 	.word	0x00015580


	//   ....[17]....
        /*01c0*/ 	.word	0x00015650


	//   ....[18]....
        /*01c4*/ 	.word	0x000157d0


	//   ....[19]....
        /*01c8*/ 	.word	0x00015840


	//   ....[20]....
        /*01cc*/ 	.word	0x0001dbc0


	//   ....[21]....
        /*01d0*/ 	.word	0x0001dbe0


	//   ....[22]....
        /*01d4*/ 	.word	0x0001dc40


	//   ....[23]....
        /*01d8*/ 	.word	0x0001dc80


	//   ....[24]....
        /*01dc*/ 	.word	0x0001f690


	//   ....[25]....
        /*01e0*/ 	.word	0x000203b0


	//   ....[26]....
        /*01e4*/ 	.word	0x000231e0


	//   ....[27]....
        /*01e8*/ 	.word	0x000233c0


	//   ....[28]....
        /*01ec*/ 	.word	0x00023940


	//   ....[29]....
        /*01f0*/ 	.word	0x00023d10


	//   ....[30]....
        /*01f4*/ 	.word	0x00027600


	//   ....[31]....
        /*01f8*/ 	.word	0x00027640


	//   ....[32]....
        /*01fc*/ 	.word	0x000276b0


	//   ....[33]....
        /*0200*/ 	.word	0x000276d0


	//----- nvinfo : EIATTR_REG_RECONFIG
	.align		4
.L_348:
        /*0204*/ 	.byte	0x01, 0x54
	.zero		2


	//----- nvinfo : EIATTR_SYSCALL_OFFSETS
	.align		4
        /*0208*/ 	.byte	0x04, 0x46
        /*020a*/ 	.short	(.L_350 - .L_349)


	//   ....[0]....
.L_349:
        /*020c*/ 	.word	0x000024e0


	//   ....[1]....
        /*0210*/ 	.word	0x00020e60


	//   ....[2]....
        /*0214*/ 	.word	0x00020f90


	//   ....[3]....
        /*0218*/ 	.word	0x00021090


	//----- nvinfo : EIATTR_MBARRIER_INSTR_OFFSETS
	.align		4
.L_350:
        /*021c*/ 	.byte	0x04, 0x39
        /*021e*/ 	.short	(.L_352 - .L_351)


	//   ....[0]....
.L_351:
        /*0220*/ 	.word	0x00000310
        /*0224*/ 	.word	0x000000ff
        /*0228*/ 	.word	0x00032400
        /*022c*/ 	.short	0x0100
        /*022e*/ 	.byte	0x06
	.zero		1


	//   ....[1]....
        /*0230*/ 	.word	0x00000320
        /*0234*/ 	.word	0x000000ff
        /*0238*/ 	.word	0x00032410
        /*023c*/ 	.short	0x0100
        /*023e*/ 	.byte	0x06
	.zero		1


	//   ....[2]....
        /*0240*/ 	.word	0x00000330
        /*0244*/ 	.word	0x000000ff
        /*0248*/ 	.word	0x00032420
        /*024c*/ 	.short	0x0100
        /*024e*/ 	.byte	0x06
	.zero		1


	//   ....[3]....
        /*0250*/ 	.word	0x00000420
        /*0254*/ 	.word	0x000000ff
        /*0258*/ 	.word	0x00032430
        /*025c*/ 	.short	0x0100
        /*025e*/ 	.byte	0x08
	.zero		1


	//   ....[4]....
        /*0260*/ 	.word	0x00000430
        /*0264*/ 	.word	0x000000ff
        /*0268*/ 	.word	0x00032440
        /*026c*/ 	.short	0x0100
        /*026e*/ 	.byte	0x08
	.zero		1


	//   ....[5]....
        /*0270*/ 	.word	0x00000440
        /*0274*/ 	.word	0x000000ff
        /*0278*/ 	.word	0x00032438
        /*027c*/ 	.short	0x0100
        /*027e*/ 	.byte	0x08
	.zero		1


	//   ....[6]....
        /*0280*/ 	.word	0x00000450
        /*0284*/ 	.word	0x000000ff
        /*0288*/ 	.word	0x00032448
        /*028c*/ 	.short	0x0100
        /*028e*/ 	.byte	0x08
	.zero		1


	//   ....[7]....
        /*0290*/ 	.word	0x00000580
        /*0294*/ 	.word	0x000000ff
        /*0298*/ 	.word	0x00032450
        /*029c*/ 	.short	0x0100
        /*029e*/ 	.byte	0x08
	.zero		1


	//   ....[8]....
        /*02a0*/ 	.word	0x00000590
        /*02a4*/ 	.word	0x000000ff
        /*02a8*/ 	.word	0x00032460
        /*02ac*/ 	.short	0x0100
        /*02ae*/ 	.byte	0x08
	.zero		1


	//   ....[9]....
        /*02b0*/ 	.word	0x000005a0
        /*02b4*/ 	.word	0x000000ff
        /*02b8*/ 	.word	0x00032458
        /*02bc*/ 	.short	0x0100
        /*02be*/ 	.byte	0x08
	.zero		1


	//   ....[10]....
        /*02c0*/ 	.word	0x000005b0
        /*02c4*/ 	.word	0x000000ff
        /*02c8*/ 	.word	0x00032468
        /*02cc*/ 	.short	0x0100
        /*02ce*/ 	.byte	0x08
	.zero		1


	//   ....[11]....
        /*02d0*/ 	.word	0x000006a0
        /*02d4*/ 	.word	0x000000ff
        /*02d8*/ 	.word	0x00032470
        /*02dc*/ 	.short	0x0100
        /*02de*/ 	.byte	0x06
	.zero		1


	//   ....[12]....
        /*02e0*/ 	.word	0x000006b0
        /*02e4*/ 	.word	0x000000ff
        /*02e8*/ 	.word	0x00032480
        /*02ec*/ 	.short	0x0100
        /*02ee*/ 	.byte	0x06
	.zero		1


	//   ....[13]....
        /*02f0*/ 	.word	0x000006c0
        /*02f4*/ 	.word	0x000000ff
        /*02f8*/ 	.word	0x00032478
        /*02fc*/ 	.short	0x0100
        /*02fe*/ 	.byte	0x06
	.zero		1


	//   ....[14]....
        /*0300*/ 	.word	0x000006d0
        /*0304*/ 	.word	0x000000ff
        /*0308*/ 	.word	0x00032488
        /*030c*/ 	.short	0x0100
        /*030e*/ 	.byte	0x06
	.zero		1


	//   ....[15]....
        /*0310*/ 	.word	0x00000800
        /*0314*/ 	.word	0x000000ff
        /*0318*/ 	.word	0x00032490
        /*031c*/ 	.short	0x0100
        /*031e*/ 	.byte	0x08
	.zero		1


	//   ....[16]....
        /*0320*/ 	.word	0x00000810
        /*0324*/ 	.word	0x000000ff
        /*0328*/ 	.word	0x000324a0
        /*032c*/ 	.short	0x0100
        /*032e*/ 	.byte	0x08
	.zero		1


	//   ....[17]....
        /*0330*/ 	.word	0x00000820
        /*0334*/ 	.word	0x000000ff
        /*0338*/ 	.word	0x00032498
        /*033c*/ 	.short	0x0100
        /*033e*/ 	.byte	0x08
	.zero		1


	//   ....[18]....
        /*0340*/ 	.word	0x00000830
        /*0344*/ 	.word	0x000000ff
        /*0348*/ 	.word	0x000324a8
        /*034c*/ 	.short	0x0100
        /*034e*/ 	.byte	0x08
	.zero		1


	//   ....[19]....
        /*0350*/ 	.word	0x00000960
        /*0354*/ 	.word	0x000000ff
        /*0358*/ 	.word	0x000324b0
        /*035c*/ 	.short	0x0100
        /*035e*/ 	.byte	0x08
	.zero		1


	//   ....[20]....
        /*0360*/ 	.word	0x00000970
        /*0364*/ 	.word	0x000000ff
        /*0368*/ 	.word	0x000324c0
        /*036c*/ 	.short	0x0100
        /*036e*/ 	.byte	0x08
	.zero		1


	//   ....[21]....
        /*0370*/ 	.word	0x00000980
        /*0374*/ 	.word	0x000000ff
        /*0378*/ 	.word	0x000324b8
        /*037c*/ 	.short	0x0100
        /*037e*/ 	.byte	0x08
	.zero		1


	//   ....[22]....
        /*0380*/ 	.word	0x00000990
        /*0384*/ 	.word	0x000000ff
        /*0388*/ 	.word	0x000324c8
        /*038c*/ 	.short	0x0100
        /*038e*/ 	.byte	0x08
	.zero		1


	//   ....[23]....
        /*0390*/ 	.word	0x00002730
        /*0394*/ 	.word	0x000000ff
        /*0398*/ 	.word	0x00032400
        /*039c*/ 	.short	0x010a
        /*039e*/ 	.byte	0x32
	.zero		1


	//   ....[24]....
        /*03a0*/ 	.word	0x00002bc0
        /*03a4*/ 	.word	0x00000018
        /*03a8*/ 	.word	0x00000000
        /*03ac*/ 	.short	0x010a
        /*03ae*/ 	.byte	0x3f
	.zero		1


	//   ....[25]....
        /*03b0*/ 	.word	0x00002c20
        /*03b4*/ 	.word	0x00000018
        /*03b8*/ 	.word	0x00000000
        /*03bc*/ 	.short	0x010a
        /*03be*/ 	.byte	0x3f
	.zero		1


	//   ....[26]....
        /*03c0*/ 	.word	0x00002fd0
        /*03c4*/ 	.word	0x000000ff
        /*03c8*/ 	.word	0x00032410
        /*03cc*/ 	.short	0x010a
        /*03ce*/ 	.byte	0x32
	.zero		1


	//   ....[27]....
        /*03d0*/ 	.word	0x000030d0
        /*03d4*/ 	.word	0x00000008
        /*03d8*/ 	.word	0x00000000
        /*03dc*/ 	.short	0x010a
        /*03de*/ 	.byte	0x3f
	.zero		1


	//   ....[28]....
        /*03e0*/ 	.word	0x00003130
        /*03e4*/ 	.word	0x00000008
        /*03e8*/ 	.word	0x00000000
        /*03ec*/ 	.short	0x010a
        /*03ee*/ 	.byte	0x3f
	.zero		1


	//   ....[29]....
        /*03f0*/ 	.word	0x00003e10
        /*03f4*/ 	.word	0x00000007
        /*03f8*/ 	.word	0x00000000
        /*03fc*/ 	.short	0x0101
        /*03fe*/ 	.byte	0x3f
	.zero		1


	//   ....[30]....
        /*0400*/ 	.word	0x00008fc0
        /*0404*/ 	.word	0x0000000d
        /*0408*/ 	.word	0x00000000
        /*040c*/ 	.short	0x0101
        /*040e*/ 	.byte	0x3f
	.zero		1


	//   ....[31]....
        /*0410*/ 	.word	0x00009660
        /*0414*/ 	.word	0x00000003
        /*0418*/ 	.word	0x00000000
        /*041c*/ 	.short	0x010a
        /*041e*/ 	.byte	0x3f
	.zero		1


	//   ....[32]....
        /*0420*/ 	.word	0x00009760
        /*0424*/ 	.word	0x00000000
        /*0428*/ 	.word	0x00000000
        /*042c*/ 	.short	0x010a
        /*042e*/ 	.byte	0x3f
	.zero		1


	//   ....[33]....
        /*0430*/ 	.word	0x00009b90
        /*0434*/ 	.word	0x00000003
        /*0438*/ 	.word	0x00000000
        /*043c*/ 	.short	0x010a
        /*043e*/ 	.byte	0x3f
	.zero		1


	//   ....[34]....
        /*0440*/ 	.word	0x00009c40
        /*0444*/ 	.word	0x00000004
        /*0448*/ 	.word	0x00000000
        /*044c*/ 	.short	0x010a
        /*044e*/ 	.byte	0x3f
	.zero		1


	//   ....[35]....
        /*0450*/ 	.word	0x0000a930
        /*0454*/ 	.word	0x00000003
        /*0458*/ 	.word	0x00000000
        /*045c*/ 	.short	0x0101
        /*045e*/ 	.byte	0x3f
	.zero		1


	//   ....[36]....
        /*0460*/ 	.word	0x00012c00
        /*0464*/ 	.word	0x00000000
        /*0468*/ 	.word	0x00000000
        /*046c*/ 	.short	0x0101
        /*046e*/ 	.byte	0x3f
	.zero		1


	//   ....[37]....
        /*0470*/ 	.word	0x00012e00
        /*0474*/ 	.word	0x00000005
        /*0478*/ 	.word	0x00000000
        /*047c*/ 	.short	0x010a
        /*047e*/ 	.byte	0x3f
	.zero		1


	//   ....[38]....
        /*0480*/ 	.word	0x00012f00
        /*0484*/ 	.word	0x00000000
        /*0488*/ 	.word	0x00000000
        /*048c*/ 	.short	0x010a
        /*048e*/ 	.byte	0x3f
	.zero		1


	//   ....[39]....
        /*0490*/ 	.word	0x00013330
        /*0494*/ 	.word	0x00000005
        /*0498*/ 	.word	0x00000000
        /*049c*/ 	.short	0x010a
        /*049e*/ 	.byte	0x3f
	.zero		1


	//   ....[40]....
        /*04a0*/ 	.word	0x000133e0
        /*04a4*/ 	.word	0x00000004
        /*04a8*/ 	.word	0x00000000
        /*04ac*/ 	.short	0x010a
        /*04ae*/ 	.byte	0x3f
	.zero		1


	//   ....[41]....
        /*04b0*/ 	.word	0x000140f0
        /*04b4*/ 	.word	0x00000004
        /*04b8*/ 	.word	0x00000000
        /*04bc*/ 	.short	0x0101
        /*04be*/ 	.byte	0x3f
	.zero		1


	//   ....[42]....
        /*04c0*/ 	.word	0x0001d750
        /*04c4*/ 	.word	0x00000000
        /*04c8*/ 	.word	0x00000000
        /*04cc*/ 	.short	0x0101
        /*04ce*/ 	.byte	0x3f
	.zero		1


	//   ....[43]....
        /*04d0*/ 	.word	0x0001f920
        /*04d4*/ 	.word	0x000000ff
        /*04d8*/ 	.word	0x00000000
        /*04dc*/ 	.short	0x0101
        /*04de*/ 	.byte	0x05
	.zero		1


	//   ....[44]....
        /*04e0*/ 	.word	0x00021450
        /*04e4*/ 	.word	0x0000000a
        /*04e8*/ 	.word	0x00032440
        /*04ec*/ 	.short	0x010a
        /*04ee*/ 	.byte	0x3f
	.zero		1


	//   ....[45]....
        /*04f0*/ 	.word	0x00021980
        /*04f4*/ 	.word	0x00000012
        /*04f8*/ 	.word	0x00032420
        /*04fc*/ 	.short	0x010a
        /*04fe*/ 	.byte	0x3f
	.zero		1


	//   ....[46]....
        /*0500*/ 	.word	0x00021a00
        /*0504*/ 	.word	0x0000000a
        /*0508*/ 	.word	0x00032460
        /*050c*/ 	.short	0x010a
        /*050e*/ 	.byte	0x3f
	.zero		1


	//   ....[47]....
        /*0510*/ 	.word	0x00021f40
        /*0514*/ 	.word	0x00000002
        /*0518*/ 	.word	0x00032440
        /*051c*/ 	.short	0x010a
        /*051e*/ 	.byte	0x3f
	.zero		1


	//   ....[48]....
        /*0520*/ 	.word	0x000220d0
        /*0524*/ 	.word	0x00000002
        /*0528*/ 	.word	0x00032460
        /*052c*/ 	.short	0x010a
        /*052e*/ 	.byte	0x3f
	.zero		1


	//   ....[49]....
        /*0530*/ 	.word	0x000225c0
        /*0534*/ 	.word	0x00000003
        /*0538*/ 	.word	0x00032440
        /*053c*/ 	.short	0x010a
        /*053e*/ 	.byte	0x3f
	.zero		1


	//   ....[50]....
        /*0540*/ 	.word	0x00022750
        /*0544*/ 	.word	0x00000003
        /*0548*/ 	.word	0x00032460
        /*054c*/ 	.short	0x010a
        /*054e*/ 	.byte	0x3f
	.zero		1


	//   ....[51]....
        /*0550*/ 	.word	0x00022be0
        /*0554*/ 	.word	0x00000002
        /*0558*/ 	.word	0x00032440
        /*055c*/ 	.short	0x010a
        /*055e*/ 	.byte	0x3f
	.zero		1


	//   ....[52]....
        /*0560*/ 	.word	0x00022d70
        /*0564*/ 	.word	0x00000002
        /*0568*/ 	.word	0x00032460
        /*056c*/ 	.short	0x010a
        /*056e*/ 	.byte	0x3f
	.zero		1


	//   ....[53]....
        /*0570*/ 	.word	0x00023370
        /*0574*/ 	.word	0x00000007
        /*0578*/ 	.word	0x00032420
        /*057c*/ 	.short	0x010a
        /*057e*/ 	.byte	0x3f
	.zero		1


	//   ....[54]....
        /*0580*/ 	.word	0x000234c0
        /*0584*/ 	.word	0x00000005
        /*0588*/ 	.word	0x00000000
        /*058c*/ 	.short	0x010a
        /*058e*/ 	.byte	0x3f
	.zero		1


	//   ....[55]....
        /*0590*/ 	.word	0x00023530
        /*0594*/ 	.word	0x00000003
        /*0598*/ 	.word	0x00000000
        /*059c*/ 	.short	0x010a
        /*059e*/ 	.byte	0x3f
	.zero		1


	//   ....[56]....
        /*05a0*/ 	.word	0x00023590
        /*05a4*/ 	.word	0x00000005
        /*05a8*/ 	.word	0x00000000
        /*05ac*/ 	.short	0x010a
        /*05ae*/ 	.byte	0x3f
	.zero		1


	//   ....[57]....
        /*05b0*/ 	.word	0x000235c0
        /*05b4*/ 	.word	0x00000003
        /*05b8*/ 	.word	0x00000000
        /*05bc*/ 	.short	0x010a
        /*05be*/ 	.byte	0x3f
	.zero		1


	//   ....[58]....
        /*05c0*/ 	.word	0x00023630
        /*05c4*/ 	.word	0x00000007
        /*05c8*/ 	.word	0x00032400
        /*05cc*/ 	.short	0x010a
        /*05ce*/ 	.byte	0x3f
	.zero		1


	//   ....[59]....
        /*05d0*/ 	.word	0x00023680
        /*05d4*/ 	.word	0x00000018
        /*05d8*/ 	.word	0x00000000
        /*05dc*/ 	.short	0x010a
        /*05de*/ 	.byte	0x3f
	.zero		1


	//   ....[60]....
        /*05e0*/ 	.word	0x000236e0
        /*05e4*/ 	.word	0x00000008
        /*05e8*/ 	.word	0x00032410
        /*05ec*/ 	.short	0x010a
        /*05ee*/ 	.byte	0x3f
	.zero		1


	//   ....[61]....
        /*05f0*/ 	.word	0x00023730
        /*05f4*/ 	.word	0x00000008
        /*05f8*/ 	.word	0x00000000
        /*05fc*/ 	.short	0x010a
        /*05fe*/ 	.byte	0x3f
	.zero		1


	//   ....[62]....
        /*0600*/ 	.word	0x00023780
        /*0604*/ 	.word	0x00000000
        /*0608*/ 	.word	0x00000000
        /*060c*/ 	.short	0x010a
        /*060e*/ 	.byte	0x3f
	.zero		1


	//   ....[63]....
        /*0610*/ 	.word	0x000237d0
        /*0614*/ 	.word	0x00000004
        /*0618*/ 	.word	0x00000000
        /*061c*/ 	.short	0x010a
        /*061e*/ 	.byte	0x3f
	.zero		1


	//   ....[64]....
        /*0620*/ 	.word	0x00023820
        /*0624*/ 	.word	0x00000000
        /*0628*/ 	.word	0x00000000
        /*062c*/ 	.short	0x010a
        /*062e*/ 	.byte	0x3f
	.zero		1


	//   ....[65]....
        /*0630*/ 	.word	0x00023870
        /*0634*/ 	.word	0x00000004
        /*0638*/ 	.word	0x00000000
        /*063c*/ 	.short	0x010a
        /*063e*/ 	.byte	0x3f
	.zero		1


	//   ....[66]....
        /*0640*/ 	.word	0x000239f0
        /*0644*/ 	.word	0x0000000a
        /*0648*/ 	.word	0x00032440
        /*064c*/ 	.short	0x010a
        /*064e*/ 	.byte	0x3f
	.zero		1


	//   ....[67]....
        /*0650*/ 	.word	0x00023a40
        /*0654*/ 	.word	0x00000012
        /*0658*/ 	.word	0x00032420
        /*065c*/ 	.short	0x010a
        /*065e*/ 	.byte	0x3f
	.zero		1


	//   ....[68]....
        /*0660*/ 	.word	0x00023a90
        /*0664*/ 	.word	0x0000000a
        /*0668*/ 	.word	0x00032460
        /*066c*/ 	.short	0x010a
        /*066e*/ 	.byte	0x3f
	.zero		1


	//   ....[69]....
        /*0670*/ 	.word	0x00023ae0
        /*0674*/ 	.word	0x00000002
        /*0678*/ 	.word	0x00032440
        /*067c*/ 	.short	0x010a
        /*067e*/ 	.byte	0x3f
	.zero		1


	//   ....[70]....
        /*0680*/ 	.word	0x00023b30
        /*0684*/ 	.word	0x00000002
        /*0688*/ 	.word	0x00032460
        /*068c*/ 	.short	0x010a
        /*068e*/ 	.byte	0x3f
	.zero		1


	//   ....[71]....
        /*0690*/ 	.word	0x00023b80
        /*0694*/ 	.word	0x00000003
        /*0698*/ 	.word	0x00032440
        /*069c*/ 	.short	0x010a
        /*069e*/ 	.byte	0x3f
	.zero		1


	//   ....[72]....
        /*06a0*/ 	.word	0x00023bd0
        /*06a4*/ 	.word	0x00000003
        /*06a8*/ 	.word	0x00032460
        /*06ac*/ 	.short	0x010a
        /*06ae*/ 	.byte	0x3f
	.zero		1


	//   ....[73]....
        /*06b0*/ 	.word	0x00023c20
        /*06b4*/ 	.word	0x00000002
        /*06b8*/ 	.word	0x00032440
        /*06bc*/ 	.short	0x010a
        /*06be*/ 	.byte	0x3f
	.zero		1


	//   ....[74]....
        /*06c0*/ 	.word	0x00023c70
        /*06c4*/ 	.word	0x00000002
        /*06c8*/ 	.word	0x00032460
        /*06cc*/ 	.short	0x010a
        /*06ce*/ 	.byte	0x3f
	.zero		1


	//   ....[75]....
        /*06d0*/ 	.word	0x00023d50
        /*06d4*/ 	.word	0x00000007
        /*06d8*/ 	.word	0x00032420
        /*06dc*/ 	.short	0x010a
        /*06de*/ 	.byte	0x3f
	.zero		1


	//   ....[76]....
        /*06e0*/ 	.word	0x00023da0
        /*06e4*/ 	.word	0x00000005
        /*06e8*/ 	.word	0x00000000
        /*06ec*/ 	.short	0x010a
        /*06ee*/ 	.byte	0x3f
	.zero		1


	//   ....[77]....
        /*06f0*/ 	.word	0x00023df0
        /*06f4*/ 	.word	0x00000003
        /*06f8*/ 	.word	0x00000000
        /*06fc*/ 	.short	0x010a
        /*06fe*/ 	.byte	0x3f
	.zero		1


	//   ....[78]....
        /*0700*/ 	.word	0x00023e40
        /*0704*/ 	.word	0x00000005
        /*0708*/ 	.word	0x00000000
        /*070c*/ 	.short	0x010a
        /*070e*/ 	.byte	0x3f
	.zero		1


	//   ....[79]....
        /*0710*/ 	.word	0x000241e0
        /*0714*/ 	.word	0x0000000c
        /*0718*/ 	.word	0x00000000
        /*071c*/ 	.short	0x010a
        /*071e*/ 	.byte	0x3f
	.zero		1


	//   ....[80]....
        /*0720*/ 	.word	0x00024320
        /*0724*/ 	.word	0x00000002
        /*0728*/ 	.word	0x00000000
        /*072c*/ 	.short	0x010a
        /*072e*/ 	.byte	0x3f
	.zero		1


	//   ....[81]....
        /*0730*/ 	.word	0x00024980
        /*0734*/ 	.word	0x0000000b
        /*0738*/ 	.word	0x00000000
        /*073c*/ 	.short	0x010a
        /*073e*/ 	.byte	0x3f
	.zero		1


	//   ....[82]....
        /*0740*/ 	.word	0x00024ac0
        /*0744*/ 	.word	0x00000008
        /*0748*/ 	.word	0x00000000
        /*074c*/ 	.short	0x010a
        /*074e*/ 	.byte	0x3f
	.zero		1


	//   ....[83]....
        /*0750*/ 	.word	0x00025de0
        /*0754*/ 	.word	0x00000002
        /*0758*/ 	.word	0x00000000
        /*075c*/ 	.short	0x0101
        /*075e*/ 	.byte	0x3f
	.zero		1


	//   ....[84]....
        /*0760*/ 	.word	0x0003f2d0
        /*0764*/ 	.word	0x00000004
        /*0768*/ 	.word	0x00000000
        /*076c*/ 	.short	0x0101
        /*076e*/ 	.byte	0x3f
	.zero		1


	//   ....[85]....
        /*0770*/ 	.word	0x0003f310
        /*0774*/ 	.word	0x00000002
        /*0778*/ 	.word	0x00000000
        /*077c*/ 	.short	0x010a
        /*077e*/ 	.byte	0x3f
	.zero		1


	//   ....[86]....
        /*0780*/ 	.word	0x0003f360
        /*0784*/ 	.word	0x00000008
        /*0788*/ 	.word	0x00000000
        /*078c*/ 	.short	0x010a
        /*078e*/ 	.byte	0x3f
	.zero		1


	//----- nvinfo : EIATTR_NUM_MBARRIERS
	.align		4
.L_352:
        /*0790*/ 	.byte	0x03, 0x38
        /*0792*/ 	.short	0x0017


	//----- nvinfo : EIATTR_EXIT_INSTR_OFFSETS
	.align		4
        /*0794*/ 	.byte	0x04, 0x1c
        /*0796*/ 	.short	(.L_354 - .L_353)


	//   ....[0]....
.L_353:
        /*0798*/ 	.word	0x00000ba0


	//   ....[1]....
        /*079c*/ 	.word	0x00020370


	//   ....[2]....
        /*07a0*/ 	.word	0x000203d0


	//   ....[3]....
        /*07a4*/ 	.word	0x000233e0


	//   ....[4]....
        /*07a8*/ 	.word	0x00023610


	//----- nvinfo : EIATTR_MAX_THREADS
	.align		4
.L_354:
        /*07ac*/ 	.byte	0x04, 0x05
        /*07ae*/ 	.short	(.L_356 - .L_355)
.L_355:
        /*07b0*/ 	.word	0x00000180
        /*07b4*/ 	.word	0x00000001
        /*07b8*/ 	.word	0x00000001


	//----- nvinfo : EIATTR_CRS_STACK_SIZE
	.align		4
.L_356:
        /*07bc*/ 	.byte	0x04, 0x1e
        /*07be*/ 	.short	(.L_358 - .L_357)
.L_357:
        /*07c0*/ 	.word	0x00000000


	//----- nvinfo : EIATTR_CBANK_PARAM_SIZE
	.align		4
.L_358:
        /*07c4*/ 	.byte	0x03, 0x19
        /*07c6*/ 	.short	0x0cf0


	//----- nvinfo : EIATTR_PARAM_CBANK
	.align		4
        /*07c8*/ 	.byte	0x04, 0x0a
        /*07ca*/ 	.short	(.L_360 - .L_359)
	.align		4
.L_359:
        /*07cc*/ 	.word	index@(.nv.constant0._ZN7cutlass13device_kernelIN5flash11enable_sm90INS1_16FlashAttnFwdSm90INS1_25CollectiveMainloopFwdSm90ILi2EN4cute5tupleIJNS5_1CILi1EEES8_S8_EEENS6_IJNS7_ILi128EEENS7_ILi96EEENS7_ILi64EEEEEELi256ENS_10bfloat16_tEfNS_4arch4Sm90ELb0ELb1ELb0ELb0ELb0ELb0ELb1ELb1ELb0ELb0ELb0ELb0EEENS1_21CollectiveEpilogueFwdINS6_IJSA_NS7_ILi256EEESB_EEES9_SE_SG_Li256ELb0ELb0ELb0ELb0EEENS1_30DynamicPersistentTileSchedulerILi256ELi32ELb0ELb0ELb1EEEEEEEEEvNT_6ParamsE)
        /*07d0*/ 	.short	0x0210
        /*07d2*/ 	.short	0x0cf0


	//----- nvinfo : EIATTR_SW_WAR
	.align		4
.L_360:
        /*07d4*/ 	.byte	0x04, 0x36
        /*07d6*/ 	.short	(.L_362 - .L_361)
.L_361:
        /*07d8*/ 	.word	0x00000008
.L_362:


//--------------------- .nv.info._ZN7cutlass13device_kernelIN5flash11enable_sm90INS1_16FlashAttnFwdSm90INS1_25CollectiveMainloopFwdSm90ILi2EN4cute5tupleIJNS5_1CILi1EEES8_S8_EEENS6_IJNS7_ILi128EEENS7_ILi96EEENS7_ILi64EEEEEELi256ENS_10bfloat16_tEfNS_4arch4Sm90ELb0ELb1ELb0ELb1ELb0ELb0ELb0ELb1ELb0ELb0ELb0ELb0EEENS1_21CollectiveEpilogueFwdINS6_IJSA_NS7_ILi256EEESB_EEES9_SE_SG_Li256ELb1ELb0ELb0ELb0EEENS1_36VarlenDynamicPersistentTileSchedulerILi128ELi96ELi256ELi32ELb0ELb0ELb1ELb1ELb0ELb1EEEEEEEEEvNT_6ParamsE --------------------------
	.section	.nv.info._ZN7cutlass13device_kernelIN5flash11enable_sm90INS1_16FlashAttnFwdSm90INS1_25CollectiveMainloopFwdSm90ILi2EN4cute5tupleIJNS5_1CILi1EEES8_S8_EEENS6_IJNS7_ILi128EEENS7_ILi96EEENS7_ILi64EEEEEELi256ENS_10bfloat16_tEfNS_4arch4Sm90ELb0ELb1ELb0ELb1ELb0ELb0ELb0ELb1ELb0ELb0ELb0ELb0EEENS1_21CollectiveEpilogueFwdINS6_IJSA_NS7_ILi256EEESB_EEES9_SE_SG_Li256ELb1ELb0ELb0ELb0EEENS1_36VarlenDynamicPersistentTileSchedulerILi128ELi96ELi256ELi32ELb0ELb0ELb1ELb1ELb0ELb1EEEEEEEEEvNT_6ParamsE,"",@"SHT_CUDA_INFO"
	.sectionflags	@""
	.align	4


	//----- nvinfo : EIATTR_CUDA_API_VERSION
	.align		4
        /*0000*/ 	.byte	0x04, 0x37
        /*0002*/ 	.short	(.L_364 - .L_363)
.L_363:
        /*0004*/ 	.word	0x00000082


	//----- nvinfo : EIATTR_KPARAM_INFO
	.align		4
.L_364:
        /*0008*/ 	.byte	0x04, 0x17
        /*000a*/ 	.short	(.L_366 - .L_365)
.L_365:
        /*000c*/ 	.word	0x00000000
        /*0010*/ 	.short	0x0000
        /*0012*/ 	.short	0x0070
        /*0014*/ 	.byte	0x00, 0xf0, 0x01, 0x28


	//----- nvinfo : EIATTR_SPARSE_MMA_MASK
	.align		4
.L_366:
        /*0018*/ 	.byte	0x03, 0x50
        /*001a*/ 	.short	0x0000


	//----- nvinfo : EIATTR_MAXREG_COUNT
	.align		4
        /*001c*/ 	.byte	0x03, 0x1b
        /*001e*/ 	.short	0x00a8


	//----- nvinfo : EIATTR_NUM_BARRIERS
	.align		4
        /*0020*/ 	.byte	0x02, 0x4c
        /*0022*/ 	.byte	0x10
	.zero		1


	//----- nvinfo : EIATTR_EXTERNS
	.align		4
        /*0024*/ 	.byte	0x04, 0x0f
        /*0026*/ 	.short	(.L_368 - .L_367)


	//   ....[0]....
	.align		4
.L_367:
        /*0028*/ 	.word	index@(__assertfail)


	//----- nvinfo : EIATTR_ANNOTATIONS
	.align		4
.L_368:
        /*002c*/ 	.byte	0x04, 0x55
        /*002e*/ 	.short	(.L_370 - .L_369)


	//   ....[0]....
.L_369:
        /* <DEDUP_REMOVED lines=27> */


	//----- nvinfo : EIATTR_MERCURY_ISA_VERSION
	.align		4
.L_370:
        /*01d0*/ 	.byte	0x03, 0x5f
        /*01d2*/ 	.short	0x0101


	//----- nvinfo : EIATTR_UNUSED_LOAD_BYTE_OFFSET
	.align		4
        /*01d4*/ 	.byte	0x04, 0x44
        /*01d6*/ 	.short	(.L_372 - .L_371)


	//   ....[0]....
.L_371:
        /*01d8*/ 	.word	0x00000a70
        /*01dc*/ 	.word	0x0000fff0


	//   ....[1]....
        /*01e0*/ 	.word	0x0000ced0
        /*01e4*/ 	.word	0x0000fff0


	//----- nvinfo : EIATTR_INT_WARP_WIDE_INSTR_OFFSETS
	.align		4
.L_372:
        /*01e8*/ 	.byte	0x04, 0x31
        /*01ea*/ 	.short	(.L_374 - .L_373)


	//   ....[0]....
.L_373:
        /*01ec*/ 	.word	0x00000160


	//   ....[1]....
        /*01f0*/ 	.word	0x000001a0


	//   ....[2]....
        /*01f4*/ 	.word	0x00000210


	//   ....[3]....
        /*01f8*/ 	.word	0x00010e00


	//   ....[4]....
        /*01fc*/ 	.word	0x00010e90


	//   ....[5]....
        /*0200*/ 	.word	0x00011390


	//   ....[6]....
        /*0204*/ 	.word	0x00011410


	//   ....[7]....
        /*0208*/ 	.word	0x00013730


	//   ....[8]....
        /*020c*/ 	.word	0x000137c0


	//----- nvinfo : EIATTR_COOP_GROUP_MASK_REGIDS
	.align		4
.L_374:
        /*0210*/ 	.byte	0x04, 0x29
        /*0212*/ 	.short	(.L_376 - .L_375)


	//   ....[0]....
.L_375:
        /*0214*/ 	.word	0xffffffff


	//   ....[1]....
        /*0218*/ 	.word	0xffffffff


	//   ....[2]....
        /*021c*/ 	.word	0xffffffff


	//   ....[3]....
        /*0220*/ 	.word	0xffffffff


	//   ....[4]....
        /*0224*/ 	.word	0xffffffff


	//   ....[5]....
        /*0228*/ 	.word	0xffffffff


	//   ....[6]....
        /*022c*/ 	.word	0xffffffff


	//   ....[7]....
        /*0230*/ 	.word	0xffffffff


	//   ....[8]....
        /*0234*/ 	.word	0xffffffff


	//   ....[9]....
        /*0238*/ 	.word	0xffffffff


	//   ....[10]....
        /*023c*/ 	.word	0xffffffff


	//   ....[11]....
        /*0240*/ 	.word	0xffffffff


	//   ....[12]....
        /*0244*/ 	.word	0xffffffff


	//   ....[13]....
        /*0248*/ 	.word	0xffffffff


	//   ....[14]....
        /*024c*/ 	.word	0xffffffff


	//   ....[15]....
        /*0250*/ 	.word	0xffffffff


	//   ....[16]....
        /*0254*/ 	.word	0xffffffff


	//   ....[17]....
        /*0258*/ 	.word	0xffffffff


	//   ....[18]....
        /*025c*/ 	.word	0xffffffff


	//   ....[19]....
        /*0260*/ 	.word	0xffffffff


	//   ....[20]....
        /*0264*/ 	.word	0xffffffff


	//   ....[21]....
        /*0268*/ 	.word	0xffffffff


	//   ....[22]....
        /*026c*/ 	.word	0xffffffff


	//   ....[23]....
        /*0270*/ 	.word	0xffffffff


	//   ....[24]....
        /*0274*/ 	.word	0xffffffff


	//   ....[25]....
        /*0278*/ 	.word	0xffffffff


	//   ....[26]....
        /*027c*/ 	.word	0xffffffff


	//   ....[27]....
        /*0280*/ 	.word	0xffffffff


	//   ....[28]....
        /*0284*/ 	.word	0xffffffff


	//   ....[29]....
        /*0288*/ 	.word	0xffffffff


	//   ....[30]....
        /*028c*/ 	.word	0xffffffff


	//   ....[31]....
        /*0290*/ 	.word	0xffffffff


	//   ....[32]....
        /*0294*/ 	.word	0xffffffff


	//   ....[33]....
        /*0298*/ 	.word	0xffffffff


	//   ....[34]....
        /*029c*/ 	.word	0xffffffff


	//   ....[35]....
        /*02a0*/ 	.word	0xffffffff


	//   ....[36]....
        /*02a4*/ 	.word	0xffffffff


	//   ....[37]....
        /*02a8*/ 	.word	0xffffffff


	//   ....[38]....
        /*02ac*/ 	.word	0xffffffff


	//   ....[39]....
        /*02b0*/ 	.word	0xffffffff


	//   ....[40]....
        /*02b4*/ 	.word	0xffffffff


	//   ....[41]....
        /*02b8*/ 	.word	0xffffffff


	//   ....[42]....
        /*02bc*/ 	.word	0xffffffff


	//   ....[43]....
        /*02c0*/ 	.word	0xffffffff


	//   ....[44]....
        /*02c4*/ 	.word	0xffffffff


	//   ....[45]....
        /*02c8*/ 	.word	0xffffffff


	//   ....[46]....
        /*02cc*/ 	.word	0xffffffff


	//   ....[47]....
        /*02d0*/ 	.word	0xffffffff


	//   ....[48]....
        /*02d4*/ 	.word	0xffffffff


	//   ....[49]....
        /*02d8*/ 	.word	0xffffffff


	//   ....[50]....
        /*02dc*/ 	.word	0xffffffff


	//   ....[51]....
        /*02e0*/ 	.word	0xffffffff


	//   ....[52]....
        /*02e4*/ 	.word	0xffffffff


	//   ....[53]....
        /*02e8*/ 	.word	0xffffffff


	//   ....[54]....
        /*02ec*/ 	.word	0xffffffff


	//   ....[55]....
        /*02f0*/ 	.word	0xffffffff


	//   ....[56]....
        /*02f4*/ 	.word	0xffffffff


	//   ....[57]....
        /*02f8*/ 	.word	0xffffffff


	//   ....[58]....
        /*02fc*/ 	.word	0xffffffff


	//   ....[59]....
        /*0300*/ 	.word	0xffffffff


	//   ....[60]....
        /*0304*/ 	.word	0xffffffff


	//   ....[61]....
        /*0308*/ 	.word	0xffffffff


	//   ....[62]....
        /*030c*/ 	.word	0x0500000f


	//   ....[63]....
        /*0310*/ 	.word	0x0500000f


	//   ....[64]....
        /*0314*/ 	.word	0x0500000f


	//   ....[65]....
        /*0318*/ 	.word	0x0500000f


	//   ....[66]....
        /*031c*/ 	.word	0x0500000f


	//   ....[67]....
        /*0320*/ 	.word	0x0500000f


	//   ....[68]....
        /*0324*/ 	.word	0x0500000f


	//   ....[69]....
        /*0328*/ 	.word	0x0500000f


	//   ....[70]....
        /*032c*/ 	.word	0x0500000f


	//   ....[71]....
        /*0330*/ 	.word	0x0500000f


	//   ....[72]....
        /*0334*/ 	.word	0x0500000f


	//   ....[73]....
        /*0338*/ 	.word	0x0500000f


	//   ....[74]....
        /*033c*/ 	.word	0x0500000f


	//   ....[75]....
        /*0340*/ 	.word	0x0500000f


	//   ....[76]....
        /*0344*/ 	.word	0x0500000f


	//   ....[77]....
        /*0348*/ 	.word	0x0500000f


	//   ....[78]....
        /*034c*/ 	.word	0x0500000f


	//   ....[79]....
        /*0350*/ 	.word	0x0500000f


	//   ....[80]....
        /*0354*/ 	.word	0x0500000f


	//----- nvinfo : EIATTR_COOP_GROUP_INSTR_OFFSETS
	.align		4
.L_376:
        /*0358*/ 	.byte	0x04, 0x28
        /*035a*/ 	.short	(.L_378 - .L_377)


	//   ....[0]....
.L_377:
        /*035c*/ 	.word	0x00000070


	//   ....[1]....
        /*0360*/ 	.word	0x00000170


	//   ....[2]....
        /*0364*/ 	.word	0x000001c0


	//   ....[3]....
        /*0368*/ 	.word	0x000003f0


	//   ....[4]....
        /*036c*/ 	.word	0x00000550


	//   ....[5]....
        /*0370*/ 	.word	0x00000670


	//   ....[6]....
        /*0374*/ 	.word	0x000007d0


	//   ....[7]....
        /*0378*/ 	.word	0x000019d0


	//   ....[8]....
        /*037c*/ 	.word	0x00003000


	//   ....[9]....
        /*0380*/ 	.word	0x00003110


	//   ....[10]....
        /*0384*/ 	.word	0x000036e0


	//   ....[11]....
        /*0388*/ 	.word	0x00003760


	//   ....[12]....
        /*038c*/ 	.word	0x00005840


	//   ....[13]....
        /*0390*/ 	.word	0x00005960


	//   ....[14]....
        /*0394*/ 	.word	0x00005f80


	//   ....[15]....
        /*0398*/ 	.word	0x00006050


	//   ....[16]....
        /*039c*/ 	.word	0x00007b80


	//   ....[17]....
        /*03a0*/ 	.word	0x00007ba0


	//   ....[18]....
        /*03a4*/ 	.word	0x000080c0


	//   ....[19]....
        /*03a8*/ 	.word	0x00008290


	//   ....[20]....
        /*03ac*/ 	.word	0x0000a7f0


	//   ....[21]....
        /*03b0*/ 	.word	0x0000a910


	//   ....[22]....
        /*03b4*/ 	.word	0x0000af90


	//   ....[23]....
        /*03b8*/ 	.word	0x0000b000


	//   ....[24]....
        /*03bc*/ 	.word	0x0000c450


	//   ....[25]....
        /*03c0*/ 	.word	0x0000c490


	//   ....[26]....
        /*03c4*/ 	.word	0x0000c550


	//   ....[27]....
        /*03c8*/ 	.word	0x0000c560


	//   ....[28]....
        /*03cc*/ 	.word	0x0000f990


	//   ....[29]....
        /*03d0*/ 	.word	0x0000fb10


	//   ....[30]....
        /*03d4*/ 	.word	0x0000fb40


	//   ....[31]....
        /*03d8*/ 	.word	0x0000fb80


	//   ....[32]....
        /*03dc*/ 	.word	0x0000fbf0


	//   ....[33]....
        /*03e0*/ 	.word	0x0000fc50


	//   ....[34]....
        /*03e4*/ 	.word	0x0000fc90


	//   ....[35]....
        /*03e8*/ 	.word	0x0000fe30


	//   ....[36]....
        /*03ec*/ 	.word	0x0000fe90


	//   ....[37]....
        /*03f0*/ 	.word	0x0000fed0


	//   ....[38]....
        /*03f4*/ 	.word	0x0000ff10


	//   ....[39]....
        /*03f8*/ 	.word	0x0000ff40


	//   ....[40]....
        /*03fc*/ 	.word	0x0000ff70


	//   ....[41]....
        /*0400*/ 	.word	0x00010010


	//   ....[42]....
        /*0404*/ 	.word	0x00010070


	//   ....[43]....
        /*0408*/ 	.word	0x00010100


	//   ....[44]....
        /*040c*/ 	.word	0x00013850


	//   ....[45]....
        /*0410*/ 	.word	0x00013860


	//   ....[46]....
        /*0414*/ 	.word	0x00013970


	//   ....[47]....
        /*0418*/ 	.word	0x000139d0


	//   ....[48]....
        /*041c*/ 	.word	0x00013a10


	//   ....[49]....
        /*0420*/ 	.word	0x00013a50


	//   ....[50]....
        /*0424*/ 	.word	0x00013a80


	//   ....[51]....
        /*0428*/ 	.word	0x00013ab0


	//   ....[52]....
        /*042c*/ 	.word	0x00013c40


	//   ....[53]....
        /*0430*/ 	.word	0x00013ca0


	//   ....[54]....
        /*0434*/ 	.word	0x00013ce0


	//   ....[55]....
        /*0438*/ 	.word	0x00013d20


	//   ....[56]....
        /*043c*/ 	.word	0x00013d50


	//   ....[57]....
        /*0440*/ 	.word	0x00013d80


	//   ....[58]....
        /*0444*/ 	.word	0x00013e40


	//   ....[59]....
        /*0448*/ 	.word	0x00013e60


	//   ....[60]....
        /*044c*/ 	.word	0x00013ed0


	//   ....[61]....
        /*0450*/ 	.word	0x00014560


	//   ....[62]....
        /*0454*/ 	.word	0x00014ba0


	//   ....[63]....
        /*0458*/ 	.word	0x00014fc0


	//   ....[64]....
        /*045c*/ 	.word	0x00015050


	//   ....[65]....
        /*0460*/ 	.word	0x000150f0


	//   ....[66]....
        /*0464*/ 	.word	0x000151a0


	//   ....[67]....
        /*0468*/ 	.word	0x00015220


	//   ....[68]....
        /*046c*/ 	.word	0x000152a0


	//   ....[69]....
        /*0470*/ 	.word	0x00015320


	//   ....[70]....
        /*0474*/ 	.word	0x000153a0


	//   ....[71]....
        /*0478*/ 	.word	0x00015430


	//   ....[72]....
        /*047c*/ 	.word	0x000154e0


	//   ....[73]....
        /*0480*/ 	.word	0x00015560


	//   ....[74]....
        /*0484*/ 	.word	0x000155e0


	//   ....[75]....
        /*0488*/ 	.word	0x00015660


	//   ....[76]....
        /*048c*/ 	.word	0x000156e0


	//   ....[77]....
        /*0490*/ 	.word	0x00015750


	//   ....[78]....
        /*0494*/ 	.word	0x000157f0


	//   ....[79]....
        /*0498*/ 	.word	0x00015880


	//   ....[80]....
        /*049c*/ 	.word	0x000159b0


	//----- nvinfo : EIATTR_REG_RECONFIG
	.align		4
.L_378:
        /*04a0*/ 	.byte	0x01, 0x54
	.zero		2


	//----- nvinfo : EIATTR_SYSCALL_OFFSETS
	.align		4
        /*04a4*/ 	.byte	0x04, 0x46
        /*04a6*/ 	.short	(.L_380 - .L_379)


	//   ....[0]....
.L_379:
        /*04a8*/ 	.word	0x00001bb0


	//   ....[1]....
        /*04ac*/ 	.word	0x00011020


	//   ....[2]....
        /*04b0*/ 	.word	0x00011160


	//   ....[3]....
        /*04b4*/ 	.word	0x00011260


	//----- nvinfo : EIATTR_MBARRIER_INSTR_OFFSETS
	.align		4
.L_380:
        /*04b8*/ 	.byte	0x04, 0x39
        /*04ba*/ 	.short	(.L_382 - .L_381)


	//   ....[0]....
.L_381:
        /*04bc*/ 	.word	0x000002a0
        /*04c0*/ 	.word	0x000000ff
        /*04c4*/ 	.word	0x00022800
        /*04c8*/ 	.short	0x0100
        /*04ca*/ 	.byte	0x08
	.zero		1


	//   ....[1]....
        /*04cc*/ 	.word	0x000002b0
        /*04d0*/ 	.word	0x000000ff
        /*04d4*/ 	.word	0x00022820
        /*04d8*/ 	.short	0x0100
        /*04da*/ 	.byte	0x08
	.zero		1


	//   ....[2]....
        /*04dc*/ 	.word	0x000003a0
        /*04e0*/ 	.word	0x000000ff
        /*04e4*/ 	.word	0x00022830
        /*04e8*/ 	.short	0x0100
        /*04ea*/ 	.byte	0x08
	.zero		1


	//   ....[3]....
        /*04ec*/ 	.word	0x000003b0
        /*04f0*/ 	.word	0x000000ff
        /*04f4*/ 	.word	0x00022840
        /*04f8*/ 	.short	0x0100
        /*04fa*/ 	.byte	0x08
	.zero		1


	//   ....[4]....
        /*04fc*/ 	.word	0x000003c0
        /*0500*/ 	.word	0x000000ff
        /*0504*/ 	.word	0x00022838
        /*0508*/ 	.short	0x0100
        /*050a*/ 	.byte	0x08
	.zero		1


	//   ....[5]....
        /*050c*/ 	.word	0x000003d0
        /*0510*/ 	.word	0x000000ff
        /*0514*/ 	.word	0x00022848
        /*0518*/ 	.short	0x0100
        /*051a*/ 	.byte	0x08
	.zero		1


	//   ....[6]....
        /*051c*/ 	.word	0x00000500
        /*0520*/ 	.word	0x000000ff
        /*0524*/ 	.word	0x00022850
        /*0528*/ 	.short	0x0100
        /*052a*/ 	.byte	0x08
	.zero		1


	//   ....[7]....
        /*052c*/ 	.word	0x00000510
        /*0530*/ 	.word	0x000000ff
        /*0534*/ 	.word	0x00022860
        /*0538*/ 	.short	0x0100
        /*053a*/ 	.byte	0x08
	.zero		1


	//   ....[8]....
        /*053c*/ 	.word	0x00000520
        /*0540*/ 	.word	0x000000ff
        /*0544*/ 	.word	0x00022858
        /*0548*/ 	.short	0x0100
        /*054a*/ 	.byte	0x08
	.zero		1


	//   ....[9]....
        /*054c*/ 	.word	0x00000530
        /*0550*/ 	.word	0x000000ff
        /*0554*/ 	.word	0x00022868
        /*0558*/ 	.short	0x0100
        /*055a*/ 	.byte	0x08
	.zero		1


	//   ....[10]....
        /*055c*/ 	.word	0x00000620
        /*0560*/ 	.word	0x000000ff
        /*0564*/ 	.word	0x00022870
        /*0568*/ 	.short	0x0100
        /*056a*/ 	.byte	0x06
	.zero		1


	//   ....[11]....
        /*056c*/ 	.word	0x00000630
        /*0570*/ 	.word	0x000000ff
        /*0574*/ 	.word	0x00022880
        /*0578*/ 	.short	0x0100
        /*057a*/ 	.byte	0x06
	.zero		1


	//   ....[12]....
        /*057c*/ 	.word	0x00000640
        /*0580*/ 	.word	0x000000ff
        /*0584*/ 	.word	0x00022878
        /*0588*/ 	.short	0x0100
        /*058a*/ 	.byte	0x06
	.zero		1


	//   ....[13]....
        /*058c*/ 	.word	0x00000650
        /*0590*/ 	.word	0x000000ff
        /*0594*/ 	.word	0x00022888
        /*0598*/ 	.short	0x0100
        /*059a*/ 	.byte	0x06
	.zero		1


	//   ....[14]....
        /*059c*/ 	.word	0x00000780
        /*05a0*/ 	.word	0x000000ff
        /*05a4*/ 	.word	0x00022890
        /*05a8*/ 	.short	0x0100
        /*05aa*/ 	.byte	0x08
	.zero		1


	//   ....[15]....
        /*05ac*/ 	.word	0x00000790
        /*05b0*/ 	.word	0x000000ff
        /*05b4*/ 	.word	0x000228a0
        /*05b8*/ 	.short	0x0100
        /*05ba*/ 	.byte	0x08
	.zero		1


	//   ....[16]....
        /*05bc*/ 	.word	0x000007a0
        /*05c0*/ 	.word	0x000000ff
        /*05c4*/ 	.word	0x00022898
        /*05c8*/ 	.short	0x0100
        /*05ca*/ 	.byte	0x08
	.zero		1


	//   ....[17]....
        /*05cc*/ 	.word	0x000007b0
        /*05d0*/ 	.word	0x000000ff
        /*05d4*/ 	.word	0x000228a8
        /*05d8*/ 	.short	0x0100
        /*05da*/ 	.byte	0x08
	.zero		1


	//   ....[18]....
        /*05dc*/ 	.word	0x000008e0
        /*05e0*/ 	.word	0x000000ff
        /*05e4*/ 	.word	0x000228b0
        /*05e8*/ 	.short	0x0100
        /*05ea*/ 	.byte	0x08
	.zero		1


	//   ....[19]....
        /*05ec*/ 	.word	0x000008f0
        /*05f0*/ 	.word	0x000000ff
        /*05f4*/ 	.word	0x000228c0
        /*05f8*/ 	.short	0x0100
        /*05fa*/ 	.byte	0x08
	.zero		1


	//   ....[20]....
        /*05fc*/ 	.word	0x00000900
        /*0600*/ 	.word	0x000000ff
        /*0604*/ 	.word	0x000228b8
        /*0608*/ 	.short	0x0100
        /*060a*/ 	.byte	0x08
	.zero		1


	//   ....[21]....
        /*060c*/ 	.word	0x00000910
        /*0610*/ 	.word	0x000000ff
        /*0614*/ 	.word	0x000228c8
        /*0618*/ 	.short	0x0100
        /*061a*/ 	.byte	0x08
	.zero		1


	//   ....[22]....
        /*061c*/ 	.word	0x00001c60
        /*0620*/ 	.word	0x00000009
        /*0624*/ 	.word	0x00022800
        /*0628*/ 	.short	0x010a
        /*062a*/ 	.byte	0x3f
	.zero		1


	//   ....[23]....
        /*062c*/ 	.word	0x00001d30
        /*0630*/ 	.word	0x00000007
        /*0634*/ 	.word	0x00022830
        /*0638*/ 	.short	0x010a
        /*063a*/ 	.byte	0x3f
	.zero		1


	//   ....[24]....
        /*063c*/ 	.word	0x00001d70
        /*0640*/ 	.word	0x00000007
        /*0644*/ 	.word	0x00022830
        /*0648*/ 	.short	0x010a
        /*064a*/ 	.byte	0x3f
	.zero		1


	//   ....[25]....
        /*064c*/ 	.word	0x000020d0
        /*0650*/ 	.word	0x00000000
        /*0654*/ 	.word	0x00000000
        /*0658*/ 	.short	0x0101
        /*065a*/ 	.byte	0x3f
	.zero		1


	//   ....[26]....
        /*065c*/ 	.word	0x00003fb0
        /*0660*/ 	.word	0x00000007
        /*0664*/ 	.word	0x00022850
        /*0668*/ 	.short	0x010a
        /*066a*/ 	.byte	0x3f
	.zero		1


	//   ....[27]....
        /*066c*/ 	.word	0x00003ff0
        /*0670*/ 	.word	0x00000007
        /*0674*/ 	.word	0x00022850
        /*0678*/ 	.short	0x010a
        /*067a*/ 	.byte	0x3f
	.zero		1


	//   ....[28]....
        /*067c*/ 	.word	0x00004320
        /*0680*/ 	.word	0x00000007
        /*0684*/ 	.word	0x00000000
        /*0688*/ 	.short	0x0101
        /*068a*/ 	.byte	0x3f
	.zero		1


	//   ....[29]....
        /*068c*/ 	.word	0x00004630
        /*0690*/ 	.word	0x000000ff
        /*0694*/ 	.word	0x00022830
        /*0698*/ 	.short	0x010a
        /*069a*/ 	.byte	0x1b
	.zero		1


	//   ....[30]....
        /*069c*/ 	.word	0x00004670
        /*06a0*/ 	.word	0x000000ff
        /*06a4*/ 	.word	0x00022830
        /*06a8*/ 	.short	0x010a
        /*06aa*/ 	.byte	0x1b
	.zero		1


	//   ....[31]....
        /*06ac*/ 	.word	0x000048b0
        /*06b0*/ 	.word	0x0000000e
        /*06b4*/ 	.word	0x00000000
        /*06b8*/ 	.short	0x0101
        /*06ba*/ 	.byte	0x3f
	.zero		1


	//   ....[32]....
        /*06bc*/ 	.word	0x00007130
        /*06c0*/ 	.word	0x000000ff
        /*06c4*/ 	.word	0x00022850
        /*06c8*/ 	.short	0x010a
        /*06ca*/ 	.byte	0x1b
	.zero		1


	//   ....[33]....
        /*06cc*/ 	.word	0x00007170
        /*06d0*/ 	.word	0x000000ff
        /*06d4*/ 	.word	0x00022850
        /*06d8*/ 	.short	0x010a
        /*06da*/ 	.byte	0x1b
	.zero		1


	//   ....[34]....
        /*06dc*/ 	.word	0x00007470
        /*06e0*/ 	.word	0x00000009
        /*06e4*/ 	.word	0x00000000
        /*06e8*/ 	.short	0x0101
        /*06ea*/ 	.byte	0x3f
	.zero		1


	//   ....[35]....
        /*06ec*/ 	.word	0x00007820
        /*06f0*/ 	.word	0x000000ff
        /*06f4*/ 	.word	0x00022830
        /*06f8*/ 	.short	0x010a
        /*06fa*/ 	.byte	0x18
	.zero		1


	//   ....[36]....
        /*06fc*/ 	.word	0x00007860
        /*0700*/ 	.word	0x000000ff
        /*0704*/ 	.word	0x00022830
        /*0708*/ 	.short	0x010a
        /*070a*/ 	.byte	0x18
	.zero		1


	//   ....[37]....
        /*070c*/ 	.word	0x000085e0
        /*0710*/ 	.word	0x0000009a
        /*0714*/ 	.word	0x00000000
        /*0718*/ 	.short	0x0101
        /*071a*/ 	.byte	0x3f
	.zero		1


	//   ....[38]....
        /*071c*/ 	.word	0x000090f0
        /*0720*/ 	.word	0x000000ff
        /*0724*/ 	.word	0x00022850
        /*0728*/ 	.short	0x010a
        /*072a*/ 	.byte	0x18
	.zero		1


	//   ....[39]....
        /*072c*/ 	.word	0x00009130
        /*0730*/ 	.word	0x000000ff
        /*0734*/ 	.word	0x00022850
        /*0738*/ 	.short	0x010a
        /*073a*/ 	.byte	0x18
	.zero		1


	//   ....[40]....
        /*073c*/ 	.word	0x00009420
        /*0740*/ 	.word	0x000000b6
        /*0744*/ 	.word	0x00000000
        /*0748*/ 	.short	0x0101
        /*074a*/ 	.byte	0x3f
	.zero		1


	//   ....[41]....
        /*074c*/ 	.word	0x000095e0
        /*0750*/ 	.word	0x000000ff
        /*0754*/ 	.word	0x00022830
        /*0758*/ 	.short	0x010a
        /*075a*/ 	.byte	0x07
	.zero		1


	//   ....[42]....
        /*075c*/ 	.word	0x00009620
        /*0760*/ 	.word	0x000000ff
        /*0764*/ 	.word	0x00022830
        /*0768*/ 	.short	0x010a
        /*076a*/ 	.byte	0x07
	.zero		1


	//   ....[43]....
        /*076c*/ 	.word	0x00009860
        /*0770*/ 	.word	0x00000000
        /*0774*/ 	.word	0x00000000
        /*0778*/ 	.short	0x0101
        /*077a*/ 	.byte	0x3f
	.zero		1


	//   ....[44]....
        /*077c*/ 	.word	0x0000c0e0
        /*0780*/ 	.word	0x000000ff
        /*0784*/ 	.word	0x00022850
        /*0788*/ 	.short	0x010a
        /*078a*/ 	.byte	0x07
	.zero		1


	//   ....[45]....
        /*078c*/ 	.word	0x0000c120
        /*0790*/ 	.word	0x000000ff
        /*0794*/ 	.word	0x00022850
        /*0798*/ 	.short	0x010a
        /*079a*/ 	.byte	0x07
	.zero		1


	//   ....[46]....
        /*079c*/ 	.word	0x0000c410
        /*07a0*/ 	.word	0x00000009
        /*07a4*/ 	.word	0x00000000
        /*07a8*/ 	.short	0x0101
        /*07aa*/ 	.byte	0x3f
	.zero		1


	//   ....[47]....
        /*07ac*/ 	.word	0x0000e610
        /*07b0*/ 	.word	0x00000000
        /*07b4*/ 	.word	0x00000000
        /*07b8*/ 	.short	0x0101
        /*07ba*/ 	.byte	0x3f
	.zero		1


	//   ....[48]....
        /*07bc*/ 	.word	0x00011770
        /*07c0*/ 	.word	0x00000009
        /*07c4*/ 	.word	0x00022840
        /*07c8*/ 	.short	0x010a
        /*07ca*/ 	.byte	0x3f
	.zero		1


	//   ....[49]....
        /*07cc*/ 	.word	0x00011b60
        /*07d0*/ 	.word	0x0000000a
        /*07d4*/ 	.word	0x00022820
        /*07d8*/ 	.short	0x010a
        /*07da*/ 	.byte	0x3f
	.zero		1


	//   ....[50]....
        /*07dc*/ 	.word	0x00011c20
        /*07e0*/ 	.word	0x00000006
        /*07e4*/ 	.word	0x00022860
        /*07e8*/ 	.short	0x010a
        /*07ea*/ 	.byte	0x3f
	.zero		1


	//   ....[51]....
        /*07ec*/ 	.word	0x00012280
        /*07f0*/ 	.word	0x00000002
        /*07f4*/ 	.word	0x00022840
        /*07f8*/ 	.short	0x010a
        /*07fa*/ 	.byte	0x3f
	.zero		1


	//   ....[52]....
        /*07fc*/ 	.word	0x00012490
        /*0800*/ 	.word	0x00000002
        /*0804*/ 	.word	0x00022860
        /*0808*/ 	.short	0x010a
        /*080a*/ 	.byte	0x3f
	.zero		1


	//   ....[53]....
        /*080c*/ 	.word	0x00012a30
        /*0810*/ 	.word	0x00000002
        /*0814*/ 	.word	0x00022840
        /*0818*/ 	.short	0x010a
        /*081a*/ 	.byte	0x3f
	.zero		1


	//   ....[54]....
        /*081c*/ 	.word	0x00012c30
        /*0820*/ 	.word	0x00000002
        /*0824*/ 	.word	0x00022860
        /*0828*/ 	.short	0x010a
        /*082a*/ 	.byte	0x3f
	.zero		1


	//   ....[55]....
        /*082c*/ 	.word	0x00013140
        /*0830*/ 	.word	0x00000002
        /*0834*/ 	.word	0x00022840
        /*0838*/ 	.short	0x010a
        /*083a*/ 	.byte	0x3f
	.zero		1


	//   ....[56]....
        /*083c*/ 	.word	0x00013350
        /*0840*/ 	.word	0x00000002
        /*0844*/ 	.word	0x00022860
        /*0848*/ 	.short	0x010a
        /*084a*/ 	.byte	0x3f
	.zero		1


	//   ....[57]....
        /*084c*/ 	.word	0x000144e0
        /*0850*/ 	.word	0x00000000
        /*0854*/ 	.word	0x00022820
        /*0858*/ 	.short	0x010a
        /*085a*/ 	.byte	0x3f
	.zero		1


	//   ....[58]....
        /*085c*/ 	.word	0x000146a0
        /*0860*/ 	.word	0x00000006
        /*0864*/ 	.word	0x00000000
        /*0868*/ 	.short	0x010a
        /*086a*/ 	.byte	0x3f
	.zero		1


	//   ....[59]....
        /*086c*/ 	.word	0x00014710
        /*0870*/ 	.word	0x00000007
        /*0874*/ 	.word	0x00000000
        /*0878*/ 	.short	0x010a
        /*087a*/ 	.byte	0x3f
	.zero		1


	//   ....[60]....
        /*087c*/ 	.word	0x00014780
        /*0880*/ 	.word	0x00000004
        /*0884*/ 	.word	0x00000000
        /*0888*/ 	.short	0x010a
        /*088a*/ 	.byte	0x3f
	.zero		1


	//   ....[61]....
        /*088c*/ 	.word	0x000147b0
        /*0890*/ 	.word	0x00000003
        /*0894*/ 	.word	0x00000000
        /*0898*/ 	.short	0x010a
        /*089a*/ 	.byte	0x3f
	.zero		1


	//   ....[62]....
        /*089c*/ 	.word	0x00014810
        /*08a0*/ 	.word	0x00000009
        /*08a4*/ 	.word	0x00022800
        /*08a8*/ 	.short	0x010a
        /*08aa*/ 	.byte	0x3f
	.zero		1


	//   ....[63]....
        /*08ac*/ 	.word	0x00014860
        /*08b0*/ 	.word	0x00000007
        /*08b4*/ 	.word	0x00022830
        /*08b8*/ 	.short	0x010a
        /*08ba*/ 	.byte	0x3f
	.zero		1


	//   ....[64]....
        /*08bc*/ 	.word	0x000148b0
        /*08c0*/ 	.word	0x00000007
        /*08c4*/ 	.word	0x00022850
        /*08c8*/ 	.short	0x010a
        /*08ca*/ 	.byte	0x3f
	.zero		1


	//   ....[65]....
        /*08cc*/ 	.word	0x00014910
        /*08d0*/ 	.word	0x00000009
        /*08d4*/ 	.word	0x00022830
        /*08d8*/ 	.short	0x010a
        /*08da*/ 	.byte	0x3f
	.zero		1


	//   ....[66]....
        /*08dc*/ 	.word	0x00014960
        /*08e0*/ 	.word	0x00000009
        /*08e4*/ 	.word	0x00022850
        /*08e8*/ 	.short	0x010a
        /*08ea*/ 	.byte	0x3f
	.zero		1


	//   ....[67]....
        /*08ec*/ 	.word	0x000149c0
        /*08f0*/ 	.word	0x00000000
        /*08f4*/ 	.word	0x00022830
        /*08f8*/ 	.short	0x010a
        /*08fa*/ 	.byte	0x3f
	.zero		1


	//   ....[68]....
        /*08fc*/ 	.word	0x00014a10
        /*0900*/ 	.word	0x000000b6
        /*0904*/ 	.word	0x00022850
        /*0908*/ 	.short	0x010a
        /*090a*/ 	.byte	0x3f
	.zero		1


	//   ....[69]....
        /*090c*/ 	.word	0x00014a70
        /*0910*/ 	.word	0x00000009
        /*0914*/ 	.word	0x00022830
        /*0918*/ 	.short	0x010a
        /*091a*/ 	.byte	0x3f
	.zero		1


	//   ....[70]....
        /*091c*/ 	.word	0x00014ac0
        /*0920*/ 	.word	0x00000009
        /*0924*/ 	.word	0x00022850
        /*0928*/ 	.short	0x010a
        /*092a*/ 	.byte	0x3f
	.zero		1


	//   ....[71]....
        /*092c*/ 	.word	0x00014c60
        /*0930*/ 	.word	0x00000009
        /*0934*/ 	.word	0x00022840
        /*0938*/ 	.short	0x010a
        /*093a*/ 	.byte	0x3f
	.zero		1


	//   ....[72]....
        /*093c*/ 	.word	0x00014ce0
        /*0940*/ 	.word	0x00000009
        /*0944*/ 	.word	0x00022820
        /*0948*/ 	.short	0x010a
        /*094a*/ 	.byte	0x3f
	.zero		1


	//   ....[73]....
        /*094c*/ 	.word	0x00014d30
        /*0950*/ 	.word	0x00000006
        /*0954*/ 	.word	0x00022860
        /*0958*/ 	.short	0x010a
        /*095a*/ 	.byte	0x3f
	.zero		1


	//   ....[74]....
        /*095c*/ 	.word	0x00014d80
        /*0960*/ 	.word	0x00000002
        /*0964*/ 	.word	0x00022840
        /*0968*/ 	.short	0x010a
        /*096a*/ 	.byte	0x3f
	.zero		1


	//   ....[75]....
        /*096c*/ 	.word	0x00014dd0
        /*0970*/ 	.word	0x00000002
        /*0974*/ 	.word	0x00022860
        /*0978*/ 	.short	0x010a
        /*097a*/ 	.byte	0x3f
	.zero		1


	//   ....[76]....
        /*097c*/ 	.word	0x00014e20
        /*0980*/ 	.word	0x00000002
        /*0984*/ 	.word	0x00022840
        /*0988*/ 	.short	0x010a
        /*098a*/ 	.byte	0x3f
	.zero		1


	//   ....[77]....
        /*098c*/ 	.word	0x00014e70
        /*0990*/ 	.word	0x00000002
        /*0994*/ 	.word	0x00022860
        /*0998*/ 	.short	0x010a
        /*099a*/ 	.byte	0x3f
	.zero		1


	//   ....[78]....
        /*099c*/ 	.word	0x00014ec0
        /*09a0*/ 	.word	0x00000002
        /*09a4*/ 	.word	0x00022840
        /*09a8*/ 	.short	0x010a
        /*09aa*/ 	.byte	0x3f
	.zero		1


	//   ....[79]....
        /*09ac*/ 	.word	0x00014f10
        /*09b0*/ 	.word	0x00000002
        /*09b4*/ 	.word	0x00022860
        /*09b8*/ 	.short	0x010a
        /*09ba*/ 	.byte	0x3f
	.zero		1


	//   ....[80]....
        /*09bc*/ 	.word	0x000158d0
        /*09c0*/ 	.word	0x00000000
        /*09c4*/ 	.word	0x00022820
        /*09c8*/ 	.short	0x010a
        /*09ca*/ 	.byte	0x3f
	.zero		1


	//   ....[81]....
        /*09cc*/ 	.word	0x00015a70
        /*09d0*/ 	.word	0x00000006
        /*09d4*/ 	.word	0x00000000
        /*09d8*/ 	.short	0x010a
        /*09da*/ 	.byte	0x3f
	.zero		1


	//   ....[82]....
        /*09dc*/ 	.word	0x00015ac0
        /*09e0*/ 	.word	0x00000007
        /*09e4*/ 	.word	0x00000000
        /*09e8*/ 	.short	0x010a
        /*09ea*/ 	.byte	0x3f
	.zero		1


	//   ....[83]....
        /*09ec*/ 	.word	0x00015b10
        /*09f0*/ 	.word	0x00000004
        /*09f4*/ 	.word	0x00000000
        /*09f8*/ 	.short	0x010a
        /*09fa*/ 	.byte	0x3f
	.zero		1


	//----- nvinfo : EIATTR_NUM_MBARRIERS
	.align		4
.L_382:
        /*09fc*/ 	.byte	0x03, 0x38
        /*09fe*/ 	.short	0x0016


	//----- nvinfo : EIATTR_EXIT_INSTR_OFFSETS
	.align		4
        /*0a00*/ 	.byte	0x04, 0x1c
        /*0a02*/ 	.short	(.L_384 - .L_383)


	//   ....[0]....
.L_383:
        /*0a04*/ 	.word	0x00000ab0


	//   ....[1]....
        /*0a08*/ 	.word	0x0000f950


	//   ....[2]....
        /*0a0c*/ 	.word	0x0000f9b0


	//   ....[3]....
        /*0a10*/ 	.word	0x00014800


	//----- nvinfo : EIATTR_MAX_THREADS
	.align		4
.L_384:
        /*0a14*/ 	.byte	0x04, 0x05
        /*0a16*/ 	.short	(.L_386 - .L_385)
.L_385:
        /*0a18*/ 	.word	0x00000180
        /*0a1c*/ 	.word	0x00000001
        /*0a20*/ 	.word	0x00000001


	//----- nvinfo : EIATTR_CRS_STACK_SIZE
	.align		4
.L_386:
        /*0a24*/ 	.byte	0x04, 0x1e
        /*0a26*/ 	.short	(.L_388 - .L_387)
.L_387:
        /*0a28*/ 	.word	0x00000000


	//----- nvinfo : EIATTR_CBANK_PARAM_SIZE
	.align		4
.L_388:
        /*0a2c*/ 	.byte	0x03, 0x19
        /*0a2e*/ 	.short	0x0a70


	//----- nvinfo : EIATTR_PARAM_CBANK
	.align		4
        /*0a30*/ 	.byte	0x04, 0x0a
        /*0a32*/ 	.short	(.L_390 - .L_389)
	.align		4
.L_389:
        /*0a34*/ 	.word	index@(.nv.constant0._ZN7cutlass13device_kernelIN5flash11enable_sm90INS1_16FlashAttnFwdSm90INS1_25CollectiveMainloopFwdSm90ILi2EN4cute5tupleIJNS5_1CILi1EEES8_S8_EEENS6_IJNS7_ILi128EEENS7_ILi96EEENS7_ILi64EEEEEELi256ENS_10bfloat16_tEfNS_4arch4Sm90ELb0ELb1ELb0ELb1ELb0ELb0ELb0ELb1ELb0ELb0ELb0ELb0EEENS1_21CollectiveEpilogueFwdINS6_IJSA_NS7_ILi256EEESB_EEES9_SE_SG_Li256ELb1ELb0ELb0ELb0EEENS1_36VarlenDynamicPersistentTileSchedulerILi128ELi96ELi256ELi32ELb0ELb0ELb1ELb1ELb0ELb1EEEEEEEEEvNT_6ParamsE)
        /*0a38*/ 	.short	0x0210
        /*0a3a*/ 	.short	0x0a70


	//----- nvinfo : EIATTR_SW_WAR
	.align		4
.L_390:
        /*0a3c*/ 	.byte	0x04, 0x36
        /*0a3e*/ 	.short	(.L_392 - .L_391)
.L_391:
        /*0a40*/ 	.word	0x00000008
.L_392:


//--------------------- .nv.info._ZN7cutlass13device_kernelIN5flash11enable_sm90INS1_16FlashAttnFwdSm90INS1_25CollectiveMainloopFwdSm90ILi2EN4cute5tupleIJNS5_1CILi1EEES8_S8_EEENS6_IJNS7_ILi128EEENS7_ILi96EEENS7_ILi64EEEEEELi256ENS_10bfloat16_tEfNS_4arch4Sm90ELb0ELb1ELb0ELb1ELb0ELb1ELb0ELb1ELb0ELb0ELb0ELb0EEENS1_21CollectiveEpilogueFwdINS6_IJSA_NS7_ILi256EEESB_EEES9_SE_SG_Li256ELb1ELb0ELb0ELb0EEENS1_36VarlenDynamicPersistentTileSchedulerILi128ELi96ELi256ELi32ELb0ELb0ELb1ELb1ELb0ELb1EEEEEEEEEvNT_6ParamsE --------------------------
	.section	.nv.info._ZN7cutlass13device_kernelIN5flash11enable_sm90INS1_16FlashAttnFwdSm90INS1_25CollectiveMainloopFwdSm90ILi2EN4cute5tupleIJNS5_1CILi1EEES8_S8_EEENS6_IJNS7_ILi128EEENS7_ILi96EEENS7_ILi64EEEEEELi256ENS_10bfloat16_tEfNS_4arch4Sm90ELb0ELb1ELb0ELb1ELb0ELb1ELb0ELb1ELb0ELb0ELb0ELb0EEENS1_21CollectiveEpilogueFwdINS6_IJSA_NS7_ILi256EEESB_EEES9_SE_SG_Li256ELb1ELb0ELb0ELb0EEENS1_36VarlenDynamicPersistentTileSchedulerILi128ELi96ELi256ELi32ELb0ELb0ELb1ELb1ELb0ELb1EEEEEEEEEvNT_6ParamsE,"",@"SHT_CUDA_INFO"
	.sectionflags	@""
	.align	4


	//----- nvinfo : EIATTR_CUDA_API_VERSION
	.align		4
        /*0000*/ 	.byte	0x04, 0x37
        /*0002*/ 	.short	(.L_394 - .L_393)
.L_393:
        /*0004*/ 	.word	0x00000082


	//----- nvinfo : EIATTR_KPARAM_INFO
	.align		4
.L_394:
        /*0008*/ 	.byte	0x04, 0x17
        /*000a*/ 	.short	(.L_396 - .L_395)
.L_395:
        /*000c*/ 	.word	0x00000000
        /*0010*/ 	.short	0x0000
        /*0012*/ 	.short	0x0070
        /*0014*/ 	.byte	0x00, 0xf0, 0x01, 0x28


	//----- nvinfo : EIATTR_SPARSE_MMA_MASK
	.align		4
.L_396:
        /*0018*/ 	.byte	0x03, 0x50
        /*001a*/ 	.short	0x0000


	//----- nvinfo : EIATTR_MAXREG_COUNT
	.align		4
        /*001c*/ 	.byte	0x03, 0x1b
        /*001e*/ 	.short	0x00a8


	//----- nvinfo : EIATTR_NUM_BARRIERS
	.align		4
        /*0020*/ 	.byte	0x02, 0x4c
        /*0022*/ 	.byte	0x10
	.zero		1


	//----- nvinfo : EIATTR_EXTERNS
	.align		4
        /*0024*/ 	.byte	0x04, 0x0f
        /*0026*/ 	.short	(.L_398 - .L_397)


	//   ....[0]....
	.align		4
.L_397:
        /*0028*/ 	.word	index@(__assertfail)


	//----- nvinfo : EIATTR_ANNOTATIONS
	.align		4
.L_398:
        /*002c*/ 	.byte	0x04, 0x55
        /*002e*/ 	.short	(.L_400 - .L_399)


	//   ....[0]....
.L_399:
        /* <DEDUP_REMOVED lines=44> */


	//----- nvinfo : EIATTR_MERCURY_ISA_VERSION
	.align		4
.L_400:
        /*02d8*/ 	.byte	0x03, 0x5f
        /*02da*/ 	.short	0x0101


	//----- nvinfo : EIATTR_UNUSED_LOAD_BYTE_OFFSET
	.align		4
        /*02dc*/ 	.byte	0x04, 0x44
        /*02de*/ 	.short	(.L_402 - .L_401)


	//   ....[0]....
.L_401:
        /*02e0*/ 	.word	0x00000b00
        /*02e4*/ 	.word	0x0000fff0


	//   ....[1]....
        /*02e8*/ 	.word	0x00014fb0
        /*02ec*/ 	.word	0x0000fff0


	//----- nvinfo : EIATTR_INT_WARP_WIDE_INSTR_OFFSETS
	.align		4
.L_402:
        /*02f0*/ 	.byte	0x04, 0x31
        /*02f2*/ 	.short	(.L_404 - .L_403)


	//   ....[0]....
.L_403:
        /*02f4*/ 	.word	0x000001b0


	//   ....[1]....
        /*02f8*/ 	.word	0x00000250


	//   ....[2]....
        /*02fc*/ 	.word	0x000002c0


	//   ....[3]....
        /*0300*/ 	.word	0x0001a080


	//   ....[4]....
        /*0304*/ 	.word	0x0001a110


	//   ....[5]....
        /*0308*/ 	.word	0x0001a600


	//   ....[6]....
        /*030c*/ 	.word	0x0001a640


	//   ....[7]....
        /*0310*/ 	.word	0x0001c9a0


	//   ....[8]....
        /*0314*/ 	.word	0x0001ca30


	//----- nvinfo : EIATTR_COOP_GROUP_MASK_REGIDS
	.align		4
.L_404:
        /*0318*/ 	.byte	0x04, 0x29
        /*031a*/ 	.short	(.L_406 - .L_405)


	//   ....[0]....
.L_405:
        /*031c*/ 	.word	0xffffffff


	//   ....[1]....
        /*0320*/ 	.word	0xffffffff


	//   ....[2]....
        /*0324*/ 	.word	0xffffffff


	//   ....[3]....
        /*0328*/ 	.word	0xffffffff


	//   ....[4]....
        /*032c*/ 	.word	0xffffffff


	//   ....[5]....
        /*0330*/ 	.word	0xffffffff


	//   ....[6]....
        /*0334*/ 	.word	0xffffffff


	//   ....[7]....
        /*0338*/ 	.word	0xffffffff


	//   ....[8]....
        /*033c*/ 	.word	0xffffffff


	//   ....[9]....
        /*0340*/ 	.word	0xffffffff


	//   ....[10]....
        /*0344*/ 	.word	0xffffffff


	//   ....[11]....
        /*0348*/ 	.word	0xffffffff


	//   ....[12]....
        /*034c*/ 	.word	0xffffffff


	//   ....[13]....
        /*0350*/ 	.word	0xffffffff


	//   ....[14]....
        /*0354*/ 	.word	0xffffffff


	//   ....[15]....
        /*0358*/ 	.word	0xffffffff


	//   ....[16]....
        /*035c*/ 	.word	0xffffffff


	//   ....[17]....
        /*0360*/ 	.word	0xffffffff


	//   ....[18]....
        /*0364*/ 	.word	0xffffffff


	//   ....[19]....
        /*0368*/ 	.word	0xffffffff


	//   ....[20]....
        /*036c*/ 	.word	0xffffffff


	//   ....[21]....
        /*0370*/ 	.word	0xffffffff


	//   ....[22]....
        /*0374*/ 	.word	0xffffffff


	//   ....[23]....
        /*0378*/ 	.word	0xffffffff


	//   ....[24]....
        /*037c*/ 	.word	0xffffffff


	//   ....[25]....
        /*0380*/ 	.word	0xffffffff


	//   ....[26]....
        /*0384*/ 	.word	0xffffffff


	//   ....[27]....
        /*0388*/ 	.word	0xffffffff


	//   ....[28]....
        /*038c*/ 	.word	0xffffffff


	//   ....[29]....
        /*0390*/ 	.word	0xffffffff


	//   ....[30]....
        /*0394*/ 	.word	0xffffffff


	//   ....[31]....
        /*0398*/ 	.word	0xffffffff


	//   ....[32]....
        /*039c*/ 	.word	0xffffffff


	//   ....[33]....
        /*03a0*/ 	.word	0xffffffff


	//   ....[34]....
        /*03a4*/ 	.word	0xffffffff


	//   ....[35]....
        /*03a8*/ 	.word	0xffffffff


	//   ....[36]....
        /*03ac*/ 	.word	0xffffffff


	//   ....[37]....
        /*03b0*/ 	.word	0xffffffff


	//   ....[38]....
        /*03b4*/ 	.word	0xffffffff


	//   ....[39]....
        /*03b8*/ 	.word	0xffffffff


	//   ....[40]....
        /*03bc*/ 	.word	0xffffffff


	//   ....[41]....
        /*03c0*/ 	.word	0xffffffff


	//   ....[42]....
        /*03c4*/ 	.word	0xffffffff


	//   ....[43]....
        /*03c8*/ 	.word	0xffffffff


	//   ....[44]....
        /*03cc*/ 	.word	0xffffffff


	//   ....[45]....
        /*03d0*/ 	.word	0xffffffff


	//   ....[46]....
        /*03d4*/ 	.word	0xffffffff


	//   ....[47]....
        /*03d8*/ 	.word	0xffffffff


	//   ....[48]....
        /*03dc*/ 	.word	0xffffffff


	//   ....[49]....
        /*03e0*/ 	.word	0xffffffff


	//   ....[50]....
        /*03e4*/ 	.word	0xffffffff


	//   ....[51]....
        /*03e8*/ 	.word	0xffffffff


	//   ....[52]....
        /*03ec*/ 	.word	0xffffffff


	//   ....[53]....
        /*03f0*/ 	.word	0xffffffff


	//   ....[54]....
        /*03f4*/ 	.word	0xffffffff


	//   ....[55]....
        /*03f8*/ 	.word	0xffffffff


	//   ....[56]....
        /*03fc*/ 	.word	0xffffffff


	//   ....[57]....
        /*0400*/ 	.word	0xffffffff


	//   ....[58]....
        /*0404*/ 	.word	0xffffffff


	//   ....[59]....
        /*0408*/ 	.word	0xffffffff


	//   ....[60]....
        /*040c*/ 	.word	0xffffffff


	//   ....[61]....
        /*0410*/ 	.word	0xffffffff


	//   ....[62]....
        /*0414*/ 	.word	0x0500000f


	//   ....[63]....
        /*0418*/ 	.word	0x0500000f


	//   ....[64]....
        /*041c*/ 	.word	0x0500000f


	//   ....[65]....
        /*0420*/ 	.word	0x0500000f


	//   ....[66]....
        /*0424*/ 	.word	0x0500000f


	//   ....[67]....
        /*0428*/ 	.word	0x0500000f


	//   ....[68]....
        /*042c*/ 	.word	0x0500000f


	//   ....[69]....
        /*0430*/ 	.word	0x0500000f


	//   ....[70]....
        /*0434*/ 	.word	0x0500000f


	//   ....[71]....
        /*0438*/ 	.word	0x0500000f


	//   ....[72]....
        /*043c*/ 	.word	0x0500000f


	//   ....[73]....
        /*0440*/ 	.word	0x0500000f


	//   ....[74]....
        /*0444*/ 	.word	0x0500000f


	//   ....[75]....
        /*0448*/ 	.word	0x0500000f


	//   ....[76]....
        /*044c*/ 	.word	0x0500000f


	//   ....[77]....
        /*0450*/ 	.word	0x0500000f


	//   ....[78]....
        /*0454*/ 	.word	0x0500000f


	//   ....[79]....
        /*0458*/ 	.word	0x0500000f


	//   ....[80]....
        /*045c*/ 	.word	0x0500000f


	//   ....[81]....
        /*0460*/ 	.word	0x0500000f


	//   ....[82]....
        /*0464*/ 	.word	0x0500000f


	//   ....[83]....
        /*0468*/ 	.word	0x0500000f


	//   ....[84]....
        /*046c*/ 	.word	0x0500000f


	//   ....[85]....
        /*0470*/ 	.word	0x0500000f


	//   ....[86]....
        /*0474*/ 	.word	0x0500000f


	//   ....[87]....
        /*0478*/ 	.word	0x0500000f


	//   ....[88]....
        /*047c*/ 	.word	0x0500000f


	//   ....[89]....
        /*0480*/ 	.word	0x0500000f


	//   ....[90]....
        /*0484*/ 	.word	0x0500000f


	//   ....[91]....
        /*0488*/ 	.word	0x0500000f


	//   ....[92]....
        /*048c*/ 	.word	0x0500000f


	//   ....[93]....
        /*0490*/ 	.word	0x0500000f


	//   ....[94]....
        /*0494*/ 	.word	0x0500000f


	//   ....[95]....
        /*0498*/ 	.word	0x0500000f


	//   ....[96]....
        /*049c*/ 	.word	0x0500000f


	//   ....[97]....
        /*04a0*/ 	.word	0x0500000f


	//   ....[98]....
        /*04a4*/ 	.word	0x0500000f


	//----- nvinfo : EIATTR_COOP_GROUP_INSTR_OFFSETS
	.align		4
.L_406:
        /*04a8*/ 	.byte	0x04, 0x28
        /*04aa*/ 	.short	(.L_408 - .L_407)


	//   ....[0]....
.L_407:
        /*04ac*/ 	.word	0x00000060


	//   ....[1]....
        /*04b0*/ 	.word	0x000001c0


	//   ....[2]....
        /*04b4*/ 	.word	0x00000270


	//   ....[3]....
        /*04b8*/ 	.word	0x00000430


	//   ....[4]....
        /*04bc*/ 	.word	0x00000590


	//   ....[5]....
        /*04c0*/ 	.word	0x000006b0


	//   ....[6]....
        /*04c4*/ 	.word	0x00000810


	//   ....[7]....
        /*04c8*/ 	.word	0x000063e0


	//   ....[8]....
        /*04cc*/ 	.word	0x0000aaa0


	//   ....[9]....
        /*04d0*/ 	.word	0x0000abb0


	//   ....[10]....
        /*04d4*/ 	.word	0x0000b270


	//   ....[11]....
        /*04d8*/ 	.word	0x0000b2d0


	//   ....[12]....
        /*04dc*/ 	.word	0x0000d550


	//   ....[13]....
        /*04e0*/ 	.word	0x0000d6b0


	//   ....[14]....
        /*04e4*/ 	.word	0x0000e160


	//   ....[15]....
        /*04e8*/ 	.word	0x0000e280


	//   ....[16]....
        /*04ec*/ 	.word	0x0000fba0


	//   ....[17]....
        /*04f0*/ 	.word	0x0000fbc0


	//   ....[18]....
        /*04f4*/ 	.word	0x0000fbd0


	//   ....[19]....
        /*04f8*/ 	.word	0x0000fc00


	//   ....[20]....
        /*04fc*/ 	.word	0x000127e0


	//   ....[21]....
        /*0500*/ 	.word	0x00012c30


	//   ....[22]....
        /*0504*/ 	.word	0x00012f20


	//   ....[23]....
        /*0508*/ 	.word	0x00012f70


	//   ....[24]....
        /*050c*/ 	.word	0x00014530


	//   ....[25]....
        /*0510*/ 	.word	0x000145a0


	//   ....[26]....
        /*0514*/ 	.word	0x000145f0


	//   ....[27]....
        /*0518*/ 	.word	0x00014640


	//   ....[28]....
        /*051c*/ 	.word	0x000179a0


	//   ....[29]....
        /*0520*/ 	.word	0x00017b10


	//   ....[30]....
        /*0524*/ 	.word	0x00017b40


	//   ....[31]....
        /*0528*/ 	.word	0x00017b80


	//   ....[32]....
        /*052c*/ 	.word	0x00017bf0


	//   ....[33]....
        /*0530*/ 	.word	0x00017c50


	//   ....[34]....
        /*0534*/ 	.word	0x00017c90


	//   ....[35]....
        /*0538*/ 	.word	0x00017e30


	//   ....[36]....
        /*053c*/ 	.word	0x00017e90


	//   ....[37]....
        /*0540*/ 	.word	0x00017ed0


	//   ....[38]....
        /*0544*/ 	.word	0x00017f10


	//   ....[39]....
        /*0548*/ 	.word	0x00017f40


	//   ....[40]....
        /*054c*/ 	.word	0x00017f70


	//   ....[41]....
        /*0550*/ 	.word	0x00018010


	//   ....[42]....
        /*0554*/ 	.word	0x00018070


	//   ....[43]....
        /*0558*/ 	.word	0x00018100


	//   ....[44]....
        /*055c*/ 	.word	0x0001cac0


	//   ....[45]....
        /*0560*/ 	.word	0x0001cad0


	//   ....[46]....
        /*0564*/ 	.word	0x0001cbe0


	//   ....[47]....
        /*0568*/ 	.word	0x0001cc40


	//   ....[48]....
        /*056c*/ 	.word	0x0001cc80


	//   ....[49]....
        /*0570*/ 	.word	0x0001ccc0


	//   ....[50]....
        /*0574*/ 	.word	0x0001ccf0


	//   ....[51]....
        /*0578*/ 	.word	0x0001cd20


	//   ....[52]....
        /*057c*/ 	.word	0x0001ceb0


	//   ....[53]....
        /*0580*/ 	.word	0x0001cf10


	//   ....[54]....
        /*0584*/ 	.word	0x0001cf50


	//   ....[55]....
        /*0588*/ 	.word	0x0001cf90


	//   ....[56]....
        /*058c*/ 	.word	0x0001cfc0


	//   ....[57]....
        /*0590*/ 	.word	0x0001cff0


	//   ....[58]....
        /*0594*/ 	.word	0x0001d0b0


	//   ....[59]....
        /*0598*/ 	.word	0x0001d0d0


	//   ....[60]....
        /*059c*/ 	.word	0x0001d140


	//   ....[61]....
        /*05a0*/ 	.word	0x0001d7d0


	//   ....[62]....
        /*05a4*/ 	.word	0x0001dc60


	//   ....[63]....
        /*05a8*/ 	.word	0x0001dd00


	//   ....[64]....
        /*05ac*/ 	.word	0x0001dda0


	//   ....[65]....
        /*05b0*/ 	.word	0x0001de40


	//   ....[66]....
        /*05b4*/ 	.word	0x0001dee0


	//   ....[67]....
        /*05b8*/ 	.word	0x0001df80


	//   ....[68]....
        /*05bc*/ 	.word	0x0001e020


	//   ....[69]....
        /*05c0*/ 	.word	0x0001e0c0


	//   ....[70]....
        /*05c4*/ 	.word	0x0001e160


	//   ....[71]....
        /*05c8*/ 	.word	0x0001e250


	//   ....[72]....
        /*05cc*/ 	.word	0x0001e2f0


	//   ....[73]....
        /*05d0*/ 	.word	0x0001e390


	//   ....[74]....
        /*05d4*/ 	.word	0x0001e430


	//   ....[75]....
        /*05d8*/ 	.word	0x0001e4d0


	//   ....[76]....
        /*05dc*/ 	.word	0x0001e570


	//   ....[77]....
        /*05e0*/ 	.word	0x0001e610


	//   ....[78]....
        /*05e4*/ 	.word	0x0001e6b0


	//   ....[79]....
        /*05e8*/ 	.word	0x0001ea50


	//   ....[80]....
        /*05ec*/ 	.word	0x0001ed30


	//   ....[81]....
        /*05f0*/ 	.word	0x0001f150


	//   ....[82]....
        /*05f4*/ 	.word	0x0001f1e0


	//   ....[83]....
        /*05f8*/ 	.word	0x0001f280


	//   ....[84]....
        /*05fc*/ 	.word	0x0001f330


	//   ....[85]....
        /*0600*/ 	.word	0x0001f3b0


	//   ....[86]....
        /*0604*/ 	.word	0x0001f430


	//   ....[87]....
        /*0608*/ 	.word	0x0001f4b0


	//   ....[88]....
        /*060c*/ 	.word	0x0001f530


	//   ....[89]....
        /*0610*/ 	.word	0x0001f5c0


	//   ....[90]....
        /*0614*/ 	.word	0x0001f670


	//   ....[91]....
        /*0618*/ 	.word	0x0001f6f0


	//   ....[92]....
        /*061c*/ 	.word	0x0001f770


	//   ....[93]....
        /*0620*/ 	.word	0x0001f7f0


	//   ....[94]....
        /*0624*/ 	.word	0x0001f870


	//   ....[95]....
        /*0628*/ 	.word	0x0001f8e0


	//   ....[96]....
        /*062c*/ 	.word	0x0001f980


	//   ....[97]....
        /*0630*/ 	.word	0x0001fa10


	//   ....[98]....
        /*0634*/ 	.word	0x0001fb40


	//----- nvinfo : EIATTR_REG_RECONFIG
	.align		4
.L_408:
        /*0638*/ 	.byte	0x01, 0x54
	.zero		2


	//----- nvinfo : EIATTR_SYSCALL_OFFSETS
	.align		4
        /*063c*/ 	.byte	0x04, 0x46
        /*063e*/ 	.short	(.L_410 - .L_409)


	//   ....[0]....
.L_409:
        /*0640*/ 	.word	0x00001a60


	//   ....[1]....
        /*0644*/ 	.word	0x00001bb0


	//   ....[2]....
        /*0648*/ 	.word	0x00006580


	//   ....[3]....
        /*064c*/ 	.word	0x00006a10


	//   ....[4]....
        /*0650*/ 	.word	0x0001a2a0


	//   ....[5]....
        /*0654*/ 	.word	0x0001a3e0


	//   ....[6]....
        /*0658*/ 	.word	0x0001a4e0


	//----- nvinfo : EIATTR_MBARRIER_INSTR_OFFSETS
	.align		4
.L_410:
        /*065c*/ 	.byte	0x04, 0x39
        /*065e*/ 	.short	(.L_412 - .L_411)


	//   ....[0]....
.L_411:
        /*0660*/ 	.word	0x000002e0
        /*0664*/ 	.word	0x000000ff
        /*0668*/ 	.word	0x00022800
        /*066c*/ 	.short	0x0100
        /*066e*/ 	.byte	0x08
	.zero		1


	//   ....[1]....
        /*0670*/ 	.word	0x000002f0
        /*0674*/ 	.word	0x000000ff
        /*0678*/ 	.word	0x00022820
        /*067c*/ 	.short	0x0100
        /*067e*/ 	.byte	0x08
	.zero		1


	//   ....[2]....
        /*0680*/ 	.word	0x000003e0
        /*0684*/ 	.word	0x000000ff
        /*0688*/ 	.word	0x00022830
        /*068c*/ 	.short	0x0100
        /*068e*/ 	.byte	0x08
	.zero		1


	//   ....[3]....
        /*0690*/ 	.word	0x000003f0
        /*0694*/ 	.word	0x000000ff
        /*0698*/ 	.word	0x00022840
        /*069c*/ 	.short	0x0100
        /*069e*/ 	.byte	0x08
	.zero		1


	//   ....[4]....
        /*06a0*/ 	.word	0x00000400
        /*06a4*/ 	.word	0x000000ff
        /*06a8*/ 	.word	0x00022838
        /*06ac*/ 	.short	0x0100
        /*06ae*/ 	.byte	0x08
	.zero		1


	//   ....[5]....
        /*06b0*/ 	.word	0x00000410
        /*06b4*/ 	.word	0x000000ff
        /*06b8*/ 	.word	0x00022848
        /*06bc*/ 	.short	0x0100
        /*06be*/ 	.byte	0x08
	.zero		1


	//   ....[6]....
        /*06c0*/ 	.word	0x00000540
        /*06c4*/ 	.word	0x000000ff
        /*06c8*/ 	.word	0x00022850
        /*06cc*/ 	.short	0x0100
        /*06ce*/ 	.byte	0x08
	.zero		1


	//   ....[7]....
        /*06d0*/ 	.word	0x00000550
        /*06d4*/ 	.word	0x000000ff
        /*06d8*/ 	.word	0x00022860
        /*06dc*/ 	.short	0x0100
        /*06de*/ 	.byte	0x08
	.zero		1


	//   ....[8]....
        /*06e0*/ 	.word	0x00000560
        /*06e4*/ 	.word	0x000000ff
        /*06e8*/ 	.word	0x00022858
        /*06ec*/ 	.short	0x0100
        /*06ee*/ 	.byte	0x08
	.zero		1


	//   ....[9]....
        /*06f0*/ 	.word	0x00000570
        /*06f4*/ 	.word	0x000000ff
        /*06f8*/ 	.word	0x00022868
        /*06fc*/ 	.short	0x0100
        /*06fe*/ 	.byte	0x08
	.zero		1


	//   ....[10]....
        /*0700*/ 	.word	0x00000660
        /*0704*/ 	.word	0x000000ff
        /*0708*/ 	.word	0x00022870
        /*070c*/ 	.short	0x0100
        /*070e*/ 	.byte	0x06
	.zero		1


	//   ....[11]....
        /*0710*/ 	.word	0x00000670
        /*0714*/ 	.word	0x000000ff
        /*0718*/ 	.word	0x00022880
        /*071c*/ 	.short	0x0100
        /*071e*/ 	.byte	0x06
	.zero		1


	//   ....[12]....
        /*0720*/ 	.word	0x00000680
        /*0724*/ 	.word	0x000000ff
        /*0728*/ 	.word	0x00022878
        /*072c*/ 	.short	0x0100
        /*072e*/ 	.byte	0x06
	.zero		1


	//   ....[13]....
        /*0730*/ 	.word	0x00000690
        /*0734*/ 	.word	0x000000ff
        /*0738*/ 	.word	0x00022888
        /*073c*/ 	.short	0x0100
        /*073e*/ 	.byte	0x06
	.zero		1


	//   ....[14]....
        /*0740*/ 	.word	0x000007c0
        /*0744*/ 	.word	0x000000ff
        /*0748*/ 	.word	0x00022890
        /*074c*/ 	.short	0x0100
        /*074e*/ 	.byte	0x08
	.zero		1


	//   ....[15]....
        /*0750*/ 	.word	0x000007d0
        /*0754*/ 	.word	0x000000ff
        /*0758*/ 	.word	0x000228a0
        /*075c*/ 	.short	0x0100
        /*075e*/ 	.byte	0x08
	.zero		1


	//   ....[16]....
        /*0760*/ 	.word	0x000007e0
        /*0764*/ 	.word	0x000000ff
        /*0768*/ 	.word	0x00022898
        /*076c*/ 	.short	0x0100
        /*076e*/ 	.byte	0x08
	.zero		1


	//   ....[17]....
        /*0770*/ 	.word	0x000007f0
        /*0774*/ 	.word	0x000000ff
        /*0778*/ 	.word	0x000228a8
        /*077c*/ 	.short	0x0100
        /*077e*/ 	.byte	0x08
	.zero		1


	//   ....[18]....
        /*0780*/ 	.word	0x00000920
        /*0784*/ 	.word	0x000000ff
        /*0788*/ 	.word	0x000228b0
        /*078c*/ 	.short	0x0100
        /*078e*/ 	.byte	0x08
	.zero		1


	//   ....[19]....
        /*0790*/ 	.word	0x00000930
        /*0794*/ 	.word	0x000000ff
        /*0798*/ 	.word	0x000228c0
        /*079c*/ 	.short	0x0100
        /*079e*/ 	.byte	0x08
	.zero		1


	//   ....[20]....
        /*07a0*/ 	.word	0x00000940
        /*07a4*/ 	.word	0x000000ff
        /*07a8*/ 	.word	0x000228b8
        /*07ac*/ 	.short	0x0100
        /*07ae*/ 	.byte	0x08
	.zero		1


	//   ....[21]....
        /*07b0*/ 	.word	0x00000950
        /*07b4*/ 	.word	0x000000ff
        /*07b8*/ 	.word	0x000228c8
        /*07bc*/ 	.short	0x0100
        /*07be*/ 	.byte	0x08
	.zero		1


	//   ....[22]....
        /*07c0*/ 	.word	0x00002eb0
        /*07c4*/ 	.word	0x0000005c
        /*07c8*/ 	.word	0x00022890
        /*07cc*/ 	.short	0x010a
        /*07ce*/ 	.byte	0x3f
	.zero		1


	//   ....[23]....
        /*07d0*/ 	.word	0x000041a0
        /*07d4*/ 	.word	0x0000005c
        /*07d8*/ 	.word	0x00022890
        /*07dc*/ 	.short	0x010a
        /*07de*/ 	.byte	0x3f
	.zero		1


	//   ....[24]....
        /*07e0*/ 	.word	0x000052a0
        /*07e4*/ 	.word	0x0000005c
        /*07e8*/ 	.word	0x00022890
        /*07ec*/ 	.short	0x010a
        /*07ee*/ 	.byte	0x3f
	.zero		1


	//   ....[25]....
        /*07f0*/ 	.word	0x000054b0
        /*07f4*/ 	.word	0x00000004
        /*07f8*/ 	.word	0x00000000
        /*07fc*/ 	.short	0x0101
        /*07fe*/ 	.byte	0x3f
	.zero		1


	//   ....[26]....
        /*0800*/ 	.word	0x000054f0
        /*0804*/ 	.word	0x0000005c
        /*0808*/ 	.word	0x000228b0
        /*080c*/ 	.short	0x010a
        /*080e*/ 	.byte	0x3f
	.zero		1


	//   ....[27]....
        /*0810*/ 	.word	0x00005b40
        /*0814*/ 	.word	0x0000005c
        /*0818*/ 	.word	0x00000000
        /*081c*/ 	.short	0x0101
        /*081e*/ 	.byte	0x3f
	.zero		1


	//   ....[28]....
        /*0820*/ 	.word	0x00006610
        /*0824*/ 	.word	0x00000011
        /*0828*/ 	.word	0x00022800
        /*082c*/ 	.short	0x010a
        /*082e*/ 	.byte	0x3f
	.zero		1


	//   ....[29]....
        /*0830*/ 	.word	0x00006660
        /*0834*/ 	.word	0x00000011
        /*0838*/ 	.word	0x00022800
        /*083c*/ 	.short	0x010a
        /*083e*/ 	.byte	0x3f
	.zero		1


	//   ....[30]....
        /*0840*/ 	.word	0x00007290
        /*0844*/ 	.word	0x00000011
        /*0848*/ 	.word	0x00022800
        /*084c*/ 	.short	0x010a
        /*084e*/ 	.byte	0x3f
	.zero		1


	//   ....[31]....
        /*0850*/ 	.word	0x00008720
        /*0854*/ 	.word	0x00000011
        /*0858*/ 	.word	0x00022800
        /*085c*/ 	.short	0x010a
        /*085e*/ 	.byte	0x3f
	.zero		1


	//   ....[32]....
        /*0860*/ 	.word	0x00009780
        /*0864*/ 	.word	0x00000007
        /*0868*/ 	.word	0x00022830
        /*086c*/ 	.short	0x010a
        /*086e*/ 	.byte	0x3f
	.zero		1


	//   ....[33]....
        /*0870*/ 	.word	0x00009820
        /*0874*/ 	.word	0x00000007
        /*0878*/ 	.word	0x00022830
        /*087c*/ 	.short	0x010a
        /*087e*/ 	.byte	0x3f
	.zero		1


	//   ....[34]....
        /*0880*/ 	.word	0x00009c50
        /*0884*/ 	.word	0x00000000
        /*0888*/ 	.word	0x00000000
        /*088c*/ 	.short	0x0101
        /*088e*/ 	.byte	0x3f
	.zero		1


	//   ....[35]....
        /*0890*/ 	.word	0x0000bb00
        /*0894*/ 	.word	0x00000007
        /*0898*/ 	.word	0x00022850
        /*089c*/ 	.short	0x010a
        /*089e*/ 	.byte	0x3f
	.zero		1


	//   ....[36]....
        /*08a0*/ 	.word	0x0000bb50
        /*08a4*/ 	.word	0x00000007
        /*08a8*/ 	.word	0x00022850
        /*08ac*/ 	.short	0x010a
        /*08ae*/ 	.byte	0x3f
	.zero		1


	//   ....[37]....
        /*08b0*/ 	.word	0x0000bf20
        /*08b4*/ 	.word	0x00000007
        /*08b8*/ 	.word	0x00000000
        /*08bc*/ 	.short	0x0101
        /*08be*/ 	.byte	0x3f
	.zero		1


	//   ....[38]....
        /*08c0*/ 	.word	0x0000c220
        /*08c4*/ 	.word	0x000000d1
        /*08c8*/ 	.word	0x00022830
        /*08cc*/ 	.short	0x010a
        /*08ce*/ 	.byte	0x3f
	.zero		1


	//   ....[39]....
        /*08d0*/ 	.word	0x0000c280
        /*08d4*/ 	.word	0x000000d1
        /*08d8*/ 	.word	0x00022830
        /*08dc*/ 	.short	0x010a
        /*08de*/ 	.byte	0x3f
	.zero		1


	//   ....[40]....
        /*08e0*/ 	.word	0x0000c5d0
        /*08e4*/ 	.word	0x0000000b
        /*08e8*/ 	.word	0x00000000
        /*08ec*/ 	.short	0x0101
        /*08ee*/ 	.byte	0x3f
	.zero		1


	//   ....[41]....
        /*08f0*/ 	.word	0x0000ee60
        /*08f4*/ 	.word	0x000000d1
        /*08f8*/ 	.word	0x00022850
        /*08fc*/ 	.short	0x010a
        /*08fe*/ 	.byte	0x3f
	.zero		1


	//   ....[42]....
        /*0900*/ 	.word	0x0000eeb0
        /*0904*/ 	.word	0x000000d1
        /*0908*/ 	.word	0x00022850
        /*090c*/ 	.short	0x010a
        /*090e*/ 	.byte	0x3f
	.zero		1


	//   ....[43]....
        /*0910*/ 	.word	0x0000f270
        /*0914*/ 	.word	0x000000d1
        /*0918*/ 	.word	0x00000000
        /*091c*/ 	.short	0x0101
        /*091e*/ 	.byte	0x3f
	.zero		1


	//   ....[44]....
        /*0920*/ 	.word	0x0000f5c0
        /*0924*/ 	.word	0x000000ce
        /*0928*/ 	.word	0x00022830
        /*092c*/ 	.short	0x010a
        /*092e*/ 	.byte	0x3f
	.zero		1


	//   ....[45]....
        /*0930*/ 	.word	0x0000f620
        /*0934*/ 	.word	0x000000ce
        /*0938*/ 	.word	0x00022830
        /*093c*/ 	.short	0x010a
        /*093e*/ 	.byte	0x3f
	.zero		1


	//   ....[46]....
        /*0940*/ 	.word	0x00010550
        /*0944*/ 	.word	0x000000aa
        /*0948*/ 	.word	0x00000000
        /*094c*/ 	.short	0x0101
        /*094e*/ 	.byte	0x3f
	.zero		1


	//   ....[47]....
        /*0950*/ 	.word	0x00010f90
        /*0954*/ 	.word	0x000000ce
        /*0958*/ 	.word	0x00022850
        /*095c*/ 	.short	0x010a
        /*095e*/ 	.byte	0x3f
	.zero		1


	//   ....[48]....
        /*0960*/ 	.word	0x00010fe0
        /*0964*/ 	.word	0x000000ce
        /*0968*/ 	.word	0x00022850
        /*096c*/ 	.short	0x010a
        /*096e*/ 	.byte	0x3f
	.zero		1


	//   ....[49]....
        /*0970*/ 	.word	0x00011380
        /*0974*/ 	.word	0x000000ce
        /*0978*/ 	.word	0x00000000
        /*097c*/ 	.short	0x0101
        /*097e*/ 	.byte	0x3f
	.zero		1


	//   ....[50]....
        /*0980*/ 	.word	0x000114b0
        /*0984*/ 	.word	0x000000ce
        /*0988*/ 	.word	0x00022830
        /*098c*/ 	.short	0x010a
        /*098e*/ 	.byte	0x3f
	.zero		1


	//   ....[51]....
        /*0990*/ 	.word	0x00011510
        /*0994*/ 	.word	0x000000ce
        /*0998*/ 	.word	0x00022830
        /*099c*/ 	.short	0x010a
        /*099e*/ 	.byte	0x3f
	.zero		1


	//   ....[52]....
        /*09a0*/ 	.word	0x00011850
        /*09a4*/ 	.word	0x00000003
        /*09a8*/ 	.word	0x00000000
        /*09ac*/ 	.short	0x0101
        /*09ae*/ 	.byte	0x3f
	.zero		1


	//   ....[53]....
        /*09b0*/ 	.word	0x000140f0
        /*09b4*/ 	.word	0x000000ce
        /*09b8*/ 	.word	0x00022850
        /*09bc*/ 	.short	0x010a
        /*09be*/ 	.byte	0x3f
	.zero		1


	//   ....[54]....
        /*09c0*/ 	.word	0x00014140
        /*09c4*/ 	.word	0x000000ce
        /*09c8*/ 	.word	0x00022850
        /*09cc*/ 	.short	0x010a
        /*09ce*/ 	.byte	0x3f
	.zero		1


	//   ....[55]....
        /*09d0*/ 	.word	0x00014500
        /*09d4*/ 	.word	0x000000ce
        /*09d8*/ 	.word	0x00000000
        /*09dc*/ 	.short	0x0101
        /*09de*/ 	.byte	0x3f
	.zero		1


	//   ....[56]....
        /*09e0*/ 	.word	0x000166b0
        /*09e4*/ 	.word	0x00000000
        /*09e8*/ 	.word	0x00000000
        /*09ec*/ 	.short	0x0101
        /*09ee*/ 	.byte	0x3f
	.zero		1


	//   ....[57]....
        /*09f0*/ 	.word	0x000190d0
        /*09f4*/ 	.word	0x00000007
        /*09f8*/ 	.word	0x00022820
        /*09fc*/ 	.short	0x010a
        /*09fe*/ 	.byte	0x3f
	.zero		1


	//   ....[58]....
        /*0a00*/ 	.word	0x00019160
        /*0a04*/ 	.word	0x00000008
        /*0a08*/ 	.word	0x000228a0
        /*0a0c*/ 	.short	0x010a
        /*0a0e*/ 	.byte	0x3f
	.zero		1


	//   ....[59]....
        /*0a10*/ 	.word	0x00019340
        /*0a14*/ 	.word	0x00000008
        /*0a18*/ 	.word	0x000228c0
        /*0a1c*/ 	.short	0x010a
        /*0a1e*/ 	.byte	0x3f
	.zero		1


	//   ....[60]....
        /*0a20*/ 	.word	0x00019750
        /*0a24*/ 	.word	0x00000009
        /*0a28*/ 	.word	0x000228a0
        /*0a2c*/ 	.short	0x010a
        /*0a2e*/ 	.byte	0x3f
	.zero		1


	//   ....[61]....
        /*0a30*/ 	.word	0x00019910
        /*0a34*/ 	.word	0x00000009
        /*0a38*/ 	.word	0x000228c0
        /*0a3c*/ 	.short	0x010a
        /*0a3e*/ 	.byte	0x3f
	.zero		1


	//   ....[62]....
        /*0a40*/ 	.word	0x0001a9f0
        /*0a44*/ 	.word	0x00000005
        /*0a48*/ 	.word	0x00022840
        /*0a4c*/ 	.short	0x010a
        /*0a4e*/ 	.byte	0x3f
	.zero		1


	//   ....[63]....
        /*0a50*/ 	.word	0x0001ade0
        /*0a54*/ 	.word	0x00000007
        /*0a58*/ 	.word	0x00022820
        /*0a5c*/ 	.short	0x010a
        /*0a5e*/ 	.byte	0x3f
	.zero		1


	//   ....[64]....
        /*0a60*/ 	.word	0x0001aea0
        /*0a64*/ 	.word	0x00000002
        /*0a68*/ 	.word	0x00022860
        /*0a6c*/ 	.short	0x010a
        /*0a6e*/ 	.byte	0x3f
	.zero		1


	//   ....[65]....
        /*0a70*/ 	.word	0x0001b4f0
        /*0a74*/ 	.word	0x00000002
        /*0a78*/ 	.word	0x00022840
        /*0a7c*/ 	.short	0x010a
        /*0a7e*/ 	.byte	0x3f
	.zero		1


	//   ....[66]....
        /*0a80*/ 	.word	0x0001b700
        /*0a84*/ 	.word	0x00000002
        /*0a88*/ 	.word	0x00022860
        /*0a8c*/ 	.short	0x010a
        /*0a8e*/ 	.byte	0x3f
	.zero		1


	//   ....[67]....
        /*0a90*/ 	.word	0x0001bca0
        /*0a94*/ 	.word	0x00000002
        /*0a98*/ 	.word	0x00022840
        /*0a9c*/ 	.short	0x010a
        /*0a9e*/ 	.byte	0x3f
	.zero		1


	//   ....[68]....
        /*0aa0*/ 	.word	0x0001bea0
        /*0aa4*/ 	.word	0x00000002
        /*0aa8*/ 	.word	0x00022860
        /*0aac*/ 	.short	0x010a
        /*0aae*/ 	.byte	0x3f
	.zero		1


	//   ....[69]....
        /*0ab0*/ 	.word	0x0001c3b0
        /*0ab4*/ 	.word	0x00000002
        /*0ab8*/ 	.word	0x00022840
        /*0abc*/ 	.short	0x010a
        /*0abe*/ 	.byte	0x3f
	.zero		1


	//   ....[70]....
        /*0ac0*/ 	.word	0x0001c5c0
        /*0ac4*/ 	.word	0x00000002
        /*0ac8*/ 	.word	0x00022860
        /*0acc*/ 	.short	0x010a
        /*0ace*/ 	.byte	0x3f
	.zero		1


	//   ....[71]....
        /*0ad0*/ 	.word	0x0001d750
        /*0ad4*/ 	.word	0x00000000
        /*0ad8*/ 	.word	0x00022820
        /*0adc*/ 	.short	0x010a
        /*0ade*/ 	.byte	0x3f
	.zero		1


	//   ....[72]....
        /*0ae0*/ 	.word	0x0001d900
        /*0ae4*/ 	.word	0x00000006
        /*0ae8*/ 	.word	0x00000000
        /*0aec*/ 	.short	0x010a
        /*0aee*/ 	.byte	0x3f
	.zero		1


	//   ....[73]....
        /*0af0*/ 	.word	0x0001d970
        /*0af4*/ 	.word	0x00000007
        /*0af8*/ 	.word	0x00000000
        /*0afc*/ 	.short	0x010a
        /*0afe*/ 	.byte	0x3f
	.zero		1


	//   ....[74]....
        /*0b00*/ 	.word	0x0001d9e0
        /*0b04*/ 	.word	0x00000004
        /*0b08*/ 	.word	0x00000000
        /*0b0c*/ 	.short	0x010a
        /*0b0e*/ 	.byte	0x3f
	.zero		1


	//   ....[75]....
        /*0b10*/ 	.word	0x0001da10
        /*0b14*/ 	.word	0x00000003
        /*0b18*/ 	.word	0x00000000
        /*0b1c*/ 	.short	0x010a
        /*0b1e*/ 	.byte	0x3f
	.zero		1


	//   ....[76]....
        /*0b20*/ 	.word	0x0001da70
        /*0b24*/ 	.word	0x0000005c
        /*0b28*/ 	.word	0x00022890
        /*0b2c*/ 	.short	0x010a
        /*0b2e*/ 	.byte	0x3f
	.zero		1


	//   ....[77]....
        /*0b30*/ 	.word	0x0001dac0
        /*0b34*/ 	.word	0x0000005c
        /*0b38*/ 	.word	0x00022890
        /*0b3c*/ 	.short	0x010a
        /*0b3e*/ 	.byte	0x3f
	.zero		1


	//   ....[78]....
        /*0b40*/ 	.word	0x0001db10
        /*0b44*/ 	.word	0x0000005c
        /*0b48*/ 	.word	0x00022890
        /*0b4c*/ 	.short	0x010a
        /*0b4e*/ 	.byte	0x3f
	.zero		1


	//   ....[79]....
        /*0b50*/ 	.word	0x0001db60
        /*0b54*/ 	.word	0x0000005c
        /*0b58*/ 	.word	0x000228b0
        /*0b5c*/ 	.short	0x010a
        /*0b5e*/ 	.byte	0x3f
	.zero		1


	//   ....[80]....
        /*0b60*/ 	.word	0x0001e1a0
        /*0b64*/ 	.word	0x00000011
        /*0b68*/ 	.word	0x00022800
        /*0b6c*/ 	.short	0x010a
        /*0b6e*/ 	.byte	0x3f
	.zero		1


	//   ....[81]....
        /*0b70*/ 	.word	0x0001e6f0
        /*0b74*/ 	.word	0x00000011
        /*0b78*/ 	.word	0x00022800
        /*0b7c*/ 	.short	0x010a
        /*0b7e*/ 	.byte	0x3f
	.zero		1


	//   ....[82]....
        /*0b80*/ 	.word	0x0001e740
        /*0b84*/ 	.word	0x00000007
        /*0b88*/ 	.word	0x00022830
        /*0b8c*/ 	.short	0x010a
        /*0b8e*/ 	.byte	0x3f
	.zero		1


	//   ....[83]....
        /*0b90*/ 	.word	0x0001e790
        /*0b94*/ 	.word	0x00000007
        /*0b98*/ 	.word	0x00022850
        /*0b9c*/ 	.short	0x010a
        /*0b9e*/ 	.byte	0x3f
	.zero		1


	//   ....[84]....
        /*0ba0*/ 	.word	0x0001e7e0
        /*0ba4*/ 	.word	0x000000d1
        /*0ba8*/ 	.word	0x00022830
        /*0bac*/ 	.short	0x010a
        /*0bae*/ 	.byte	0x3f
	.zero		1


	//   ....[85]....
        /*0bb0*/ 	.word	0x0001e830
        /*0bb4*/ 	.word	0x000000d1
        /*0bb8*/ 	.word	0x00022850
        /*0bbc*/ 	.short	0x010a
        /*0bbe*/ 	.byte	0x3f
	.zero		1


	//   ....[86]....
        /*0bc0*/ 	.word	0x0001e880
        /*0bc4*/ 	.word	0x000000ce
        /*0bc8*/ 	.word	0x00022830
        /*0bcc*/ 	.short	0x010a
        /*0bce*/ 	.byte	0x3f
	.zero		1


	//   ....[87]....
        /*0bd0*/ 	.word	0x0001e8d0
        /*0bd4*/ 	.word	0x000000ce
        /*0bd8*/ 	.word	0x00022850
        /*0bdc*/ 	.short	0x010a
        /*0bde*/ 	.byte	0x3f
	.zero		1


	//   ....[88]....
        /*0be0*/ 	.word	0x0001e920
        /*0be4*/ 	.word	0x000000ce
        /*0be8*/ 	.word	0x00022830
        /*0bec*/ 	.short	0x010a
        /*0bee*/ 	.byte	0x3f
	.zero		1


	//   ....[89]....
        /*0bf0*/ 	.word	0x0001e970
        /*0bf4*/ 	.word	0x000000ce
        /*0bf8*/ 	.word	0x00022850
        /*0bfc*/ 	.short	0x010a
        /*0bfe*/ 	.byte	0x3f
	.zero		1


	//   ....[90]....
        /*0c00*/ 	.word	0x0001eb10
        /*0c04*/ 	.word	0x00000007
        /*0c08*/ 	.word	0x00022820
        /*0c0c*/ 	.short	0x010a
        /*0c0e*/ 	.byte	0x3f
	.zero		1


	//   ....[91]....
        /*0c10*/ 	.word	0x0001eb60
        /*0c14*/ 	.word	0x00000008
        /*0c18*/ 	.word	0x000228a0
        /*0c1c*/ 	.short	0x010a
        /*0c1e*/ 	.byte	0x3f
	.zero		1


	//   ....[92]....
        /*0c20*/ 	.word	0x0001ebb0
        /*0c24*/ 	.word	0x00000008
        /*0c28*/ 	.word	0x000228c0
        /*0c2c*/ 	.short	0x010a
        /*0c2e*/ 	.byte	0x3f
	.zero		1


	//   ....[93]....
        /*0c30*/ 	.word	0x0001ec00
        /*0c34*/ 	.word	0x00000009
        /*0c38*/ 	.word	0x000228a0
        /*0c3c*/ 	.short	0x010a
        /*0c3e*/ 	.byte	0x3f
	.zero		1


	//   ....[94]....
        /*0c40*/ 	.word	0x0001ec50
        /*0c44*/ 	.word	0x00000009
        /*0c48*/ 	.word	0x000228c0
        /*0c4c*/ 	.short	0x010a
        /*0c4e*/ 	.byte	0x3f
	.zero		1


	//   ....[95]....
        /*0c50*/ 	.word	0x0001edf0
        /*0c54*/ 	.word	0x00000005
        /*0c58*/ 	.word	0x00022840
        /*0c5c*/ 	.short	0x010a
        /*0c5e*/ 	.byte	0x3f
	.zero		1


	//   ....[96]....
        /*0c60*/ 	.word	0x0001ee70
        /*0c64*/ 	.word	0x00000005
        /*0c68*/ 	.word	0x00022820
        /*0c6c*/ 	.short	0x010a
        /*0c6e*/ 	.byte	0x3f
	.zero		1


	//   ....[97]....
        /*0c70*/ 	.word	0x0001eec0
        /*0c74*/ 	.word	0x00000002
        /*0c78*/ 	.word	0x00022860
        /*0c7c*/ 	.short	0x010a
        /*0c7e*/ 	.byte	0x3f
	.zero		1


	//   ....[98]....
        /*0c80*/ 	.word	0x0001ef10
        /*0c84*/ 	.word	0x00000002
        /*0c88*/ 	.word	0x00022840
        /*0c8c*/ 	.short	0x010a
        /*0c8e*/ 	.byte	0x3f
	.zero		1


	//   ....[99]....
        /*0c90*/ 	.word	0x0001ef60
        /*0c94*/ 	.word	0x00000002
        /*0c98*/ 	.word	0x00022860
        /*0c9c*/ 	.short	0x010a
        /*0c9e*/ 	.byte	0x3f
	.zero		1


	//   ....[100]....
        /*0ca0*/ 	.word	0x0001efb0
        /*0ca4*/ 	.word	0x00000002
        /*0ca8*/ 	.word	0x00022840
        /*0cac*/ 	.short	0x010a
        /*0cae*/ 	.byte	0x3f
	.zero		1


	//   ....[101]....
        /*0cb0*/ 	.word	0x0001f000
        /*0cb4*/ 	.word	0x00000002
        /*0cb8*/ 	.word	0x00022860
        /*0cbc*/ 	.short	0x010a
        /*0cbe*/ 	.byte	0x3f
	.zero		1


	//   ....[102]....
        /*0cc0*/ 	.word	0x0001f050
        /*0cc4*/ 	.word	0x00000002
        /*0cc8*/ 	.word	0x00022840
        /*0ccc*/ 	.short	0x010a
        /*0cce*/ 	.byte	0x3f
	.zero		1


	//   ....[103]....
        /*0cd0*/ 	.word	0x0001f0a0
        /*0cd4*/ 	.word	0x00000002
        /*0cd8*/ 	.word	0x00022860
        /*0cdc*/ 	.short	0x010a
        /*0cde*/ 	.byte	0x3f
	.zero		1


	//   ....[104]....
        /*0ce0*/ 	.word	0x0001fa60
        /*0ce4*/ 	.word	0x00000000
        /*0ce8*/ 	.word	0x00022820
        /*0cec*/ 	.short	0x010a
        /*0cee*/ 	.byte	0x3f
	.zero		1


	//   ....[105]....
        /*0cf0*/ 	.word	0x0001fc00
        /*0cf4*/ 	.word	0x00000006
        /*0cf8*/ 	.word	0x00000000
        /*0cfc*/ 	.short	0x010a
        /*0cfe*/ 	.byte	0x3f
	.zero		1


	//   ....[106]....
        /*0d00*/ 	.word	0x0001fc50
        /*0d04*/ 	.word	0x00000007
        /*0d08*/ 	.word	0x00000000
        /*0d0c*/ 	.short	0x010a
        /*0d0e*/ 	.byte	0x3f
	.zero		1


	//   ....[107]....
        /*0d10*/ 	.word	0x0001fca0
        /*0d14*/ 	.word	0x00000004
        /*0d18*/ 	.word	0x00000000
        /*0d1c*/ 	.short	0x010a
        /*0d1e*/ 	.byte	0x3f
	.zero		1


	//----- nvinfo : EIATTR_NUM_MBARRIERS
	.align		4
.L_412:
        /*0d20*/ 	.byte	0x03, 0x38
        /*0d22*/ 	.short	0x0016


	//----- nvinfo : EIATTR_EXIT_INSTR_OFFSETS
	.align		4
        /*0d24*/ 	.byte	0x04, 0x1c
        /*0d26*/ 	.short	(.L_414 - .L_413)


	//   ....[0]....
.L_413:
        /*0d28*/ 	.word	0x0001da60


	//----- nvinfo : EIATTR_MAX_THREADS
	.align		4
.L_414:
        /*0d2c*/ 	.byte	0x04, 0x05
        /*0d2e*/ 	.short	(.L_416 - .L_415)
.L_415:
        /*0d30*/ 	.word	0x00000180
        /*0d34*/ 	.word	0x00000001
        /*0d38*/ 	.word	0x00000001


	//----- nvinfo : EIATTR_CRS_STACK_SIZE
	.align		4
.L_416:
        /*0d3c*/ 	.byte	0x04, 0x1e
        /*0d3e*/ 	.short	(.L_418 - .L_417)
.L_417:
        /*0d40*/ 	.word	0x00000000


	//----- nvinfo : EIATTR_CBANK_PARAM_SIZE
	.align		4
.L_418:
        /*0d44*/ 	.byte	0x03, 0x19
        /*0d46*/ 	.short	0x0a70


	//----- nvinfo : EIATTR_PARAM_CBANK
	.align		4
        /*0d48*/ 	.byte	0x04, 0x0a
        /*0d4a*/ 	.short	(.L_420 - .L_419)
	.align		4
.L_419:
        /*0d4c*/ 	.word	index@(.nv.constant0._ZN7cutlass13device_kernelIN5flash11enable_sm90INS1_16FlashAttnFwdSm90INS1_25CollectiveMainloopFwdSm90ILi2EN4cute5tupleIJNS5_1CILi1EEES8_S8_EEENS6_IJNS7_ILi128EEENS7_ILi96EEENS7_ILi64EEEEEELi256ENS_10bfloat16_tEfNS_4arch4Sm90ELb0ELb1ELb0ELb1ELb0ELb1ELb0ELb1ELb0ELb0ELb0ELb0EEENS1_21CollectiveEpilogueFwdINS6_IJSA_NS7_ILi256EEESB_EEES9_SE_SG_Li256ELb1ELb0ELb0ELb0EEENS1_36VarlenDynamicPersistentTileSchedulerILi128ELi96ELi256ELi32ELb0ELb0ELb1ELb1ELb0ELb1EEEEEEEEEvNT_6ParamsE)
        /*0d50*/ 	.short	0x0210
        /*0d52*/ 	.short	0x0a70


	//----- nvinfo : EIATTR_SW_WAR
	.align		4
.L_420:
        /*0d54*/ 	.byte	0x04, 0x36
        /*0d56*/ 	.short	(.L_422 - .L_421)
.L_421:
        /*0d58*/ 	.word	0x00000008
.L_422:


//--------------------- .nv.info._ZN7cutlass13device_kernelIN5flash11enable_sm90INS1_16FlashAttnFwdSm90INS1_25CollectiveMainloopFwdSm90ILi2EN4cute5tupleIJNS5_1CILi1EEES8_S8_EEENS6_IJNS7_ILi128EEENS7_ILi96EEENS7_ILi64EEEEEELi256ENS_10bfloat16_tEfNS_4arch4Sm90ELb0ELb1ELb0ELb1ELb0ELb0ELb1ELb1ELb0ELb0ELb0ELb0EEENS1_21CollectiveEpilogueFwdINS6_IJSA_NS7_ILi256EEESB_EEES9_SE_SG_Li256ELb1ELb0ELb0ELb0EEENS1_36VarlenDynamicPersistentTileSchedulerILi128ELi96ELi256ELi32ELb0ELb0ELb1ELb1ELb0ELb1EEEEEEEEEvNT_6ParamsE --------------------------
	.section	.nv.info._ZN7cutlass13device_kernelIN5flash11enable_sm90INS1_16FlashAttnFwdSm90INS1_25CollectiveMainloopFwdSm90ILi2EN4cute5tupleIJNS5_1CILi1EEES8_S8_EEENS6_IJNS7_ILi128EEENS7_ILi96EEENS7_ILi64EEEEEELi256ENS_10bfloat16_tEfNS_4arch4Sm90ELb0ELb1ELb0ELb1ELb0ELb0ELb1ELb1ELb0ELb0ELb0ELb0EEENS1_21CollectiveEpilogueFwdINS6_IJSA_NS7_ILi256EEESB_EEES9_SE_SG_Li256ELb1ELb0ELb0ELb0EEENS1_36VarlenDynamicPersistentTileSchedulerILi128ELi96ELi256ELi32ELb0ELb0ELb1ELb1ELb0ELb1EEEEEEEEEvNT_6ParamsE,"",@"SHT_CUDA_INFO"
	.sectionflags	@""
	.align	4


	//----- nvinfo : EIATTR_CUDA_API_VERSION
	.align		4
        /*0000*/ 	.byte	0x04, 0x37
        /*0002*/ 	.short	(.L_424 - .L_423)
.L_423:
        /*0004*/ 	.word	0x00000082


	//----- nvinfo : EIATTR_KPARAM_INFO
	.align		4
.L_424:
        /*0008*/ 	.byte	0x04, 0x17
        /*000a*/ 	.short	(.L_426 - .L_425)
.L_425:
        /*000c*/ 	.word	0x00000000
        /*0010*/ 	.short	0x0000
        /*0012*/ 	.short	0x0070
        /*0014*/ 	.byte	0x00, 0xf0, 0x01, 0x2c


	//----- nvinfo : EIATTR_SPARSE_MMA_MASK
	.align		4
.L_426:
        /*0018*/ 	.byte	0x03, 0x50
        /*001a*/ 	.short	0x0000


	//----- nvinfo : EIATTR_MAXREG_COUNT
	.align		4
        /*001c*/ 	.byte	0x03, 0x1b
        /*001e*/ 	.short	0x00a8


	//----- nvinfo : EIATTR_NUM_BARRIERS
	.align		4
        /*0020*/ 	.byte	0x02, 0x4c
        /*0022*/ 	.byte	0x10
	.zero		1


	//----- nvinfo : EIATTR_EXTERNS
	.align		4
        /*0024*/ 	.byte	0x04, 0x0f
        /*0026*/ 	.short	(.L_428 - .L_427)


	//   ....[0]....
	.align		4
.L_427:
        /*0028*/ 	.word	index@(__assertfail)


	//----- nvinfo : EIATTR_ANNOTATIONS
	.align		4
.L_428:
        /*002c*/ 	.byte	0x04, 0x55
        /*002e*/ 	.short	(.L_430 - .L_429)


	//   ....[0]....
.L_429:
        /* <DEDUP_REMOVED lines=33> */


	//----- nvinfo : EIATTR_MERCURY_ISA_VERSION
	.align		4
.L_430:
        /*0228*/ 	.byte	0x03, 0x5f
        /*022a*/ 	.short	0x0101


	//----- nvinfo : EIATTR_UNUSED_LOAD_BYTE_OFFSET
	.align		4
        /*022c*/ 	.byte	0x04, 0x44
        /*022e*/ 	.short	(.L_432 - .L_431)


	//   ....[0]....
.L_431:
        /*0230*/ 	.word	0x00000bc0
        /*0234*/ 	.word	0x0000fff0


	//   ....[1]....
        /*0238*/ 	.word	0x0001eeb0
        /*023c*/ 	.word	0x0000fff0


	//----- nvinfo : EIATTR_INT_WARP_WIDE_INSTR_OFFSETS
	.align		4
.L_432:
        /*0240*/ 	.byte	0x04, 0x31
        /*0242*/ 	.short	(.L_434 - .L_433)


	//   ....[0]....
.L_433:
        /*0244*/ 	.word	0x000001d0


	//   ....[1]....
        /*0248*/ 	.word	0x00000210


	//   ....[2]....
        /*024c*/ 	.word	0x00000280


	//   ....[3]....
        /*0250*/ 	.word	0x00000290


	//   ....[4]....
        /*0254*/ 	.word	0x00022af0


	//   ....[5]....
        /*0258*/ 	.word	0x00022b80


	//   ....[6]....
        /*025c*/ 	.word	0x00023080


	//   ....[7]....
        /*0260*/ 	.word	0x00023100


	//   ....[8]....
        /*0264*/ 	.word	0x00025620


	//   ....[9]....
        /*0268*/ 	.word	0x000256b0


	//----- nvinfo : EIATTR_COOP_GROUP_MASK_REGIDS
	.align		4
.L_434:
        /*026c*/ 	.byte	0x04, 0x29
        /*026e*/ 	.short	(.L_436 - .L_435)


	//   ....[0]....
.L_435:
        /*0270*/ 	.word	0xffffffff


	//   ....[1]....
        /*0274*/ 	.word	0xffffffff


	//   ....[2]....
        /*0278*/ 	.word	0xffffffff


	//   ....[3]....
        /*027c*/ 	.word	0xffffffff


	//   ....[4]....
        /*0280*/ 	.word	0xffffffff


	//   ....[5]....
        /*0284*/ 	.word	0xffffffff


	//   ....[6]....
        /*0288*/ 	.word	0xffffffff


	//   ....[7]....
        /*028c*/ 	.word	0xffffffff


	//   ....[8]....
        /*0290*/ 	.word	0xffffffff


	//   ....[9]....
        /*0294*/ 	.word	0xffffffff


	//   ....[10]....
        /*0298*/ 	.word	0xffffffff


	//   ....[11]....
        /*029c*/ 	.word	0xffffffff


	//   ....[12]....
        /*02a0*/ 	.word	0xffffffff


	//   ....[13]....
        /*02a4*/ 	.word	0xffffffff


	//   ....[14]....
        /*02a8*/ 	.word	0xffffffff


	//   ....[15]....
        /*02ac*/ 	.word	0xffffffff


	//   ....[16]....
        /*02b0*/ 	.word	0xffffffff


	//   ....[17]....
        /*02b4*/ 	.word	0xffffffff


	//   ....[18]....
        /*02b8*/ 	.word	0xffffffff


	//   ....[19]....
        /*02bc*/ 	.word	0xffffffff


	//   ....[20]....
        /*02c0*/ 	.word	0xffffffff


	//   ....[21]....
        /*02c4*/ 	.word	0xffffffff


	//   ....[22]....
        /*02c8*/ 	.word	0xffffffff


	//   ....[23]....
        /*02cc*/ 	.word	0xffffffff


	//   ....[24]....
        /*02d0*/ 	.word	0xffffffff


	//   ....[25]....
        /*02d4*/ 	.word	0xffffffff


	//   ....[26]....
        /*02d8*/ 	.word	0xffffffff


	//   ....[27]....
        /*02dc*/ 	.word	0xffffffff


	//   ....[28]....
        /*02e0*/ 	.word	0xffffffff


	//   ....[29]....
        /*02e4*/ 	.word	0xffffffff


	//   ....[30]....
        /*02e8*/ 	.word	0xffffffff


	//   ....[31]....
        /*02ec*/ 	.word	0xffffffff


	//   ....[32]....
        /*02f0*/ 	.word	0xffffffff


	//   ....[33]....
        /*02f4*/ 	.word	0xffffffff


	//   ....[34]....
        /*02f8*/ 	.word	0xffffffff


	//   ....[35]....
        /*02fc*/ 	.word	0xffffffff


	//   ....[36]....
        /*0300*/ 	.word	0xffffffff


	//   ....[37]....
        /*0304*/ 	.word	0xffffffff


	//   ....[38]....
        /*0308*/ 	.word	0xffffffff


	//   ....[39]....
        /*030c*/ 	.word	0xffffffff


	//   ....[40]....
        /*0310*/ 	.word	0xffffffff


	//   ....[41]....
        /*0314*/ 	.word	0xffffffff


	//   ....[42]....
        /*0318*/ 	.word	0xffffffff


	//   ....[43]....
        /*031c*/ 	.word	0xffffffff


	//   ....[44]....
        /*0320*/ 	.word	0xffffffff


	//   ....[45]....
        /*0324*/ 	.word	0xffffffff


	//   ....[46]....
        /*0328*/ 	.word	0xffffffff


	//   ....[47]....
        /*032c*/ 	.word	0xffffffff


	//   ....[48]....
        /*0330*/ 	.word	0xffffffff


	//   ....[49]....
        /*0334*/ 	.word	0xffffffff


	//   ....[50]....
        /*0338*/ 	.word	0xffffffff


	//   ....[51]....
        /*033c*/ 	.word	0xffffffff


	//   ....[52]....
        /*0340*/ 	.word	0xffffffff


	//   ....[53]....
        /*0344*/ 	.word	0xffffffff


	//   ....[54]....
        /*0348*/ 	.word	0xffffffff


	//   ....[55]....
        /*034c*/ 	.word	0xffffffff


	//   ....[56]....
        /*0350*/ 	.word	0xffffffff


	//   ....[57]....
        /*0354*/ 	.word	0xffffffff


	//   ....[58]....
        /*0358*/ 	.word	0x0500000f


	//   ....[59]....
        /*035c*/ 	.word	0x0500000f


	//   ....[60]....
        /*0360*/ 	.word	0x0500000f


	//   ....[61]....
        /*0364*/ 	.word	0x0500000f


	//   ....[62]....
        /*0368*/ 	.word	0x0500000f


	//   ....[63]....
        /*036c*/ 	.word	0x0500000f


	//   ....[64]....
        /*0370*/ 	.word	0x0500000f


	//   ....[65]....
        /*0374*/ 	.word	0x0500000f


	//   ....[66]....
        /*0378*/ 	.word	0x0500000f


	//   ....[67]....
        /*037c*/ 	.word	0x0500000f


	//   ....[68]....
        /*0380*/ 	.word	0x0500000f


	//   ....[69]....
        /*0384*/ 	.word	0x0500000f


	//   ....[70]....
        /*0388*/ 	.word	0x0500000f


	//   ....[71]....
        /*038c*/ 	.word	0x0500000f


	//   ....[72]....
        /*0390*/ 	.word	0x0500000f


	//   ....[73]....
        /*0394*/ 	.word	0x0500000f


	//   ....[74]....
        /*0398*/ 	.word	0x0500000f


	//   ....[75]....
        /*039c*/ 	.word	0x0500000f


	//   ....[76]....
        /*03a0*/ 	.word	0x0500000f


	//   ....[77]....
        /*03a4*/ 	.word	0xffffffff


	//   ....[78]....
        /*03a8*/ 	.word	0xffffffff


	//   ....[79]....
        /*03ac*/ 	.word	0xffffffff


	//   ....[80]....
        /*03b0*/ 	.word	0xffffffff


	//----- nvinfo : EIATTR_COOP_GROUP_INSTR_OFFSETS
	.align		4
.L_436:
        /*03b4*/ 	.byte	0x04, 0x28
        /*03b6*/ 	.short	(.L_438 - .L_437)


	//   ....[0]....
.L_437:
        /*03b8*/ 	.word	0x000000b0


	//   ....[1]....
        /*03bc*/ 	.word	0x000001e0


	//   ....[2]....
        /*03c0*/ 	.word	0x00000230


	//   ....[3]....
        /*03c4*/ 	.word	0x00000480


	//   ....[4]....
        /*03c8*/ 	.word	0x000005e0


	//   ....[5]....
        /*03cc*/ 	.word	0x00000700


	//   ....[6]....
        /*03d0*/ 	.word	0x00000860


	//   ....[7]....
        /*03d4*/ 	.word	0x00002300


	//   ....[8]....
        /*03d8*/ 	.word	0x00005c30


	//   ....[9]....
        /*03dc*/ 	.word	0x00005cb0


	//   ....[10]....
        /*03e0*/ 	.word	0x000060c0


	//   ....[11]....
        /*03e4*/ 	.word	0x000060e0


	//   ....[12]....
        /*03e8*/ 	.word	0x0000af00


	//   ....[13]....
        /*03ec*/ 	.word	0x0000af90


	//   ....[14]....
        /*03f0*/ 	.word	0x0000b050


	//   ....[15]....
        /*03f4*/ 	.word	0x0000b0a0


	//   ....[16]....
        /*03f8*/ 	.word	0x000158f0


	//   ....[17]....
        /*03fc*/ 	.word	0x000159c0


	//   ....[18]....
        /*0400*/ 	.word	0x00015b40


	//   ....[19]....
        /*0404*/ 	.word	0x00015bb0


	//   ....[20]....
        /*0408*/ 	.word	0x0001df30


	//   ....[21]....
        /*040c*/ 	.word	0x0001df50


	//   ....[22]....
        /*0410*/ 	.word	0x0001dfb0


	//   ....[23]....
        /*0414*/ 	.word	0x0001dff0


	//   ....[24]....
        /*0418*/ 	.word	0x00021670


	//   ....[25]....
        /*041c*/ 	.word	0x00021800


	//   ....[26]....
        /*0420*/ 	.word	0x00021830


	//   ....[27]....
        /*0424*/ 	.word	0x00021860


	//   ....[28]....
        /*0428*/ 	.word	0x000218a0


	//   ....[29]....
        /*042c*/ 	.word	0x000218f0


	//   ....[30]....
        /*0430*/ 	.word	0x00021950


	//   ....[31]....
        /*0434*/ 	.word	0x00021b30


	//   ....[32]....
        /*0438*/ 	.word	0x00021b90


	//   ....[33]....
        /*043c*/ 	.word	0x00021bd0


	//   ....[34]....
        /*0440*/ 	.word	0x00021c10


	//   ....[35]....
        /*0444*/ 	.word	0x00021c40


	//   ....[36]....
        /*0448*/ 	.word	0x00021c70


	//   ....[37]....
        /*044c*/ 	.word	0x00021d00


	//   ....[38]....
        /*0450*/ 	.word	0x00021d60


	//   ....[39]....
        /*0454*/ 	.word	0x00021df0


	//   ....[40]....
        /*0458*/ 	.word	0x00025740


	//   ....[41]....
        /*045c*/ 	.word	0x00025750


	//   ....[42]....
        /*0460*/ 	.word	0x00025860


	//   ....[43]....
        /*0464*/ 	.word	0x000258c0


	//   ....[44]....
        /*0468*/ 	.word	0x00025900


	//   ....[45]....
        /*046c*/ 	.word	0x00025940


	//   ....[46]....
        /*0470*/ 	.word	0x00025970


	//   ....[47]....
        /*0474*/ 	.word	0x000259a0


	//   ....[48]....
        /*0478*/ 	.word	0x00025b30


	//   ....[49]....
        /*047c*/ 	.word	0x00025b90


	//   ....[50]....
        /*0480*/ 	.word	0x00025bd0


	//   ....[51]....
        /*0484*/ 	.word	0x00025c10


	//   ....[52]....
        /*0488*/ 	.word	0x00025c40


	//   ....[53]....
        /*048c*/ 	.word	0x00025c70


	//   ....[54]....
        /*0490*/ 	.word	0x00025d30


	//   ....[55]....
        /*0494*/ 	.word	0x00025d50


	//   ....[56]....
        /*0498*/ 	.word	0x00025dc0


	//   ....[57]....
        /*049c*/ 	.word	0x00026430


	//   ....[58]....
        /*04a0*/ 	.word	0x00026a10


	//   ....[59]....
        /*04a4*/ 	.word	0x00026e30


	//   ....[60]....
        /*04a8*/ 	.word	0x00026ec0


	//   ....[61]....
        /*04ac*/ 	.word	0x00026f60


	//   ....[62]....
        /*04b0*/ 	.word	0x00027010


	//   ....[63]....
        /*04b4*/ 	.word	0x00027090


	//   ....[64]....
        /*04b8*/ 	.word	0x00027110


	//   ....[65]....
        /*04bc*/ 	.word	0x00027190


	//   ....[66]....
        /*04c0*/ 	.word	0x00027210


	//   ....[67]....
        /*04c4*/ 	.word	0x000272a0


	//   ....[68]....
        /*04c8*/ 	.word	0x00027350


	//   ....[69]....
        /*04cc*/ 	.word	0x000273d0


	//   ....[70]....
        /*04d0*/ 	.word	0x00027450


	//   ....[71]....
        /*04d4*/ 	.word	0x000274d0


	//   ....[72]....
        /*04d8*/ 	.word	0x00027550


	//   ....[73]....
        /*04dc*/ 	.word	0x000275c0


	//   ....[74]....
        /*04e0*/ 	.word	0x00027660


	//   ....[75]....
        /*04e4*/ 	.word	0x000276f0


	//   ....[76]....
        /*04e8*/ 	.word	0x00027810


	//   ....[77]....
        /*04ec*/ 	.word	0x0002b150


	//   ....[78]....
        /*04f0*/ 	.word	0x0002b190


	//   ....[79]....
        /*04f4*/ 	.word	0x0002b200


	//   ....[80]....
        /*04f8*/ 	.word	0x0002b220


	//----- nvinfo : EIATTR_REG_RECONFIG
	.align		4
.L_438:
        /*04fc*/ 	.byte	0x01, 0x54
	.zero		2


	//----- nvinfo : EIATTR_SYSCALL_OFFSETS
	.align		4
        /*0500*/ 	.byte	0x04, 0x46
        /*0502*/ 	.short	(.L_440 - .L_439)


	//   ....[0]....
.L_439:
        /*0504*/ 	.word	0x00002850


	//   ....[1]....
        /*0508*/ 	.word	0x00022d10


	//   ....[2]....
        /*050c*/ 	.word	0x00022e50


	//   ....[3]....
        /*0510*/ 	.word	0x00022f50


	//----- nvinfo : EIATTR_MBARRIER_INSTR_OFFSETS
	.align		4
.L_440:
        /*0514*/ 	.byte	0x04, 0x39
        /*0516*/ 	.short	(.L_442 - .L_441)


	//   ....[0]....
.L_441:
        /*0518*/ 	.word	0x00000320
        /*051c*/ 	.word	0x000000ff
        /*0520*/ 	.word	0x00032400
        /*0524*/ 	.short	0x0100
        /*0526*/ 	.byte	0x08
	.zero		1


	//   ....[1]....
        /*0528*/ 	.word	0x00000330
        /*052c*/ 	.word	0x000000ff
        /*0530*/ 	.word	0x00032410
        /*0534*/ 	.short	0x0100
        /*0536*/ 	.byte	0x08
	.zero		1


	//   ....[2]....
        /*0538*/ 	.word	0x00000340
        /*053c*/ 	.word	0x000000ff
        /*0540*/ 	.word	0x00032420
        /*0544*/ 	.short	0x0100
        /*0546*/ 	.byte	0x08
	.zero		1


	//   ....[3]....
        /*0548*/ 	.word	0x00000430
        /*054c*/ 	.word	0x000000ff
        /*0550*/ 	.word	0x00032430
        /*0554*/ 	.short	0x0100
        /*0556*/ 	.byte	0x08
	.zero		1


	//   ....[4]....
        /*0558*/ 	.word	0x00000440
        /*055c*/ 	.word	0x000000ff
        /*0560*/ 	.word	0x00032440
        /*0564*/ 	.short	0x0100
        /*0566*/ 	.byte	0x08
	.zero		1


	//   ....[5]....
        /*0568*/ 	.word	0x00000450
        /*056c*/ 	.word	0x000000ff
        /*0570*/ 	.word	0x00032438
        /*0574*/ 	.short	0x0100
        /*0576*/ 	.byte	0x08
	.zero		1


	//   ....[6]....
        /*0578*/ 	.word	0x00000460
        /*057c*/ 	.word	0x000000ff
        /*0580*/ 	.word	0x00032448
        /*0584*/ 	.short	0x0100
        /*0586*/ 	.byte	0x08
	.zero		1


	//   ....[7]....
        /*0588*/ 	.word	0x00000590
        /*058c*/ 	.word	0x000000ff
        /*0590*/ 	.word	0x00032450
        /*0594*/ 	.short	0x0100
        /*0596*/ 	.byte	0x08
	.zero		1


	//   ....[8]....
        /*0598*/ 	.word	0x000005a0
        /*059c*/ 	.word	0x000000ff
        /*05a0*/ 	.word	0x00032460
        /*05a4*/ 	.short	0x0100
        /*05a6*/ 	.byte	0x08
	.zero		1


	//   ....[9]....
        /*05a8*/ 	.word	0x000005b0
        /*05ac*/ 	.word	0x000000ff
        /*05b0*/ 	.word	0x00032458
        /*05b4*/ 	.short	0x0100
        /*05b6*/ 	.byte	0x08
	.zero		1


	//   ....[10]....
        /*05b8*/ 	.word	0x000005c0
        /*05bc*/ 	.word	0x000000ff
        /*05c0*/ 	.word	0x00032468
        /*05c4*/ 	.short	0x0100
        /*05c6*/ 	.byte	0x08
	.zero		1


	//   ....[11]....
        /*05c8*/ 	.word	0x000006b0
        /*05cc*/ 	.word	0x000000ff
        /*05d0*/ 	.word	0x00032470
        /*05d4*/ 	.short	0x0100
        /*05d6*/ 	.byte	0x06
	.zero		1


	//   ....[12]....
        /*05d8*/ 	.word	0x000006c0
        /*05dc*/ 	.word	0x000000ff
        /*05e0*/ 	.word	0x00032480
        /*05e4*/ 	.short	0x0100
        /*05e6*/ 	.byte	0x06
	.zero		1


	//   ....[13]....
        /*05e8*/ 	.word	0x000006d0
        /*05ec*/ 	.word	0x000000ff
        /*05f0*/ 	.word	0x00032478
        /*05f4*/ 	.short	0x0100
        /*05f6*/ 	.byte	0x06
	.zero		1


	//   ....[14]....
        /*05f8*/ 	.word	0x000006e0
        /*05fc*/ 	.word	0x000000ff
        /*0600*/ 	.word	0x00032488
        /*0604*/ 	.short	0x0100
        /*0606*/ 	.byte	0x06
	.zero		1


	//   ....[15]....
        /*0608*/ 	.word	0x00000810
        /*060c*/ 	.word	0x000000ff
        /*0610*/ 	.word	0x00032490
        /*0614*/ 	.short	0x0100
        /*0616*/ 	.byte	0x08
	.zero		1


	//   ....[16]....
        /*0618*/ 	.word	0x00000820
        /*061c*/ 	.word	0x000000ff
        /*0620*/ 	.word	0x000324a0
        /*0624*/ 	.short	0x0100
        /*0626*/ 	.byte	0x08
	.zero		1


	//   ....[17]....
        /*0628*/ 	.word	0x00000830
        /*062c*/ 	.word	0x000000ff
        /*0630*/ 	.word	0x00032498
        /*0634*/ 	.short	0x0100
        /*0636*/ 	.byte	0x08
	.zero		1


	//   ....[18]....
        /*0638*/ 	.word	0x00000840
        /*063c*/ 	.word	0x000000ff
        /*0640*/ 	.word	0x000324a8
        /*0644*/ 	.short	0x0100
        /*0646*/ 	.byte	0x08
	.zero		1


	//   ....[19]....
        /*0648*/ 	.word	0x00000970
        /*064c*/ 	.word	0x000000ff
        /*0650*/ 	.word	0x000324b0
        /*0654*/ 	.short	0x0100
        /*0656*/ 	.byte	0x08
	.zero		1


	//   ....[20]....
        /*0658*/ 	.word	0x00000980
        /*065c*/ 	.word	0x000000ff
        /*0660*/ 	.word	0x000324c0
        /*0664*/ 	.short	0x0100
        /*0666*/ 	.byte	0x08
	.zero		1


	//   ....[21]....
        /*0668*/ 	.word	0x00000990
        /*066c*/ 	.word	0x000000ff
        /*0670*/ 	.word	0x000324b8
        /*0674*/ 	.short	0x0100
        /*0676*/ 	.byte	0x08
	.zero		1


	//   ....[22]....
        /*0678*/ 	.word	0x000009a0
        /*067c*/ 	.word	0x000000ff
        /*0680*/ 	.word	0x000324c8
        /*0684*/ 	.short	0x0100
        /*0686*/ 	.byte	0x08
	.zero		1


	//   ....[23]....
        /*0688*/ 	.word	0x00002aa0
        /*068c*/ 	.word	0x000000ff
        /*0690*/ 	.word	0x00032400
        /*0694*/ 	.short	0x010a
        /*0696*/ 	.byte	0x2c
	.zero		1


	//   ....[24]....
        /*0698*/ 	.word	0x00002f20
        /*069c*/ 	.word	0x00000018
        /*06a0*/ 	.word	0x00000000
        /*06a4*/ 	.short	0x010a
        /*06a6*/ 	.byte	0x3f
	.zero		1


	//   ....[25]....
        /*06a8*/ 	.word	0x00002f80
        /*06ac*/ 	.word	0x00000018
        /*06b0*/ 	.word	0x00000000
        /*06b4*/ 	.short	0x010a
        /*06b6*/ 	.byte	0x3f
	.zero		1


	//   ....[26]....
        /*06b8*/ 	.word	0x00003330
        /*06bc*/ 	.word	0x000000ff
        /*06c0*/ 	.word	0x00032410
        /*06c4*/ 	.short	0x010a
        /*06c6*/ 	.byte	0x2c
	.zero		1


	//   ....[27]....
        /*06c8*/ 	.word	0x00003430
        /*06cc*/ 	.word	0x00000008
        /*06d0*/ 	.word	0x00000000
        /*06d4*/ 	.short	0x010a
        /*06d6*/ 	.byte	0x3f
	.zero		1


	//   ....[28]....
        /*06d8*/ 	.word	0x00003490
        /*06dc*/ 	.word	0x00000008
        /*06e0*/ 	.word	0x00000000
        /*06e4*/ 	.short	0x010a
        /*06e6*/ 	.byte	0x3f
	.zero		1


	//   ....[29]....
        /*06e8*/ 	.word	0x000041b0
        /*06ec*/ 	.word	0x00000007
        /*06f0*/ 	.word	0x00000000
        /*06f4*/ 	.short	0x0101
        /*06f6*/ 	.byte	0x3f
	.zero		1


	//   ....[30]....
        /*06f8*/ 	.word	0x00009330
        /*06fc*/ 	.word	0x0000000b
        /*0700*/ 	.word	0x00000000
        /*0704*/ 	.short	0x0101
        /*0706*/ 	.byte	0x3f
	.zero		1


	//   ....[31]....
        /*0708*/ 	.word	0x000099d0
        /*070c*/ 	.word	0x00000003
        /*0710*/ 	.word	0x00000000
        /*0714*/ 	.short	0x010a
        /*0716*/ 	.byte	0x3f
	.zero		1


	//   ....[32]....
        /*0718*/ 	.word	0x00009ad0
        /*071c*/ 	.word	0x00000000
        /*0720*/ 	.word	0x00000000
        /*0724*/ 	.short	0x010a
        /*0726*/ 	.byte	0x3f
	.zero		1


	//   ....[33]....
        /*0728*/ 	.word	0x00009f00
        /*072c*/ 	.word	0x00000003
        /*0730*/ 	.word	0x00000000
        /*0734*/ 	.short	0x010a
        /*0736*/ 	.byte	0x3f
	.zero		1


	//   ....[34]....
        /*0738*/ 	.word	0x00009fb0
        /*073c*/ 	.word	0x00000004
        /*0740*/ 	.word	0x00000000
        /*0744*/ 	.short	0x010a
        /*0746*/ 	.byte	0x3f
	.zero		1


	//   ....[35]....
        /*0748*/ 	.word	0x0000ac90
        /*074c*/ 	.word	0x00000003
        /*0750*/ 	.word	0x00000000
        /*0754*/ 	.short	0x0101
        /*0756*/ 	.byte	0x3f
	.zero		1


	//   ....[36]....
        /*0758*/ 	.word	0x00012f70
        /*075c*/ 	.word	0x00000000
        /*0760*/ 	.word	0x00000000
        /*0764*/ 	.short	0x0101
        /*0766*/ 	.byte	0x3f
	.zero		1


	//   ....[37]....
        /*0768*/ 	.word	0x00013170
        /*076c*/ 	.word	0x00000005
        /*0770*/ 	.word	0x00000000
        /*0774*/ 	.short	0x010a
        /*0776*/ 	.byte	0x3f
	.zero		1


	//   ....[38]....
        /*0778*/ 	.word	0x00013270
        /*077c*/ 	.word	0x00000000
        /*0780*/ 	.word	0x00000000
        /*0784*/ 	.short	0x010a
        /*0786*/ 	.byte	0x3f
	.zero		1


	//   ....[39]....
        /*0788*/ 	.word	0x000136a0
        /*078c*/ 	.word	0x00000005
        /*0790*/ 	.word	0x00000000
        /*0794*/ 	.short	0x010a
        /*0796*/ 	.byte	0x3f
	.zero		1


	//   ....[40]....
        /*0798*/ 	.word	0x00013750
        /*079c*/ 	.word	0x00000004
        /*07a0*/ 	.word	0x00000000
        /*07a4*/ 	.short	0x010a
        /*07a6*/ 	.byte	0x3f
	.zero		1


	//   ....[41]....
        /*07a8*/ 	.word	0x00014460
        /*07ac*/ 	.word	0x00000004
        /*07b0*/ 	.word	0x00000000
        /*07b4*/ 	.short	0x0101
        /*07b6*/ 	.byte	0x3f
	.zero		1


	//   ....[42]....
        /*07b8*/ 	.word	0x0001dac0
        /*07bc*/ 	.word	0x00000000
        /*07c0*/ 	.word	0x00000000
        /*07c4*/ 	.short	0x0101
        /*07c6*/ 	.byte	0x3f
	.zero		1


	//   ....[43]....
        /*07c8*/ 	.word	0x00020300
        /*07cc*/ 	.word	0x000000ff
        /*07d0*/ 	.word	0x00000000
        /*07d4*/ 	.short	0x0101
        /*07d6*/ 	.byte	0x04
	.zero		1


	//   ....[44]....
        /*07d8*/ 	.word	0x00023460
        /*07dc*/ 	.word	0x00000009
        /*07e0*/ 	.word	0x00032440
        /*07e4*/ 	.short	0x010a
        /*07e6*/ 	.byte	0x3f
	.zero		1


	//   ....[45]....
        /*07e8*/ 	.word	0x00023a70
        /*07ec*/ 	.word	0x00000009
        /*07f0*/ 	.word	0x00032420
        /*07f4*/ 	.short	0x010a
        /*07f6*/ 	.byte	0x3f
	.zero		1


	//   ....[46]....
        /*07f8*/ 	.word	0x00023b40
        /*07fc*/ 	.word	0x00000009
        /*0800*/ 	.word	0x00032460
        /*0804*/ 	.short	0x010a
        /*0806*/ 	.byte	0x3f
	.zero		1


	//   ....[47]....
        /*0808*/ 	.word	0x000241a0
        /*080c*/ 	.word	0x00000002
        /*0810*/ 	.word	0x00032440
        /*0814*/ 	.short	0x010a
        /*0816*/ 	.byte	0x3f
	.zero		1


	//   ....[48]....
        /*0818*/ 	.word	0x000243b0
        /*081c*/ 	.word	0x00000002
        /*0820*/ 	.word	0x00032460
        /*0824*/ 	.short	0x010a
        /*0826*/ 	.byte	0x3f
	.zero		1


	//   ....[49]....
        /*0828*/ 	.word	0x00024940
        /*082c*/ 	.word	0x00000002
        /*0830*/ 	.word	0x00032440
        /*0834*/ 	.short	0x010a
        /*0836*/ 	.byte	0x3f
	.zero		1


	//   ....[50]....
        /*0838*/ 	.word	0x00024b40
        /*083c*/ 	.word	0x00000002
        /*0840*/ 	.word	0x00032460
        /*0844*/ 	.short	0x010a
        /*0846*/ 	.byte	0x3f
	.zero		1


	//   ....[51]....
        /*0848*/ 	.word	0x00025030
        /*084c*/ 	.word	0x00000002
        /*0850*/ 	.word	0x00032440
        /*0854*/ 	.short	0x010a
        /*0856*/ 	.byte	0x3f
	.zero		1


	//   ....[52]....
        /*0858*/ 	.word	0x00025240
        /*085c*/ 	.word	0x00000002
        /*0860*/ 	.word	0x00032460
        /*0864*/ 	.short	0x010a
        /*0866*/ 	.byte	0x3f
	.zero		1


	//   ....[53]....
        /*0868*/ 	.word	0x000263c0
        /*086c*/ 	.word	0x00000000
        /*0870*/ 	.word	0x00032420
        /*0874*/ 	.short	0x010a
        /*0876*/ 	.byte	0x3f
	.zero		1


	//   ....[54]....
        /*0878*/ 	.word	0x00026570
        /*087c*/ 	.word	0x00000006
        /*0880*/ 	.word	0x00000000
        /*0884*/ 	.short	0x010a
        /*0886*/ 	.byte	0x3f
	.zero		1


	//   ....[55]....
        /*0888*/ 	.word	0x000265e0
        /*088c*/ 	.word	0x00000007
        /*0890*/ 	.word	0x00000000
        /*0894*/ 	.short	0x010a
        /*0896*/ 	.byte	0x3f
	.zero		1


	//   ....[56]....
        /*0898*/ 	.word	0x00026650
        /*089c*/ 	.word	0x00000004
        /*08a0*/ 	.word	0x00000000
        /*08a4*/ 	.short	0x010a
        /*08a6*/ 	.byte	0x3f
	.zero		1


	//   ....[57]....
        /*08a8*/ 	.word	0x00026680
        /*08ac*/ 	.word	0x00000003
        /*08b0*/ 	.word	0x00000000
        /*08b4*/ 	.short	0x010a
        /*08b6*/ 	.byte	0x3f
	.zero		1


	//   ....[58]....
        /*08b8*/ 	.word	0x000266f0
        /*08bc*/ 	.word	0x00000007
        /*08c0*/ 	.word	0x00032400
        /*08c4*/ 	.short	0x010a
        /*08c6*/ 	.byte	0x3f
	.zero		1


	//   ....[59]....
        /*08c8*/ 	.word	0x00026740
        /*08cc*/ 	.word	0x00000018
        /*08d0*/ 	.word	0x00000000
        /*08d4*/ 	.short	0x010a
        /*08d6*/ 	.byte	0x3f
	.zero		1


	//   ....[60]....
        /*08d8*/ 	.word	0x000267a0
        /*08dc*/ 	.word	0x00000008
        /*08e0*/ 	.word	0x00032410
        /*08e4*/ 	.short	0x010a
        /*08e6*/ 	.byte	0x3f
	.zero		1


	//   ....[61]....
        /*08e8*/ 	.word	0x000267f0
        /*08ec*/ 	.word	0x00000008
        /*08f0*/ 	.word	0x00000000
        /*08f4*/ 	.short	0x010a
        /*08f6*/ 	.byte	0x3f
	.zero		1


	//   ....[62]....
        /*08f8*/ 	.word	0x00026840
        /*08fc*/ 	.word	0x00000000
        /*0900*/ 	.word	0x00000000
        /*0904*/ 	.short	0x010a
        /*0906*/ 	.byte	0x3f
	.zero		1


	//   ....[63]....
        /*0908*/ 	.word	0x00026890
        /*090c*/ 	.word	0x00000004
        /*0910*/ 	.word	0x00000000
        /*0914*/ 	.short	0x010a
        /*0916*/ 	.byte	0x3f
	.zero		1


	//   ....[64]....
        /*0918*/ 	.word	0x000268e0
        /*091c*/ 	.word	0x00000000
        /*0920*/ 	.word	0x00000000
        /*0924*/ 	.short	0x010a
        /*0926*/ 	.byte	0x3f
	.zero		1


	//   ....[65]....
        /*0928*/ 	.word	0x00026930
        /*092c*/ 	.word	0x00000004
        /*0930*/ 	.word	0x00000000
        /*0934*/ 	.short	0x010a
        /*0936*/ 	.byte	0x3f
	.zero		1


	//   ....[66]....
        /*0938*/ 	.word	0x00026ad0
        /*093c*/ 	.word	0x00000009
        /*0940*/ 	.word	0x00032440
        /*0944*/ 	.short	0x010a
        /*0946*/ 	.byte	0x3f
	.zero		1


	//   ....[67]....
        /*0948*/ 	.word	0x00026b50
        /*094c*/ 	.word	0x00000009
        /*0950*/ 	.word	0x00032420
        /*0954*/ 	.short	0x010a
        /*0956*/ 	.byte	0x3f
	.zero		1


	//   ....[68]....
        /*0958*/ 	.word	0x00026ba0
        /*095c*/ 	.word	0x00000009
        /*0960*/ 	.word	0x00032460
        /*0964*/ 	.short	0x010a
        /*0966*/ 	.byte	0x3f
	.zero		1


	//   ....[69]....
        /*0968*/ 	.word	0x00026bf0
        /*096c*/ 	.word	0x00000002
        /*0970*/ 	.word	0x00032440
        /*0974*/ 	.short	0x010a
        /*0976*/ 	.byte	0x3f
	.zero		1


	//   ....[70]....
        /*0978*/ 	.word	0x00026c40
        /*097c*/ 	.word	0x00000002
        /*0980*/ 	.word	0x00032460
        /*0984*/ 	.short	0x010a
        /*0986*/ 	.byte	0x3f
	.zero		1


	//   ....[71]....
        /*0988*/ 	.word	0x00026c90
        /*098c*/ 	.word	0x00000002
        /*0990*/ 	.word	0x00032440
        /*0994*/ 	.short	0x010a
        /*0996*/ 	.byte	0x3f
	.zero		1


	//   ....[72]....
        /*0998*/ 	.word	0x00026ce0
        /*099c*/ 	.word	0x00000002
        /*09a0*/ 	.word	0x00032460
        /*09a4*/ 	.short	0x010a
        /*09a6*/ 	.byte	0x3f
	.zero		1


	//   ....[73]....
        /*09a8*/ 	.word	0x00026d30
        /*09ac*/ 	.word	0x00000002
        /*09b0*/ 	.word	0x00032440
        /*09b4*/ 	.short	0x010a
        /*09b6*/ 	.byte	0x3f
	.zero		1


	//   ....[74]....
        /*09b8*/ 	.word	0x00026d80
        /*09bc*/ 	.word	0x00000002
        /*09c0*/ 	.word	0x00032460
        /*09c4*/ 	.short	0x010a
        /*09c6*/ 	.byte	0x3f
	.zero		1


	//   ....[75]....
        /*09c8*/ 	.word	0x00027730
        /*09cc*/ 	.word	0x00000000
        /*09d0*/ 	.word	0x00032420
        /*09d4*/ 	.short	0x010a
        /*09d6*/ 	.byte	0x3f
	.zero		1


	//   ....[76]....
        /*09d8*/ 	.word	0x000278d0
        /*09dc*/ 	.word	0x00000006
        /*09e0*/ 	.word	0x00000000
        /*09e4*/ 	.short	0x010a
        /*09e6*/ 	.byte	0x3f
	.zero		1


	//   ....[77]....
        /*09e8*/ 	.word	0x00027920
        /*09ec*/ 	.word	0x00000007
        /*09f0*/ 	.word	0x00000000
        /*09f4*/ 	.short	0x010a
        /*09f6*/ 	.byte	0x3f
	.zero		1


	//   ....[78]....
        /*09f8*/ 	.word	0x00027970
        /*09fc*/ 	.word	0x00000004
        /*0a00*/ 	.word	0x00000000
        /*0a04*/ 	.short	0x010a
        /*0a06*/ 	.byte	0x3f
	.zero		1


	//   ....[79]....
        /*0a08*/ 	.word	0x00027d10
        /*0a0c*/ 	.word	0x0000000c
        /*0a10*/ 	.word	0x00000000
        /*0a14*/ 	.short	0x010a
        /*0a16*/ 	.byte	0x3f
	.zero		1


	//   ....[80]....
        /*0a18*/ 	.word	0x00027e50
        /*0a1c*/ 	.word	0x00000002
        /*0a20*/ 	.word	0x00000000
        /*0a24*/ 	.short	0x010a
        /*0a26*/ 	.byte	0x3f
	.zero		1


	//   ....[81]....
        /*0a28*/ 	.word	0x000284b0
        /*0a2c*/ 	.word	0x0000000b
        /*0a30*/ 	.word	0x00000000
        /*0a34*/ 	.short	0x010a
        /*0a36*/ 	.byte	0x3f
	.zero		1


	//   ....[82]....
        /*0a38*/ 	.word	0x000285f0
        /*0a3c*/ 	.word	0x00000008
        /*0a40*/ 	.word	0x00000000
        /*0a44*/ 	.short	0x010a
        /*0a46*/ 	.byte	0x3f
	.zero		1


	//   ....[83]....
        /*0a48*/ 	.word	0x00029920
        /*0a4c*/ 	.word	0x00000002
        /*0a50*/ 	.word	0x00000000
        /*0a54*/ 	.short	0x0101
        /*0a56*/ 	.byte	0x3f
	.zero		1


	//   ....[84]....
        /*0a58*/ 	.word	0x00042e40
        /*0a5c*/ 	.word	0x00000004
        /*0a60*/ 	.word	0x00000000
        /*0a64*/ 	.short	0x0101
        /*0a66*/ 	.byte	0x3f
	.zero		1


	//   ....[85]....
        /*0a68*/ 	.word	0x00042e70
        /*0a6c*/ 	.word	0x00000002
        /*0a70*/ 	.word	0x00000000
        /*0a74*/ 	.short	0x010a
        /*0a76*/ 	.byte	0x3f
	.zero		1


	//   ....[86]....
        /*0a78*/ 	.word	0x00042ec0
        /*0a7c*/ 	.word	0x00000008
        /*0a80*/ 	.word	0x00000000
        /*0a84*/ 	.short	0x010a
        /*0a86*/ 	.byte	0x3f
	.zero		1


	//----- nvinfo : EIATTR_NUM_MBARRIERS
	.align		4
.L_442:
        /*0a88*/ 	.byte	0x03, 0x38
        /*0a8a*/ 	.short	0x0017


	//----- nvinfo : EIATTR_EXIT_INSTR_OFFSETS
	.align		4
        /*0a8c*/ 	.byte	0x04, 0x1c
        /*0a8e*/ 	.short	(.L_444 - .L_443)


	//   ....[0]....
.L_443:
        /*0a90*/ 	.word	0x00000bf0


	//   ....[1]....
        /*0a94*/ 	.word	0x00021630


	//   ....[2]....
        /*0a98*/ 	.word	0x00021690


	//   ....[3]....
        /*0a9c*/ 	.word	0x000266d0


	//----- nvinfo : EIATTR_MAX_THREADS
	.align		4
.L_444:
        /*0aa0*/ 	.byte	0x04, 0x05
        /*0aa2*/ 	.short	(.L_446 - .L_445)
.L_445:
        /*0aa4*/ 	.word	0x00000180
        /*0aa8*/ 	.word	0x00000001
        /*0aac*/ 	.word	0x00000001


	//----- nvinfo : EIATTR_CRS_STACK_SIZE
	.align		4
.L_446:
        /*0ab0*/ 	.byte	0x04, 0x1e
        /*0ab2*/ 	.short	(.L_448 - .L_447)
.L_447:
        /*0ab4*/ 	.word	0x00000000


	//----- nvinfo : EIATTR_CBANK_PARAM_SIZE
	.align		4
.L_448:
        /*0ab8*/ 	.byte	0x03, 0x19
        /*0aba*/ 	.short	0x0b70


	//----- nvinfo : EIATTR_PARAM_CBANK
	.align		4
        /*0abc*/ 	.byte	0x04, 0x0a
        /*0abe*/ 	.short	(.L_450 - .L_449)
	.align		4
.L_449:
        /*0ac0*/ 	.word	index@(.nv.constant0._ZN7cutlass13device_kernelIN5flash11enable_sm90INS1_16FlashAttnFwdSm90INS1_25CollectiveMainloopFwdSm90ILi2EN4cute5tupleIJNS5_1CILi1EEES8_S8_EEENS6_IJNS7_ILi128EEENS7_ILi96EEENS7_ILi64EEEEEELi256ENS_10bfloat16_tEfNS_4arch4Sm90ELb0ELb1ELb0ELb1ELb0ELb0ELb1ELb1ELb0ELb0ELb0ELb0EEENS1_21CollectiveEpilogueFwdINS6_IJSA_NS7_ILi256EEESB_EEES9_SE_SG_Li256ELb1ELb0ELb0ELb0EEENS1_36VarlenDynamicPersistentTileSchedulerILi128ELi96ELi256ELi32ELb0ELb0ELb1ELb1ELb0ELb1EEEEEEEEEvNT_6ParamsE)
        /*0ac4*/ 	.short	0x0210
        /*0ac6*/ 	.short	0x0b70


	//----- nvinfo : EIATTR_SW_WAR
	.align		4
.L_450:
        /*0ac8*/ 	.byte	0x04, 0x36
        /*0aca*/ 	.short	(.L_452 - .L_451)
.L_451:
        /*0acc*/ 	.word	0x00000008
.L_452:


//--------------------- .nv.info._ZN7cutlass13device_kernelIN5flash11enable_sm90INS1_16FlashAttnFwdSm90INS1_25CollectiveMainloopFwdSm90ILi2EN4cute5tupleIJNS5_1CILi1EEES8_S8_EEENS6_IJNS7_ILi128EEENS7_ILi96EEENS7_ILi64EEEEEELi256ENS_10bfloat16_tEfNS_4arch4Sm90ELb0ELb1ELb0ELb1ELb0ELb1ELb1ELb1ELb0ELb0ELb0ELb0EEENS1_21CollectiveEpilogueFwdINS6_IJSA_NS7_ILi256EEESB_EEES9_SE_SG_Li256ELb1ELb0ELb0ELb0EEENS1_36VarlenDynamicPersistentTileSchedulerILi128ELi96ELi256ELi32ELb0ELb0ELb1ELb1ELb0ELb1EEEEEEEEEvNT_6ParamsE --------------------------
	.section	.nv.info._ZN7cutlass13device_kernelIN5flash11enable_sm90INS1_16FlashAttnFwdSm90INS1_25CollectiveMainloopFwdSm90ILi2EN4cute5tupleIJNS5_1CILi1EEES8_S8_EEENS6_IJNS7_ILi128EEENS7_ILi96EEENS7_ILi64EEEEEELi256ENS_10bfloat16_tEfNS_4arch4Sm90ELb0ELb1ELb0ELb1ELb0ELb1ELb1ELb1ELb0ELb0ELb0ELb0EEENS1_21CollectiveEpilogueFwdINS6_IJSA_NS7_ILi256EEESB_EEES9_SE_SG_Li256ELb1ELb0ELb0ELb0EEENS1_36VarlenDynamicPersistentTileSchedulerILi128ELi96ELi256ELi32ELb0ELb0ELb1ELb1ELb0ELb1EEEEEEEEEvNT_6ParamsE,"",@"SHT_CUDA_INFO"
	.sectionflags	@""
	.align	4


	//----- nvinfo : EIATTR_CUDA_API_VERSION
	.align		4
        /*0000*/ 	.byte	0x04, 0x37
        /*0002*/ 	.short	(.L_454 - .L_453)
.L_453:
        /*0004*/ 	.word	0x00000082


	//----- nvinfo : EIATTR_KPARAM_INFO
	.align		4
.L_454:
        /*0008*/ 	.byte	0x04, 0x17
        /*000a*/ 	.short	(.L_456 - .L_455)
.L_455:
        /*000c*/ 	.word	0x00000000
        /*0010*/ 	.short	0x0000
        /*0012*/ 	.short	0x0070
        /*0014*/ 	.byte	0x00, 0xf0, 0x01, 0x2c


	//----- nvinfo : EIATTR_SPARSE_MMA_MASK
	.align		4
.L_456:
        /*0018*/ 	.byte	0x03, 0x50
        /*001a*/ 	.short	0x0000


	//----- nvinfo : EIATTR_MAXREG_COUNT
	.align		4
        /*001c*/ 	.byte	0x03, 0x1b
        /*001e*/ 	.short	0x00a8


	//----- nvinfo : EIATTR_NUM_BARRIERS
	.align		4
        /*0020*/ 	.byte	0x02, 0x4c
        /*0022*/ 	.byte	0x10
	.zero		1


	//----- nvinfo : EIATTR_EXTERNS
	.align		4
        /*0024*/ 	.byte	0x04, 0x0f
        /*0026*/ 	.short	(.L_458 - .L_457)


	//   ....[0]....
	.align		4
.L_457:
        /*0028*/ 	.word	index@(__assertfail)


	//----- nvinfo : EIATTR_ANNOTATIONS
	.align		4
.L_458:
        /*002c*/ 	.byte	0x04, 0x55
        /*002e*/ 	.short	(.L_460 - .L_459)


	//   ....[0]....
.L_459:
        /* <DEDUP_REMOVED lines=37> */


	//----- nvinfo : EIATTR_MERCURY_ISA_VERSION
	.align		4
.L_460:
        /*0268*/ 	.byte	0x03, 0x5f
        /*026a*/ 	.short	0x0101


	//----- nvinfo : EIATTR_UNUSED_LOAD_BYTE_OFFSET
	.align		4
        /*026c*/ 	.byte	0x04, 0x44
        /*026e*/ 	.short	(.L_462 - .L_461)


	//   ....[0]....
.L_461:
        /*0270*/ 	.word	0x00000c40
        /*0274*/ 	.word	0x0000fff0


	//   ....[1]....
        /*0278*/ 	.word	0x0002a9a0
        /*027c*/ 	.word	0x0000fff0


	//----- nvinfo : EIATTR_INT_WARP_WIDE_INSTR_OFFSETS
	.align		4
.L_462:
        /*0280*/ 	.byte	0x04, 0x31
        /*0282*/ 	.short	(.L_464 - .L_463)


	//   ....[0]....
.L_463:
        /*0284*/ 	.word	0x00000240


	//   ....[1]....
        /*0288*/ 	.word	0x00000280


	//   ....[2]....
        /*028c*/ 	.word	0x000002f0


	//   ....[3]....
        /*0290*/ 	.word	0x00000300


	//   ....[4]....
        /*0294*/ 	.word	0x0002fbf0


	//   ....[5]....
        /*0298*/ 	.word	0x0002fc80


	//   ....[6]....
        /*029c*/ 	.word	0x00030180


	//   ....[7]....
        /*02a0*/ 	.word	0x000301f0


	//   ....[8]....
        /*02a4*/ 	.word	0x00032700


	//   ....[9]....
        /*02a8*/ 	.word	0x00032790


	//----- nvinfo : EIATTR_COOP_GROUP_MASK_REGIDS
	.align		4
.L_464:
        /*02ac*/ 	.byte	0x04, 0x29
        /*02ae*/ 	.short	(.L_466 - .L_465)


	//   ....[0]....
.L_465:
        /*02b0*/ 	.word	0xffffffff


	//   ....[1]....
        /*02b4*/ 	.word	0xffffffff


	//   ....[2]....
        /*02b8*/ 	.word	0xffffffff


	//   ....[3]....
        /*02bc*/ 	.word	0xffffffff


	//   ....[4]....
        /*02c0*/ 	.word	0xffffffff


	//   ....[5]....
        /*02c4*/ 	.word	0xffffffff


	//   ....[6]....
        /*02c8*/ 	.word	0xffffffff


	//   ....[7]....
        /*02cc*/ 	.word	0xffffffff


	//   ....[8]....
        /*02d0*/ 	.word	0xffffffff


	//   ....[9]....
        /*02d4*/ 	.word	0xffffffff


	//   ....[10]....
        /*02d8*/ 	.word	0xffffffff


	//   ....[11]....
        /*02dc*/ 	.word	0xffffffff


	//   ....[12]....
        /*02e0*/ 	.word	0xffffffff


	//   ....[13]....
        /*02e4*/ 	.word	0xffffffff


	//   ....[14]....
        /*02e8*/ 	.word	0xffffffff


	//   ....[15]....
        /*02ec*/ 	.word	0xffffffff


	//   ....[16]....
        /*02f0*/ 	.word	0xffffffff


	//   ....[17]....
        /*02f4*/ 	.word	0xffffffff


	//   ....[18]....
        /*02f8*/ 	.word	0xffffffff


	//   ....[19]....
        /*02fc*/ 	.word	0xffffffff


	//   ....[20]....
        /*0300*/ 	.word	0xffffffff


	//   ....[21]....
        /*0304*/ 	.word	0xffffffff


	//   ....[22]....
        /*0308*/ 	.word	0xffffffff


	//   ....[23]....
        /*030c*/ 	.word	0xffffffff


	//   ....[24]....
        /*0310*/ 	.word	0xffffffff


	//   ....[25]....
        /*0314*/ 	.word	0xffffffff


	//   ....[26]....
        /*0318*/ 	.word	0xffffffff


	//   ....[27]....
        /*031c*/ 	.word	0xffffffff


	//   ....[28]....
        /*0320*/ 	.word	0xffffffff


	//   ....[29]....
        /*0324*/ 	.word	0xffffffff


	//   ....[30]....
        /*0328*/ 	.word	0xffffffff


	//   ....[31]....
        /*032c*/ 	.word	0xffffffff


	//   ....[32]....
        /*0330*/ 	.word	0xffffffff


	//   ....[33]....
        /*0334*/ 	.word	0xffffffff


	//   ....[34]....
        /*0338*/ 	.word	0xffffffff


	//   ....[35]....
        /*033c*/ 	.word	0xffffffff


	//   ....[36]....
        /*0340*/ 	.word	0xffffffff


	//   ....[37]....
        /*0344*/ 	.word	0xffffffff


	//   ....[38]....
        /*0348*/ 	.word	0xffffffff


	//   ....[39]....
        /*034c*/ 	.word	0xffffffff


	//   ....[40]....
        /*0350*/ 	.word	0xffffffff


	//   ....[41]....
        /*0354*/ 	.word	0xffffffff


	//   ....[42]....
        /*0358*/ 	.word	0xffffffff


	//   ....[43]....
        /*035c*/ 	.word	0xffffffff


	//   ....[44]....
        /*0360*/ 	.word	0xffffffff


	//   ....[45]....
        /*0364*/ 	.word	0xffffffff


	//   ....[46]....
        /*0368*/ 	.word	0xffffffff


	//   ....[47]....
        /*036c*/ 	.word	0xffffffff


	//   ....[48]....
        /*0370*/ 	.word	0xffffffff


	//   ....[49]....
        /*0374*/ 	.word	0xffffffff


	//   ....[50]....
        /*0378*/ 	.word	0xffffffff


	//   ....[51]....
        /*037c*/ 	.word	0xffffffff


	//   ....[52]....
        /*0380*/ 	.word	0xffffffff


	//   ....[53]....
        /*0384*/ 	.word	0xffffffff


	//   ....[54]....
        /*0388*/ 	.word	0xffffffff


	//   ....[55]....
        /*038c*/ 	.word	0xffffffff


	//   ....[56]....
        /*0390*/ 	.word	0xffffffff


	//   ....[57]....
        /*0394*/ 	.word	0xffffffff


	//   ....[58]....
        /*0398*/ 	.word	0x0500000f


	//   ....[59]....
        /*039c*/ 	.word	0x0500000f


	//   ....[60]....
        /*03a0*/ 	.word	0x0500000f


	//   ....[61]....
        /*03a4*/ 	.word	0x0500000f


	//   ....[62]....
        /*03a8*/ 	.word	0x0500000f


	//   ....[63]....
        /*03ac*/ 	.word	0x0500000f


	//   ....[64]....
        /*03b0*/ 	.word	0x0500000f


	//   ....[65]....
        /*03b4*/ 	.word	0x0500000f


	//   ....[66]....
        /*03b8*/ 	.word	0x0500000f


	//   ....[67]....
        /*03bc*/ 	.word	0x0500000f


	//   ....[68]....
        /*03c0*/ 	.word	0x0500000f


	//   ....[69]....
        /*03c4*/ 	.word	0x0500000f


	//   ....[70]....
        /*03c8*/ 	.word	0x0500000f


	//   ....[71]....
        /*03cc*/ 	.word	0x0500000f


	//   ....[72]....
        /*03d0*/ 	.word	0x0500000f


	//   ....[73]....
        /*03d4*/ 	.word	0x0500000f


	//   ....[74]....
        /*03d8*/ 	.word	0x0500000f


	//   ....[75]....
        /*03dc*/ 	.word	0x0500000f


	//   ....[76]....
        /*03e0*/ 	.word	0x0500000f


	//   ....[77]....
        /*03e4*/ 	.word	0x0500000f


	//   ....[78]....
        /*03e8*/ 	.word	0x0500000f


	//   ....[79]....
        /*03ec*/ 	.word	0x0500000f


	//   ....[80]....
        /*03f0*/ 	.word	0x0500000f


	//   ....[81]....
        /*03f4*/ 	.word	0x0500000f


	//   ....[82]....
        /*03f8*/ 	.word	0x0500000f


	//   ....[83]....
        /*03fc*/ 	.word	0x0500000f


	//   ....[84]....
        /*0400*/ 	.word	0x0500000f


	//   ....[85]....
        /*0404*/ 	.word	0x0500000f


	//   ....[86]....
        /*0408*/ 	.word	0x0500000f


	//   ....[87]....
        /*040c*/ 	.word	0x0500000f


	//   ....[88]....
        /*0410*/ 	.word	0x0500000f


	//   ....[89]....
        /*0414*/ 	.word	0x0500000f


	//   ....[90]....
        /*0418*/ 	.word	0x0500000f


	//   ....[91]....
        /*041c*/ 	.word	0x0500000f


	//   ....[92]....
        /*0420*/ 	.word	0x0500000f


	//   ....[93]....
        /*0424*/ 	.word	0x0500000f


	//   ....[94]....
        /*0428*/ 	.word	0x0500000f


	//   ....[95]....
        /*042c*/ 	.word	0xffffffff


	//   ....[96]....
        /*0430*/ 	.word	0xffffffff


	//   ....[97]....
        /*0434*/ 	.word	0xffffffff


	//   ....[98]....
        /*0438*/ 	.word	0xffffffff


	//----- nvinfo : EIATTR_COOP_GROUP_INSTR_OFFSETS
	.align		4
.L_466:
        /*043c*/ 	.byte	0x04, 0x28
        /*043e*/ 	.short	(.L_468 - .L_467)


	//   ....[0]....
.L_467:
        /*0440*/ 	.word	0x000000c0


	//   ....[1]....
        /*0444*/ 	.word	0x00000250


	//   ....[2]....
        /*0448*/ 	.word	0x000002a0


	//   ....[3]....
        /*044c*/ 	.word	0x000004f0


	//   ....[4]....
        /*0450*/ 	.word	0x00000650


	//   ....[5]....
        /*0454*/ 	.word	0x00000770


	//   ....[6]....
        /*0458*/ 	.word	0x000008d0


	//   ....[7]....
        /*045c*/ 	.word	0x00006750


	//   ....[8]....
        /*0460*/ 	.word	0x0000cd00


	//   ....[9]....
        /*0464*/ 	.word	0x0000cd90


	//   ....[10]....
        /*0468*/ 	.word	0x0000cf60


	//   ....[11]....
        /*046c*/ 	.word	0x0000cf80


	//   ....[12]....
        /*0470*/ 	.word	0x000168e0


	//   ....[13]....
        /*0474*/ 	.word	0x00016970


	//   ....[14]....
        /*0478*/ 	.word	0x00016a30


	//   ....[15]....
        /*047c*/ 	.word	0x00016a80


	//   ....[16]....
        /*0480*/ 	.word	0x000211c0


	//   ....[17]....
        /*0484*/ 	.word	0x00021270


	//   ....[18]....
        /*0488*/ 	.word	0x000213f0


	//   ....[19]....
        /*048c*/ 	.word	0x00021460


	//   ....[20]....
        /*0490*/ 	.word	0x00029a00


	//   ....[21]....
        /*0494*/ 	.word	0x00029a20


	//   ....[22]....
        /*0498*/ 	.word	0x00029a80


	//   ....[23]....
        /*049c*/ 	.word	0x00029ac0


	//   ....[24]....
        /*04a0*/ 	.word	0x0002d510


	//   ....[25]....
        /*04a4*/ 	.word	0x0002d6a0


	//   ....[26]....
        /*04a8*/ 	.word	0x0002d6d0


	//   ....[27]....
        /*04ac*/ 	.word	0x0002d700


	//   ....[28]....
        /*04b0*/ 	.word	0x0002d740


	//   ....[29]....
        /*04b4*/ 	.word	0x0002d790


	//   ....[30]....
        /*04b8*/ 	.word	0x0002d7f0


	//   ....[31]....
        /*04bc*/ 	.word	0x0002d9d0


	//   ....[32]....
        /*04c0*/ 	.word	0x0002da30


	//   ....[33]....
        /*04c4*/ 	.word	0x0002da70


	//   ....[34]....
        /*04c8*/ 	.word	0x0002dab0


	//   ....[35]....
        /*04cc*/ 	.word	0x0002dae0


	//   ....[36]....
        /*04d0*/ 	.word	0x0002db10


	//   ....[37]....
        /*04d4*/ 	.word	0x0002dba0


	//   ....[38]....
        /*04d8*/ 	.word	0x0002dc00


	//   ....[39]....
        /*04dc*/ 	.word	0x0002dc90


	//   ....[40]....
        /*04e0*/ 	.word	0x00032820


	//   ....[41]....
        /*04e4*/ 	.word	0x00032830


	//   ....[42]....
        /*04e8*/ 	.word	0x00032940


	//   ....[43]....
        /*04ec*/ 	.word	0x000329a0


	//   ....[44]....
        /*04f0*/ 	.word	0x000329e0


	//   ....[45]....
        /*04f4*/ 	.word	0x00032a20


	//   ....[46]....
        /*04f8*/ 	.word	0x00032a50


	//   ....[47]....
        /*04fc*/ 	.word	0x00032a80


	//   ....[48]....
        /*0500*/ 	.word	0x00032c10


	//   ....[49]....
        /*0504*/ 	.word	0x00032c70


	//   ....[50]....
        /*0508*/ 	.word	0x00032cb0


	//   ....[51]....
        /*050c*/ 	.word	0x00032cf0


	//   ....[52]....
        /*0510*/ 	.word	0x00032d20


	//   ....[53]....
        /*0514*/ 	.word	0x00032d50


	//   ....[54]....
        /*0518*/ 	.word	0x00032e10


	//   ....[55]....
        /*051c*/ 	.word	0x00032e30


	//   ....[56]....
        /*0520*/ 	.word	0x00032ea0


	//   ....[57]....
        /*0524*/ 	.word	0x00033510


	//   ....[58]....
        /*0528*/ 	.word	0x00033950


	//   ....[59]....
        /*052c*/ 	.word	0x000339f0


	//   ....[60]....
        /*0530*/ 	.word	0x00033a90


	//   ....[61]....
        /*0534*/ 	.word	0x00033b30


	//   ....[62]....
        /*0538*/ 	.word	0x00033bd0


	//   ....[63]....
        /*053c*/ 	.word	0x00033c70


	//   ....[64]....
        /*0540*/ 	.word	0x00033d10


	//   ....[65]....
        /*0544*/ 	.word	0x00033db0


	//   ....[66]....
        /*0548*/ 	.word	0x00033e50


	//   ....[67]....
        /*054c*/ 	.word	0x00033f40


	//   ....[68]....
        /*0550*/ 	.word	0x00033fe0


	//   ....[69]....
        /*0554*/ 	.word	0x00034080


	//   ....[70]....
        /*0558*/ 	.word	0x00034120


	//   ....[71]....
        /*055c*/ 	.word	0x000341c0


	//   ....[72]....
        /*0560*/ 	.word	0x00034260


	//   ....[73]....
        /*0564*/ 	.word	0x00034300


	//   ....[74]....
        /*0568*/ 	.word	0x000343a0


	//   ....[75]....
        /*056c*/ 	.word	0x000346a0


	//   ....[76]....
        /*0570*/ 	.word	0x00034980


	//   ....[77]....
        /*0574*/ 	.word	0x00034da0


	//   ....[78]....
        /*0578*/ 	.word	0x00034e30


	//   ....[79]....
        /*057c*/ 	.word	0x00034ed0


	//   ....[80]....
        /*0580*/ 	.word	0x00034f80


	//   ....[81]....
        /*0584*/ 	.word	0x00035000


	//   ....[82]....
        /*0588*/ 	.word	0x00035080


	//   ....[83]....
        /*058c*/ 	.word	0x00035100


	//   ....[84]....
        /*0590*/ 	.word	0x00035180


	//   ....[85]....
        /*0594*/ 	.word	0x00035210


	//   ....[86]....
        /*0598*/ 	.word	0x000352c0


	//   ....[87]....
        /*059c*/ 	.word	0x00035340


	//   ....[88]....
        /*05a0*/ 	.word	0x000353c0


	//   ....[89]....
        /*05a4*/ 	.word	0x00035440


	//   ....[90]....
        /*05a8*/ 	.word	0x000354c0


	//   ....[91]....
        /*05ac*/ 	.word	0x00035530


	//   ....[92]....
        /*05b0*/ 	.word	0x000355d0


	//   ....[93]....
        /*05b4*/ 	.word	0x00035660


	//   ....[94]....
        /*05b8*/ 	.word	0x00035790


	//   ....[95]....
        /*05bc*/ 	.word	0x000385e0


	//   ....[96]....
        /*05c0*/ 	.word	0x00038610


	//   ....[97]....
        /*05c4*/ 	.word	0x00038630


	//   ....[98]....
        /*05c8*/ 	.word	0x00038640


	//----- nvinfo : EIATTR_REG_RECONFIG
	.align		4
.L_468:
        /*05cc*/ 	.byte	0x01, 0x54
	.zero		2


	//----- nvinfo : EIATTR_SYSCALL_OFFSETS
	.align		4
        /*05d0*/ 	.byte	0x04, 0x46
        /*05d2*/ 	.short	(.L_470 - .L_469)


	//   ....[0]....
.L_469:
        /*05d4*/ 	.word	0x00001b90


	//   ....[1]....
        /*05d8*/ 	.word	0x00001ce0


	//   ....[2]....
        /*05dc*/ 	.word	0x00006b70


	//   ....[3]....
        /*05e0*/ 	.word	0x00007270


	//   ....[4]....
        /*05e4*/ 	.word	0x0002fe10


	//   ....[5]....
        /*05e8*/ 	.word	0x0002ff50


	//   ....[6]....
        /*05ec*/ 	.word	0x00030050


	//----- nvinfo : EIATTR_MBARRIER_INSTR_OFFSETS
	.align		4
.L_470:
        /*05f0*/ 	.byte	0x04, 0x39
        /*05f2*/ 	.short	(.L_472 - .L_471)


	//   ....[0]....
.L_471:
        /*05f4*/ 	.word	0x00000390
        /*05f8*/ 	.word	0x000000ff
        /*05fc*/ 	.word	0x00032400
        /*0600*/ 	.short	0x0100
        /*0602*/ 	.byte	0x08
	.zero		1


	//   ....[1]....
        /*0604*/ 	.word	0x000003a0
        /*0608*/ 	.word	0x000000ff
        /*060c*/ 	.word	0x00032410
        /*0610*/ 	.short	0x0100
        /*0612*/ 	.byte	0x08
	.zero		1


	//   ....[2]....
        /*0614*/ 	.word	0x000003b0
        /*0618*/ 	.word	0x000000ff
        /*061c*/ 	.word	0x00032420
        /*0620*/ 	.short	0x0100
        /*0622*/ 	.byte	0x08
	.zero		1


	//   ....[3]....
        /*0624*/ 	.word	0x000004a0
        /*0628*/ 	.word	0x000000ff
        /*062c*/ 	.word	0x00032430
        /*0630*/ 	.short	0x0100
        /*0632*/ 	.byte	0x08
	.zero		1


	//   ....[4]....
        /*0634*/ 	.word	0x000004b0
        /*0638*/ 	.word	0x000000ff
        /*063c*/ 	.word	0x00032440
        /*0640*/ 	.short	0x0100
        /*0642*/ 	.byte	0x08
	.zero		1


	//   ....[5]....
        /*0644*/ 	.word	0x000004c0
        /*0648*/ 	.word	0x000000ff
        /*064c*/ 	.word	0x00032438
        /*0650*/ 	.short	0x0100
        /*0652*/ 	.byte	0x08
	.zero		1


	//   ....[6]....
        /*0654*/ 	.word	0x000004d0
        /*0658*/ 	.word	0x000000ff
        /*065c*/ 	.word	0x00032448
        /*0660*/ 	.short	0x0100
        /*0662*/ 	.byte	0x08
	.zero		1


	//   ....[7]....
        /*0664*/ 	.word	0x00000600
        /*0668*/ 	.word	0x000000ff
        /*066c*/ 	.word	0x00032450
        /*0670*/ 	.short	0x0100
        /*0672*/ 	.byte	0x08
	.zero		1


	//   ....[8]....
        /*0674*/ 	.word	0x00000610
        /*0678*/ 	.word	0x000000ff
        /*067c*/ 	.word	0x00032460
        /*0680*/ 	.short	0x0100
        /*0682*/ 	.byte	0x08
	.zero		1


	//   ....[9]....
        /*0684*/ 	.word	0x00000620
        /*0688*/ 	.word	0x000000ff
        /*068c*/ 	.word	0x00032458
        /*0690*/ 	.short	0x0100
        /*0692*/ 	.byte	0x08
	.zero		1


	//   ....[10]....
        /*0694*/ 	.word	0x00000630
        /*0698*/ 	.word	0x000000ff
        /*069c*/ 	.word	0x00032468
        /*06a0*/ 	.short	0x0100
        /*06a2*/ 	.byte	0x08
	.zero		1


	//   ....[11]....
        /*06a4*/ 	.word	0x00000720
        /*06a8*/ 	.word	0x000000ff
        /*06ac*/ 	.word	0x00032470
        /*06b0*/ 	.short	0x0100
        /*06b2*/ 	.byte	0x06
	.zero		1


	//   ....[12]....
        /*06b4*/ 	.word	0x00000730
        /*06b8*/ 	.word	0x000000ff
        /*06bc*/ 	.word	0x00032480
        /*06c0*/ 	.short	0x0100
        /*06c2*/ 	.byte	0x06
	.zero		1


	//   ....[13]....
        /*06c4*/ 	.word	0x00000740
        /*06c8*/ 	.word	0x000000ff
        /*06cc*/ 	.word	0x00032478
        /*06d0*/ 	.short	0x0100
        /*06d2*/ 	.byte	0x06
	.zero		1


	//   ....[14]....
        /*06d4*/ 	.word	0x00000750
        /*06d8*/ 	.word	0x000000ff
        /*06dc*/ 	.word	0x00032488
        /*06e0*/ 	.short	0x0100
        /*06e2*/ 	.byte	0x06
	.zero		1


	//   ....[15]....
        /*06e4*/ 	.word	0x00000880
        /*06e8*/ 	.word	0x000000ff
        /*06ec*/ 	.word	0x00032490
        /*06f0*/ 	.short	0x0100
        /*06f2*/ 	.byte	0x08
	.zero		1


	//   ....[16]....
        /*06f4*/ 	.word	0x00000890
        /*06f8*/ 	.word	0x000000ff
        /*06fc*/ 	.word	0x000324a0
        /*0700*/ 	.short	0x0100
        /*0702*/ 	.byte	0x08
	.zero		1


	//   ....[17]....
        /*0704*/ 	.word	0x000008a0
        /*0708*/ 	.word	0x000000ff
        /*070c*/ 	.word	0x00032498
        /*0710*/ 	.short	0x0100
        /*0712*/ 	.byte	0x08
	.zero		1


	//   ....[18]....
        /*0714*/ 	.word	0x000008b0
        /*0718*/ 	.word	0x000000ff
        /*071c*/ 	.word	0x000324a8
        /*0720*/ 	.short	0x0100
        /*0722*/ 	.byte	0x08
	.zero		1


	//   ....[19]....
        /*0724*/ 	.word	0x000009e0
        /*0728*/ 	.word	0x000000ff
        /*072c*/ 	.word	0x000324b0
        /*0730*/ 	.short	0x0100
        /*0732*/ 	.byte	0x08
	.zero		1


	//   ....[20]....
        /*0734*/ 	.word	0x000009f0
        /*0738*/ 	.word	0x000000ff
        /*073c*/ 	.word	0x000324c0
        /*0740*/ 	.short	0x0100
        /*0742*/ 	.byte	0x08
	.zero		1


	//   ....[21]....
        /*0744*/ 	.word	0x00000a00
        /*0748*/ 	.word	0x000000ff
        /*074c*/ 	.word	0x000324b8
        /*0750*/ 	.short	0x0100
        /*0752*/ 	.byte	0x08
	.zero		1


	//   ....[22]....
        /*0754*/ 	.word	0x00000a10
        /*0758*/ 	.word	0x000000ff
        /*075c*/ 	.word	0x000324c8
        /*0760*/ 	.short	0x0100
        /*0762*/ 	.byte	0x08
	.zero		1


	//   ....[23]....
        /*0764*/ 	.word	0x00002f80
        /*0768*/ 	.word	0x00000054
        /*076c*/ 	.word	0x00032490
        /*0770*/ 	.short	0x010a
        /*0772*/ 	.byte	0x3f
	.zero		1


	//   ....[24]....
        /*0774*/ 	.word	0x00004250
        /*0778*/ 	.word	0x00000054
        /*077c*/ 	.word	0x00032490
        /*0780*/ 	.short	0x010a
        /*0782*/ 	.byte	0x3f
	.zero		1


	//   ....[25]....
        /*0784*/ 	.word	0x00005340
        /*0788*/ 	.word	0x00000054
        /*078c*/ 	.word	0x00032490
        /*0790*/ 	.short	0x010a
        /*0792*/ 	.byte	0x3f
	.zero		1


	//   ....[26]....
        /*0794*/ 	.word	0x00005550
        /*0798*/ 	.word	0x00000004
        /*079c*/ 	.word	0x00000000
        /*07a0*/ 	.short	0x0101
        /*07a2*/ 	.byte	0x3f
	.zero		1


	//   ....[27]....
        /*07a4*/ 	.word	0x00005590
        /*07a8*/ 	.word	0x00000054
        /*07ac*/ 	.word	0x000324b0
        /*07b0*/ 	.short	0x010a
        /*07b2*/ 	.byte	0x3f
	.zero		1


	//   ....[28]....
        /*07b4*/ 	.word	0x00005be0
        /*07b8*/ 	.word	0x00000054
        /*07bc*/ 	.word	0x00000000
        /*07c0*/ 	.short	0x0101
        /*07c2*/ 	.byte	0x3f
	.zero		1


	//   ....[29]....
        /*07c4*/ 	.word	0x00006e70
        /*07c8*/ 	.word	0x00000091
        /*07cc*/ 	.word	0x00032400
        /*07d0*/ 	.short	0x010a
        /*07d2*/ 	.byte	0x3f
	.zero		1


	//   ....[30]....
        /*07d4*/ 	.word	0x00006ec0
        /*07d8*/ 	.word	0x00000091
        /*07dc*/ 	.word	0x00032400
        /*07e0*/ 	.short	0x010a
        /*07e2*/ 	.byte	0x3f
	.zero		1


	//   ....[31]....
        /*07e4*/ 	.word	0x00007a90
        /*07e8*/ 	.word	0x00000091
        /*07ec*/ 	.word	0x00032400
        /*07f0*/ 	.short	0x010a
        /*07f2*/ 	.byte	0x3f
	.zero		1


	//   ....[32]....
        /*07f4*/ 	.word	0x00008fa0
        /*07f8*/ 	.word	0x00000091
        /*07fc*/ 	.word	0x00032400
        /*0800*/ 	.short	0x010a
        /*0802*/ 	.byte	0x3f
	.zero		1


	//   ....[33]....
        /*0804*/ 	.word	0x0000a660
        /*0808*/ 	.word	0x00000005
        /*080c*/ 	.word	0x00000000
        /*0810*/ 	.short	0x010a
        /*0812*/ 	.byte	0x3f
	.zero		1


	//   ....[34]....
        /*0814*/ 	.word	0x0000a760
        /*0818*/ 	.word	0x00000002
        /*081c*/ 	.word	0x00000000
        /*0820*/ 	.short	0x010a
        /*0822*/ 	.byte	0x3f
	.zero		1


	//   ....[35]....
        /*0824*/ 	.word	0x0000ab90
        /*0828*/ 	.word	0x00000005
        /*082c*/ 	.word	0x00000000
        /*0830*/ 	.short	0x010a
        /*0832*/ 	.byte	0x3f
	.zero		1


	//   ....[36]....
        /*0834*/ 	.word	0x0000ac40
        /*0838*/ 	.word	0x00000004
        /*083c*/ 	.word	0x00000000
        /*0840*/ 	.short	0x010a
        /*0842*/ 	.byte	0x3f
	.zero		1


	//   ....[37]....
        /*0844*/ 	.word	0x0000b950
        /*0848*/ 	.word	0x00000004
        /*084c*/ 	.word	0x00000000
        /*0850*/ 	.short	0x0101
        /*0852*/ 	.byte	0x3f
	.zero		1


	//   ....[38]....
        /*0854*/ 	.word	0x00014f30
        /*0858*/ 	.word	0x00000002
        /*085c*/ 	.word	0x00000000
        /*0860*/ 	.short	0x0101
        /*0862*/ 	.byte	0x3f
	.zero		1


	//   ....[39]....
        /*0864*/ 	.word	0x00015380
        /*0868*/ 	.word	0x00000007
        /*086c*/ 	.word	0x00000000
        /*0870*/ 	.short	0x010a
        /*0872*/ 	.byte	0x3f
	.zero		1


	//   ....[40]....
        /*0874*/ 	.word	0x00015480
        /*0878*/ 	.word	0x00000000
        /*087c*/ 	.word	0x00000000
        /*0880*/ 	.short	0x010a
        /*0882*/ 	.byte	0x3f
	.zero		1


	//   ....[41]....
        /*0884*/ 	.word	0x000158b0
        /*0888*/ 	.word	0x00000007
        /*088c*/ 	.word	0x00000000
        /*0890*/ 	.short	0x010a
        /*0892*/ 	.byte	0x3f
	.zero		1


	//   ....[42]....
        /*0894*/ 	.word	0x00015960
        /*0898*/ 	.word	0x00000006
        /*089c*/ 	.word	0x00000000
        /*08a0*/ 	.short	0x010a
        /*08a2*/ 	.byte	0x3f
	.zero		1


	//   ....[43]....
        /*08a4*/ 	.word	0x00016670
        /*08a8*/ 	.word	0x00000006
        /*08ac*/ 	.word	0x00000000
        /*08b0*/ 	.short	0x0101
        /*08b2*/ 	.byte	0x3f
	.zero		1


	//   ....[44]....
        /*08b4*/ 	.word	0x0001e940
        /*08b8*/ 	.word	0x00000000
        /*08bc*/ 	.word	0x00000000
        /*08c0*/ 	.short	0x0101
        /*08c2*/ 	.byte	0x3f
	.zero		1


	//   ....[45]....
        /*08c4*/ 	.word	0x0001eb50
        /*08c8*/ 	.word	0x00000005
        /*08cc*/ 	.word	0x00000000
        /*08d0*/ 	.short	0x010a
        /*08d2*/ 	.byte	0x3f
	.zero		1


	//   ....[46]....
        /*08d4*/ 	.word	0x0001ec50
        /*08d8*/ 	.word	0x00000006
        /*08dc*/ 	.word	0x00000000
        /*08e0*/ 	.short	0x010a
        /*08e2*/ 	.byte	0x3f
	.zero		1


	//   ....[47]....
        /*08e4*/ 	.word	0x0001f080
        /*08e8*/ 	.word	0x00000005
        /*08ec*/ 	.word	0x00000000
        /*08f0*/ 	.short	0x010a
        /*08f2*/ 	.byte	0x3f
	.zero		1


	//   ....[48]....
        /*08f4*/ 	.word	0x0001f130
        /*08f8*/ 	.word	0x00000006
        /*08fc*/ 	.word	0x00000000
        /*0900*/ 	.short	0x010a
        /*0902*/ 	.byte	0x3f
	.zero		1


	//   ....[49]....
        /*0904*/ 	.word	0x0001fe30
        /*0908*/ 	.word	0x00000005
        /*090c*/ 	.word	0x00000000
        /*0910*/ 	.short	0x0101
        /*0912*/ 	.byte	0x3f
	.zero		1


	//   ....[50]....
        /*0914*/ 	.word	0x00029590
        /*0918*/ 	.word	0x00000004
        /*091c*/ 	.word	0x00000000
        /*0920*/ 	.short	0x0101
        /*0922*/ 	.byte	0x3f
	.zero		1


	//   ....[51]....
        /*0924*/ 	.word	0x0002c230
        /*0928*/ 	.word	0x00000000
        /*092c*/ 	.word	0x00000000
        /*0930*/ 	.short	0x0101
        /*0932*/ 	.byte	0x3f
	.zero		1


	//   ....[52]....
        /*0934*/ 	.word	0x0002ec50
        /*0938*/ 	.word	0x00000007
        /*093c*/ 	.word	0x00032420
        /*0940*/ 	.short	0x010a
        /*0942*/ 	.byte	0x3f
	.zero		1


	//   ....[53]....
        /*0944*/ 	.word	0x0002ecd0
        /*0948*/ 	.word	0x00000008
        /*094c*/ 	.word	0x000324a0
        /*0950*/ 	.short	0x010a
        /*0952*/ 	.byte	0x3f
	.zero		1


	//   ....[54]....
        /*0954*/ 	.word	0x0002eeb0
        /*0958*/ 	.word	0x00000008
        /*095c*/ 	.word	0x000324c0
        /*0960*/ 	.short	0x010a
        /*0962*/ 	.byte	0x3f
	.zero		1


	//   ....[55]....
        /*0964*/ 	.word	0x0002f2c0
        /*0968*/ 	.word	0x00000009
        /*096c*/ 	.word	0x000324a0
        /*0970*/ 	.short	0x010a
        /*0972*/ 	.byte	0x3f
	.zero		1


	//   ....[56]....
        /*0974*/ 	.word	0x0002f480
        /*0978*/ 	.word	0x00000009
        /*097c*/ 	.word	0x000324c0
        /*0980*/ 	.short	0x010a
        /*0982*/ 	.byte	0x3f
	.zero		1


	//   ....[57]....
        /*0984*/ 	.word	0x00030560
        /*0988*/ 	.word	0x00000005
        /*098c*/ 	.word	0x00032440
        /*0990*/ 	.short	0x010a
        /*0992*/ 	.byte	0x3f
	.zero		1


	//   ....[58]....
        /*0994*/ 	.word	0x00030b70
        /*0998*/ 	.word	0x00000005
        /*099c*/ 	.word	0x00032420
        /*09a0*/ 	.short	0x010a
        /*09a2*/ 	.byte	0x3f
	.zero		1


	//   ....[59]....
        /*09a4*/ 	.word	0x00030c40
        /*09a8*/ 	.word	0x00000002
        /*09ac*/ 	.word	0x00032460
        /*09b0*/ 	.short	0x010a
        /*09b2*/ 	.byte	0x3f
	.zero		1


	//   ....[60]....
        /*09b4*/ 	.word	0x00031290
        /*09b8*/ 	.word	0x00000002
        /*09bc*/ 	.word	0x00032440
        /*09c0*/ 	.short	0x010a
        /*09c2*/ 	.byte	0x3f
	.zero		1


	//   ....[61]....
        /*09c4*/ 	.word	0x000314a0
        /*09c8*/ 	.word	0x00000002
        /*09cc*/ 	.word	0x00032460
        /*09d0*/ 	.short	0x010a
        /*09d2*/ 	.byte	0x3f
	.zero		1


	//   ....[62]....
        /*09d4*/ 	.word	0x00031a20
        /*09d8*/ 	.word	0x00000002
        /*09dc*/ 	.word	0x00032440
        /*09e0*/ 	.short	0x010a
        /*09e2*/ 	.byte	0x3f
	.zero		1


	//   ....[63]....
        /*09e4*/ 	.word	0x00031c20
        /*09e8*/ 	.word	0x00000002
        /*09ec*/ 	.word	0x00032460
        /*09f0*/ 	.short	0x010a
        /*09f2*/ 	.byte	0x3f
	.zero		1


	//   ....[64]....
        /*09f4*/ 	.word	0x00032110
        /*09f8*/ 	.word	0x00000002
        /*09fc*/ 	.word	0x00032440
        /*0a00*/ 	.short	0x010a
        /*0a02*/ 	.byte	0x3f
	.zero		1


	//   ....[65]....
        /*0a04*/ 	.word	0x00032320
        /*0a08*/ 	.word	0x00000002
        /*0a0c*/ 	.word	0x00032460
        /*0a10*/ 	.short	0x010a
        /*0a12*/ 	.byte	0x3f
	.zero		1


	//   ....[66]....
        /*0a14*/ 	.word	0x000334a0
        /*0a18*/ 	.word	0x00000000
        /*0a1c*/ 	.word	0x00032420
        /*0a20*/ 	.short	0x010a
        /*0a22*/ 	.byte	0x3f
	.zero		1


	//   ....[67]....
        /*0a24*/ 	.word	0x00033640
        /*0a28*/ 	.word	0x00000006
        /*0a2c*/ 	.word	0x00000000
        /*0a30*/ 	.short	0x010a
        /*0a32*/ 	.byte	0x3f
	.zero		1


	//   ....[68]....
        /*0a34*/ 	.word	0x000336b0
        /*0a38*/ 	.word	0x00000007
        /*0a3c*/ 	.word	0x00000000
        /*0a40*/ 	.short	0x010a
        /*0a42*/ 	.byte	0x3f
	.zero		1


	//   ....[69]....
        /*0a44*/ 	.word	0x00033720
        /*0a48*/ 	.word	0x00000004
        /*0a4c*/ 	.word	0x00000000
        /*0a50*/ 	.short	0x010a
        /*0a52*/ 	.byte	0x3f
	.zero		1


	//   ....[70]....
        /*0a54*/ 	.word	0x00033750
        /*0a58*/ 	.word	0x00000003
        /*0a5c*/ 	.word	0x00000000
        /*0a60*/ 	.short	0x010a
        /*0a62*/ 	.byte	0x3f
	.zero		1


	//   ....[71]....
        /*0a64*/ 	.word	0x000337b0
        /*0a68*/ 	.word	0x00000054
        /*0a6c*/ 	.word	0x00032490
        /*0a70*/ 	.short	0x010a
        /*0a72*/ 	.byte	0x3f
	.zero		1


	//   ....[72]....
        /*0a74*/ 	.word	0x00033800
        /*0a78*/ 	.word	0x00000054
        /*0a7c*/ 	.word	0x00032490
        /*0a80*/ 	.short	0x010a
        /*0a82*/ 	.byte	0x3f
	.zero		1


	//   ....[73]....
        /*0a84*/ 	.word	0x00033850
        /*0a88*/ 	.word	0x00000054
        /*0a8c*/ 	.word	0x00032490
        /*0a90*/ 	.short	0x010a
        /*0a92*/ 	.byte	0x3f
	.zero		1


	//   ....[74]....
        /*0a94*/ 	.word	0x000338a0
        /*0a98*/ 	.word	0x00000054
        /*0a9c*/ 	.word	0x000324b0
        /*0aa0*/ 	.short	0x010a
        /*0aa2*/ 	.byte	0x3f
	.zero		1


	//   ....[75]....
        /*0aa4*/ 	.word	0x00033e90
        /*0aa8*/ 	.word	0x00000091
        /*0aac*/ 	.word	0x00032400
        /*0ab0*/ 	.short	0x010a
        /*0ab2*/ 	.byte	0x3f
	.zero		1


	//   ....[76]....
        /*0ab4*/ 	.word	0x000343e0
        /*0ab8*/ 	.word	0x00000091
        /*0abc*/ 	.word	0x00032400
        /*0ac0*/ 	.short	0x010a
        /*0ac2*/ 	.byte	0x3f
	.zero		1


	//   ....[77]....
        /*0ac4*/ 	.word	0x00034430
        /*0ac8*/ 	.word	0x00000002
        /*0acc*/ 	.word	0x00000000
        /*0ad0*/ 	.short	0x010a
        /*0ad2*/ 	.byte	0x3f
	.zero		1


	//   ....[78]....
        /*0ad4*/ 	.word	0x00034480
        /*0ad8*/ 	.word	0x00000004
        /*0adc*/ 	.word	0x00000000
        /*0ae0*/ 	.short	0x010a
        /*0ae2*/ 	.byte	0x3f
	.zero		1


	//   ....[79]....
        /*0ae4*/ 	.word	0x000344d0
        /*0ae8*/ 	.word	0x00000000
        /*0aec*/ 	.word	0x00000000
        /*0af0*/ 	.short	0x010a
        /*0af2*/ 	.byte	0x3f
	.zero		1


	//   ....[80]....
        /*0af4*/ 	.word	0x00034520
        /*0af8*/ 	.word	0x00000006
        /*0afc*/ 	.word	0x00000000
        /*0b00*/ 	.short	0x010a
        /*0b02*/ 	.byte	0x3f
	.zero		1


	//   ....[81]....
        /*0b04*/ 	.word	0x00034570
        /*0b08*/ 	.word	0x00000006
        /*0b0c*/ 	.word	0x00000000
        /*0b10*/ 	.short	0x010a
        /*0b12*/ 	.byte	0x3f
	.zero		1


	//   ....[82]....
        /*0b14*/ 	.word	0x000345c0
        /*0b18*/ 	.word	0x00000006
        /*0b1c*/ 	.word	0x00000000
        /*0b20*/ 	.short	0x010a
        /*0b22*/ 	.byte	0x3f
	.zero		1


	//   ....[83]....
        /*0b24*/ 	.word	0x00034760
        /*0b28*/ 	.word	0x00000007
        /*0b2c*/ 	.word	0x00032420
        /*0b30*/ 	.short	0x010a
        /*0b32*/ 	.byte	0x3f
	.zero		1


	//   ....[84]....
        /*0b34*/ 	.word	0x000347b0
        /*0b38*/ 	.word	0x00000008
        /*0b3c*/ 	.word	0x000324a0
        /*0b40*/ 	.short	0x010a
        /*0b42*/ 	.byte	0x3f
	.zero		1


	//   ....[85]....
        /*0b44*/ 	.word	0x00034800
        /*0b48*/ 	.word	0x00000008
        /*0b4c*/ 	.word	0x000324c0
        /*0b50*/ 	.short	0x010a
        /*0b52*/ 	.byte	0x3f
	.zero		1


	//   ....[86]....
        /*0b54*/ 	.word	0x00034850
        /*0b58*/ 	.word	0x00000009
        /*0b5c*/ 	.word	0x000324a0
        /*0b60*/ 	.short	0x010a
        /*0b62*/ 	.byte	0x3f
	.zero		1


	//   ....[87]....
        /*0b64*/ 	.word	0x000348a0
        /*0b68*/ 	.word	0x00000009
        /*0b6c*/ 	.word	0x000324c0
        /*0b70*/ 	.short	0x010a
        /*0b72*/ 	.byte	0x3f
	.zero		1


	//   ....[88]....
        /*0b74*/ 	.word	0x00034a40
        /*0b78*/ 	.word	0x00000005
        /*0b7c*/ 	.word	0x00032440
        /*0b80*/ 	.short	0x010a
        /*0b82*/ 	.byte	0x3f
	.zero		1


	//   ....[89]....
        /*0b84*/ 	.word	0x00034ac0
        /*0b88*/ 	.word	0x00000005
        /*0b8c*/ 	.word	0x00032420
        /*0b90*/ 	.short	0x010a
        /*0b92*/ 	.byte	0x3f
	.zero		1


	//   ....[90]....
        /*0b94*/ 	.word	0x00034b10
        /*0b98*/ 	.word	0x00000002
        /*0b9c*/ 	.word	0x00032460
        /*0ba0*/ 	.short	0x010a
        /*0ba2*/ 	.byte	0x3f
	.zero		1


	//   ....[91]....
        /*0ba4*/ 	.word	0x00034b60
        /*0ba8*/ 	.word	0x00000002
        /*0bac*/ 	.word	0x00032440
        /*0bb0*/ 	.short	0x010a
        /*0bb2*/ 	.byte	0x3f
	.zero		1


	//   ....[92]....
        /*0bb4*/ 	.word	0x00034bb0
        /*0bb8*/ 	.word	0x00000002
        /*0bbc*/ 	.word	0x00032460
        /*0bc0*/ 	.short	0x010a
        /*0bc2*/ 	.byte	0x3f
	.zero		1


	//   ....[93]....
        /*0bc4*/ 	.word	0x00034c00
        /*0bc8*/ 	.word	0x00000002
        /*0bcc*/ 	.word	0x00032440
        /*0bd0*/ 	.short	0x010a
        /*0bd2*/ 	.byte	0x3f
	.zero		1


	//   ....[94]....
        /*0bd4*/ 	.word	0x00034c50
        /*0bd8*/ 	.word	0x00000002
        /*0bdc*/ 	.word	0x00032460
        /*0be0*/ 	.short	0x010a
        /*0be2*/ 	.byte	0x3f
	.zero		1


	//   ....[95]....
        /*0be4*/ 	.word	0x00034ca0
        /*0be8*/ 	.word	0x00000002
        /*0bec*/ 	.word	0x00032440
        /*0bf0*/ 	.short	0x010a
        /*0bf2*/ 	.byte	0x3f
	.zero		1


	//   ....[96]....
        /*0bf4*/ 	.word	0x00034cf0
        /*0bf8*/ 	.word	0x00000002
        /*0bfc*/ 	.word	0x00032460
        /*0c00*/ 	.short	0x010a
        /*0c02*/ 	.byte	0x3f
	.zero		1


	//   ....[97]....
        /*0c04*/ 	.word	0x000356b0
        /*0c08*/ 	.word	0x00000000
        /*0c0c*/ 	.word	0x00032420
        /*0c10*/ 	.short	0x010a
        /*0c12*/ 	.byte	0x3f
	.zero		1


	//   ....[98]....
        /*0c14*/ 	.word	0x00035850
        /*0c18*/ 	.word	0x00000006
        /*0c1c*/ 	.word	0x00000000
        /*0c20*/ 	.short	0x010a
        /*0c22*/ 	.byte	0x3f
	.zero		1


	//   ....[99]....
        /*0c24*/ 	.word	0x000358a0
        /*0c28*/ 	.word	0x00000007
        /*0c2c*/ 	.word	0x00000000
        /*0c30*/ 	.short	0x010a
        /*0c32*/ 	.byte	0x3f
	.zero		1


	//   ....[100]....
        /*0c34*/ 	.word	0x000358f0
        /*0c38*/ 	.word	0x00000004
        /*0c3c*/ 	.word	0x00000000
        /*0c40*/ 	.short	0x010a
        /*0c42*/ 	.byte	0x3f
	.zero		1


	//   ....[101]....
        /*0c44*/ 	.word	0x00035a70
        /*0c48*/ 	.word	0x00000003
        /*0c4c*/ 	.word	0x00000000
        /*0c50*/ 	.short	0x010a
        /*0c52*/ 	.byte	0x3f
	.zero		1


	//   ....[102]....
        /*0c54*/ 	.word	0x00035b70
        /*0c58*/ 	.word	0x00000008
        /*0c5c*/ 	.word	0x00000000
        /*0c60*/ 	.short	0x010a
        /*0c62*/ 	.byte	0x3f
	.zero		1


	//   ....[103]....
        /*0c64*/ 	.word	0x00035f90
        /*0c68*/ 	.word	0x00000004
        /*0c6c*/ 	.word	0x00032410
        /*0c70*/ 	.short	0x010a
        /*0c72*/ 	.byte	0x3f
	.zero		1


	//   ....[104]....
        /*0c74*/ 	.word	0x000360b0
        /*0c78*/ 	.word	0x00000003
        /*0c7c*/ 	.word	0x00000000
        /*0c80*/ 	.short	0x010a
        /*0c82*/ 	.byte	0x3f
	.zero		1


	//   ....[105]....
        /*0c84*/ 	.word	0x000361b0
        /*0c88*/ 	.word	0x00000008
        /*0c8c*/ 	.word	0x00000000
        /*0c90*/ 	.short	0x010a
        /*0c92*/ 	.byte	0x3f
	.zero		1


	//   ....[106]....
        /*0c94*/ 	.word	0x00036f60
        /*0c98*/ 	.word	0x0000000a
        /*0c9c*/ 	.word	0x00000000
        /*0ca0*/ 	.short	0x0101
        /*0ca2*/ 	.byte	0x3f
	.zero		1


	//   ....[107]....
        /*0ca4*/ 	.word	0x00040db0
        /*0ca8*/ 	.word	0x00000000
        /*0cac*/ 	.word	0x00000000
        /*0cb0*/ 	.short	0x0101
        /*0cb2*/ 	.byte	0x3f
	.zero		1


	//   ....[108]....
        /*0cb4*/ 	.word	0x00040df0
        /*0cb8*/ 	.word	0x00000008
        /*0cbc*/ 	.word	0x00000000
        /*0cc0*/ 	.short	0x010a
        /*0cc2*/ 	.byte	0x3f
	.zero		1


	//   ....[109]....
        /*0cc4*/ 	.word	0x00040e40
        /*0cc8*/ 	.word	0x00000004
        /*0ccc*/ 	.word	0x00032410
        /*0cd0*/ 	.short	0x010a
        /*0cd2*/ 	.byte	0x3f
	.zero		1


	//   ....[110]....
        /*0cd4*/ 	.word	0x00040e90
        /*0cd8*/ 	.word	0x00000008
        /*0cdc*/ 	.word	0x00000000
        /*0ce0*/ 	.short	0x010a
        /*0ce2*/ 	.byte	0x3f
	.zero		1


	//----- nvinfo : EIATTR_NUM_MBARRIERS
	.align		4
.L_472:
        /*0ce4*/ 	.byte	0x03, 0x38
        /*0ce6*/ 	.short	0x0017


	//----- nvinfo : EIATTR_EXIT_INSTR_OFFSETS
	.align		4
        /*0ce8*/ 	.byte	0x04, 0x1c
        /*0cea*/ 	.short	(.L_474 - .L_473)


	//   ....[0]....
.L_473:
        /*0cec*/ 	.word	0x000337a0


	//----- nvinfo : EIATTR_MAX_THREADS
	.align		4
.L_474:
        /*0cf0*/ 	.byte	0x04, 0x05
        /*0cf2*/ 	.short	(.L_476 - .L_475)
.L_475:
        /*0cf4*/ 	.word	0x00000180
        /*0cf8*/ 	.word	0x00000001
        /*0cfc*/ 	.word	0x00000001


	//----- nvinfo : EIATTR_CRS_STACK_SIZE
	.align		4
.L_476:
        /*0d00*/ 	.byte	0x04, 0x1e
        /*0d02*/ 	.short	(.L_478 - .L_477)
.L_477:
        /*0d04*/ 	.word	0x00000000


	//----- nvinfo : EIATTR_CBANK_PARAM_SIZE
	.align		4
.L_478:
        /*0d08*/ 	.byte	0x03, 0x19
        /*0d0a*/ 	.short	0x0b70


	//----- nvinfo : EIATTR_PARAM_CBANK
	.align		4
        /*0d0c*/ 	.byte	0x04, 0x0a
        /*0d0e*/ 	.short	(.L_480 - .L_479)
	.align		4
.L_479:
        /*0d10*/ 	.word	index@(.nv.constant0._ZN7cutlass13device_kernelIN5flash11enable_sm90INS1_16FlashAttnFwdSm90INS1_25CollectiveMainloopFwdSm90ILi2EN4cute5tupleIJNS5_1CILi1EEES8_S8_EEENS6_IJNS7_ILi128EEENS7_ILi96EEENS7_ILi64EEEEEELi256ENS_10bfloat16_tEfNS_4arch4Sm90ELb0ELb1ELb0ELb1ELb0ELb1ELb1ELb1ELb0ELb0ELb0ELb0EEENS1_21CollectiveEpilogueFwdINS6_IJSA_NS7_ILi256EEESB_EEES9_SE_SG_Li256ELb1ELb0ELb0ELb0EEENS1_36VarlenDynamicPersistentTileSchedulerILi128ELi96ELi256ELi32ELb0ELb0ELb1ELb1ELb0ELb1EEEEEEEEEvNT_6ParamsE)
        /*0d14*/ 	.short	0x0210
        /*0d16*/ 	.short	0x0b70


	//----- nvinfo : EIATTR_SW_WAR
	.align		4
.L_480:
        /*0d18*/ 	.byte	0x04, 0x36
        /*0d1a*/ 	.short	(.L_482 - .L_481)
.L_481:
        /*0d1c*/ 	.word	0x00000008
.L_482:


//--------------------- .nv.info._ZN7cutlass13device_kernelIN5flash11enable_sm90INS1_16FlashAttnFwdSm90INS1_25CollectiveMainloopFwdSm90ILi2EN4cute5tupleIJNS5_1CILi1EEES8_S8_EEENS6_IJNS7_ILi128EEENS7_ILi96EEENS7_ILi64EEEEEELi256ENS_10bfloat16_tEfNS_4arch4Sm90ELb1ELb0ELb0ELb0ELb0ELb0ELb0ELb1ELb0ELb0ELb0ELb0EEENS1_21CollectiveEpilogueFwdINS6_IJSA_NS7_ILi256EEESB_EEES9_SE_SG_Li256ELb0ELb0ELb0ELb0EEENS1_30DynamicPersistentTileSchedulerILi256ELi32ELb0ELb0ELb1EEEEEEEEEvNT_6ParamsE --------------------------
	.section	.nv.info._ZN7cutlass13device_kernelIN5flash11enable_sm90INS1_16FlashAttnFwdSm90INS1_25CollectiveMainloopFwdSm90ILi2EN4cute5tupleIJNS5_1CILi1EEES8_S8_EEENS6_IJNS7_ILi128EEENS7_ILi96EEENS7_ILi64EEEEEELi256ENS_10bfloat16_tEfNS_4arch4Sm90ELb1ELb0ELb0ELb0ELb0ELb0ELb0ELb1ELb0ELb0ELb0ELb0EEENS1_21CollectiveEpilogueFwdINS6_IJSA_NS7_ILi256EEESB_EEES9_SE_SG_Li256ELb0ELb0ELb0ELb0EEENS1_30DynamicPersistentTileSchedulerILi256ELi32ELb0ELb0ELb1EEEEEEEEEvNT_6ParamsE,"",@"SHT_CUDA_INFO"
	.sectionflags	@""
	.align	4


	//----- nvinfo : EIATTR_CUDA_API_VERSION
	.align		4
        /*0000*/ 	.byte	0x04, 0x37
        /*0002*/ 	.short	(.L_484 - .L_483)
.L_483:
        /*0004*/ 	.word	0x00000082


	//----- nvinfo : EIATTR_KPARAM_INFO
	.align		4
.L_484:
        /*0008*/ 	.byte	0x04, 0x17
        /*000a*/ 	.short	(.L_486 - .L_485)
.L_485:
        /*000c*/ 	.word	0x00000000
        /*0010*/ 	.short	0x0000
        /*0012*/ 	.short	0x0070
        /*0014*/ 	.byte	0x00, 0xf0, 0x01, 0x2e


	//----- nvinfo : EIATTR_SPARSE_MMA_MASK
	.align		4
.L_486:
        /*0018*/ 	.byte	0x03, 0x50
        /*001a*/ 	.short	0x0000


	//----- nvinfo : EIATTR_MAXREG_COUNT
	.align		4
        /*001c*/ 	.byte	0x03, 0x1b
        /*001e*/ 	.short	0x00a8


	//----- nvinfo : EIATTR_NUM_BARRIERS
	.align		4
        /*0020*/ 	.byte	0x02, 0x4c
        /*0022*/ 	.byte	0x10
	.zero		1


	//----- nvinfo : EIATTR_EXTERNS
	.align		4
        /*0024*/ 	.byte	0x04, 0x0f
        /*0026*/ 	.short	(.L_488 - .L_487)


	//   ....[0]....
	.align		4
.L_487:
        /*0028*/ 	.word	index@(__assertfail)


	//----- nvinfo : EIATTR_MERCURY_ISA_VERSION
	.align		4
.L_488:
        /*002c*/ 	.byte	0x03, 0x5f
        /*002e*/ 	.short	0x0101


	//----- nvinfo : EIATTR_INT_WARP_WIDE_INSTR_OFFSETS
	.align		4
        /*0030*/ 	.byte	0x04, 0x31
        /*0032*/ 	.short	(.L_490 - .L_489)


	//   ....[0]....
.L_489:
        /*0034*/ 	.word	0x00000180


	//   ....[1]....
        /*0038*/ 	.word	0x000001b0


	//   ....[2]....
        /*003c*/ 	.word	0x000001c0


	//   ....[3]....
        /*0040*/ 	.word	0x00009f40


	//   ....[4]....
        /*0044*/ 	.word	0x00009fd0


	//   ....[5]....
        /*0048*/ 	.word	0x0000a4c0


	//   ....[6]....
        /*004c*/ 	.word	0x0000c0b0


	//   ....[7]....
        /*0050*/ 	.word	0x0000c140


	//----- nvinfo : EIATTR_COOP_GROUP_MASK_REGIDS
	.align		4
.L_490:
        /*0054*/ 	.byte	0x04, 0x29
        /*0056*/ 	.short	(.L_492 - .L_491)


	//   ....[0]....
.L_491:
        /*0058*/ 	.word	0xffffffff


	//   ....[1]....
        /*005c*/ 	.word	0xffffffff


	//   ....[2]....
        /*0060*/ 	.word	0xffffffff


	//   ....[3]....
        /*0064*/ 	.word	0xffffffff


	//   ....[4]....
        /*0068*/ 	.word	0xffffffff


	//   ....[5]....
        /*006c*/ 	.word	0xffffffff


	//   ....[6]....
        /*0070*/ 	.word	0xffffffff


	//   ....[7]....
        /*0074*/ 	.word	0xffffffff


	//   ....[8]....
        /*0078*/ 	.word	0xffffffff


	//   ....[9]....
        /*007c*/ 	.word	0xffffffff


	//   ....[10]....
        /*0080*/ 	.word	0xffffffff


	//   ....[11]....
        /*0084*/ 	.word	0xffffffff


	//   ....[12]....
        /*0088*/ 	.word	0xffffffff


	//   ....[13]....
        /*008c*/ 	.word	0xffffffff


	//   ....[14]....
        /*0090*/ 	.word	0xffffffff


	//   ....[15]....
        /*0094*/ 	.word	0xffffffff


	//   ....[16]....
        /*0098*/ 	.word	0xffffffff


	//   ....[17]....
        /*009c*/ 	.word	0xffffffff


	//   ....[18]....
        /*00a0*/ 	.word	0xffffffff


	//   ....[19]....
        /*00a4*/ 	.word	0xffffffff


	//   ....[20]....
        /*00a8*/ 	.word	0xffffffff


	//   ....[21]....
        /*00ac*/ 	.word	0xffffffff


	//   ....[22]....
        /*00b0*/ 	.word	0xffffffff


	//   ....[23]....
        /*00b4*/ 	.word	0xffffffff


	//   ....[24]....
        /*00b8*/ 	.word	0xffffffff


	//   ....[25]....
        /*00bc*/ 	.word	0xffffffff


	//   ....[26]....
        /*00c0*/ 	.word	0xffffffff


	//   ....[27]....
        /*00c4*/ 	.word	0xffffffff


	//   ....[28]....
        /*00c8*/ 	.word	0x0500000f


	//   ....[29]....
        /*00cc*/ 	.word	0x0500000f


	//----- nvinfo : EIATTR_COOP_GROUP_INSTR_OFFSETS
	.align		4
.L_492:
        /*00d0*/ 	.byte	0x04, 0x28
        /*00d2*/ 	.short	(.L_494 - .L_493)


	//   ....[0]....
.L_493:
        /*00d4*/ 	.word	0x00000060


	//   ....[1]....
        /*00d8*/ 	.word	0x00000190


	//   ....[2]....
        /*00dc*/ 	.word	0x000001e0


	//   ....[3]....
        /*00e0*/ 	.word	0x000003d0


	//   ....[4]....
        /*00e4*/ 	.word	0x00000530


	//   ....[5]....
        /*00e8*/ 	.word	0x00000650


	//   ....[6]....
        /*00ec*/ 	.word	0x000007b0


	//   ....[7]....
        /*00f0*/ 	.word	0x00001610


	//   ....[8]....
        /*00f4*/ 	.word	0x000020d0


	//   ....[9]....
        /*00f8*/ 	.word	0x000021b0


	//   ....[10]....
        /*00fc*/ 	.word	0x000027e0


	//   ....[11]....
        /*0100*/ 	.word	0x00002880


	//   ....[12]....
        /*0104*/ 	.word	0x00003c80


	//   ....[13]....
        /*0108*/ 	.word	0x00003d40


	//   ....[14]....
        /*010c*/ 	.word	0x00004390


	//   ....[15]....
        /*0110*/ 	.word	0x00004400


	//   ....[16]....
        /*0114*/ 	.word	0x00005cb0


	//   ....[17]....
        /*0118*/ 	.word	0x00005ce0


	//   ....[18]....
        /*011c*/ 	.word	0x000060a0


	//   ....[19]....
        /*0120*/ 	.word	0x00006270


	//   ....[20]....
        /*0124*/ 	.word	0x00007560


	//   ....[21]....
        /*0128*/ 	.word	0x000075a0


	//   ....[22]....
        /*012c*/ 	.word	0x00007670


	//   ....[23]....
        /*0130*/ 	.word	0x00007690


	//   ....[24]....
        /*0134*/ 	.word	0x00008680


	//   ....[25]....
        /*0138*/ 	.word	0x000099c0


	//   ....[26]....
        /*013c*/ 	.word	0x0000c1c0


	//   ....[27]....
        /*0140*/ 	.word	0x0000c370


	//   ....[28]....
        /*0144*/ 	.word	0x0000c8c0


	//   ....[29]....
        /*0148*/ 	.word	0x0000cca0


	//----- nvinfo : EIATTR_REG_RECONFIG
	.align		4
.L_494:
        /*014c*/ 	.byte	0x01, 0x54
	.zero		2


	//----- nvinfo : EIATTR_SYSCALL_OFFSETS
	.align		4
        /*0150*/ 	.byte	0x04, 0x46
        /*0152*/ 	.short	(.L_496 - .L_495)


	//   ....[0]....
.L_495:
        /*0154*/ 	.word	0x000017c0


	//   ....[1]....
        /*0158*/ 	.word	0x0000a160


	//   ....[2]....
        /*015c*/ 	.word	0x0000a2a0


	//   ....[3]....
        /*0160*/ 	.word	0x0000a3a0


	//----- nvinfo : EIATTR_MBARRIER_INSTR_OFFSETS
	.align		4
.L_496:
        /*0164*/ 	.byte	0x04, 0x39
        /*0166*/ 	.short	(.L_498 - .L_497)


	//   ....[0]....
.L_497:
        /*0168*/ 	.word	0x00000280
        /*016c*/ 	.word	0x000000ff
        /*0170*/ 	.word	0x00022800
        /*0174*/ 	.short	0x0100
        /*0176*/ 	.byte	0x06
	.zero		1


	//   ....[1]....
        /*0178*/ 	.word	0x00000290
        /*017c*/ 	.word	0x000000ff
        /*0180*/ 	.word	0x00022820
        /*0184*/ 	.short	0x0100
        /*0186*/ 	.byte	0x06
	.zero		1


	//   ....[2]....
        /*0188*/ 	.word	0x00000380
        /*018c*/ 	.word	0x000000ff
        /*0190*/ 	.word	0x00022830
        /*0194*/ 	.short	0x0100
        /*0196*/ 	.byte	0x08
	.zero		1


	//   ....[3]....
        /*0198*/ 	.word	0x00000390
        /*019c*/ 	.word	0x000000ff
        /*01a0*/ 	.word	0x00022840
        /*01a4*/ 	.short	0x0100
        /*01a6*/ 	.byte	0x08
	.zero		1


	//   ....[4]....
        /*01a8*/ 	.word	0x000003a0
        /*01ac*/ 	.word	0x000000ff
        /*01b0*/ 	.word	0x00022838
        /*01b4*/ 	.short	0x0100
        /*01b6*/ 	.byte	0x08
	.zero		1


	//   ....[5]....
        /*01b8*/ 	.word	0x000003b0
        /*01bc*/ 	.word	0x000000ff
        /*01c0*/ 	.word	0x00022848
        /*01c4*/ 	.short	0x0100
        /*01c6*/ 	.byte	0x08
	.zero		1


	//   ....[6]....
        /*01c8*/ 	.word	0x000004e0
        /*01cc*/ 	.word	0x000000ff
        /*01d0*/ 	.word	0x00022850
        /*01d4*/ 	.short	0x0100
        /*01d6*/ 	.byte	0x08
	.zero		1


	//   ....[7]....
        /*01d8*/ 	.word	0x000004f0
        /*01dc*/ 	.word	0x000000ff
        /*01e0*/ 	.word	0x00022860
        /*01e4*/ 	.short	0x0100
        /*01e6*/ 	.byte	0x08
	.zero		1


	//   ....[8]....
        /*01e8*/ 	.word	0x00000500
        /*01ec*/ 	.word	0x000000ff
        /*01f0*/ 	.word	0x00022858
        /*01f4*/ 	.short	0x0100
        /*01f6*/ 	.byte	0x08
	.zero		1


	//   ....[9]....
        /*01f8*/ 	.word	0x00000510
        /*01fc*/ 	.word	0x000000ff
        /*0200*/ 	.word	0x00022868
        /*0204*/ 	.short	0x0100
        /*0206*/ 	.byte	0x08
	.zero		1


	//   ....[10]....
        /*0208*/ 	.word	0x00000600
        /*020c*/ 	.word	0x000000ff
        /*0210*/ 	.word	0x00022870
        /*0214*/ 	.short	0x0100
        /*0216*/ 	.byte	0x06
	.zero		1


	//   ....[11]....
        /*0218*/ 	.word	0x00000610
        /*021c*/ 	.word	0x000000ff
        /*0220*/ 	.word	0x00022880
        /*0224*/ 	.short	0x0100
        /*0226*/ 	.byte	0x06
	.zero		1


	//   ....[12]....
        /*0228*/ 	.word	0x00000620
        /*022c*/ 	.word	0x000000ff
        /*0230*/ 	.word	0x00022878
        /*0234*/ 	.short	0x0100
        /*0236*/ 	.byte	0x06
	.zero		1


	//   ....[13]....
        /*0238*/ 	.word	0x00000630
        /*023c*/ 	.word	0x000000ff
        /*0240*/ 	.word	0x00022888
        /*0244*/ 	.short	0x0100
        /*0246*/ 	.byte	0x06
	.zero		1


	//   ....[14]....
        /*0248*/ 	.word	0x00000760
        /*024c*/ 	.word	0x000000ff
        /*0250*/ 	.word	0x00022890
        /*0254*/ 	.short	0x0100
        /*0256*/ 	.byte	0x08
	.zero		1


	//   ....[15]....
        /*0258*/ 	.word	0x00000770
        /*025c*/ 	.word	0x000000ff
        /*0260*/ 	.word	0x000228a0
        /*0264*/ 	.short	0x0100
        /*0266*/ 	.byte	0x08
	.zero		1


	//   ....[16]....
        /*0268*/ 	.word	0x00000780
        /*026c*/ 	.word	0x000000ff
        /*0270*/ 	.word	0x00022898
        /*0274*/ 	.short	0x0100
        /*0276*/ 	.byte	0x08
	.zero		1


	//   ....[17]....
        /*0278*/ 	.word	0x00000790
        /*027c*/ 	.word	0x000000ff
        /*0280*/ 	.word	0x000228a8
        /*0284*/ 	.short	0x0100
        /*0286*/ 	.byte	0x08
	.zero		1


	//   ....[18]....
        /*0288*/ 	.word	0x000008c0
        /*028c*/ 	.word	0x000000ff
        /*0290*/ 	.word	0x000228b0
        /*0294*/ 	.short	0x0100
        /*0296*/ 	.byte	0x08
	.zero		1


	//   ....[19]....
        /*0298*/ 	.word	0x000008d0
        /*029c*/ 	.word	0x000000ff
        /*02a0*/ 	.word	0x000228c0
        /*02a4*/ 	.short	0x0100
        /*02a6*/ 	.byte	0x08
	.zero		1


	//   ....[20]....
        /*02a8*/ 	.word	0x000008e0
        /*02ac*/ 	.word	0x000000ff
        /*02b0*/ 	.word	0x000228b8
        /*02b4*/ 	.short	0x0100
        /*02b6*/ 	.byte	0x08
	.zero		1


	//   ....[21]....
        /*02b8*/ 	.word	0x000008f0
        /*02bc*/ 	.word	0x000000ff
        /*02c0*/ 	.word	0x000228c8
        /*02c4*/ 	.short	0x0100
        /*02c6*/ 	.byte	0x08
	.zero		1


	//   ....[22]....
        /*02c8*/ 	.word	0x00001830
        /*02cc*/ 	.word	0x000000ff
        /*02d0*/ 	.word	0x00022800
        /*02d4*/ 	.short	0x010a
        /*02d6*/ 	.byte	0x31
	.zero		1


	//   ....[23]....
        /*02d8*/ 	.word	0x000018e0
        /*02dc*/ 	.word	0x000000ff
        /*02e0*/ 	.word	0x00022830
        /*02e4*/ 	.short	0x010a
        /*02e6*/ 	.byte	0x15
	.zero		1


	//   ....[24]....
        /*02e8*/ 	.word	0x00001920
        /*02ec*/ 	.word	0x000000ff
        /*02f0*/ 	.word	0x00022830
        /*02f4*/ 	.short	0x010a
        /*02f6*/ 	.byte	0x15
	.zero		1


	//   ....[25]....
        /*02f8*/ 	.word	0x00002cb0
        /*02fc*/ 	.word	0x00000000
        /*0300*/ 	.word	0x00000000
        /*0304*/ 	.short	0x0101
        /*0306*/ 	.byte	0x3f
	.zero		1


	//   ....[26]....
        /*0308*/ 	.word	0x000030d0
        /*030c*/ 	.word	0x000000ff
        /*0310*/ 	.word	0x00022850
        /*0314*/ 	.short	0x010a
        /*0316*/ 	.byte	0x15
	.zero		1


	//   ....[27]....
        /*0318*/ 	.word	0x00003110
        /*031c*/ 	.word	0x000000ff
        /*0320*/ 	.word	0x00022850
        /*0324*/ 	.short	0x010a
        /*0326*/ 	.byte	0x15
	.zero		1


	//   ....[28]....
        /*0328*/ 	.word	0x00003470
        /*032c*/ 	.word	0x00000008
        /*0330*/ 	.word	0x00000000
        /*0334*/ 	.short	0x0101
        /*0336*/ 	.byte	0x3f
	.zero		1


	//   ....[29]....
        /*0338*/ 	.word	0x00003590
        /*033c*/ 	.word	0x000000ff
        /*0340*/ 	.word	0x00022830
        /*0344*/ 	.short	0x010a
        /*0346*/ 	.byte	0x1d
	.zero		1


	//   ....[30]....
        /*0348*/ 	.word	0x000035d0
        /*034c*/ 	.word	0x000000ff
        /*0350*/ 	.word	0x00022830
        /*0354*/ 	.short	0x010a
        /*0356*/ 	.byte	0x1d
	.zero		1


	//   ....[31]....
        /*0358*/ 	.word	0x00004aa0
        /*035c*/ 	.word	0x00000003
        /*0360*/ 	.word	0x00000000
        /*0364*/ 	.short	0x0101
        /*0366*/ 	.byte	0x3f
	.zero		1


	//   ....[32]....
        /*0368*/ 	.word	0x00005540
        /*036c*/ 	.word	0x000000ff
        /*0370*/ 	.word	0x00022850
        /*0374*/ 	.short	0x010a
        /*0376*/ 	.byte	0x1d
	.zero		1


	//   ....[33]....
        /*0378*/ 	.word	0x00005580
        /*037c*/ 	.word	0x000000ff
        /*0380*/ 	.word	0x00022850
        /*0384*/ 	.short	0x010a
        /*0386*/ 	.byte	0x1d
	.zero		1


	//   ....[34]....
        /*0388*/ 	.word	0x00005870
        /*038c*/ 	.word	0x000000bb
        /*0390*/ 	.word	0x00000000
        /*0394*/ 	.short	0x0101
        /*0396*/ 	.byte	0x3f
	.zero		1


	//   ....[35]....
        /*0398*/ 	.word	0x00005980
        /*039c*/ 	.word	0x000000ff
        /*03a0*/ 	.word	0x00022830
        /*03a4*/ 	.short	0x010a
        /*03a6*/ 	.byte	0x16
	.zero		1


	//   ....[36]....
        /*03a8*/ 	.word	0x000059c0
        /*03ac*/ 	.word	0x000000ff
        /*03b0*/ 	.word	0x00022830
        /*03b4*/ 	.short	0x010a
        /*03b6*/ 	.byte	0x16
	.zero		1


	//   ....[37]....
        /*03b8*/ 	.word	0x00006620
        /*03bc*/ 	.word	0x0000009a
        /*03c0*/ 	.word	0x00000000
        /*03c4*/ 	.short	0x0101
        /*03c6*/ 	.byte	0x3f
	.zero		1


	//   ....[38]....
        /*03c8*/ 	.word	0x00007220
        /*03cc*/ 	.word	0x000000ff
        /*03d0*/ 	.word	0x00022850
        /*03d4*/ 	.short	0x010a
        /*03d6*/ 	.byte	0x16
	.zero		1


	//   ....[39]....
        /*03d8*/ 	.word	0x00007260
        /*03dc*/ 	.word	0x000000ff
        /*03e0*/ 	.word	0x00022850
        /*03e4*/ 	.short	0x010a
        /*03e6*/ 	.byte	0x16
	.zero		1


	//   ....[40]....
        /*03e8*/ 	.word	0x00007540
        /*03ec*/ 	.word	0x000000b7
        /*03f0*/ 	.word	0x00000000
        /*03f4*/ 	.short	0x0101
        /*03f6*/ 	.byte	0x3f
	.zero		1


	//   ....[41]....
        /*03f8*/ 	.word	0x00008f30
        /*03fc*/ 	.word	0x000000ff
        /*0400*/ 	.word	0x00000000
        /*0404*/ 	.short	0x0101
        /*0406*/ 	.byte	0x05
	.zero		1


	//   ....[42]....
        /*0408*/ 	.word	0x0000a760
        /*040c*/ 	.word	0x00000008
        /*0410*/ 	.word	0x00022840
        /*0414*/ 	.short	0x010a
        /*0416*/ 	.byte	0x3f
	.zero		1


	//   ....[43]....
        /*0418*/ 	.word	0x0000aa40
        /*041c*/ 	.word	0x000000ff
        /*0420*/ 	.word	0x00022820
        /*0424*/ 	.short	0x010a
        /*0426*/ 	.byte	0x25
	.zero		1


	//   ....[44]....
        /*0428*/ 	.word	0x0000aae0
        /*042c*/ 	.word	0x00000008
        /*0430*/ 	.word	0x00022860
        /*0434*/ 	.short	0x010a
        /*0436*/ 	.byte	0x3f
	.zero		1


	//   ....[45]....
        /*0438*/ 	.word	0x0000b000
        /*043c*/ 	.word	0x00000002
        /*0440*/ 	.word	0x00022840
        /*0444*/ 	.short	0x010a
        /*0446*/ 	.byte	0x3f
	.zero		1


	//   ....[46]....
        /*0448*/ 	.word	0x0000b170
        /*044c*/ 	.word	0x00000002
        /*0450*/ 	.word	0x00022860
        /*0454*/ 	.short	0x010a
        /*0456*/ 	.byte	0x3f
	.zero		1


	//   ....[47]....
        /*0458*/ 	.word	0x0000b640
        /*045c*/ 	.word	0x00000003
        /*0460*/ 	.word	0x00022840
        /*0464*/ 	.short	0x010a
        /*0466*/ 	.byte	0x3f
	.zero		1


	//   ....[48]....
        /*0468*/ 	.word	0x0000b7b0
        /*046c*/ 	.word	0x00000003
        /*0470*/ 	.word	0x00022860
        /*0474*/ 	.short	0x010a
        /*0476*/ 	.byte	0x3f
	.zero		1


	//   ....[49]....
        /*0478*/ 	.word	0x0000bc20
        /*047c*/ 	.word	0x00000002
        /*0480*/ 	.word	0x00022840
        /*0484*/ 	.short	0x010a
        /*0486*/ 	.byte	0x3f
	.zero		1


	//   ....[50]....
        /*0488*/ 	.word	0x0000bd90
        /*048c*/ 	.word	0x00000002
        /*0490*/ 	.word	0x00022860
        /*0494*/ 	.short	0x010a
        /*0496*/ 	.byte	0x3f
	.zero		1


	//   ....[51]....
        /*0498*/ 	.word	0x0000c320
        /*049c*/ 	.word	0x00000007
        /*04a0*/ 	.word	0x00022820
        /*04a4*/ 	.short	0x010a
        /*04a6*/ 	.byte	0x3f
	.zero		1


	//   ....[52]....
        /*04a8*/ 	.word	0x0000c470
        /*04ac*/ 	.word	0x00000005
        /*04b0*/ 	.word	0x00000000
        /*04b4*/ 	.short	0x010a
        /*04b6*/ 	.byte	0x3f
	.zero		1


	//   ....[53]....
        /*04b8*/ 	.word	0x0000c4e0
        /*04bc*/ 	.word	0x00000003
        /*04c0*/ 	.word	0x00000000
        /*04c4*/ 	.short	0x010a
        /*04c6*/ 	.byte	0x3f
	.zero		1


	//   ....[54]....
        /*04c8*/ 	.word	0x0000c540
        /*04cc*/ 	.word	0x00000005
        /*04d0*/ 	.word	0x00000000
        /*04d4*/ 	.short	0x010a
        /*04d6*/ 	.byte	0x3f
	.zero		1


	//   ....[55]....
        /*04d8*/ 	.word	0x0000c570
        /*04dc*/ 	.word	0x00000003
        /*04e0*/ 	.word	0x00000000
        /*04e4*/ 	.short	0x010a
        /*04e6*/ 	.byte	0x3f
	.zero		1


	//   ....[56]....
        /*04e8*/ 	.word	0x0000c5e0
        /*04ec*/ 	.word	0x00000003
        /*04f0*/ 	.word	0x00022800
        /*04f4*/ 	.short	0x010a
        /*04f6*/ 	.byte	0x3f
	.zero		1


	//   ....[57]....
        /*04f8*/ 	.word	0x0000c640
        /*04fc*/ 	.word	0x00000000
        /*0500*/ 	.word	0x00022830
        /*0504*/ 	.short	0x010a
        /*0506*/ 	.byte	0x3f
	.zero		1


	//   ....[58]....
        /*0508*/ 	.word	0x0000c690
        /*050c*/ 	.word	0x00000008
        /*0510*/ 	.word	0x00022850
        /*0514*/ 	.short	0x010a
        /*0516*/ 	.byte	0x3f
	.zero		1


	//   ....[59]....
        /*0518*/ 	.word	0x0000c6f0
        /*051c*/ 	.word	0x00000005
        /*0520*/ 	.word	0x00022830
        /*0524*/ 	.short	0x010a
        /*0526*/ 	.byte	0x3f
	.zero		1


	//   ....[60]....
        /*0528*/ 	.word	0x0000c740
        /*052c*/ 	.word	0x000000bb
        /*0530*/ 	.word	0x00022850
        /*0534*/ 	.short	0x010a
        /*0536*/ 	.byte	0x3f
	.zero		1


	//   ....[61]....
        /*0538*/ 	.word	0x0000c7a0
        /*053c*/ 	.word	0x00000005
        /*0540*/ 	.word	0x00022830
        /*0544*/ 	.short	0x010a
        /*0546*/ 	.byte	0x3f
	.zero		1


	//   ....[62]....
        /*0548*/ 	.word	0x0000c7f0
        /*054c*/ 	.word	0x000000b7
        /*0550*/ 	.word	0x00022850
        /*0554*/ 	.short	0x010a
        /*0556*/ 	.byte	0x3f
	.zero		1


	//   ....[63]....
        /*0558*/ 	.word	0x0000c970
        /*055c*/ 	.word	0x00000008
        /*0560*/ 	.word	0x00022840
        /*0564*/ 	.short	0x010a
        /*0566*/ 	.byte	0x3f
	.zero		1


	//   ....[64]....
        /*0568*/ 	.word	0x0000c9d0
        /*056c*/ 	.word	0x00000008
        /*0570*/ 	.word	0x00022820
        /*0574*/ 	.short	0x010a
        /*0576*/ 	.byte	0x3f
	.zero		1


	//   ....[65]....
        /*0578*/ 	.word	0x0000ca20
        /*057c*/ 	.word	0x00000008
        /*0580*/ 	.word	0x00022860
        /*0584*/ 	.short	0x010a
        /*0586*/ 	.byte	0x3f
	.zero		1


	//   ....[66]....
        /*0588*/ 	.word	0x0000ca70
        /*058c*/ 	.word	0x00000002
        /*0590*/ 	.word	0x00022840
        /*0594*/ 	.short	0x010a
        /*0596*/ 	.byte	0x3f
	.zero		1


	//   ....[67]....
        /*0598*/ 	.word	0x0000cac0
        /*059c*/ 	.word	0x00000002
        /*05a0*/ 	.word	0x00022860
        /*05a4*/ 	.short	0x010a
        /*05a6*/ 	.byte	0x3f
	.zero		1


	//   ....[68]....
        /*05a8*/ 	.word	0x0000cb10
        /*05ac*/ 	.word	0x00000003
        /*05b0*/ 	.word	0x00022840
        /*05b4*/ 	.short	0x010a
        /*05b6*/ 	.byte	0x3f
	.zero		1


	//   ....[69]....
        /*05b8*/ 	.word	0x0000cb60
        /*05bc*/ 	.word	0x00000003
        /*05c0*/ 	.word	0x00022860
        /*05c4*/ 	.short	0x010a
        /*05c6*/ 	.byte	0x3f
	.zero		1


	//   ....[70]....
        /*05c8*/ 	.word	0x0000cbb0
        /*05cc*/ 	.word	0x00000002
        /*05d0*/ 	.word	0x00022840
        /*05d4*/ 	.short	0x010a
        /*05d6*/ 	.byte	0x3f
	.zero		1


	//   ....[71]....
        /*05d8*/ 	.word	0x0000cc00
        /*05dc*/ 	.word	0x00000002
        /*05e0*/ 	.word	0x00022860
        /*05e4*/ 	.short	0x010a
        /*05e6*/ 	.byte	0x3f
	.zero		1


	//   ....[72]....
        /*05e8*/ 	.word	0x0000cce0
        /*05ec*/ 	.word	0x00000007
        /*05f0*/ 	.word	0x00022820
        /*05f4*/ 	.short	0x010a
        /*05f6*/ 	.byte	0x3f
	.zero		1


	//   ....[73]....
        /*05f8*/ 	.word	0x0000cd30
        /*05fc*/ 	.word	0x00000005
        /*0600*/ 	.word	0x00000000
        /*0604*/ 	.short	0x010a
        /*0606*/ 	.byte	0x3f
	.zero		1


	//   ....[74]....
        /*0608*/ 	.word	0x0000cd80
        /*060c*/ 	.word	0x00000003
        /*0610*/ 	.word	0x00000000
        /*0614*/ 	.short	0x010a
        /*0616*/ 	.byte	0x3f
	.zero		1


	//   ....[75]....
        /*0618*/ 	.word	0x0000cdd0
        /*061c*/ 	.word	0x00000005
        /*0620*/ 	.word	0x00000000
        /*0624*/ 	.short	0x010a
        /*0626*/ 	.byte	0x3f
	.zero		1


	//----- nvinfo : EIATTR_NUM_MBARRIERS
	.align		4
.L_498:
        /*0628*/ 	.byte	0x03, 0x38
        /*062a*/ 	.short	0x0016


	//----- nvinfo : EIATTR_EXIT_INSTR_OFFSETS
	.align		4
        /*062c*/ 	.byte	0x04, 0x1c
        /*062e*/ 	.short	(.L_500 - .L_499)


	//   ....[0]....
.L_499:
        /*0630*/ 	.word	0x00000a30


	//   ....[1]....
        /*0634*/ 	.word	0x00009980


	//   ....[2]....
        /*0638*/ 	.word	0x000099e0


	//   ....[3]....
        /*063c*/ 	.word	0x0000c390


	//   ....[4]....
        /*0640*/ 	.word	0x0000c5c0


	//----- nvinfo : EIATTR_MAX_THREADS
	.align		4
.L_500:
        /*0644*/ 	.byte	0x04, 0x05
        /*0646*/ 	.short	(.L_502 - .L_501)
.L_501:
        /*0648*/ 	.word	0x00000180
        /*064c*/ 	.word	0x00000001
        /*0650*/ 	.word	0x00000001


	//----- nvinfo : EIATTR_CRS_STACK_SIZE
	.align		4
.L_502:
        /*0654*/ 	.byte	0x04, 0x1e
        /*0656*/ 	.short	(.L_504 - .L_503)
.L_503:
        /*0658*/ 	.word	0x00000000


	//----- nvinfo : EIATTR_CBANK_PARAM_SIZE
	.align		4
.L_504:
        /*065c*/ 	.byte	0x03, 0x19
        /*065e*/ 	.short	0x0bf0


	//----- nvinfo : EIATTR_PARAM_CBANK
	.align		4
        /*0660*/ 	.byte	0x04, 0x0a
        /*0662*/ 	.short	(.L_506 - .L_505)
	.align		4
.L_505:
        /*0664*/ 	.word	index@(.nv.constant0._ZN7cutlass13device_kernelIN5flash11enable_sm90INS1_16FlashAttnFwdSm90INS1_25CollectiveMainloopFwdSm90ILi2EN4cute5tupleIJNS5_1CILi1EEES8_S8_EEENS6_IJNS7_ILi128EEENS7_ILi96EEENS7_ILi64EEEEEELi256ENS_10bfloat16_tEfNS_4arch4Sm90ELb1ELb0ELb0ELb0ELb0ELb0ELb0ELb1ELb0ELb0ELb0ELb0EEENS1_21CollectiveEpilogueFwdINS6_IJSA_NS7_ILi256EEESB_EEES9_SE_SG_Li256ELb0ELb0ELb0ELb0EEENS1_30DynamicPersistentTileSchedulerILi256ELi32ELb0ELb0ELb1EEEEEEEEEvNT_6ParamsE)
        /*0668*/ 	.short	0x0210
        /*066a*/ 	.short	0x0bf0


	//----- nvinfo : EIATTR_SW_WAR
	.align		4
.L_506:
        /*066c*/ 	.byte	0x04, 0x36
        /*066e*/ 	.short	(.L_508 - .L_507)
.L_507:
        /*0670*/ 	.word	0x00000008
.L_508:


//--------------------- .nv.info._ZN7cutlass13device_kernelIN5flash11enable_sm90INS1_16FlashAttnFwdSm90INS1_25CollectiveMainloopFwdSm90ILi2EN4cute5tupleIJNS5_1CILi1EEES8_S8_EEENS6_IJNS7_ILi128EEENS7_ILi96EEENS7_ILi64EEEEEELi256ENS_10bfloat16_tEfNS_4arch4Sm90ELb1ELb0ELb0ELb0ELb0ELb0ELb1ELb1ELb0ELb0ELb0ELb0EEENS1_21CollectiveEpilogueFwdINS6_IJSA_NS7_ILi256EEESB_EEES9_SE_SG_Li256ELb0ELb0ELb0ELb0EEENS1_30DynamicPersistentTileSchedulerILi256ELi32ELb0ELb0ELb1EEEEEEEEEvNT_6ParamsE --------------------------
	.section	.nv.info._ZN7cutlass13device_kernelIN5flash11enable_sm90INS1_16FlashAttnFwdSm90INS1_25CollectiveMainloopFwdSm90ILi2EN4cute5tupleIJNS5_1CILi1EEES8_S8_EEENS6_IJNS7_ILi128EEENS7_ILi96EEENS7_ILi64EEEEEELi256ENS_10bfloat16_tEfNS_4arch4Sm90ELb1ELb0ELb0ELb0ELb0ELb0ELb1ELb1ELb0ELb0ELb0ELb0EEENS1_21CollectiveEpilogueFwdINS6_IJSA_NS7_ILi256EEESB_EEES9_SE_SG_Li256ELb0ELb0ELb0ELb0EEENS1_30DynamicPersistentTileSchedulerILi256ELi32ELb0ELb0ELb1EEEEEEEEEvNT_6ParamsE,"",@"SHT_CUDA_INFO"
	.sectionflags	@""
	.align	4


	//----- nvinfo : EIATTR_CUDA_API_VERSION
	.align		4
        /*0000*/ 	.byte	0x04, 0x37
        /*0002*/ 	.short	(.L_510 - .L_509)
.L_509:
        /*0004*/ 	.word	0x00000082


	//----- nvinfo : EIATTR_KPARAM_INFO
	.align		4
.L_510:
        /*0008*/ 	.byte	0x04, 0x17
        /*000a*/ 	.short	(.L_512 - .L_511)
.L_511:
        /*000c*/ 	.word	0x00000000
        /*0010*/ 	.short	0x0000
        /*0012*/ 	.short	0x0070
        /*0014*/ 	.byte	0x00, 0xf0, 0x01, 0x32


	//----- nvinfo : EIATTR_SPARSE_MMA_MASK
	.align		4
.L_512:
        /*0018*/ 	.byte	0x03, 0x50
        /*001a*/ 	.short	0x0000


	//----- nvinfo : EIATTR_MAXREG_COUNT
	.align		4
        /*001c*/ 	.byte	0x03, 0x1b
        /*001e*/ 	.short	0x00a8


	//----- nvinfo : EIATTR_NUM_BARRIERS
	.align		4
        /*0020*/ 	.byte	0x02, 0x4c
        /*0022*/ 	.byte	0x10
	.zero		1


	//----- nvinfo : EIATTR_EXTERNS
	.align		4
        /*0024*/ 	.byte	0x04, 0x0f
        /*0026*/ 	.short	(.L_514 - .L_513)


	//   ....[0]....
	.align		4
.L_513:
        /*0028*/ 	.word	index@(__assertfail)


	//----- nvinfo : EIATTR_ANNOTATIONS
	.align		4
.L_514:
        /*002c*/ 	.byte	0x04, 0x55
        /*002e*/ 	.short	(.L_516 - .L_515)


	//   ....[0]....
.L_515:
        /*0030*/ 	.word	0x00000001
        /*0034*/ 	.byte	0xa0, 0x09, 0x00, 0x00, 0x01, 0x00, 0x00, 0x00, 0xb0, 0x0a, 0x00, 0x00, 0x01, 0x00, 0x00, 0x00
        /*0044*/ 	.byte	0xb0, 0xb1, 0x00, 0x00, 0x01, 0x00, 0x00, 0x00, 0x60, 0xb2, 0x00, 0x00, 0x01, 0x00, 0x00, 0x00
        /*0054*/ 	.byte	0x70, 0xb2, 0x00, 0x00, 0x01, 0x00, 0x00, 0x00, 0x80, 0xb2, 0x00, 0x00, 0x01, 0x00, 0x00, 0x00
        /*0064*/ 	.byte	0xa0, 0xc0, 0x00, 0x00, 0x01, 0x00, 0x00, 0x00, 0x00, 0xc1, 0x00, 0x00, 0x01, 0x00, 0x00, 0x00
        /*0074*/ 	.byte	0xa0, 0xda, 0x00, 0x00, 0x01, 0x00, 0x00, 0x00, 0xd0, 0xdb, 0x00, 0x00, 0x01, 0x00, 0x00, 0x00
        /*0084*/ 	.byte	0xa0, 0xdc, 0x00, 0x00, 0x01, 0x00, 0x00, 0x00, 0x40, 0xdd, 0x00, 0x00, 0x01, 0x00, 0x00, 0x00
        /*0094*/ 	.byte	0x80, 0xde, 0x00, 0x00


	//----- nvinfo : EIATTR_MERCURY_ISA_VERSION
	.align		4
.L_516:
        /*0098*/ 	.byte	0x03, 0x5f
        /*009a*/ 	.short	0x0101


	//----- nvinfo : EIATTR_INT_WARP_WIDE_INSTR_OFFSETS
	.align		4
        /*009c*/ 	.byte	0x04, 0x31
        /*009e*/ 	.short	(.L_518 - .L_517)


	//   ....[0]....
.L_517:
        /*00a0*/ 	.word	0x000001b0


	//   ....[1]....
        /*00a4*/ 	.word	0x000001e0


	//   ....[2]....
        /*00a8*/ 	.word	0x00000250


	//   ....[3]....
        /*00ac*/ 	.word	0x00000290


	//   ....[4]....
        /*00b0*/ 	.word	0x0000b700


	//   ....[5]....
        /*00b4*/ 	.word	0x0000b790


	//   ....[6]....
        /*00b8*/ 	.word	0x0000bc80


	//   ....[7]....
        /*00bc*/ 	.word	0x0000db20


	//   ....[8]....
        /*00c0*/ 	.word	0x0000dbb0


	//----- nvinfo : EIATTR_COOP_GROUP_MASK_REGIDS
	.align		4
.L_518:
        /*00c4*/ 	.byte	0x04, 0x29
        /*00c6*/ 	.short	(.L_520 - .L_519)


	//   ....[0]....
.L_519:
        /*00c8*/ 	.word	0xffffffff


	//   ....[1]....
        /*00cc*/ 	.word	0xffffffff


	//   ....[2]....
        /*00d0*/ 	.word	0xffffffff


	//   ....[3]....
        /*00d4*/ 	.word	0xffffffff


	//   ....[4]....
        /*00d8*/ 	.word	0xffffffff


	//   ....[5]....
        /*00dc*/ 	.word	0xffffffff


	//   ....[6]....
        /*00e0*/ 	.word	0xffffffff


	//   ....[7]....
        /*00e4*/ 	.word	0xffffffff


	//   ....[8]....
        /*00e8*/ 	.word	0xffffffff


	//   ....[9]....
        /*00ec*/ 	.word	0xffffffff


	//   ....[10]....
        /*00f0*/ 	.word	0xffffffff


	//   ....[11]....
        /*00f4*/ 	.word	0xffffffff


	//   ....[12]....
        /*00f8*/ 	.word	0xffffffff


	//   ....[13]....
        /*00fc*/ 	.word	0xffffffff


	//   ....[14]....
        /*0100*/ 	.word	0xffffffff


	//   ....[15]....
        /*0104*/ 	.word	0xffffffff


	//   ....[16]....
        /*0108*/ 	.word	0xffffffff


	//   ....[17]....
        /*010c*/ 	.word	0xffffffff


	//   ....[18]....
        /*0110*/ 	.word	0xffffffff


	//   ....[19]....
        /*0114*/ 	.word	0xffffffff


	//   ....[20]....
        /*0118*/ 	.word	0xffffffff


	//   ....[21]....
        /*011c*/ 	.word	0xffffffff


	//   ....[22]....
        /*0120*/ 	.word	0xffffffff


	//   ....[23]....
        /*0124*/ 	.word	0xffffffff


	//   ....[24]....
        /*0128*/ 	.word	0xffffffff


	//   ....[25]....
        /*012c*/ 	.word	0xffffffff


	//   ....[26]....
        /*0130*/ 	.word	0xffffffff


	//   ....[27]....
        /*0134*/ 	.word	0xffffffff


	//   ....[28]....
        /*0138*/ 	.word	0x0500000f


	//   ....[29]....
        /*013c*/ 	.word	0x0500000f


	//----- nvinfo : EIATTR_COOP_GROUP_INSTR_OFFSETS
	.align		4
.L_520:
        /*0140*/ 	.byte	0x04, 0x28
        /*0142*/ 	.short	(.L_522 - .L_521)


	//   ....[0]....
.L_521:
        /*0144*/ 	.word	0x00000060


	//   ....[1]....
        /*0148*/ 	.word	0x000001c0


	//   ....[2]....
        /*014c*/ 	.word	0x00000270


	//   ....[3]....
        /*0150*/ 	.word	0x00000410


	//   ....[4]....
        /*0154*/ 	.word	0x00000570


	//   ....[5]....
        /*0158*/ 	.word	0x00000690


	//   ....[6]....
        /*015c*/ 	.word	0x000007f0


	//   ....[7]....
        /*0160*/ 	.word	0x000016f0


	//   ....[8]....
        /*0164*/ 	.word	0x000030d0


	//   ....[9]....
        /*0168*/ 	.word	0x000030f0


	//   ....[10]....
        /*016c*/ 	.word	0x00003110


	//   ....[11]....
        /*0170*/ 	.word	0x00003150


	//   ....[12]....
        /*0174*/ 	.word	0x000052b0


	//   ....[13]....
        /*0178*/ 	.word	0x000052c0


	//   ....[14]....
        /*017c*/ 	.word	0x000052f0


	//   ....[15]....
        /*0180*/ 	.word	0x00005300


	//   ....[16]....
        /*0184*/ 	.word	0x00007620


	//   ....[17]....
        /*0188*/ 	.word	0x00007690


	//   ....[18]....
        /*018c*/ 	.word	0x000076b0


	//   ....[19]....
        /*0190*/ 	.word	0x000076d0


	//   ....[20]....
        /*0194*/ 	.word	0x00008ca0


	//   ....[21]....
        /*0198*/ 	.word	0x00008d20


	//   ....[22]....
        /*019c*/ 	.word	0x00008d70


	//   ....[23]....
        /*01a0*/ 	.word	0x00008da0


	//   ....[24]....
        /*01a4*/ 	.word	0x0000a470


	//   ....[25]....
        /*01a8*/ 	.word	0x0000b170


	//   ....[26]....
        /*01ac*/ 	.word	0x0000dc40


	//   ....[27]....
        /*01b0*/ 	.word	0x0000de20


	//   ....[28]....
        /*01b4*/ 	.word	0x0000e400


	//   ....[29]....
        /*01b8*/ 	.word	0x0000e7d0


	//----- nvinfo : EIATTR_REG_RECONFIG
	.align		4
.L_522:
        /*01bc*/ 	.byte	0x01, 0x54
	.zero		2


	//----- nvinfo : EIATTR_SYSCALL_OFFSETS
	.align		4
        /*01c0*/ 	.byte	0x04, 0x46
        /*01c2*/ 	.short	(.L_524 - .L_523)


	//   ....[0]....
.L_523:
        /*01c4*/ 	.word	0x000018f0


	//   ....[1]....
        /*01c8*/ 	.word	0x0000b910


	//   ....[2]....
        /*01cc*/ 	.word	0x0000ba40


	//   ....[3]....
        /*01d0*/ 	.word	0x0000bb40


	//----- nvinfo : EIATTR_MBARRIER_INSTR_OFFSETS
	.align		4
.L_524:
        /*01d4*/ 	.byte	0x04, 0x39
        /*01d6*/ 	.short	(.L_526 - .L_525)


	//   ....[0]....
.L_525:
        /*01d8*/ 	.word	0x000002b0
        /*01dc*/ 	.word	0x000000ff
        /*01e0*/ 	.word	0x00032400
        /*01e4*/ 	.short	0x0100
        /*01e6*/ 	.byte	0x06
	.zero		1


	//   ....[1]....
        /*01e8*/ 	.word	0x000002c0
        /*01ec*/ 	.word	0x000000ff
        /*01f0*/ 	.word	0x00032410
        /*01f4*/ 	.short	0x0100
        /*01f6*/ 	.byte	0x06
	.zero		1


	//   ....[2]....
        /*01f8*/ 	.word	0x000002d0
        /*01fc*/ 	.word	0x000000ff
        /*0200*/ 	.word	0x00032420
        /*0204*/ 	.short	0x0100
        /*0206*/ 	.byte	0x06
	.zero		1


	//   ....[3]....
        /*0208*/ 	.word	0x000003c0
        /*020c*/ 	.word	0x000000ff
        /*0210*/ 	.word	0x00032430
        /*0214*/ 	.short	0x0100
        /*0216*/ 	.byte	0x08
	.zero		1


	//   ....[4]....
        /*0218*/ 	.word	0x000003d0
        /*021c*/ 	.word	0x000000ff
        /*0220*/ 	.word	0x00032440
        /*0224*/ 	.short	0x0100
        /*0226*/ 	.byte	0x08
	.zero		1


	//   ....[5]....
        /*0228*/ 	.word	0x000003e0
        /*022c*/ 	.word	0x000000ff
        /*0230*/ 	.word	0x00032438
        /*0234*/ 	.short	0x0100
        /*0236*/ 	.byte	0x08
	.zero		1


	//   ....[6]....
        /*0238*/ 	.word	0x000003f0
        /*023c*/ 	.word	0x000000ff
        /*0240*/ 	.word	0x00032448
        /*0244*/ 	.short	0x0100
        /*0246*/ 	.byte	0x08
	.zero		1


	//   ....[7]....
        /*0248*/ 	.word	0x00000520
        /*024c*/ 	.word	0x000000ff
        /*0250*/ 	.word	0x00032450
        /*0254*/ 	.short	0x0100
        /*0256*/ 	.byte	0x08
	.zero		1


	//   ....[8]....
        /*0258*/ 	.word	0x00000530
        /*025c*/ 	.word	0x000000ff
        /*0260*/ 	.word	0x00032460
        /*0264*/ 	.short	0x0100
        /*0266*/ 	.byte	0x08
	.zero		1


	//   ....[9]....
        /*0268*/ 	.word	0x00000540
        /*026c*/ 	.word	0x000000ff
        /*0270*/ 	.word	0x00032458
        /*0274*/ 	.short	0x0100
        /*0276*/ 	.byte	0x08
	.zero		1


	//   ....[10]....
        /*0278*/ 	.word	0x00000550
        /*027c*/ 	.word	0x000000ff
        /*0280*/ 	.word	0x00032468
        /*0284*/ 	.short	0x0100
        /*0286*/ 	.byte	0x08
	.zero		1


	//   ....[11]....
        /*0288*/ 	.word	0x00000640
        /*028c*/ 	.word	0x000000ff
        /*0290*/ 	.word	0x00032470
        /*0294*/ 	.short	0x0100
        /*0296*/ 	.byte	0x06
	.zero		1


	//   ....[12]....
        /*0298*/ 	.word	0x00000650
        /*029c*/ 	.word	0x000000ff
        /*02a0*/ 	.word	0x00032480
        /*02a4*/ 	.short	0x0100
        /*02a6*/ 	.byte	0x06
	.zero		1


	//   ....[13]....
        /*02a8*/ 	.word	0x00000660
        /*02ac*/ 	.word	0x000000ff
        /*02b0*/ 	.word	0x00032478
        /*02b4*/ 	.short	0x0100
        /*02b6*/ 	.byte	0x06
	.zero		1


	//   ....[14]....
        /*02b8*/ 	.word	0x00000670
        /*02bc*/ 	.word	0x000000ff
        /*02c0*/ 	.word	0x00032488
        /*02c4*/ 	.short	0x0100
        /*02c6*/ 	.byte	0x06
	.zero		1


	//   ....[15]....
        /*02c8*/ 	.word	0x000007a0
        /*02cc*/ 	.word	0x000000ff
        /*02d0*/ 	.word	0x00032490
        /*02d4*/ 	.short	0x0100
        /*02d6*/ 	.byte	0x08
	.zero		1


	//   ....[16]....
        /*02d8*/ 	.word	0x000007b0
        /*02dc*/ 	.word	0x000000ff
        /*02e0*/ 	.word	0x000324a0
        /*02e4*/ 	.short	0x0100
        /*02e6*/ 	.byte	0x08
	.zero		1


	//   ....[17]....
        /*02e8*/ 	.word	0x000007c0
        /*02ec*/ 	.word	0x000000ff
        /*02f0*/ 	.word	0x00032498
        /*02f4*/ 	.short	0x0100
        /*02f6*/ 	.byte	0x08
	.zero		1


	//   ....[18]....
        /*02f8*/ 	.word	0x000007d0
        /*02fc*/ 	.word	0x000000ff
        /*0300*/ 	.word	0x000324a8
        /*0304*/ 	.short	0x0100
        /*0306*/ 	.byte	0x08
	.zero		1


	//   ....[19]....
        /*0308*/ 	.word	0x00000900
        /*030c*/ 	.word	0x000000ff
        /*0310*/ 	.word	0x000324b0
        /*0314*/ 	.short	0x0100
        /*0316*/ 	.byte	0x08
	.zero		1


	//   ....[20]....
        /*0318*/ 	.word	0x00000910
        /*031c*/ 	.word	0x000000ff
        /*0320*/ 	.word	0x000324c0
        /*0324*/ 	.short	0x0100
        /*0326*/ 	.byte	0x08
	.zero		1


	//   ....[21]....
        /*0328*/ 	.word	0x00000920
        /*032c*/ 	.word	0x000000ff
        /*0330*/ 	.word	0x000324b8
        /*0334*/ 	.short	0x0100
        /*0336*/ 	.byte	0x08
	.zero		1


	//   ....[22]....
        /*0338*/ 	.word	0x00000930
        /*033c*/ 	.word	0x000000ff
        /*0340*/ 	.word	0x000324c8
        /*0344*/ 	.short	0x0100
        /*0346*/ 	.byte	0x08
	.zero		1


	//   ....[23]....
        /*0348*/ 	.word	0x00001950
        /*034c*/ 	.word	0x000000ff
        /*0350*/ 	.word	0x00032400
        /*0354*/ 	.short	0x010a
        /*0356*/ 	.byte	0x27
	.zero		1


	//   ....[24]....
        /*0358*/ 	.word	0x00001a10
        /*035c*/ 	.word	0x000000ff
        /*0360*/ 	.word	0x00032430
        /*0364*/ 	.short	0x010a
        /*0366*/ 	.byte	0x07
	.zero		1


	//   ....[25]....
        /*0368*/ 	.word	0x00001a50
        /*036c*/ 	.word	0x000000ff
        /*0370*/ 	.word	0x00032430
        /*0374*/ 	.short	0x010a
        /*0376*/ 	.byte	0x07
	.zero		1


	//   ....[26]....
        /*0378*/ 	.word	0x00001d40
        /*037c*/ 	.word	0x000000ff
        /*0380*/ 	.word	0x00032410
        /*0384*/ 	.short	0x010a
        /*0386*/ 	.byte	0x27
	.zero		1


	//   ....[27]....
        /*0388*/ 	.word	0x00001d80
        /*038c*/ 	.word	0x000000ff
        /*0390*/ 	.word	0x00032450
        /*0394*/ 	.short	0x010a
        /*0396*/ 	.byte	0x07
	.zero		1


	//   ....[28]....
        /*0398*/ 	.word	0x00001dc0
        /*039c*/ 	.word	0x000000ff
        /*03a0*/ 	.word	0x00032450
        /*03a4*/ 	.short	0x010a
        /*03a6*/ 	.byte	0x07
	.zero		1


	//   ....[29]....
        /*03a8*/ 	.word	0x00003370
        /*03ac*/ 	.word	0x00000018
        /*03b0*/ 	.word	0x00000000
        /*03b4*/ 	.short	0x0101
        /*03b6*/ 	.byte	0x3f
	.zero		1


	//   ....[30]....
        /*03b8*/ 	.word	0x00003ed0
        /*03bc*/ 	.word	0x000000bf
        /*03c0*/ 	.word	0x00000000
        /*03c4*/ 	.short	0x0101
        /*03c6*/ 	.byte	0x3f
	.zero		1


	//   ....[31]....
        /*03c8*/ 	.word	0x00003fe0
        /*03cc*/ 	.word	0x000000ff
        /*03d0*/ 	.word	0x00032430
        /*03d4*/ 	.short	0x010a
        /*03d6*/ 	.byte	0x04
	.zero		1


	//   ....[32]....
        /*03d8*/ 	.word	0x00004020
        /*03dc*/ 	.word	0x000000ff
        /*03e0*/ 	.word	0x00032430
        /*03e4*/ 	.short	0x010a
        /*03e6*/ 	.byte	0x04
	.zero		1


	//   ....[33]....
        /*03e8*/ 	.word	0x00004230
        /*03ec*/ 	.word	0x000000ff
        /*03f0*/ 	.word	0x00032450
        /*03f4*/ 	.short	0x010a
        /*03f6*/ 	.byte	0x04
	.zero		1


	//   ....[34]....
        /*03f8*/ 	.word	0x00004270
        /*03fc*/ 	.word	0x000000ff
        /*0400*/ 	.word	0x00032450
        /*0404*/ 	.short	0x010a
        /*0406*/ 	.byte	0x04
	.zero		1


	//   ....[35]....
        /*0408*/ 	.word	0x000054d0
        /*040c*/ 	.word	0x00000098
        /*0410*/ 	.word	0x00000000
        /*0414*/ 	.short	0x0101
        /*0416*/ 	.byte	0x3f
	.zero		1


	//   ....[36]....
        /*0418*/ 	.word	0x00006950
        /*041c*/ 	.word	0x000000d3
        /*0420*/ 	.word	0x00000000
        /*0424*/ 	.short	0x0101
        /*0426*/ 	.byte	0x3f
	.zero		1


	//   ....[37]....
        /*0428*/ 	.word	0x00006a50
        /*042c*/ 	.word	0x000000ff
        /*0430*/ 	.word	0x00032430
        /*0434*/ 	.short	0x010a
        /*0436*/ 	.byte	0x04
	.zero		1


	//   ....[38]....
        /*0438*/ 	.word	0x00006a90
        /*043c*/ 	.word	0x000000ff
        /*0440*/ 	.word	0x00032430
        /*0444*/ 	.short	0x010a
        /*0446*/ 	.byte	0x04
	.zero		1


	//   ....[39]....
        /*0448*/ 	.word	0x00006ca0
        /*044c*/ 	.word	0x000000ff
        /*0450*/ 	.word	0x00032450
        /*0454*/ 	.short	0x010a
        /*0456*/ 	.byte	0x04
	.zero		1


	//   ....[40]....
        /*0458*/ 	.word	0x00006ce0
        /*045c*/ 	.word	0x000000ff
        /*0460*/ 	.word	0x00032450
        /*0464*/ 	.short	0x010a
        /*0466*/ 	.byte	0x04
	.zero		1


	//   ....[41]....
        /*0468*/ 	.word	0x00007980
        /*046c*/ 	.word	0x00000098
        /*0470*/ 	.word	0x00000000
        /*0474*/ 	.short	0x0101
        /*0476*/ 	.byte	0x3f
	.zero		1


	//   ....[42]....
        /*0478*/ 	.word	0x00008c80
        /*047c*/ 	.word	0x000000d7
        /*0480*/ 	.word	0x00000000
        /*0484*/ 	.short	0x0101
        /*0486*/ 	.byte	0x3f
	.zero		1


	//   ....[43]....
        /*0488*/ 	.word	0x0000a6c0
        /*048c*/ 	.word	0x000000ff
        /*0490*/ 	.word	0x00000000
        /*0494*/ 	.short	0x0101
        /*0496*/ 	.byte	0x05
	.zero		1


	//   ....[44]....
        /*0498*/ 	.word	0x0000bed0
        /*049c*/ 	.word	0x0000000a
        /*04a0*/ 	.word	0x00032440
        /*04a4*/ 	.short	0x010a
        /*04a6*/ 	.byte	0x3f
	.zero		1


	//   ....[45]....
        /*04a8*/ 	.word	0x0000c430
        /*04ac*/ 	.word	0x00000012
        /*04b0*/ 	.word	0x00032420
        /*04b4*/ 	.short	0x010a
        /*04b6*/ 	.byte	0x3f
	.zero		1


	//   ....[46]....
        /*04b8*/ 	.word	0x0000c4b0
        /*04bc*/ 	.word	0x0000000a
        /*04c0*/ 	.word	0x00032460
        /*04c4*/ 	.short	0x010a
        /*04c6*/ 	.byte	0x3f
	.zero		1


	//   ....[47]....
        /*04c8*/ 	.word	0x0000c9d0
        /*04cc*/ 	.word	0x00000002
        /*04d0*/ 	.word	0x00032440
        /*04d4*/ 	.short	0x010a
        /*04d6*/ 	.byte	0x3f
	.zero		1


	//   ....[48]....
        /*04d8*/ 	.word	0x0000cb60
        /*04dc*/ 	.word	0x00000002
        /*04e0*/ 	.word	0x00032460
        /*04e4*/ 	.short	0x010a
        /*04e6*/ 	.byte	0x3f
	.zero		1


	//   ....[49]....
        /*04e8*/ 	.word	0x0000d030
        /*04ec*/ 	.word	0x00000003
        /*04f0*/ 	.word	0x00032440
        /*04f4*/ 	.short	0x010a
        /*04f6*/ 	.byte	0x3f
	.zero		1


	//   ....[50]....
        /*04f8*/ 	.word	0x0000d1c0
        /*04fc*/ 	.word	0x00000003
        /*0500*/ 	.word	0x00032460
        /*0504*/ 	.short	0x010a
        /*0506*/ 	.byte	0x3f
	.zero		1


	//   ....[51]....
        /*0508*/ 	.word	0x0000d640
        /*050c*/ 	.word	0x00000002
        /*0510*/ 	.word	0x00032440
        /*0514*/ 	.short	0x010a
        /*0516*/ 	.byte	0x3f
	.zero		1


	//   ....[52]....
        /*0518*/ 	.word	0x0000d7d0
        /*051c*/ 	.word	0x00000002
        /*0520*/ 	.word	0x00032460
        /*0524*/ 	.short	0x010a
        /*0526*/ 	.byte	0x3f
	.zero		1


	//   ....[53]....
        /*0528*/ 	.word	0x0000ddd0
        /*052c*/ 	.word	0x00000007
        /*0530*/ 	.word	0x00032420
        /*0534*/ 	.short	0x010a
        /*0536*/ 	.byte	0x3f
	.zero		1


	//   ....[54]....
        /*0538*/ 	.word	0x0000df20
        /*053c*/ 	.word	0x00000005
        /*0540*/ 	.word	0x00000000
        /*0544*/ 	.short	0x010a
        /*0546*/ 	.byte	0x3f
	.zero		1


	//   ....[55]....
        /*0548*/ 	.word	0x0000df90
        /*054c*/ 	.word	0x00000003
        /*0550*/ 	.word	0x00000000
        /*0554*/ 	.short	0x010a
        /*0556*/ 	.byte	0x3f
	.zero		1


	//   ....[56]....
        /*0558*/ 	.word	0x0000dff0
        /*055c*/ 	.word	0x00000005
        /*0560*/ 	.word	0x00000000
        /*0564*/ 	.short	0x010a
        /*0566*/ 	.byte	0x3f
	.zero		1


	//   ....[57]....
        /*0568*/ 	.word	0x0000e020
        /*056c*/ 	.word	0x00000003
        /*0570*/ 	.word	0x00000000
        /*0574*/ 	.short	0x010a
        /*0576*/ 	.byte	0x3f
	.zero		1


	//   ....[58]....
        /*0578*/ 	.word	0x0000e090
        /*057c*/ 	.word	0x00000003
        /*0580*/ 	.word	0x00032400
        /*0584*/ 	.short	0x010a
        /*0586*/ 	.byte	0x3f
	.zero		1


	//   ....[59]....
        /*0588*/ 	.word	0x0000e0f0
        /*058c*/ 	.word	0x00000003
        /*0590*/ 	.word	0x00032430
        /*0594*/ 	.short	0x010a
        /*0596*/ 	.byte	0x3f
	.zero		1


	//   ....[60]....
        /*0598*/ 	.word	0x0000e150
        /*059c*/ 	.word	0x00000003
        /*05a0*/ 	.word	0x00032410
        /*05a4*/ 	.short	0x010a
        /*05a6*/ 	.byte	0x3f
	.zero		1


	//   ....[61]....
        /*05a8*/ 	.word	0x0000e1b0
        /*05ac*/ 	.word	0x00000003
        /*05b0*/ 	.word	0x00032450
        /*05b4*/ 	.short	0x010a
        /*05b6*/ 	.byte	0x3f
	.zero		1


	//   ....[62]....
        /*05b8*/ 	.word	0x0000e210
        /*05bc*/ 	.word	0x00000098
        /*05c0*/ 	.word	0x00032430
        /*05c4*/ 	.short	0x010a
        /*05c6*/ 	.byte	0x3f
	.zero		1


	//   ....[63]....
        /*05c8*/ 	.word	0x0000e270
        /*05cc*/ 	.word	0x000000cc
        /*05d0*/ 	.word	0x00032450
        /*05d4*/ 	.short	0x010a
        /*05d6*/ 	.byte	0x3f
	.zero		1


	//   ....[64]....
        /*05d8*/ 	.word	0x0000e2d0
        /*05dc*/ 	.word	0x00000098
        /*05e0*/ 	.word	0x00032430
        /*05e4*/ 	.short	0x010a
        /*05e6*/ 	.byte	0x3f
	.zero		1


	//   ....[65]....
        /*05e8*/ 	.word	0x0000e330
        /*05ec*/ 	.word	0x000000cc
        /*05f0*/ 	.word	0x00032450
        /*05f4*/ 	.short	0x010a
        /*05f6*/ 	.byte	0x3f
	.zero		1


	//   ....[66]....
        /*05f8*/ 	.word	0x0000e4b0
        /*05fc*/ 	.word	0x0000000a
        /*0600*/ 	.word	0x00032440
        /*0604*/ 	.short	0x010a
        /*0606*/ 	.byte	0x3f
	.zero		1


	//   ....[67]....
        /*0608*/ 	.word	0x0000e500
        /*060c*/ 	.word	0x00000012
        /*0610*/ 	.word	0x00032420
        /*0614*/ 	.short	0x010a
        /*0616*/ 	.byte	0x3f
	.zero		1


	//   ....[68]....
        /*0618*/ 	.word	0x0000e550
        /*061c*/ 	.word	0x0000000a
        /*0620*/ 	.word	0x00032460
        /*0624*/ 	.short	0x010a
        /*0626*/ 	.byte	0x3f
	.zero		1


	//   ....[69]....
        /*0628*/ 	.word	0x0000e5a0
        /*062c*/ 	.word	0x00000002
        /*0630*/ 	.word	0x00032440
        /*0634*/ 	.short	0x010a
        /*0636*/ 	.byte	0x3f
	.zero		1


	//   ....[70]....
        /*0638*/ 	.word	0x0000e5f0
        /*063c*/ 	.word	0x00000002
        /*0640*/ 	.word	0x00032460
        /*0644*/ 	.short	0x010a
        /*0646*/ 	.byte	0x3f
	.zero		1


	//   ....[71]....
        /*0648*/ 	.word	0x0000e640
        /*064c*/ 	.word	0x00000003
        /*0650*/ 	.word	0x00032440
        /*0654*/ 	.short	0x010a
        /*0656*/ 	.byte	0x3f
	.zero		1


	//   ....[72]....
        /*0658*/ 	.word	0x0000e690
        /*065c*/ 	.word	0x00000003
        /*0660*/ 	.word	0x00032460
        /*0664*/ 	.short	0x010a
        /*0666*/ 	.byte	0x3f
	.zero		1


	//   ....[73]....
        /*0668*/ 	.word	0x0000e6e0
        /*066c*/ 	.word	0x00000002
        /*0670*/ 	.word	0x00032440
        /*0674*/ 	.short	0x010a
        /*0676*/ 	.byte	0x3f
	.zero		1


	//   ....[74]....
        /*0678*/ 	.word	0x0000e730
        /*067c*/ 	.word	0x00000002
        /*0680*/ 	.word	0x00032460
        /*0684*/ 	.short	0x010a
        /*0686*/ 	.byte	0x3f
	.zero		1


	//   ....[75]....
        /*0688*/ 	.word	0x0000e810
        /*068c*/ 	.word	0x00000007
        /*0690*/ 	.word	0x00032420
        /*0694*/ 	.short	0x010a
        /*0696*/ 	.byte	0x3f
	.zero		1


	//   ....[76]....
        /*0698*/ 	.word	0x0000e860
        /*069c*/ 	.word	0x00000005
        /*06a0*/ 	.word	0x00000000
        /*06a4*/ 	.short	0x010a
        /*06a6*/ 	.byte	0x3f
	.zero		1


	//   ....[77]....
        /*06a8*/ 	.word	0x0000e8b0
        /*06ac*/ 	.word	0x00000003
        /*06b0*/ 	.word	0x00000000
        /*06b4*/ 	.short	0x010a
        /*06b6*/ 	.byte	0x3f
	.zero		1


	//   ....[78]....
        /*06b8*/ 	.word	0x0000e900
        /*06bc*/ 	.word	0x00000005
        /*06c0*/ 	.word	0x00000000
        /*06c4*/ 	.short	0x010a
        /*06c6*/ 	.byte	0x3f
	.zero		1


	//----- nvinfo : EIATTR_NUM_MBARRIERS
	.align		4
.L_526:
        /*06c8*/ 	.byte	0x03, 0x38
        /*06ca*/ 	.short	0x0017


	//----- nvinfo : EIATTR_EXIT_INSTR_OFFSETS
	.align		4
        /*06cc*/ 	.byte	0x04, 0x1c
        /*06ce*/ 	.short	(.L_528 - .L_527)


	//   ....[0]....
.L_527:
        /*06d0*/ 	.word	0x00000aa0


	//   ....[1]....
        /*06d4*/ 	.word	0x0000b130


	//   ....[2]....
        /*06d8*/ 	.word	0x0000b190


	//   ....[3]....
        /*06dc*/ 	.word	0x0000de40


	//   ....[4]....
        /*06e0*/ 	.word	0x0000e070


	//----- nvinfo : EIATTR_MAX_THREADS
	.align		4
.L_528:
        /*06e4*/ 	.byte	0x04, 0x05
        /*06e6*/ 	.short	(.L_530 - .L_529)
.L_529:
        /*06e8*/ 	.word	0x00000180
        /*06ec*/ 	.word	0x00000001
        /*06f0*/ 	.word	0x00000001


	//----- nvinfo : EIATTR_CRS_STACK_SIZE
	.align		4
.L_530:
        /*06f4*/ 	.byte	0x04, 0x1e
        /*06f6*/ 	.short	(.L_532 - .L_531)
.L_531:
        /*06f8*/ 	.word	0x00000000


	//----- nvinfo : EIATTR_CBANK_PARAM_SIZE
	.align		4
.L_532:
        /*06fc*/ 	.byte	0x03, 0x19
        /*06fe*/ 	.short	0x0cf0


	//----- nvinfo : EIATTR_PARAM_CBANK
	.align		4
        /*0700*/ 	.byte	0x04, 0x0a
        /*0702*/ 	.short	(.L_534 - .L_533)
	.align		4
.L_533:
        /*0704*/ 	.word	index@(.nv.constant0._ZN7cutlass13device_kernelIN5flash11enable_sm90INS1_16FlashAttnFwdSm90INS1_25CollectiveMainloopFwdSm90ILi2EN4cute5tupleIJNS5_1CILi1EEES8_S8_EEENS6_IJNS7_ILi128EEENS7_ILi96EEENS7_ILi64EEEEEELi256ENS_10bfloat16_tEfNS_4arch4Sm90ELb1ELb0ELb0ELb0ELb0ELb0ELb1ELb1ELb0ELb0ELb0ELb0EEENS1_21CollectiveEpilogueFwdINS6_IJSA_NS7_ILi256EEESB_EEES9_SE_SG_Li256ELb0ELb0ELb0ELb0EEENS1_30DynamicPersistentTileSchedulerILi256ELi32ELb0ELb0ELb1EEEEEEEEEvNT_6ParamsE)
        /*0708*/ 	.short	0x0210
        /*070a*/ 	.short	0x0cf0


	//----- nvinfo : EIATTR_SW_WAR
	.align		4
.L_534:
        /*070c*/ 	.byte	0x04, 0x36
        /*070e*/ 	.short	(.L_536 - .L_535)
.L_535:
        /*0710*/ 	.word	0x00000008
.L_536:


//--------------------- .nv.info._ZN7cutlass13device_kernelIN5flash11enable_sm90INS1_16FlashAttnFwdSm90INS1_25CollectiveMainloopFwdSm90ILi2EN4cute5tupleIJNS5_1CILi1EEES8_S8_EEENS6_IJNS7_ILi128EEENS7_ILi96EEENS7_ILi64EEEEEELi256ENS_10bfloat16_tEfNS_4arch4Sm90ELb1ELb0ELb0ELb1ELb0ELb0ELb0ELb1ELb0ELb0ELb0ELb0EEENS1_21CollectiveEpilogueFwdINS6_IJSA_NS7_ILi256EEESB_EEES9_SE_SG_Li256ELb1ELb0ELb0ELb0EEENS1_36VarlenDynamicPersistentTileSchedulerILi128ELi96ELi256ELi32ELb0ELb0ELb1ELb1ELb1ELb1EEEEEEEEEvNT_6ParamsE --------------------------
	.section	.nv.info._ZN7cutlass13device_kernelIN5flash11enable_sm90INS1_16FlashAttnFwdSm90INS1_25CollectiveMainloopFwdSm90ILi2EN4cute5tupleIJNS5_1CILi1EEES8_S8_EEENS6_IJNS7_ILi128EEENS7_ILi96EEENS7_ILi64EEEEEELi256ENS_10bfloat16_tEfNS_4arch4Sm90ELb1ELb0ELb0ELb1ELb0ELb0ELb0ELb1ELb0ELb0ELb0ELb0EEENS1_21CollectiveEpilogueFwdINS6_IJSA_NS7_ILi256EEESB_EEES9_SE_SG_Li256ELb1ELb0ELb0ELb0EEENS1_36VarlenDynamicPersistentTileSchedulerILi128ELi96ELi256ELi32ELb0ELb0ELb1ELb1ELb1ELb1EEEEEEEEEvNT_6ParamsE,"",@"SHT_CUDA_INFO"
	.sectionflags	@""
	.align	4


	//----- nvinfo : EIATTR_CUDA_API_VERSION
	.align		4
        /*0000*/ 	.byte	0x04, 0x37
        /*0002*/ 	.short	(.L_538 - .L_537)
.L_537:
        /*0004*/ 	.word	0x00000082


	//----- nvinfo : EIATTR_KPARAM_INFO
	.align		4
.L_538:
        /*0008*/ 	.byte	0x04, 0x17
        /*000a*/ 	.short	(.L_540 - .L_539)
.L_539:
        /*000c*/ 	.word	0x00000000
        /*0010*/ 	.short	0x0000
        /*0012*/ 	.short	0x0070
        /*0014*/ 	.byte	0x00, 0xf0, 0x01, 0x28


	//----- nvinfo : EIATTR_SPARSE_MMA_MASK
	.align		4
.L_540:
        /*0018*/ 	.byte	0x03, 0x50
        /*001a*/ 	.short	0x0000


	//----- nvinfo : EIATTR_MAXREG_COUNT
	.align		4
        /*001c*/ 	.byte	0x03, 0x1b
        /*001e*/ 	.short	0x00a8


	//----- nvinfo : EIATTR_NUM_BARRIERS
	.align		4
        /*0020*/ 	.byte	0x02, 0x4c
        /*0022*/ 	.byte	0x10
	.zero		1


	//----- nvinfo : EIATTR_EXTERNS
	.align		4
        /*0024*/ 	.byte	0x04, 0x0f
        /*0026*/ 	.short	(.L_542 - .L_541)


	//   ....[0]....
	.align		4
.L_541:
        /*0028*/ 	.word	index@(__assertfail)


	//----- nvinfo : EIATTR_ANNOTATIONS
	.align		4
.L_542:
        /*002c*/ 	.byte	0x04, 0x55
        /*002e*/ 	.short	(.L_544 - .L_543)


	//   ....[0]....
.L_543:
        /* <DEDUP_REMOVED lines=28> */


	//----- nvinfo : EIATTR_MERCURY_ISA_VERSION
	.align		4
.L_544:
        /*01e0*/ 	.byte	0x03, 0x5f
        /*01e2*/ 	.short	0x0101


	//----- nvinfo : EIATTR_UNUSED_LOAD_BYTE_OFFSET
	.align		4
        /*01e4*/ 	.byte	0x04, 0x44
        /*01e6*/ 	.short	(.L_546 - .L_545)


	//   ....[0]....
.L_545:
        /*01e8*/ 	.word	0x00000a50
        /*01ec*/ 	.word	0x0000fff0


	//   ....[1]....
        /*01f0*/ 	.word	0x000081e0
        /*01f4*/ 	.word	0x0000fff0


	//----- nvinfo : EIATTR_INT_WARP_WIDE_INSTR_OFFSETS
	.align		4
.L_546:
        /*01f8*/ 	.byte	0x04, 0x31
        /*01fa*/ 	.short	(.L_548 - .L_547)


	//   ....[0]....
.L_547:
        /*01fc*/ 	.word	0x00000160


	//   ....[1]....
        /*0200*/ 	.word	0x000001a0


	//   ....[2]....
        /*0204*/ 	.word	0x00000210


	//   ....[3]....
        /*0208*/ 	.word	0x0000bf00


	//   ....[4]....
        /*020c*/ 	.word	0x0000bf90


	//   ....[5]....
        /*0210*/ 	.word	0x0000c420


	//   ....[6]....
        /*0214*/ 	.word	0x0000c450


	//   ....[7]....
        /*0218*/ 	.word	0x0000e7f0


	//   ....[8]....
        /*021c*/ 	.word	0x0000e880


	//----- nvinfo : EIATTR_COOP_GROUP_MASK_REGIDS
	.align		4
.L_548:
        /*0220*/ 	.byte	0x04, 0x29
        /*0222*/ 	.short	(.L_550 - .L_549)


	//   ....[0]....
.L_549:
        /*0224*/ 	.word	0xffffffff


	//   ....[1]....
        /*0228*/ 	.word	0xffffffff


	//   ....[2]....
        /*022c*/ 	.word	0xffffffff


	//   ....[3]....
        /*0230*/ 	.word	0xffffffff


	//   ....[4]....
        /*0234*/ 	.word	0xffffffff


	//   ....[5]....
        /*0238*/ 	.word	0xffffffff


	//   ....[6]....
        /*023c*/ 	.word	0xffffffff


	//   ....[7]....
        /*0240*/ 	.word	0xffffffff


	//   ....[8]....
        /*0244*/ 	.word	0xffffffff


	//   ....[9]....
        /*0248*/ 	.word	0xffffffff


	//   ....[10]....
        /*024c*/ 	.word	0xffffffff


	//   ....[11]....
        /*0250*/ 	.word	0xffffffff


	//   ....[12]....
        /*0254*/ 	.word	0xffffffff


	//   ....[13]....
        /*0258*/ 	.word	0xffffffff


	//   ....[14]....
        /*025c*/ 	.word	0xffffffff


	//   ....[15]....
        /*0260*/ 	.word	0xffffffff


	//   ....[16]....
        /*0264*/ 	.word	0xffffffff


	//   ....[17]....
        /*0268*/ 	.word	0xffffffff


	//   ....[18]....
        /*026c*/ 	.word	0xffffffff


	//   ....[19]....
        /*0270*/ 	.word	0xffffffff


	//   ....[20]....
        /*0274*/ 	.word	0xffffffff


	//   ....[21]....
        /*0278*/ 	.word	0xffffffff


	//   ....[22]....
        /*027c*/ 	.word	0xffffffff


	//   ....[23]....
        /*0280*/ 	.word	0xffffffff


	//   ....[24]....
        /*0284*/ 	.word	0xffffffff


	//   ....[25]....
        /*0288*/ 	.word	0xffffffff


	//   ....[26]....
        /*028c*/ 	.word	0xffffffff


	//   ....[27]....
        /*0290*/ 	.word	0xffffffff


	//   ....[28]....
        /*0294*/ 	.word	0xffffffff


	//   ....[29]....
        /*0298*/ 	.word	0xffffffff


	//   ....[30]....
        /*029c*/ 	.word	0xffffffff


	//   ....[31]....
        /*02a0*/ 	.word	0xffffffff


	//   ....[32]....
        /*02a4*/ 	.word	0xffffffff


	//   ....[33]....
        /*02a8*/ 	.word	0xffffffff


	//   ....[34]....
        /*02ac*/ 	.word	0xffffffff


	//   ....[35]....
        /*02b0*/ 	.word	0xffffffff


	//   ....[36]....
        /*02b4*/ 	.word	0xffffffff


	//   ....[37]....
        /*02b8*/ 	.word	0xffffffff


	//   ....[38]....
        /*02bc*/ 	.word	0xffffffff


	//   ....[39]....
        /*02c0*/ 	.word	0xffffffff


	//   ....[40]....
        /*02c4*/ 	.word	0xffffffff


	//   ....[41]....
        /*02c8*/ 	.word	0xffffffff


	//   ....[42]....
        /*02cc*/ 	.word	0xffffffff


	//   ....[43]....
        /*02d0*/ 	.word	0xffffffff


	//   ....[44]....
        /*02d4*/ 	.word	0xffffffff


	//   ....[45]....
        /*02d8*/ 	.word	0xffffffff


	//   ....[46]....
        /*02dc*/ 	.word	0xffffffff


	//   ....[47]....
        /*02e0*/ 	.word	0xffffffff


	//   ....[48]....
        /*02e4*/ 	.word	0xffffffff


	//   ....[49]....
        /*02e8*/ 	.word	0xffffffff


	//   ....[50]....
        /*02ec*/ 	.word	0xffffffff


	//   ....[51]....
        /*02f0*/ 	.word	0xffffffff


	//   ....[52]....
        /*02f4*/ 	.word	0xffffffff


	//   ....[53]....
        /*02f8*/ 	.word	0xffffffff


	//   ....[54]....
        /*02fc*/ 	.word	0xffffffff


	//   ....[55]....
        /*0300*/ 	.word	0xffffffff


	//   ....[56]....
        /*0304*/ 	.word	0xffffffff


	//   ....[57]....
        /*0308*/ 	.word	0xffffffff


	//   ....[58]....
        /*030c*/ 	.word	0x0500000f


	//   ....[59]....
        /*0310*/ 	.word	0x0500000f


	//   ....[60]....
        /*0314*/ 	.word	0x0500000f


	//   ....[61]....
        /*0318*/ 	.word	0x0500000f


	//   ....[62]....
        /*031c*/ 	.word	0x0500000f


	//   ....[63]....
        /*0320*/ 	.word	0x0500000f


	//   ....[64]....
        /*0324*/ 	.word	0x0500000f


	//   ....[65]....
        /*0328*/ 	.word	0x0500000f


	//   ....[66]....
        /*032c*/ 	.word	0x0500000f


	//   ....[67]....
        /*0330*/ 	.word	0x0500000f


	//   ....[68]....
        /*0334*/ 	.word	0x0500000f


	//   ....[69]....
        /*0338*/ 	.word	0x0500000f


	//   ....[70]....
        /*033c*/ 	.word	0x0500000f


	//   ....[71]....
        /*0340*/ 	.word	0x0500000f


	//   ....[72]....
        /*0344*/ 	.word	0x0500000f


	//   ....[73]....
        /*0348*/ 	.word	0x0500000f


	//   ....[74]....
        /*034c*/ 	.word	0x0500000f


	//   ....[75]....
        /*0350*/ 	.word	0x0500000f


	//   ....[76]....
        /*0354*/ 	.word	0x0500000f


	//----- nvinfo : EIATTR_COOP_GROUP_INSTR_OFFSETS
	.align		4
.L_550:
        /*0358*/ 	.byte	0x04, 0x28
        /*035a*/ 	.short	(.L_552 - .L_551)


	//   ....[0]....
.L_551:
        /*035c*/ 	.word	0x00000070


	//   ....[1]....
        /*0360*/ 	.word	0x00000170


	//   ....[2]....
        /*0364*/ 	.word	0x000001c0


	//   ....[3]....
        /*0368*/ 	.word	0x000003f0


	//   ....[4]....
        /*036c*/ 	.word	0x00000550


	//   ....[5]....
        /*0370*/ 	.word	0x00000670


	//   ....[6]....
        /*0374*/ 	.word	0x000007d0


	//   ....[7]....
        /*0378*/ 	.word	0x00001760


	//   ....[8]....
        /*037c*/ 	.word	0x000022a0


	//   ....[9]....
        /*0380*/ 	.word	0x00002380


	//   ....[10]....
        /*0384*/ 	.word	0x00002990


	//   ....[11]....
        /*0388*/ 	.word	0x00002a10


	//   ....[12]....
        /*038c*/ 	.word	0x00003e50


	//   ....[13]....
        /*0390*/ 	.word	0x00003f50


	//   ....[14]....
        /*0394*/ 	.word	0x00004500


	//   ....[15]....
        /*0398*/ 	.word	0x000045a0


	//   ....[16]....
        /*039c*/ 	.word	0x00005eb0


	//   ....[17]....
        /*03a0*/ 	.word	0x00005ee0


	//   ....[18]....
        /*03a4*/ 	.word	0x000062a0


	//   ....[19]....
        /*03a8*/ 	.word	0x00006470


	//   ....[20]....
        /*03ac*/ 	.word	0x00007760


	//   ....[21]....
        /*03b0*/ 	.word	0x000077a0


	//   ....[22]....
        /*03b4*/ 	.word	0x00007860


	//   ....[23]....
        /*03b8*/ 	.word	0x00007870


	//   ....[24]....
        /*03bc*/ 	.word	0x0000ad30


	//   ....[25]....
        /*03c0*/ 	.word	0x0000aeb0


	//   ....[26]....
        /*03c4*/ 	.word	0x0000aee0


	//   ....[27]....
        /*03c8*/ 	.word	0x0000af20


	//   ....[28]....
        /*03cc*/ 	.word	0x0000af90


	//   ....[29]....
        /*03d0*/ 	.word	0x0000aff0


	//   ....[30]....
        /*03d4*/ 	.word	0x0000b030


	//   ....[31]....
        /*03d8*/ 	.word	0x0000b1d0


	//   ....[32]....
        /*03dc*/ 	.word	0x0000b230


	//   ....[33]....
        /*03e0*/ 	.word	0x0000b270


	//   ....[34]....
        /*03e4*/ 	.word	0x0000b2b0


	//   ....[35]....
        /*03e8*/ 	.word	0x0000b2e0


	//   ....[36]....
        /*03ec*/ 	.word	0x0000b310


	//   ....[37]....
        /*03f0*/ 	.word	0x0000b3a0


	//   ....[38]....
        /*03f4*/ 	.word	0x0000b400


	//   ....[39]....
        /*03f8*/ 	.word	0x0000b490


	//   ....[40]....
        /*03fc*/ 	.word	0x0000e910


	//   ....[41]....
        /*0400*/ 	.word	0x0000e920


	//   ....[42]....
        /*0404*/ 	.word	0x0000ea30


	//   ....[43]....
        /*0408*/ 	.word	0x0000ea90


	//   ....[44]....
        /*040c*/ 	.word	0x0000ead0


	//   ....[45]....
        /*0410*/ 	.word	0x0000eb10


	//   ....[46]....
        /*0414*/ 	.word	0x0000eb40


	//   ....[47]....
        /*0418*/ 	.word	0x0000eb70


	//   ....[48]....
        /*041c*/ 	.word	0x0000ed00


	//   ....[49]....
        /*0420*/ 	.word	0x0000ed60


	//   ....[50]....
        /*0424*/ 	.word	0x0000eda0


	//   ....[51]....
        /*0428*/ 	.word	0x0000ede0


	//   ....[52]....
        /*042c*/ 	.word	0x0000ee10


	//   ....[53]....
        /*0430*/ 	.word	0x0000ee40


	//   ....[54]....
        /*0434*/ 	.word	0x0000ef00


	//   ....[55]....
        /*0438*/ 	.word	0x0000ef20


	//   ....[56]....
        /*043c*/ 	.word	0x0000ef90


	//   ....[57]....
        /*0440*/ 	.word	0x0000f620


	//   ....[58]....
        /*0444*/ 	.word	0x0000fbb0


	//   ....[59]....
        /*0448*/ 	.word	0x0000ffd0


	//   ....[60]....
        /*044c*/ 	.word	0x00010060


	//   ....[61]....
        /*0450*/ 	.word	0x00010100


	//   ....[62]....
        /*0454*/ 	.word	0x000101b0


	//   ....[63]....
        /*0458*/ 	.word	0x00010230


	//   ....[64]....
        /*045c*/ 	.word	0x000102b0


	//   ....[65]....
        /*0460*/ 	.word	0x00010330


	//   ....[66]....
        /*0464*/ 	.word	0x000103b0


	//   ....[67]....
        /*0468*/ 	.word	0x00010440


	//   ....[68]....
        /*046c*/ 	.word	0x000104f0


	//   ....[69]....
        /*0470*/ 	.word	0x00010570


	//   ....[70]....
        /*0474*/ 	.word	0x000105f0


	//   ....[71]....
        /*0478*/ 	.word	0x00010670


	//   ....[72]....
        /*047c*/ 	.word	0x000106f0


	//   ....[73]....
        /*0480*/ 	.word	0x00010760


	//   ....[74]....
        /*0484*/ 	.word	0x00010800


	//   ....[75]....
        /*0488*/ 	.word	0x00010890


	//   ....[76]....
        /*048c*/ 	.word	0x000109c0


	//----- nvinfo : EIATTR_REG_RECONFIG
	.align		4
.L_552:
        /*0490*/ 	.byte	0x01, 0x54
	.zero		2


	//----- nvinfo : EIATTR_SYSCALL_OFFSETS
	.align		4
        /*0494*/ 	.byte	0x04, 0x46
        /*0496*/ 	.short	(.L_554 - .L_553)


	//   ....[0]....
.L_553:
        /*0498*/ 	.word	0x00001940


	//   ....[1]....
        /*049c*/ 	.word	0x0000c120


	//   ....[2]....
        /*04a0*/ 	.word	0x0000c260


	//   ....[3]....
        /*04a4*/ 	.word	0x0000c360


	//----- nvinfo : EIATTR_MBARRIER_INSTR_OFFSETS
	.align		4
.L_554:
        /*04a8*/ 	.byte	0x04, 0x39
        /*04aa*/ 	.short	(.L_556 - .L_555)


	//   ....[0]....
.L_555:
        /*04ac*/ 	.word	0x000002a0
        /*04b0*/ 	.word	0x000000ff
        /*04b4*/ 	.word	0x00022800
        /*04b8*/ 	.short	0x0100
        /*04ba*/ 	.byte	0x08
	.zero		1


	//   ....[1]....
        /*04bc*/ 	.word	0x000002b0
        /*04c0*/ 	.word	0x000000ff
        /*04c4*/ 	.word	0x00022820
        /*04c8*/ 	.short	0x0100
        /*04ca*/ 	.byte	0x08
	.zero		1


	//   ....[2]....
        /*04cc*/ 	.word	0x000003a0
        /*04d0*/ 	.word	0x000000ff
        /*04d4*/ 	.word	0x00022830
        /*04d8*/ 	.short	0x0100
        /*04da*/ 	.byte	0x08
	.zero		1


	//   ....[3]....
        /*04dc*/ 	.word	0x000003b0
        /*04e0*/ 	.word	0x000000ff
        /*04e4*/ 	.word	0x00022840
        /*04e8*/ 	.short	0x0100
        /*04ea*/ 	.byte	0x08
	.zero		1


	//   ....[4]....
        /*04ec*/ 	.word	0x000003c0
        /*04f0*/ 	.word	0x000000ff
        /*04f4*/ 	.word	0x00022838
        /*04f8*/ 	.short	0x0100
        /*04fa*/ 	.byte	0x08
	.zero		1


	//   ....[5]....
        /*04fc*/ 	.word	0x000003d0
        /*0500*/ 	.word	0x000000ff
        /*0504*/ 	.word	0x00022848
        /*0508*/ 	.short	0x0100
        /*050a*/ 	.byte	0x08
	.zero		1


	//   ....[6]....
        /*050c*/ 	.word	0x00000500
        /*0510*/ 	.word	0x000000ff
        /*0514*/ 	.word	0x00022850
        /*0518*/ 	.short	0x0100
        /*051a*/ 	.byte	0x08
	.zero		1


	//   ....[7]....
        /*051c*/ 	.word	0x00000510
        /*0520*/ 	.word	0x000000ff
        /*0524*/ 	.word	0x00022860
        /*0528*/ 	.short	0x0100
        /*052a*/ 	.byte	0x08
	.zero		1


	//   ....[8]....
        /*052c*/ 	.word	0x00000520
        /*0530*/ 	.word	0x000000ff
        /*0534*/ 	.word	0x00022858
        /*0538*/ 	.short	0x0100
        /*053a*/ 	.byte	0x08
	.zero		1


	//   ....[9]....
        /*053c*/ 	.word	0x00000530
        /*0540*/ 	.word	0x000000ff
        /*0544*/ 	.word	0x00022868
        /*0548*/ 	.short	0x0100
        /*054a*/ 	.byte	0x08
	.zero		1


	//   ....[10]....
        /*054c*/ 	.word	0x00000620
        /*0550*/ 	.word	0x000000ff
        /*0554*/ 	.word	0x00022870
        /*0558*/ 	.short	0x0100
        /*055a*/ 	.byte	0x06
	.zero		1


	//   ....[11]....
        /*055c*/ 	.word	0x00000630
        /*0560*/ 	.word	0x000000ff
        /*0564*/ 	.word	0x00022880
        /*0568*/ 	.short	0x0100
        /*056a*/ 	.byte	0x06
	.zero		1


	//   ....[12]....
        /*056c*/ 	.word	0x00000640
        /*0570*/ 	.word	0x000000ff
        /*0574*/ 	.word	0x00022878
        /*0578*/ 	.short	0x0100
        /*057a*/ 	.byte	0x06
	.zero		1


	//   ....[13]....
        /*057c*/ 	.word	0x00000650
        /*0580*/ 	.word	0x000000ff
        /*0584*/ 	.word	0x00022888
        /*0588*/ 	.short	0x0100
        /*058a*/ 	.byte	0x06
	.zero		1


	//   ....[14]....
        /*058c*/ 	.word	0x00000780
        /*0590*/ 	.word	0x000000ff
        /*0594*/ 	.word	0x00022890
        /*0598*/ 	.short	0x0100
        /*059a*/ 	.byte	0x08
	.zero		1


	//   ....[15]....
        /*059c*/ 	.word	0x00000790
        /*05a0*/ 	.word	0x000000ff
        /*05a4*/ 	.word	0x000228a0
        /*05a8*/ 	.short	0x0100
        /*05aa*/ 	.byte	0x08
	.zero		1


	//   ....[16]....
        /*05ac*/ 	.word	0x000007a0
        /*05b0*/ 	.word	0x000000ff
        /*05b4*/ 	.word	0x00022898
        /*05b8*/ 	.short	0x0100
        /*05ba*/ 	.byte	0x08
	.zero		1


	//   ....[17]....
        /*05bc*/ 	.word	0x000007b0
        /*05c0*/ 	.word	0x000000ff
        /*05c4*/ 	.word	0x000228a8
        /*05c8*/ 	.short	0x0100
        /*05ca*/ 	.byte	0x08
	.zero		1


	//   ....[18]....
        /*05cc*/ 	.word	0x000008e0
        /*05d0*/ 	.word	0x000000ff
        /*05d4*/ 	.word	0x000228b0
        /*05d8*/ 	.short	0x0100
        /*05da*/ 	.byte	0x08
	.zero		1


	//   ....[19]....
        /*05dc*/ 	.word	0x000008f0
        /*05e0*/ 	.word	0x000000ff
        /*05e4*/ 	.word	0x000228c0
        /*05e8*/ 	.short	0x0100
        /*05ea*/ 	.byte	0x08
	.zero		1


	//   ....[20]....
        /*05ec*/ 	.word	0x00000900
        /*05f0*/ 	.word	0x000000ff
        /*05f4*/ 	.word	0x000228b8
        /*05f8*/ 	.short	0x0100
        /*05fa*/ 	.byte	0x08
	.zero		1


	//   ....[21]....
        /*05fc*/ 	.word	0x00000910
        /*0600*/ 	.word	0x000000ff
        /*0604*/ 	.word	0x000228c8
        /*0608*/ 	.short	0x0100
        /*060a*/ 	.byte	0x08
	.zero		1


	//   ....[22]....
        /*060c*/ 	.word	0x000019e0
        /*0610*/ 	.word	0x00000007
        /*0614*/ 	.word	0x00022800
        /*0618*/ 	.short	0x010a
        /*061a*/ 	.byte	0x3f
	.zero		1


	//   ....[23]....
        /*061c*/ 	.word	0x00001aa0
        /*0620*/ 	.word	0x00000006
        /*0624*/ 	.word	0x00022830
        /*0628*/ 	.short	0x010a
        /*062a*/ 	.byte	0x3f
	.zero		1


	//   ....[24]....
        /*062c*/ 	.word	0x00001ae0
        /*0630*/ 	.word	0x00000006
        /*0634*/ 	.word	0x00022830
        /*0638*/ 	.short	0x010a
        /*063a*/ 	.byte	0x3f
	.zero		1


	//   ....[25]....
        /*063c*/ 	.word	0x00002e40
        /*0640*/ 	.word	0x00000000
        /*0644*/ 	.word	0x00000000
        /*0648*/ 	.short	0x0101
        /*064a*/ 	.byte	0x3f
	.zero		1


	//   ....[26]....
        /*064c*/ 	.word	0x00003290
        /*0650*/ 	.word	0x00000006
        /*0654*/ 	.word	0x00022850
        /*0658*/ 	.short	0x010a
        /*065a*/ 	.byte	0x3f
	.zero		1


	//   ....[27]....
        /*065c*/ 	.word	0x000032d0
        /*0660*/ 	.word	0x00000006
        /*0664*/ 	.word	0x00022850
        /*0668*/ 	.short	0x010a
        /*066a*/ 	.byte	0x3f
	.zero		1


	//   ....[28]....
        /*066c*/ 	.word	0x00003650
        /*0670*/ 	.word	0x00000006
        /*0674*/ 	.word	0x00000000
        /*0678*/ 	.short	0x0101
        /*067a*/ 	.byte	0x3f
	.zero		1


	//   ....[29]....
        /*067c*/ 	.word	0x00003770
        /*0680*/ 	.word	0x000000ff
        /*0684*/ 	.word	0x00022830
        /*0688*/ 	.short	0x010a
        /*068a*/ 	.byte	0x19
	.zero		1


	//   ....[30]....
        /*068c*/ 	.word	0x000037b0
        /*0690*/ 	.word	0x000000ff
        /*0694*/ 	.word	0x00022830
        /*0698*/ 	.short	0x010a
        /*069a*/ 	.byte	0x19
	.zero		1


	//   ....[31]....
        /*069c*/ 	.word	0x00004c10
        /*06a0*/ 	.word	0x00000003
        /*06a4*/ 	.word	0x00000000
        /*06a8*/ 	.short	0x0101
        /*06aa*/ 	.byte	0x3f
	.zero		1


	//   ....[32]....
        /*06ac*/ 	.word	0x00005700
        /*06b0*/ 	.word	0x000000ff
        /*06b4*/ 	.word	0x00022850
        /*06b8*/ 	.short	0x010a
        /*06ba*/ 	.byte	0x19
	.zero		1


	//   ....[33]....
        /*06bc*/ 	.word	0x00005740
        /*06c0*/ 	.word	0x000000ff
        /*06c4*/ 	.word	0x00022850
        /*06c8*/ 	.short	0x010a
        /*06ca*/ 	.byte	0x19
	.zero		1


	//   ....[34]....
        /*06cc*/ 	.word	0x00005a30
        /*06d0*/ 	.word	0x000000bb
        /*06d4*/ 	.word	0x00000000
        /*06d8*/ 	.short	0x0101
        /*06da*/ 	.byte	0x3f
	.zero		1


	//   ....[35]....
        /*06dc*/ 	.word	0x00005b70
        /*06e0*/ 	.word	0x000000ff
        /*06e4*/ 	.word	0x00022830
        /*06e8*/ 	.short	0x010a
        /*06ea*/ 	.byte	0x18
	.zero		1


	//   ....[36]....
        /*06ec*/ 	.word	0x00005bb0
        /*06f0*/ 	.word	0x000000ff
        /*06f4*/ 	.word	0x00022830
        /*06f8*/ 	.short	0x010a
        /*06fa*/ 	.byte	0x18
	.zero		1


	//   ....[37]....
        /*06fc*/ 	.word	0x00006820
        /*0700*/ 	.word	0x0000009a
        /*0704*/ 	.word	0x00000000
        /*0708*/ 	.short	0x0101
        /*070a*/ 	.byte	0x3f
	.zero		1


	//   ....[38]....
        /*070c*/ 	.word	0x00007420
        /*0710*/ 	.word	0x000000ff
        /*0714*/ 	.word	0x00022850
        /*0718*/ 	.short	0x010a
        /*071a*/ 	.byte	0x18
	.zero		1


	//   ....[39]....
        /*071c*/ 	.word	0x00007460
        /*0720*/ 	.word	0x000000ff
        /*0724*/ 	.word	0x00022850
        /*0728*/ 	.short	0x010a
        /*072a*/ 	.byte	0x18
	.zero		1


	//   ....[40]....
        /*072c*/ 	.word	0x00007740
        /*0730*/ 	.word	0x000000b7
        /*0734*/ 	.word	0x00000000
        /*0738*/ 	.short	0x0101
        /*073a*/ 	.byte	0x3f
	.zero		1


	//   ....[41]....
        /*073c*/ 	.word	0x00009940
        /*0740*/ 	.word	0x00000066
        /*0744*/ 	.word	0x00000000
        /*0748*/ 	.short	0x0101
        /*074a*/ 	.byte	0x3f
	.zero		1


	//   ....[42]....
        /*074c*/ 	.word	0x0000c890
        /*0750*/ 	.word	0x00000008
        /*0754*/ 	.word	0x00022840
        /*0758*/ 	.short	0x010a
        /*075a*/ 	.byte	0x3f
	.zero		1


	//   ....[43]....
        /*075c*/ 	.word	0x0000cc80
        /*0760*/ 	.word	0x0000000a
        /*0764*/ 	.word	0x00022820
        /*0768*/ 	.short	0x010a
        /*076a*/ 	.byte	0x3f
	.zero		1


	//   ....[44]....
        /*076c*/ 	.word	0x0000cd40
        /*0770*/ 	.word	0x0000000b
        /*0774*/ 	.word	0x00022860
        /*0778*/ 	.short	0x010a
        /*077a*/ 	.byte	0x3f
	.zero		1


	//   ....[45]....
        /*077c*/ 	.word	0x0000d370
        /*0780*/ 	.word	0x00000002
        /*0784*/ 	.word	0x00022840
        /*0788*/ 	.short	0x010a
        /*078a*/ 	.byte	0x3f
	.zero		1


	//   ....[46]....
        /*078c*/ 	.word	0x0000d580
        /*0790*/ 	.word	0x00000002
        /*0794*/ 	.word	0x00022860
        /*0798*/ 	.short	0x010a
        /*079a*/ 	.byte	0x3f
	.zero		1


	//   ....[47]....
        /*079c*/ 	.word	0x0000db00
        /*07a0*/ 	.word	0x00000002
        /*07a4*/ 	.word	0x00022840
        /*07a8*/ 	.short	0x010a
        /*07aa*/ 	.byte	0x3f
	.zero		1


	//   ....[48]....
        /*07ac*/ 	.word	0x0000dd00
        /*07b0*/ 	.word	0x00000002
        /*07b4*/ 	.word	0x00022860
        /*07b8*/ 	.short	0x010a
        /*07ba*/ 	.byte	0x3f
	.zero		1


	//   ....[49]....
        /*07bc*/ 	.word	0x0000e200
        /*07c0*/ 	.word	0x00000002
        /*07c4*/ 	.word	0x00022840
        /*07c8*/ 	.short	0x010a
        /*07ca*/ 	.byte	0x3f
	.zero		1


	//   ....[50]....
        /*07cc*/ 	.word	0x0000e410
        /*07d0*/ 	.word	0x00000002
        /*07d4*/ 	.word	0x00022860
        /*07d8*/ 	.short	0x010a
        /*07da*/ 	.byte	0x3f
	.zero		1


	//   ....[51]....
        /*07dc*/ 	.word	0x0000f5a0
        /*07e0*/ 	.word	0x00000000
        /*07e4*/ 	.word	0x00022820
        /*07e8*/ 	.short	0x010a
        /*07ea*/ 	.byte	0x3f
	.zero		1


	//   ....[52]....
        /*07ec*/ 	.word	0x0000f760
        /*07f0*/ 	.word	0x00000006
        /*07f4*/ 	.word	0x00000000
        /*07f8*/ 	.short	0x010a
        /*07fa*/ 	.byte	0x3f
	.zero		1


	//   ....[53]....
        /*07fc*/ 	.word	0x0000f7d0
        /*0800*/ 	.word	0x00000007
        /*0804*/ 	.word	0x00000000
        /*0808*/ 	.short	0x010a
        /*080a*/ 	.byte	0x3f
	.zero		1


	//   ....[54]....
        /*080c*/ 	.word	0x0000f840
        /*0810*/ 	.word	0x00000004
        /*0814*/ 	.word	0x00000000
        /*0818*/ 	.short	0x010a
        /*081a*/ 	.byte	0x3f
	.zero		1


	//   ....[55]....
        /*081c*/ 	.word	0x0000f870
        /*0820*/ 	.word	0x00000003
        /*0824*/ 	.word	0x00000000
        /*0828*/ 	.short	0x010a
        /*082a*/ 	.byte	0x3f
	.zero		1


	//   ....[56]....
        /*082c*/ 	.word	0x0000f8d0
        /*0830*/ 	.word	0x00000007
        /*0834*/ 	.word	0x00022800
        /*0838*/ 	.short	0x010a
        /*083a*/ 	.byte	0x3f
	.zero		1


	//   ....[57]....
        /*083c*/ 	.word	0x0000f920
        /*0840*/ 	.word	0x00000006
        /*0844*/ 	.word	0x00022830
        /*0848*/ 	.short	0x010a
        /*084a*/ 	.byte	0x3f
	.zero		1


	//   ....[58]....
        /*084c*/ 	.word	0x0000f970
        /*0850*/ 	.word	0x00000006
        /*0854*/ 	.word	0x00022850
        /*0858*/ 	.short	0x010a
        /*085a*/ 	.byte	0x3f
	.zero		1


	//   ....[59]....
        /*085c*/ 	.word	0x0000f9d0
        /*0860*/ 	.word	0x00000005
        /*0864*/ 	.word	0x00022830
        /*0868*/ 	.short	0x010a
        /*086a*/ 	.byte	0x3f
	.zero		1


	//   ....[60]....
        /*086c*/ 	.word	0x0000fa20
        /*0870*/ 	.word	0x000000bb
        /*0874*/ 	.word	0x00022850
        /*0878*/ 	.short	0x010a
        /*087a*/ 	.byte	0x3f
	.zero		1


	//   ....[61]....
        /*087c*/ 	.word	0x0000fa80
        /*0880*/ 	.word	0x00000005
        /*0884*/ 	.word	0x00022830
        /*0888*/ 	.short	0x010a
        /*088a*/ 	.byte	0x3f
	.zero		1


	//   ....[62]....
        /*088c*/ 	.word	0x0000fad0
        /*0890*/ 	.word	0x000000b7
        /*0894*/ 	.word	0x00022850
        /*0898*/ 	.short	0x010a
        /*089a*/ 	.byte	0x3f
	.zero		1


	//   ....[63]....
        /*089c*/ 	.word	0x0000fc70
        /*08a0*/ 	.word	0x00000008
        /*08a4*/ 	.word	0x00022840
        /*08a8*/ 	.short	0x010a
        /*08aa*/ 	.byte	0x3f
	.zero		1


	//   ....[64]....
        /*08ac*/ 	.word	0x0000fcf0
        /*08b0*/ 	.word	0x00000008
        /*08b4*/ 	.word	0x00022820
        /*08b8*/ 	.short	0x010a
        /*08ba*/ 	.byte	0x3f
	.zero		1


	//   ....[65]....
        /*08bc*/ 	.word	0x0000fd40
        /*08c0*/ 	.word	0x0000000b
        /*08c4*/ 	.word	0x00022860
        /*08c8*/ 	.short	0x010a
        /*08ca*/ 	.byte	0x3f
	.zero		1


	//   ....[66]....
        /*08cc*/ 	.word	0x0000fd90
        /*08d0*/ 	.word	0x00000002
        /*08d4*/ 	.word	0x00022840
        /*08d8*/ 	.short	0x010a
        /*08da*/ 	.byte	0x3f
	.zero		1


	//   ....[67]....
        /*08dc*/ 	.word	0x0000fde0
        /*08e0*/ 	.word	0x00000002
        /*08e4*/ 	.word	0x00022860
        /*08e8*/ 	.short	0x010a
        /*08ea*/ 	.byte	0x3f
	.zero		1


	//   ....[68]....
        /*08ec*/ 	.word	0x0000fe30
        /*08f0*/ 	.word	0x00000002
        /*08f4*/ 	.word	0x00022840
        /*08f8*/ 	.short	0x010a
        /*08fa*/ 	.byte	0x3f
	.zero		1


	//   ....[69]....
        /*08fc*/ 	.word	0x0000fe80
        /*0900*/ 	.word	0x00000002
        /*0904*/ 	.word	0x00022860
        /*0908*/ 	.short	0x010a
        /*090a*/ 	.byte	0x3f
	.zero		1


	//   ....[70]....
        /*090c*/ 	.word	0x0000fed0
        /*0910*/ 	.word	0x00000002
        /*0914*/ 	.word	0x00022840
        /*0918*/ 	.short	0x010a
        /*091a*/ 	.byte	0x3f
	.zero		1


	//   ....[71]....
        /*091c*/ 	.word	0x0000ff20
        /*0920*/ 	.word	0x00000002
        /*0924*/ 	.word	0x00022860
        /*0928*/ 	.short	0x010a
        /*092a*/ 	.byte	0x3f
	.zero		1


	//   ....[72]....
        /*092c*/ 	.word	0x000108e0
        /*0930*/ 	.word	0x00000000
        /*0934*/ 	.word	0x00022820
        /*0938*/ 	.short	0x010a
        /*093a*/ 	.byte	0x3f
	.zero		1


	//   ....[73]....
        /*093c*/ 	.word	0x00010a80
        /*0940*/ 	.word	0x00000006
        /*0944*/ 	.word	0x00000000
        /*0948*/ 	.short	0x010a
        /*094a*/ 	.byte	0x3f
	.zero		1


	//   ....[74]....
        /*094c*/ 	.word	0x00010ad0
        /*0950*/ 	.word	0x00000007
        /*0954*/ 	.word	0x00000000
        /*0958*/ 	.short	0x010a
        /*095a*/ 	.byte	0x3f
	.zero		1


	//   ....[75]....
        /*095c*/ 	.word	0x00010b20
        /*0960*/ 	.word	0x00000004
        /*0964*/ 	.word	0x00000000
        /*0968*/ 	.short	0x010a
        /*096a*/ 	.byte	0x3f
	.zero		1


	//----- nvinfo : EIATTR_NUM_MBARRIERS
	.align		4
.L_556:
        /*096c*/ 	.byte	0x03, 0x38
        /*096e*/ 	.short	0x0016


	//----- nvinfo : EIATTR_EXIT_INSTR_OFFSETS
	.align		4
        /*0970*/ 	.byte	0x04, 0x1c
        /*0972*/ 	.short	(.L_558 - .L_557)


	//   ....[0]....
.L_557:
        /*0974*/ 	.word	0x00000a90


	//   ....[1]....
        /*0978*/ 	.word	0x0000acf0


	//   ....[2]....
        /*097c*/ 	.word	0x0000ad50


	//   ....[3]....
        /*0980*/ 	.word	0x0000f8c0


	//----- nvinfo : EIATTR_MAX_THREADS
	.align		4
.L_558:
        /*0984*/ 	.byte	0x04, 0x05
        /*0986*/ 	.short	(.L_560 - .L_559)
.L_559:
        /*0988*/ 	.word	0x00000180
        /*098c*/ 	.word	0x00000001
        /*0990*/ 	.word	0x00000001


	//----- nvinfo : EIATTR_CRS_STACK_SIZE
	.align		4
.L_560:
        /*0994*/ 	.byte	0x04, 0x1e
        /*0996*/ 	.short	(.L_562 - .L_561)
.L_561:
        /*0998*/ 	.word	0x00000000


	//----- nvinfo : EIATTR_CBANK_PARAM_SIZE
	.align		4
.L_562:
        /*099c*/ 	.byte	0x03, 0x19
        /*099e*/ 	.short	0x0a70


	//----- nvinfo : EIATTR_PARAM_CBANK
	.align		4
        /*09a0*/ 	.byte	0x04, 0x0a
        /*09a2*/ 	.short	(.L_564 - .L_563)
	.align		4
.L_563:
        /*09a4*/ 	.word	index@(.nv.constant0._ZN7cutlass13device_kernelIN5flash11enable_sm90INS1_16FlashAttnFwdSm90INS1_25CollectiveMainloopFwdSm90ILi2EN4cute5tupleIJNS5_1CILi1EEES8_S8_EEENS6_IJNS7_ILi128EEENS7_ILi96EEENS7_ILi64EEEEEELi256ENS_10bfloat16_tEfNS_4arch4Sm90ELb1ELb0ELb0ELb1ELb0ELb0ELb0ELb1ELb0ELb0ELb0ELb0EEENS1_21CollectiveEpilogueFwdINS6_IJSA_NS7_ILi256EEESB_EEES9_SE_SG_Li256ELb1ELb0ELb0ELb0EEENS1_36VarlenDynamicPersistentTileSchedulerILi128ELi96ELi256ELi32ELb0ELb0ELb1ELb1ELb1ELb1EEEEEEEEEvNT_6ParamsE)
        /*09a8*/ 	.short	0x0210
        /*09aa*/ 	.short	0x0a70


	//----- nvinfo : EIATTR_SW_WAR
	.align		4
.L_564:
        /*09ac*/ 	.byte	0x04, 0x36
        /*09ae*/ 	.short	(.L_566 - .L_565)
.L_565:
        /*09b0*/ 	.word	0x00000008
.L_566:


//--------------------- .nv.info._ZN7cutlass13device_kernelIN5flash11enable_sm90INS1_16FlashAttnFwdSm90INS1_25CollectiveMainloopFwdSm90ILi2EN4cute5tupleIJNS5_1CILi1EEES8_S8_EEENS6_IJNS7_ILi128EEENS7_ILi96EEENS7_ILi64EEEEEELi256ENS_10bfloat16_tEfNS_4arch4Sm90ELb1ELb0ELb0ELb1ELb0ELb1ELb0ELb1ELb0ELb0ELb0ELb0EEENS1_21CollectiveEpilogueFwdINS6_IJSA_NS7_ILi256EEESB_EEES9_SE_SG_Li256ELb1ELb0ELb0ELb0EEENS1_36VarlenDynamicPersistentTileSchedulerILi128ELi96ELi256ELi32ELb0ELb0ELb1ELb1ELb1ELb1EEEEEEEEEvNT_6ParamsE --------------------------
	.section	.nv.info._ZN7cutlass13device_kernelIN5flash11enable_sm90INS1_16FlashAttnFwdSm90INS1_25CollectiveMainloopFwdSm90ILi2EN4cute5tupleIJNS5_1CILi1EEES8_S8_EEENS6_IJNS7_ILi128EEENS7_ILi96EEENS7_ILi64EEEEEELi256ENS_10bfloat16_tEfNS_4arch4Sm90ELb1ELb0ELb0ELb1ELb0ELb1ELb0ELb1ELb0ELb0ELb0ELb0EEENS1_21CollectiveEpilogueFwdINS6_IJSA_NS7_ILi256EEESB_EEES9_SE_SG_Li256ELb1ELb0ELb0ELb0EEENS1_36VarlenDynamicPersistentTileSchedulerILi128ELi96ELi256ELi32ELb0ELb0ELb1ELb1ELb1ELb1EEEEEEEEEvNT_6ParamsE,"",@"SHT_CUDA_INFO"
	.sectionflags	@""
	.align	4


	//----- nvinfo : EIATTR_CUDA_API_VERSION
	.align		4
        /*0000*/ 	.byte	0x04, 0x37
        /*0002*/ 	.short	(.L_568 - .L_567)
.L_567:
        /*0004*/ 	.word	0x00000082


	//----- nvinfo : EIATTR_KPARAM_INFO
	.align		4
.L_568:
        /*0008*/ 	.byte	0x04, 0x17
        /*000a*/ 	.short	(.L_570 - .L_569)
.L_569:
        /*000c*/ 	.word	0x00000000
        /*0010*/ 	.short	0x0000
        /*0012*/ 	.short	0x0070
        /*0014*/ 	.byte	0x00, 0xf0, 0x01, 0x28


	//----- nvinfo : EIATTR_SPARSE_MMA_MASK
	.align		4
.L_570:
        /*0018*/ 	.byte	0x03, 0x50
        /*001a*/ 	.short	0x0000


	//----- nvinfo : EIATTR_MAXREG_COUNT
	.align		4
        /*001c*/ 	.byte	0x03, 0x1b
        /*001e*/ 	.short	0x00a8


	//----- nvinfo : EIATTR_NUM_BARRIERS
	.align		4
        /*0020*/ 	.byte	0x02, 0x4c
        /*0022*/ 	.byte	0x10
	.zero		1


	//----- nvinfo : EIATTR_EXTERNS
	.align		4
        /*0024*/ 	.byte	0x04, 0x0f
        /*0026*/ 	.short	(.L_572 - .L_571)


	//   ....[0]....
	.align		4
.L_571:
        /*0028*/ 	.word	index@(__assertfail)


	//----- nvinfo : EIATTR_ANNOTATIONS
	.align		4
.L_572:
        /*002c*/ 	.byte	0x04, 0x55
        /*002e*/ 	.short	(.L_574 - .L_573)


	//   ....[0]....
.L_573:
        /* <DEDUP_REMOVED lines=41> */


	//----- nvinfo : EIATTR_MERCURY_ISA_VERSION
	.align		4
.L_574:
        /*02b0*/ 	.byte	0x03, 0x5f
        /*02b2*/ 	.short	0x0101


	//----- nvinfo : EIATTR_UNUSED_LOAD_BYTE_OFFSET
	.align		4
        /*02b4*/ 	.byte	0x04, 0x44
        /*02b6*/ 	.short	(.L_576 - .L_575)


	//   ....[0]....
.L_575:
        /*02b8*/ 	.word	0x00000b10
        /*02bc*/ 	.word	0x0000fff0


	//   ....[1]....
        /*02c0*/ 	.word	0x0000fe80
        /*02c4*/ 	.word	0x0000fff0


	//----- nvinfo : EIATTR_INT_WARP_WIDE_INSTR_OFFSETS
	.align		4
.L_576:
        /*02c8*/ 	.byte	0x04, 0x31
        /*02ca*/ 	.short	(.L_578 - .L_577)


	//   ....[0]....
.L_577:
        /*02cc*/ 	.word	0x000001c0


	//   ....[1]....
        /*02d0*/ 	.word	0x00000200


	//   ....[2]....
        /*02d4*/ 	.word	0x00000270


	//   ....[3]....
        /*02d8*/ 	.word	0x00014920


	//   ....[4]....
        /*02dc*/ 	.word	0x000149b0


	//   ....[5]....
        /*02e0*/ 	.word	0x00014e30


	//   ....[6]....
        /*02e4*/ 	.word	0x00014e60


	//   ....[7]....
        /*02e8*/ 	.word	0x00017200


	//   ....[8]....
        /*02ec*/ 	.word	0x00017290


	//----- nvinfo : EIATTR_COOP_GROUP_MASK_REGIDS
	.align		4
.L_578:
        /*02f0*/ 	.byte	0x04, 0x29
        /*02f2*/ 	.short	(.L_580 - .L_579)


	//   ....[0]....
.L_579:
        /*02f4*/ 	.word	0xffffffff


	//   ....[1]....
        /*02f8*/ 	.word	0xffffffff


	//   ....[2]....
        /*02fc*/ 	.word	0xffffffff


	//   ....[3]....
        /*0300*/ 	.word	0xffffffff


	//   ....[4]....
        /*0304*/ 	.word	0xffffffff


	//   ....[5]....
        /*0308*/ 	.word	0xffffffff


	//   ....[6]....
        /*030c*/ 	.word	0xffffffff


	//   ....[7]....
        /*0310*/ 	.word	0xffffffff


	//   ....[8]....
        /*0314*/ 	.word	0xffffffff


	//   ....[9]....
        /*0318*/ 	.word	0xffffffff


	//   ....[10]....
        /*031c*/ 	.word	0xffffffff


	//   ....[11]....
        /*0320*/ 	.word	0xffffffff


	//   ....[12]....
        /*0324*/ 	.word	0xffffffff


	//   ....[13]....
        /*0328*/ 	.word	0xffffffff


	//   ....[14]....
        /*032c*/ 	.word	0xffffffff


	//   ....[15]....
        /*0330*/ 	.word	0xffffffff


	//   ....[16]....
        /*0334*/ 	.word	0xffffffff


	//   ....[17]....
        /*0338*/ 	.word	0xffffffff


	//   ....[18]....
        /*033c*/ 	.word	0xffffffff


	//   ....[19]....
        /*0340*/ 	.word	0xffffffff


	//   ....[20]....
        /*0344*/ 	.word	0xffffffff


	//   ....[21]....
        /*0348*/ 	.word	0xffffffff


	//   ....[22]....
        /*034c*/ 	.word	0xffffffff


	//   ....[23]....
        /*0350*/ 	.word	0xffffffff


	//   ....[24]....
        /*0354*/ 	.word	0xffffffff


	//   ....[25]....
        /*0358*/ 	.word	0xffffffff


	//   ....[26]....
        /*035c*/ 	.word	0xffffffff


	//   ....[27]....
        /*0360*/ 	.word	0xffffffff


	//   ....[28]....
        /*0364*/ 	.word	0xffffffff


	//   ....[29]....
        /*0368*/ 	.word	0xffffffff


	//   ....[30]....
        /*036c*/ 	.word	0xffffffff


	//   ....[31]....
        /*0370*/ 	.word	0xffffffff


	//   ....[32]....
        /*0374*/ 	.word	0xffffffff


	//   ....[33]....
        /*0378*/ 	.word	0xffffffff


	//   ....[34]....
        /*037c*/ 	.word	0xffffffff


	//   ....[35]....
        /*0380*/ 	.word	0xffffffff


	//   ....[36]....
        /*0384*/ 	.word	0xffffffff


	//   ....[37]....
        /*0388*/ 	.word	0xffffffff


	//   ....[38]....
        /*038c*/ 	.word	0xffffffff


	//   ....[39]....
        /*0390*/ 	.word	0xffffffff


	//   ....[40]....
        /*0394*/ 	.word	0xffffffff


	//   ....[41]....
        /*0398*/ 	.word	0xffffffff


	//   ....[42]....
        /*039c*/ 	.word	0xffffffff


	//   ....[43]....
        /*03a0*/ 	.word	0xffffffff


	//   ....[44]....
        /*03a4*/ 	.word	0xffffffff


	//   ....[45]....
        /*03a8*/ 	.word	0xffffffff


	//   ....[46]....
        /*03ac*/ 	.word	0xffffffff


	//   ....[47]....
        /*03b0*/ 	.word	0xffffffff


	//   ....[48]....
        /*03b4*/ 	.word	0xffffffff


	//   ....[49]....
        /*03b8*/ 	.word	0xffffffff


	//   ....[50]....
        /*03bc*/ 	.word	0xffffffff


	//   ....[51]....
        /*03c0*/ 	.word	0xffffffff


	//   ....[52]....
        /*03c4*/ 	.word	0xffffffff


	//   ....[53]....
        /*03c8*/ 	.word	0xffffffff


	//   ....[54]....
        /*03cc*/ 	.word	0xffffffff


	//   ....[55]....
        /*03d0*/ 	.word	0xffffffff


	//   ....[56]....
        /*03d4*/ 	.word	0xffffffff


	//   ....[57]....
        /*03d8*/ 	.word	0xffffffff


	//   ....[58]....
        /*03dc*/ 	.word	0x0500000f


	//   ....[59]....
        /*03e0*/ 	.word	0x0500000f


	//   ....[60]....
        /*03e4*/ 	.word	0x0500000f


	//   ....[61]....
        /*03e8*/ 	.word	0x0500000f


	//   ....[62]....
        /*03ec*/ 	.word	0x0500000f


	//   ....[63]....
        /*03f0*/ 	.word	0x0500000f


	//   ....[64]....
        /*03f4*/ 	.word	0x0500000f


	//   ....[65]....
        /*03f8*/ 	.word	0x0500000f


	//   ....[66]....
        /*03fc*/ 	.word	0x0500000f


	//   ....[67]....
        /*0400*/ 	.word	0x0500000f


	//   ....[68]....
        /*0404*/ 	.word	0x0500000f


	//   ....[69]....
        /*0408*/ 	.word	0x0500000f


	//   ....[70]....
        /*040c*/ 	.word	0x0500000f


	//   ....[71]....
        /*0410*/ 	.word	0x0500000f


	//   ....[72]....
        /*0414*/ 	.word	0x0500000f


	//   ....[73]....
        /*0418*/ 	.word	0x0500000f


	//   ....[74]....
        /*041c*/ 	.word	0x0500000f


	//   ....[75]....
        /*0420*/ 	.word	0x0500000f


	//   ....[76]....
        /*0424*/ 	.word	0x0500000f


	//   ....[77]....
        /*0428*/ 	.word	0x0500000f


	//   ....[78]....
        /*042c*/ 	.word	0x0500000f


	//   ....[79]....
        /*0430*/ 	.word	0x0500000f


	//   ....[80]....
        /*0434*/ 	.word	0x0500000f


	//   ....[81]....
        /*0438*/ 	.word	0x0500000f


	//   ....[82]....
        /*043c*/ 	.word	0x0500000f


	//   ....[83]....
        /*0440*/ 	.word	0x0500000f


	//   ....[84]....
        /*0444*/ 	.word	0x0500000f


	//   ....[85]....
        /*0448*/ 	.word	0x0500000f


	//   ....[86]....
        /*044c*/ 	.word	0x0500000f


	//   ....[87]....
        /*0450*/ 	.word	0x0500000f


	//   ....[88]....
        /*0454*/ 	.word	0x0500000f


	//   ....[89]....
        /*0458*/ 	.word	0x0500000f


	//   ....[90]....
        /*045c*/ 	.word	0x0500000f


	//   ....[91]....
        /*0460*/ 	.word	0x0500000f


	//   ....[92]....
        /*0464*/ 	.word	0x0500000f


	//   ....[93]....
        /*0468*/ 	.word	0x0500000f


	//   ....[94]....
        /*046c*/ 	.word	0x0500000f


	//----- nvinfo : EIATTR_COOP_GROUP_INSTR_OFFSETS
	.align		4
.L_580:
        /*0470*/ 	.byte	0x04, 0x28
        /*0472*/ 	.short	(.L_582 - .L_581)


	//   ....[0]....
.L_581:
        /*0474*/ 	.word	0x00000070


	//   ....[1]....
        /*0478*/ 	.word	0x000001d0


	//   ....[2]....
        /*047c*/ 	.word	0x00000220


	//   ....[3]....
        /*0480*/ 	.word	0x00000450


	//   ....[4]....
        /*0484*/ 	.word	0x000005b0


	//   ....[5]....
        /*0488*/ 	.word	0x000006d0


	//   ....[6]....
        /*048c*/ 	.word	0x00000830


	//   ....[7]....
        /*0490*/ 	.word	0x00005d80


	//   ....[8]....
        /*0494*/ 	.word	0x000099e0


	//   ....[9]....
        /*0498*/ 	.word	0x00009ac0


	//   ....[10]....
        /*049c*/ 	.word	0x0000a0d0


	//   ....[11]....
        /*04a0*/ 	.word	0x0000a150


	//   ....[12]....
        /*04a4*/ 	.word	0x0000b770


	//   ....[13]....
        /*04a8*/ 	.word	0x0000b790


	//   ....[14]....
        /*04ac*/ 	.word	0x0000c320


	//   ....[15]....
        /*04b0*/ 	.word	0x0000c430


	//   ....[16]....
        /*04b4*/ 	.word	0x0000da40


	//   ....[17]....
        /*04b8*/ 	.word	0x0000da70


	//   ....[18]....
        /*04bc*/ 	.word	0x0000df90


	//   ....[19]....
        /*04c0*/ 	.word	0x0000e160


	//   ....[20]....
        /*04c4*/ 	.word	0x0000f400


	//   ....[21]....
        /*04c8*/ 	.word	0x0000f460


	//   ....[22]....
        /*04cc*/ 	.word	0x0000f4c0


	//   ....[23]....
        /*04d0*/ 	.word	0x0000f4f0


	//   ....[24]....
        /*04d4*/ 	.word	0x000127f0


	//   ....[25]....
        /*04d8*/ 	.word	0x00012980


	//   ....[26]....
        /*04dc*/ 	.word	0x000129b0


	//   ....[27]....
        /*04e0*/ 	.word	0x000129e0


	//   ....[28]....
        /*04e4*/ 	.word	0x00012a20


	//   ....[29]....
        /*04e8*/ 	.word	0x00012a70


	//   ....[30]....
        /*04ec*/ 	.word	0x00012ad0


	//   ....[31]....
        /*04f0*/ 	.word	0x00012cb0


	//   ....[32]....
        /*04f4*/ 	.word	0x00012d10


	//   ....[33]....
        /*04f8*/ 	.word	0x00012d50


	//   ....[34]....
        /*04fc*/ 	.word	0x00012d90


	//   ....[35]....
        /*0500*/ 	.word	0x00012dc0


	//   ....[36]....
        /*0504*/ 	.word	0x00012df0


	//   ....[37]....
        /*0508*/ 	.word	0x00012e80


	//   ....[38]....
        /*050c*/ 	.word	0x00012ee0


	//   ....[39]....
        /*0510*/ 	.word	0x00012f70


	//   ....[40]....
        /*0514*/ 	.word	0x00017320


	//   ....[41]....
        /*0518*/ 	.word	0x00017330


	//   ....[42]....
        /*051c*/ 	.word	0x00017440


	//   ....[43]....
        /*0520*/ 	.word	0x000174a0


	//   ....[44]....
        /*0524*/ 	.word	0x000174e0


	//   ....[45]....
        /*0528*/ 	.word	0x00017520


	//   ....[46]....
        /*052c*/ 	.word	0x00017550


	//   ....[47]....
        /*0530*/ 	.word	0x00017580


	//   ....[48]....
        /*0534*/ 	.word	0x00017710


	//   ....[49]....
        /*0538*/ 	.word	0x00017770


	//   ....[50]....
        /*053c*/ 	.word	0x000177b0


	//   ....[51]....
        /*0540*/ 	.word	0x000177f0


	//   ....[52]....
        /*0544*/ 	.word	0x00017820


	//   ....[53]....
        /*0548*/ 	.word	0x00017850


	//   ....[54]....
        /*054c*/ 	.word	0x00017910


	//   ....[55]....
        /*0550*/ 	.word	0x00017930


	//   ....[56]....
        /*0554*/ 	.word	0x000179a0


	//   ....[57]....
        /*0558*/ 	.word	0x00018030


	//   ....[58]....
        /*055c*/ 	.word	0x00018470


	//   ....[59]....
        /*0560*/ 	.word	0x00018510


	//   ....[60]....
        /*0564*/ 	.word	0x000185b0


	//   ....[61]....
        /*0568*/ 	.word	0x00018650


	//   ....[62]....
        /*056c*/ 	.word	0x000186f0


	//   ....[63]....
        /*0570*/ 	.word	0x00018790


	//   ....[64]....
        /*0574*/ 	.word	0x00018830


	//   ....[65]....
        /*0578*/ 	.word	0x000188d0


	//   ....[66]....
        /*057c*/ 	.word	0x00018970


	//   ....[67]....
        /*0580*/ 	.word	0x00018a60


	//   ....[68]....
        /*0584*/ 	.word	0x00018b00


	//   ....[69]....
        /*0588*/ 	.word	0x00018ba0


	//   ....[70]....
        /*058c*/ 	.word	0x00018c40


	//   ....[71]....
        /*0590*/ 	.word	0x00018ce0


	//   ....[72]....
        /*0594*/ 	.word	0x00018d80


	//   ....[73]....
        /*0598*/ 	.word	0x00018e20


	//   ....[74]....
        /*059c*/ 	.word	0x00018ec0


	//   ....[75]....
        /*05a0*/ 	.word	0x000191c0


	//   ....[76]....
        /*05a4*/ 	.word	0x000194a0


	//   ....[77]....
        /*05a8*/ 	.word	0x000198c0


	//   ....[78]....
        /*05ac*/ 	.word	0x00019950


	//   ....[79]....
        /*05b0*/ 	.word	0x000199f0


	//   ....[80]....
        /*05b4*/ 	.word	0x00019aa0


	//   ....[81]....
        /*05b8*/ 	.word	0x00019b20


	//   ....[82]....
        /*05bc*/ 	.word	0x00019ba0


	//   ....[83]....
        /*05c0*/ 	.word	0x00019c20


	//   ....[84]....
        /*05c4*/ 	.word	0x00019ca0


	//   ....[85]....
        /*05c8*/ 	.word	0x00019d30


	//   ....[86]....
        /*05cc*/ 	.word	0x00019de0


	//   ....[87]....
        /*05d0*/ 	.word	0x00019e60


	//   ....[88]....
        /*05d4*/ 	.word	0x00019ee0


	//   ....[89]....
        /*05d8*/ 	.word	0x00019f60


	//   ....[90]....
        /*05dc*/ 	.word	0x00019fe0


	//   ....[91]....
        /*05e0*/ 	.word	0x0001a050


	//   ....[92]....
        /*05e4*/ 	.word	0x0001a0f0


	//   ....[93]....
        /*05e8*/ 	.word	0x0001a180


	//   ....[94]....
        /*05ec*/ 	.word	0x0001a2b0


	//----- nvinfo : EIATTR_REG_RECONFIG
	.align		4
.L_582:
        /*05f0*/ 	.byte	0x01, 0x54
	.zero		2


	//----- nvinfo : EIATTR_SYSCALL_OFFSETS
	.align		4
        /*05f4*/ 	.byte	0x04, 0x46
        /*05f6*/ 	.short	(.L_584 - .L_583)


	//   ....[0]....
.L_583:
        /*05f8*/ 	.word	0x00001790


	//   ....[1]....
        /*05fc*/ 	.word	0x000018e0


	//   ....[2]....
        /*0600*/ 	.word	0x00005f20


	//   ....[3]....
        /*0604*/ 	.word	0x000063b0


	//   ....[4]....
        /*0608*/ 	.word	0x00014b40


	//   ....[5]....
        /*060c*/ 	.word	0x00014c80


	//   ....[6]....
        /*0610*/ 	.word	0x00014d80


	//----- nvinfo : EIATTR_MBARRIER_INSTR_OFFSETS
	.align		4
.L_584:
        /*0614*/ 	.byte	0x04, 0x39
        /*0616*/ 	.short	(.L_586 - .L_585)


	//   ....[0]....
.L_585:
        /*0618*/ 	.word	0x00000300
        /*061c*/ 	.word	0x000000ff
        /*0620*/ 	.word	0x00022800
        /*0624*/ 	.short	0x0100
        /*0626*/ 	.byte	0x08
	.zero		1


	//   ....[1]....
        /*0628*/ 	.word	0x00000310
        /*062c*/ 	.word	0x000000ff
        /*0630*/ 	.word	0x00022820
        /*0634*/ 	.short	0x0100
        /*0636*/ 	.byte	0x08
	.zero		1


	//   ....[2]....
        /*0638*/ 	.word	0x00000400
        /*063c*/ 	.word	0x000000ff
        /*0640*/ 	.word	0x00022830
        /*0644*/ 	.short	0x0100
        /*0646*/ 	.byte	0x08
	.zero		1


	//   ....[3]....
        /*0648*/ 	.word	0x00000410
        /*064c*/ 	.word	0x000000ff
        /*0650*/ 	.word	0x00022840
        /*0654*/ 	.short	0x0100
        /*0656*/ 	.byte	0x08
	.zero		1


	//   ....[4]....
        /*0658*/ 	.word	0x00000420
        /*065c*/ 	.word	0x000000ff
        /*0660*/ 	.word	0x00022838
        /*0664*/ 	.short	0x0100
        /*0666*/ 	.byte	0x08
	.zero		1


	//   ....[5]....
        /*0668*/ 	.word	0x00000430
        /*066c*/ 	.word	0x000000ff
        /*0670*/ 	.word	0x00022848
        /*0674*/ 	.short	0x0100
        /*0676*/ 	.byte	0x08
	.zero		1


	//   ....[6]....
        /*0678*/ 	.word	0x00000560
        /*067c*/ 	.word	0x000000ff
        /*0680*/ 	.word	0x00022850
        /*0684*/ 	.short	0x0100
        /*0686*/ 	.byte	0x08
	.zero		1


	//   ....[7]....
        /*0688*/ 	.word	0x00000570
        /*068c*/ 	.word	0x000000ff
        /*0690*/ 	.word	0x00022860
        /*0694*/ 	.short	0x0100
        /*0696*/ 	.byte	0x08
	.zero		1


	//   ....[8]....
        /*0698*/ 	.word	0x00000580
        /*069c*/ 	.word	0x000000ff
        /*06a0*/ 	.word	0x00022858
        /*06a4*/ 	.short	0x0100
        /*06a6*/ 	.byte	0x08
	.zero		1


	//   ....[9]....
        /*06a8*/ 	.word	0x00000590
        /*06ac*/ 	.word	0x000000ff
        /*06b0*/ 	.word	0x00022868
        /*06b4*/ 	.short	0x0100
        /*06b6*/ 	.byte	0x08
	.zero		1


	//   ....[10]....
        /*06b8*/ 	.word	0x00000680
        /*06bc*/ 	.word	0x000000ff
        /*06c0*/ 	.word	0x00022870
        /*06c4*/ 	.short	0x0100
        /*06c6*/ 	.byte	0x06
	.zero		1


	//   ....[11]....
        /*06c8*/ 	.word	0x00000690
        /*06cc*/ 	.word	0x000000ff
        /*06d0*/ 	.word	0x00022880
        /*06d4*/ 	.short	0x0100
        /*06d6*/ 	.byte	0x06
	.zero		1


	//   ....[12]....
        /*06d8*/ 	.word	0x000006a0
        /*06dc*/ 	.word	0x000000ff
        /*06e0*/ 	.word	0x00022878
        /*06e4*/ 	.short	0x0100
        /*06e6*/ 	.byte	0x06
	.zero		1


	//   ....[13]....
        /*06e8*/ 	.word	0x000006b0
        /*06ec*/ 	.word	0x000000ff
        /*06f0*/ 	.word	0x00022888
        /*06f4*/ 	.short	0x0100
        /*06f6*/ 	.byte	0x06
	.zero		1


	//   ....[14]....
        /*06f8*/ 	.word	0x000007e0
        /*06fc*/ 	.word	0x000000ff
        /*0700*/ 	.word	0x00022890
        /*0704*/ 	.short	0x0100
        /*0706*/ 	.byte	0x08
	.zero		1


	//   ....[15]....
        /*0708*/ 	.word	0x000007f0
        /*070c*/ 	.word	0x000000ff
        /*0710*/ 	.word	0x000228a0
        /*0714*/ 	.short	0x0100
        /*0716*/ 	.byte	0x08
	.zero		1


	//   ....[16]....
        /*0718*/ 	.word	0x00000800
        /*071c*/ 	.word	0x000000ff
        /*0720*/ 	.word	0x00022898
        /*0724*/ 	.short	0x0100
        /*0726*/ 	.byte	0x08
	.zero		1


	//   ....[17]....
        /*0728*/ 	.word	0x00000810
        /*072c*/ 	.word	0x000000ff
        /*0730*/ 	.word	0x000228a8
        /*0734*/ 	.short	0x0100
        /*0736*/ 	.byte	0x08
	.zero		1


	//   ....[18]....
        /*0738*/ 	.word	0x00000940
        /*073c*/ 	.word	0x000000ff
        /*0740*/ 	.word	0x000228b0
        /*0744*/ 	.short	0x0100
        /*0746*/ 	.byte	0x08
	.zero		1


	//   ....[19]....
        /*0748*/ 	.word	0x00000950
        /*074c*/ 	.word	0x000000ff
        /*0750*/ 	.word	0x000228c0
        /*0754*/ 	.short	0x0100
        /*0756*/ 	.byte	0x08
	.zero		1


	//   ....[20]....
        /*0758*/ 	.word	0x00000960
        /*075c*/ 	.word	0x000000ff
        /*0760*/ 	.word	0x000228b8
        /*0764*/ 	.short	0x0100
        /*0766*/ 	.byte	0x08
	.zero		1


	//   ....[21]....
        /*0768*/ 	.word	0x00000970
        /*076c*/ 	.word	0x000000ff
        /*0770*/ 	.word	0x000228c8
        /*0774*/ 	.short	0x0100
        /*0776*/ 	.byte	0x08
	.zero		1


	//   ....[22]....
        /*0778*/ 	.word	0x00002bb0
        /*077c*/ 	.word	0x00000058
        /*0780*/ 	.word	0x00022890
        /*0784*/ 	.short	0x010a
        /*0786*/ 	.byte	0x3f
	.zero		1


	//   ....[23]....
        /*0788*/ 	.word	0x00003eb0
        /*078c*/ 	.word	0x00000058
        /*0790*/ 	.word	0x00022890
        /*0794*/ 	.short	0x010a
        /*0796*/ 	.byte	0x3f
	.zero		1


	//   ....[24]....
        /*0798*/ 	.word	0x00004fb0
        /*079c*/ 	.word	0x00000058
        /*07a0*/ 	.word	0x00022890
        /*07a4*/ 	.short	0x010a
        /*07a6*/ 	.byte	0x3f
	.zero		1


	//   ....[25]....
        /*07a8*/ 	.word	0x000051c0
        /*07ac*/ 	.word	0x00000004
        /*07b0*/ 	.word	0x00000000
        /*07b4*/ 	.short	0x0101
        /*07b6*/ 	.byte	0x3f
	.zero		1


	//   ....[26]....
        /*07b8*/ 	.word	0x00005200
        /*07bc*/ 	.word	0x00000058
        /*07c0*/ 	.word	0x000228b0
        /*07c4*/ 	.short	0x010a
        /*07c6*/ 	.byte	0x3f
	.zero		1


	//   ....[27]....
        /*07c8*/ 	.word	0x00005850
        /*07cc*/ 	.word	0x00000058
        /*07d0*/ 	.word	0x00000000
        /*07d4*/ 	.short	0x0101
        /*07d6*/ 	.byte	0x3f
	.zero		1


	//   ....[28]....
        /*07d8*/ 	.word	0x00005fb0
        /*07dc*/ 	.word	0x00000012
        /*07e0*/ 	.word	0x00022800
        /*07e4*/ 	.short	0x010a
        /*07e6*/ 	.byte	0x3f
	.zero		1


	//   ....[29]....
        /*07e8*/ 	.word	0x00006000
        /*07ec*/ 	.word	0x00000012
        /*07f0*/ 	.word	0x00022800
        /*07f4*/ 	.short	0x010a
        /*07f6*/ 	.byte	0x3f
	.zero		1


	//   ....[30]....
        /*07f8*/ 	.word	0x00006c20
        /*07fc*/ 	.word	0x00000012
        /*0800*/ 	.word	0x00022800
        /*0804*/ 	.short	0x010a
        /*0806*/ 	.byte	0x3f
	.zero		1


	//   ....[31]....
        /*0808*/ 	.word	0x000080b0
        /*080c*/ 	.word	0x00000012
        /*0810*/ 	.word	0x00022800
        /*0814*/ 	.short	0x010a
        /*0816*/ 	.byte	0x3f
	.zero		1


	//   ....[32]....
        /*0818*/ 	.word	0x00009100
        /*081c*/ 	.word	0x00000014
        /*0820*/ 	.word	0x00022830
        /*0824*/ 	.short	0x010a
        /*0826*/ 	.byte	0x3f
	.zero		1


	//   ....[33]....
        /*0828*/ 	.word	0x000091a0
        /*082c*/ 	.word	0x00000014
        /*0830*/ 	.word	0x00022830
        /*0834*/ 	.short	0x010a
        /*0836*/ 	.byte	0x3f
	.zero		1


	//   ....[34]....
        /*0838*/ 	.word	0x0000a5c0
        /*083c*/ 	.word	0x00000003
        /*0840*/ 	.word	0x00000000
        /*0844*/ 	.short	0x0101
        /*0846*/ 	.byte	0x3f
	.zero		1


	//   ....[35]....
        /*0848*/ 	.word	0x0000aa00
        /*084c*/ 	.word	0x00000014
        /*0850*/ 	.word	0x00022850
        /*0854*/ 	.short	0x010a
        /*0856*/ 	.byte	0x3f
	.zero		1


	//   ....[36]....
        /*0858*/ 	.word	0x0000aa50
        /*085c*/ 	.word	0x00000014
        /*0860*/ 	.word	0x00022850
        /*0864*/ 	.short	0x010a
        /*0866*/ 	.byte	0x3f
	.zero		1


	//   ....[37]....
        /*0868*/ 	.word	0x0000ae50
        /*086c*/ 	.word	0x00000014
        /*0870*/ 	.word	0x00000000
        /*0874*/ 	.short	0x0101
        /*0876*/ 	.byte	0x3f
	.zero		1


	//   ....[38]....
        /*0878*/ 	.word	0x0000af70
        /*087c*/ 	.word	0x000000ce
        /*0880*/ 	.word	0x00022830
        /*0884*/ 	.short	0x010a
        /*0886*/ 	.byte	0x3f
	.zero		1


	//   ....[39]....
        /*0888*/ 	.word	0x0000afd0
        /*088c*/ 	.word	0x000000ce
        /*0890*/ 	.word	0x00022830
        /*0894*/ 	.short	0x010a
        /*0896*/ 	.byte	0x3f
	.zero		1


	//   ....[40]....
        /*0898*/ 	.word	0x0000c770
        /*089c*/ 	.word	0x0000009d
        /*08a0*/ 	.word	0x00000000
        /*08a4*/ 	.short	0x0101
        /*08a6*/ 	.byte	0x3f
	.zero		1


	//   ....[41]....
        /*08a8*/ 	.word	0x0000d0c0
        /*08ac*/ 	.word	0x000000ce
        /*08b0*/ 	.word	0x00022850
        /*08b4*/ 	.short	0x010a
        /*08b6*/ 	.byte	0x3f
	.zero		1


	//   ....[42]....
        /*08b8*/ 	.word	0x0000d110
        /*08bc*/ 	.word	0x000000ce
        /*08c0*/ 	.word	0x00022850
        /*08c4*/ 	.short	0x010a
        /*08c6*/ 	.byte	0x3f
	.zero		1


	//   ....[43]....
        /*08c8*/ 	.word	0x0000d4e0
        /*08cc*/ 	.word	0x000000ce
        /*08d0*/ 	.word	0x00000000
        /*08d4*/ 	.short	0x0101
        /*08d6*/ 	.byte	0x3f
	.zero		1


	//   ....[44]....
        /*08d8*/ 	.word	0x0000d5e0
        /*08dc*/ 	.word	0x000000ca
        /*08e0*/ 	.word	0x00022830
        /*08e4*/ 	.short	0x010a
        /*08e6*/ 	.byte	0x3f
	.zero		1


	//   ....[45]....
        /*08e8*/ 	.word	0x0000d640
        /*08ec*/ 	.word	0x000000ca
        /*08f0*/ 	.word	0x00022830
        /*08f4*/ 	.short	0x010a
        /*08f6*/ 	.byte	0x3f
	.zero		1


	//   ....[46]....
        /*08f8*/ 	.word	0x0000e4d0
        /*08fc*/ 	.word	0x0000009a
        /*0900*/ 	.word	0x00000000
        /*0904*/ 	.short	0x0101
        /*0906*/ 	.byte	0x3f
	.zero		1


	//   ....[47]....
        /*0908*/ 	.word	0x0000efb0
        /*090c*/ 	.word	0x000000ca
        /*0910*/ 	.word	0x00022850
        /*0914*/ 	.short	0x010a
        /*0916*/ 	.byte	0x3f
	.zero		1


	//   ....[48]....
        /*0918*/ 	.word	0x0000f000
        /*091c*/ 	.word	0x000000ca
        /*0920*/ 	.word	0x00022850
        /*0924*/ 	.short	0x010a
        /*0926*/ 	.byte	0x3f
	.zero		1


	//   ....[49]....
        /*0928*/ 	.word	0x0000f3d0
        /*092c*/ 	.word	0x000000ca
        /*0930*/ 	.word	0x00000000
        /*0934*/ 	.short	0x0101
        /*0936*/ 	.byte	0x3f
	.zero		1


	//   ....[50]....
        /*0938*/ 	.word	0x000114f0
        /*093c*/ 	.word	0x00000000
        /*0940*/ 	.word	0x00000000
        /*0944*/ 	.short	0x0101
        /*0946*/ 	.byte	0x3f
	.zero		1


	//   ....[51]....
        /*0948*/ 	.word	0x00013cb0
        /*094c*/ 	.word	0x00000009
        /*0950*/ 	.word	0x00022820
        /*0954*/ 	.short	0x010a
        /*0956*/ 	.byte	0x3f
	.zero		1


	//   ....[52]....
        /*0958*/ 	.word	0x00013d40
        /*095c*/ 	.word	0x00000005
        /*0960*/ 	.word	0x000228a0
        /*0964*/ 	.short	0x010a
        /*0966*/ 	.byte	0x3f
	.zero		1


	//   ....[53]....
        /*0968*/ 	.word	0x00013f20
        /*096c*/ 	.word	0x00000005
        /*0970*/ 	.word	0x000228c0
        /*0974*/ 	.short	0x010a
        /*0976*/ 	.byte	0x3f
	.zero		1


	//   ....[54]....
        /*0978*/ 	.word	0x00014330
        /*097c*/ 	.word	0x00000006
        /*0980*/ 	.word	0x000228a0
        /*0984*/ 	.short	0x010a
        /*0986*/ 	.byte	0x3f
	.zero		1


	//   ....[55]....
        /*0988*/ 	.word	0x000144f0
        /*098c*/ 	.word	0x00000006
        /*0990*/ 	.word	0x000228c0
        /*0994*/ 	.short	0x010a
        /*0996*/ 	.byte	0x3f
	.zero		1


	//   ....[56]....
        /*0998*/ 	.word	0x000152c0
        /*099c*/ 	.word	0x00000005
        /*09a0*/ 	.word	0x00022840
        /*09a4*/ 	.short	0x010a
        /*09a6*/ 	.byte	0x3f
	.zero		1


	//   ....[57]....
        /*09a8*/ 	.word	0x000156b0
        /*09ac*/ 	.word	0x00000007
        /*09b0*/ 	.word	0x00022820
        /*09b4*/ 	.short	0x010a
        /*09b6*/ 	.byte	0x3f
	.zero		1


	//   ....[58]....
        /*09b8*/ 	.word	0x00015770
        /*09bc*/ 	.word	0x00000002
        /*09c0*/ 	.word	0x00022860
        /*09c4*/ 	.short	0x010a
        /*09c6*/ 	.byte	0x3f
	.zero		1


	//   ....[59]....
        /*09c8*/ 	.word	0x00015d90
        /*09cc*/ 	.word	0x00000003
        /*09d0*/ 	.word	0x00022840
        /*09d4*/ 	.short	0x010a
        /*09d6*/ 	.byte	0x3f
	.zero		1


	//   ....[60]....
        /*09d8*/ 	.word	0x00015fa0
        /*09dc*/ 	.word	0x00000003
        /*09e0*/ 	.word	0x00022860
        /*09e4*/ 	.short	0x010a
        /*09e6*/ 	.byte	0x3f
	.zero		1


	//   ....[61]....
        /*09e8*/ 	.word	0x00016510
        /*09ec*/ 	.word	0x00000002
        /*09f0*/ 	.word	0x00022840
        /*09f4*/ 	.short	0x010a
        /*09f6*/ 	.byte	0x3f
	.zero		1


	//   ....[62]....
        /*09f8*/ 	.word	0x00016710
        /*09fc*/ 	.word	0x00000002
        /*0a00*/ 	.word	0x00022860
        /*0a04*/ 	.short	0x010a
        /*0a06*/ 	.byte	0x3f
	.zero		1


	//   ....[63]....
        /*0a08*/ 	.word	0x00016c10
        /*0a0c*/ 	.word	0x00000002
        /*0a10*/ 	.word	0x00022840
        /*0a14*/ 	.short	0x010a
        /*0a16*/ 	.byte	0x3f
	.zero		1


	//   ....[64]....
        /*0a18*/ 	.word	0x00016e20
        /*0a1c*/ 	.word	0x00000002
        /*0a20*/ 	.word	0x00022860
        /*0a24*/ 	.short	0x010a
        /*0a26*/ 	.byte	0x3f
	.zero		1


	//   ....[65]....
        /*0a28*/ 	.word	0x00017fb0
        /*0a2c*/ 	.word	0x00000000
        /*0a30*/ 	.word	0x00022820
        /*0a34*/ 	.short	0x010a
        /*0a36*/ 	.byte	0x3f
	.zero		1


	//   ....[66]....
        /*0a38*/ 	.word	0x00018160
        /*0a3c*/ 	.word	0x00000006
        /*0a40*/ 	.word	0x00000000
        /*0a44*/ 	.short	0x010a
        /*0a46*/ 	.byte	0x3f
	.zero		1


	//   ....[67]....
        /*0a48*/ 	.word	0x000181d0
        /*0a4c*/ 	.word	0x00000007
        /*0a50*/ 	.word	0x00000000
        /*0a54*/ 	.short	0x010a
        /*0a56*/ 	.byte	0x3f
	.zero		1


	//   ....[68]....
        /*0a58*/ 	.word	0x00018240
        /*0a5c*/ 	.word	0x00000004
        /*0a60*/ 	.word	0x00000000
        /*0a64*/ 	.short	0x010a
        /*0a66*/ 	.byte	0x3f
	.zero		1


	//   ....[69]....
        /*0a68*/ 	.word	0x00018270
        /*0a6c*/ 	.word	0x00000003
        /*0a70*/ 	.word	0x00000000
        /*0a74*/ 	.short	0x010a
        /*0a76*/ 	.byte	0x3f
	.zero		1


	//   ....[70]....
        /*0a78*/ 	.word	0x000182d0
        /*0a7c*/ 	.word	0x00000058
        /*0a80*/ 	.word	0x00022890
        /*0a84*/ 	.short	0x010a
        /*0a86*/ 	.byte	0x3f
	.zero		1


	//   ....[71]....
        /*0a88*/ 	.word	0x00018320
        /*0a8c*/ 	.word	0x00000058
        /*0a90*/ 	.word	0x00022890
        /*0a94*/ 	.short	0x010a
        /*0a96*/ 	.byte	0x3f
	.zero		1


	//   ....[72]....
        /*0a98*/ 	.word	0x00018370
        /*0a9c*/ 	.word	0x00000058
        /*0aa0*/ 	.word	0x00022890
        /*0aa4*/ 	.short	0x010a
        /*0aa6*/ 	.byte	0x3f
	.zero		1


	//   ....[73]....
        /*0aa8*/ 	.word	0x000183c0
        /*0aac*/ 	.word	0x00000058
        /*0ab0*/ 	.word	0x000228b0
        /*0ab4*/ 	.short	0x010a
        /*0ab6*/ 	.byte	0x3f
	.zero		1


	//   ....[74]....
        /*0ab8*/ 	.word	0x000189b0
        /*0abc*/ 	.word	0x00000012
        /*0ac0*/ 	.word	0x00022800
        /*0ac4*/ 	.short	0x010a
        /*0ac6*/ 	.byte	0x3f
	.zero		1


	//   ....[75]....
        /*0ac8*/ 	.word	0x00018f00
        /*0acc*/ 	.word	0x00000012
        /*0ad0*/ 	.word	0x00022800
        /*0ad4*/ 	.short	0x010a
        /*0ad6*/ 	.byte	0x3f
	.zero		1


	//   ....[76]....
        /*0ad8*/ 	.word	0x00018f50
        /*0adc*/ 	.word	0x00000014
        /*0ae0*/ 	.word	0x00022830
        /*0ae4*/ 	.short	0x010a
        /*0ae6*/ 	.byte	0x3f
	.zero		1


	//   ....[77]....
        /*0ae8*/ 	.word	0x00018fa0
        /*0aec*/ 	.word	0x00000014
        /*0af0*/ 	.word	0x00022850
        /*0af4*/ 	.short	0x010a
        /*0af6*/ 	.byte	0x3f
	.zero		1


	//   ....[78]....
        /*0af8*/ 	.word	0x00018ff0
        /*0afc*/ 	.word	0x000000ce
        /*0b00*/ 	.word	0x00022830
        /*0b04*/ 	.short	0x010a
        /*0b06*/ 	.byte	0x3f
	.zero		1


	//   ....[79]....
        /*0b08*/ 	.word	0x00019040
        /*0b0c*/ 	.word	0x000000ce
        /*0b10*/ 	.word	0x00022850
        /*0b14*/ 	.short	0x010a
        /*0b16*/ 	.byte	0x3f
	.zero		1


	//   ....[80]....
        /*0b18*/ 	.word	0x00019090
        /*0b1c*/ 	.word	0x000000ca
        /*0b20*/ 	.word	0x00022830
        /*0b24*/ 	.short	0x010a
        /*0b26*/ 	.byte	0x3f
	.zero		1


	//   ....[81]....
        /*0b28*/ 	.word	0x000190e0
        /*0b2c*/ 	.word	0x000000ca
        /*0b30*/ 	.word	0x00022850
        /*0b34*/ 	.short	0x010a
        /*0b36*/ 	.byte	0x3f
	.zero		1


	//   ....[82]....
        /*0b38*/ 	.word	0x00019280
        /*0b3c*/ 	.word	0x00000009
        /*0b40*/ 	.word	0x00022820
        /*0b44*/ 	.short	0x010a
        /*0b46*/ 	.byte	0x3f
	.zero		1


	//   ....[83]....
        /*0b48*/ 	.word	0x000192d0
        /*0b4c*/ 	.word	0x00000005
        /*0b50*/ 	.word	0x000228a0
        /*0b54*/ 	.short	0x010a
        /*0b56*/ 	.byte	0x3f
	.zero		1


	//   ....[84]....
        /*0b58*/ 	.word	0x00019320
        /*0b5c*/ 	.word	0x00000005
        /*0b60*/ 	.word	0x000228c0
        /*0b64*/ 	.short	0x010a
        /*0b66*/ 	.byte	0x3f
	.zero		1


	//   ....[85]....
        /*0b68*/ 	.word	0x00019370
        /*0b6c*/ 	.word	0x00000006
        /*0b70*/ 	.word	0x000228a0
        /*0b74*/ 	.short	0x010a
        /*0b76*/ 	.byte	0x3f
	.zero		1


	//   ....[86]....
        /*0b78*/ 	.word	0x000193c0
        /*0b7c*/ 	.word	0x00000006
        /*0b80*/ 	.word	0x000228c0
        /*0b84*/ 	.short	0x010a
        /*0b86*/ 	.byte	0x3f
	.zero		1


	//   ....[87]....
        /*0b88*/ 	.word	0x00019560
        /*0b8c*/ 	.word	0x00000005
        /*0b90*/ 	.word	0x00022840
        /*0b94*/ 	.short	0x010a
        /*0b96*/ 	.byte	0x3f
	.zero		1


	//   ....[88]....
        /*0b98*/ 	.word	0x000195e0
        /*0b9c*/ 	.word	0x00000005
        /*0ba0*/ 	.word	0x00022820
        /*0ba4*/ 	.short	0x010a
        /*0ba6*/ 	.byte	0x3f
	.zero		1


	//   ....[89]....
        /*0ba8*/ 	.word	0x00019630
        /*0bac*/ 	.word	0x00000002
        /*0bb0*/ 	.word	0x00022860
        /*0bb4*/ 	.short	0x010a
        /*0bb6*/ 	.byte	0x3f
	.zero		1


	//   ....[90]....
        /*0bb8*/ 	.word	0x00019680
        /*0bbc*/ 	.word	0x00000003
        /*0bc0*/ 	.word	0x00022840
        /*0bc4*/ 	.short	0x010a
        /*0bc6*/ 	.byte	0x3f
	.zero		1


	//   ....[91]....
        /*0bc8*/ 	.word	0x000196d0
        /*0bcc*/ 	.word	0x00000003
        /*0bd0*/ 	.word	0x00022860
        /*0bd4*/ 	.short	0x010a
        /*0bd6*/ 	.byte	0x3f
	.zero		1


	//   ....[92]....
        /*0bd8*/ 	.word	0x00019720
        /*0bdc*/ 	.word	0x00000002
        /*0be0*/ 	.word	0x00022840
        /*0be4*/ 	.short	0x010a
        /*0be6*/ 	.byte	0x3f
	.zero		1


	//   ....[93]....
        /*0be8*/ 	.word	0x00019770
        /*0bec*/ 	.word	0x00000002
        /*0bf0*/ 	.word	0x00022860
        /*0bf4*/ 	.short	0x010a
        /*0bf6*/ 	.byte	0x3f
	.zero		1


	//   ....[94]....
        /*0bf8*/ 	.word	0x000197c0
        /*0bfc*/ 	.word	0x00000002
        /*0c00*/ 	.word	0x00022840
        /*0c04*/ 	.short	0x010a
        /*0c06*/ 	.byte	0x3f
	.zero		1


	//   ....[95]....
        /*0c08*/ 	.word	0x00019810
        /*0c0c*/ 	.word	0x00000002
        /*0c10*/ 	.word	0x00022860
        /*0c14*/ 	.short	0x010a
        /*0c16*/ 	.byte	0x3f
	.zero		1


	//   ....[96]....
        /*0c18*/ 	.word	0x0001a1d0
        /*0c1c*/ 	.word	0x00000000
        /*0c20*/ 	.word	0x00022820
        /*0c24*/ 	.short	0x010a
        /*0c26*/ 	.byte	0x3f
	.zero		1


	//   ....[97]....
        /*0c28*/ 	.word	0x0001a370
        /*0c2c*/ 	.word	0x00000006
        /*0c30*/ 	.word	0x00000000
        /*0c34*/ 	.short	0x010a
        /*0c36*/ 	.byte	0x3f
	.zero		1


	//   ....[98]....
        /*0c38*/ 	.word	0x0001a3c0
        /*0c3c*/ 	.word	0x00000007
        /*0c40*/ 	.word	0x00000000
        /*0c44*/ 	.short	0x010a
        /*0c46*/ 	.byte	0x3f
	.zero		1


	//   ....[99]....
        /*0c48*/ 	.word	0x0001a410
        /*0c4c*/ 	.word	0x00000004
        /*0c50*/ 	.word	0x00000000
        /*0c54*/ 	.short	0x010a
        /*0c56*/ 	.byte	0x3f
	.zero		1


	//----- nvinfo : EIATTR_NUM_MBARRIERS
	.align		4
.L_586:
        /*0c58*/ 	.byte	0x03, 0x38
        /*0c5a*/ 	.short	0x0016


	//----- nvinfo : EIATTR_EXIT_INSTR_OFFSETS
	.align		4
        /*0c5c*/ 	.byte	0x04, 0x1c
        /*0c5e*/ 	.short	(.L_588 - .L_587)


	//   ....[0]....
.L_587:
        /*0c60*/ 	.word	0x000182c0


	//----- nvinfo : EIATTR_MAX_THREADS
	.align		4
.L_588:
        /*0c64*/ 	.byte	0x04, 0x05
        /*0c66*/ 	.short	(.L_590 - .L_589)
.L_589:
        /*0c68*/ 	.word	0x00000180
        /*0c6c*/ 	.word	0x00000001
        /*0c70*/ 	.word	0x00000001


	//----- nvinfo : EIATTR_CRS_STACK_SIZE
	.align		4
.L_590:
        /*0c74*/ 	.byte	0x04, 0x1e
        /*0c76*/ 	.short	(.L_592 - .L_591)
.L_591:
        /*0c78*/ 	.word	0x00000000


	//----- nvinfo : EIATTR_CBANK_PARAM_SIZE
	.align		4
.L_592:
        /*0c7c*/ 	.byte	0x03, 0x19
        /*0c7e*/ 	.short	0x0a70


	//----- nvinfo : EIATTR_PARAM_CBANK
	.align		4
        /*0c80*/ 	.byte	0x04, 0x0a
        /*0c82*/ 	.short	(.L_594 - .L_593)
	.align		4
.L_593:
        /*0c84*/ 	.word	index@(.nv.constant0._ZN7cutlass13device_kernelIN5flash11enable_sm90INS1_16FlashAttnFwdSm90INS1_25CollectiveMainloopFwdSm90ILi2EN4cute5tupleIJNS5_1CILi1EEES8_S8_EEENS6_IJNS7_ILi128EEENS7_ILi96EEENS7_ILi64EEEEEELi256ENS_10bfloat16_tEfNS_4arch4Sm90ELb1ELb0ELb0ELb1ELb0ELb1ELb0ELb1ELb0ELb0ELb0ELb0EEENS1_21CollectiveEpilogueFwdINS6_IJSA_NS7_ILi256EEESB_EEES9_SE_SG_Li256ELb1ELb0ELb0ELb0EEENS1_36VarlenDynamicPersistentTileSchedulerILi128ELi96ELi256ELi32ELb0ELb0ELb1ELb1ELb1ELb1EEEEEEEEEvNT_6ParamsE)
        /*0c88*/ 	.short	0x0210
        /*0c8a*/ 	.short	0x0a70


	//----- nvinfo : EIATTR_SW_WAR
	.align		4
.L_594:
        /*0c8c*/ 	.byte	0x04, 0x36
        /*0c8e*/ 	.short	(.L_596 - .L_595)
.L_595:
        /*0c90*/ 	.word	0x00000008
.L_596:


//--------------------- .nv.info._ZN7cutlass13device_kernelIN5flash11enable_sm90INS1_16FlashAttnFwdSm90INS1_25CollectiveMainloopFwdSm90ILi2EN4cute5tupleIJNS5_1CILi1EEES8_S8_EEENS6_IJNS7_ILi128EEENS7_ILi96EEENS7_ILi64EEEEEELi256ENS_10bfloat16_tEfNS_4arch4Sm90ELb1ELb0ELb0ELb1ELb0ELb0ELb1ELb1ELb0ELb0ELb0ELb0EEENS1_21CollectiveEpilogueFwdINS6_IJSA_NS7_ILi256EEESB_EEES9_SE_SG_Li256ELb1ELb0ELb0ELb0EEENS1_36VarlenDynamicPersistentTileSchedulerILi128ELi96ELi256ELi32ELb0ELb0ELb1ELb1ELb1ELb1EEEEEEEEEvNT_6ParamsE --------------------------
	.section	.nv.info._ZN7cutlass13device_kernelIN5flash11enable_sm90INS1_16FlashAttnFwdSm90INS1_25CollectiveMainloopFwdSm90ILi2EN4cute5tupleIJNS5_1CILi1EEES8_S8_EEENS6_IJNS7_ILi128EEENS7_ILi96EEENS7_ILi64EEEEEELi256ENS_10bfloat16_tEfNS_4arch4Sm90ELb1ELb0ELb0ELb1ELb0ELb0ELb1ELb1ELb0ELb0ELb0ELb0EEENS1_21CollectiveEpilogueFwdINS6_IJSA_NS7_ILi256EEESB_EEES9_SE_SG_Li256ELb1ELb0ELb0ELb0EEENS1_36VarlenDynamicPersistentTileSchedulerILi128ELi96ELi256ELi32ELb0ELb0ELb1ELb1ELb1ELb1EEEEEEEEEvNT_6ParamsE,"",@"SHT_CUDA_INFO"
	.sectionflags	@""
	.align	4


	//----- nvinfo : EIATTR_CUDA_API_VERSION
	.align		4
        /*0000*/ 	.byte	0x04, 0x37
        /*0002*/ 	.short	(.L_598 - .L_597)
.L_597:
        /*0004*/ 	.word	0x00000082


	//----- nvinfo : EIATTR_KPARAM_INFO
	.align		4
.L_598:
        /*0008*/ 	.byte	0x04, 0x17
        /*000a*/ 	.short	(.L_600 - .L_599)
.L_599:
        /*000c*/ 	.word	0x00000000
        /*0010*/ 	.short	0x0000
        /*0012*/ 	.short	0x0070
        /*0014*/ 	.byte	0x00, 0xf0, 0x01, 0x2c


	//----- nvinfo : EIATTR_SPARSE_MMA_MASK
	.align		4
.L_600:
        /*0018*/ 	.byte	0x03, 0x50
        /*001a*/ 	.short	0x0000


	//----- nvinfo : EIATTR_MAXREG_COUNT
	.align		4
        /*001c*/ 	.byte	0x03, 0x1b
        /*001e*/ 	.short	0x00a8


	//----- nvinfo : EIATTR_NUM_BARRIERS
	.align		4
        /*0020*/ 	.byte	0x02, 0x4c
        /*0022*/ 	.byte	0x10
	.zero		1


	//----- nvinfo : EIATTR_EXTERNS
	.align		4
        /*0024*/ 	.byte	0x04, 0x0f
        /*0026*/ 	.short	(.L_602 - .L_601)


	//   ....[0]....
	.align		4
.L_601:
        /*0028*/ 	.word	index@(__assertfail)


	//----- nvinfo : EIATTR_ANNOTATIONS
	.align		4
.L_602:
        /*002c*/ 	.byte	0x04, 0x55
        /*002e*/ 	.short	(.L_604 - .L_603)


	//   ....[0]....
.L_603:
        /* <DEDUP_REMOVED lines=27> */


	//----- nvinfo : EIATTR_MERCURY_ISA_VERSION
	.align		4
.L_604:
        /*01d0*/ 	.byte	0x03, 0x5f
        /*01d2*/ 	.short	0x0101


	//----- nvinfo : EIATTR_UNUSED_LOAD_BYTE_OFFSET
	.align		4
        /*01d4*/ 	.byte	0x04, 0x44
        /*01d6*/ 	.short	(.L_606 - .L_605)


	//   ....[0]....
.L_605:
        /*01d8*/ 	.word	0x00000ad0
        /*01dc*/ 	.word	0x0000fff0


	//   ....[1]....
        /*01e0*/ 	.word	0x000097e0
        /*01e4*/ 	.word	0x0000fff0


	//----- nvinfo : EIATTR_INT_WARP_WIDE_INSTR_OFFSETS
	.align		4
.L_606:
        /*01e8*/ 	.byte	0x04, 0x31
        /*01ea*/ 	.short	(.L_608 - .L_607)


	//   ....[0]....
.L_607:
        /*01ec*/ 	.word	0x00000190


	//   ....[1]....
        /*01f0*/ 	.word	0x000001d0


	//   ....[2]....
        /*01f4*/ 	.word	0x00000240


	//   ....[3]....
        /*01f8*/ 	.word	0x00000250


	//   ....[4]....
        /*01fc*/ 	.word	0x0000d600


	//   ....[5]....
        /*0200*/ 	.word	0x0000d6a0


	//   ....[6]....
        /*0204*/ 	.word	0x0000db40


	//   ....[7]....
        /*0208*/ 	.word	0x0000db70


	//   ....[8]....
        /*020c*/ 	.word	0x00010150


	//   ....[9]....
        /*0210*/ 	.word	0x000101f0


	//----- nvinfo : EIATTR_COOP_GROUP_MASK_REGIDS
	.align		4
.L_608:
        /*0214*/ 	.byte	0x04, 0x29
        /*0216*/ 	.short	(.L_610 - .L_609)


	//   ....[0]....
.L_609:
        /*0218*/ 	.word	0xffffffff


	//   ....[1]....
        /*021c*/ 	.word	0xffffffff


	//   ....[2]....
        /*0220*/ 	.word	0xffffffff


	//   ....[3]....
        /*0224*/ 	.word	0xffffffff


	//   ....[4]....
        /*0228*/ 	.word	0xffffffff


	//   ....[5]....
        /*022c*/ 	.word	0xffffffff


	//   ....[6]....
        /*0230*/ 	.word	0xffffffff


	//   ....[7]....
        /*0234*/ 	.word	0xffffffff


	//   ....[8]....
        /*0238*/ 	.word	0xffffffff


	//   ....[9]....
        /*023c*/ 	.word	0xffffffff


	//   ....[10]....
        /*0240*/ 	.word	0xffffffff


	//   ....[11]....
        /*0244*/ 	.word	0xffffffff


	//   ....[12]....
        /*0248*/ 	.word	0xffffffff


	//   ....[13]....
        /*024c*/ 	.word	0xffffffff


	//   ....[14]....
        /*0250*/ 	.word	0xffffffff


	//   ....[15]....
        /*0254*/ 	.word	0xffffffff


	//   ....[16]....
        /*0258*/ 	.word	0xffffffff


	//   ....[17]....
        /*025c*/ 	.word	0xffffffff


	//   ....[18]....
        /*0260*/ 	.word	0xffffffff


	//   ....[19]....
        /*0264*/ 	.word	0xffffffff


	//   ....[20]....
        /*0268*/ 	.word	0xffffffff


	//   ....[21]....
        /*026c*/ 	.word	0xffffffff


	//   ....[22]....
        /*0270*/ 	.word	0xffffffff


	//   ....[23]....
        /*0274*/ 	.word	0xffffffff


	//   ....[24]....
        /*0278*/ 	.word	0xffffffff


	//   ....[25]....
        /*027c*/ 	.word	0xffffffff


	//   ....[26]....
        /*0280*/ 	.word	0xffffffff


	//   ....[27]....
        /*0284*/ 	.word	0xffffffff


	//   ....[28]....
        /*0288*/ 	.word	0xffffffff


	//   ....[29]....
        /*028c*/ 	.word	0xffffffff


	//   ....[30]....
        /*0290*/ 	.word	0xffffffff


	//   ....[31]....
        /*0294*/ 	.word	0xffffffff


	//   ....[32]....
        /*0298*/ 	.word	0xffffffff


	//   ....[33]....
        /*029c*/ 	.word	0xffffffff


	//   ....[34]....
        /*02a0*/ 	.word	0xffffffff


	//   ....[35]....
        /*02a4*/ 	.word	0xffffffff


	//   ....[36]....
        /*02a8*/ 	.word	0xffffffff


	//   ....[37]....
        /*02ac*/ 	.word	0xffffffff


	//   ....[38]....
        /*02b0*/ 	.word	0xffffffff


	//   ....[39]....
        /*02b4*/ 	.word	0xffffffff


	//   ....[40]....
        /*02b8*/ 	.word	0xffffffff


	//   ....[41]....
        /*02bc*/ 	.word	0xffffffff


	//   ....[42]....
        /*02c0*/ 	.word	0xffffffff


	//   ....[43]....
        /*02c4*/ 	.word	0xffffffff


	//   ....[44]....
        /*02c8*/ 	.word	0xffffffff


	//   ....[45]....
        /*02cc*/ 	.word	0xffffffff


	//   ....[46]....
        /*02d0*/ 	.word	0xffffffff


	//   ....[47]....
        /*02d4*/ 	.word	0xffffffff


	//   ....[48]....
        /*02d8*/ 	.word	0xffffffff


	//   ....[49]....
        /*02dc*/ 	.word	0xffffffff


	//   ....[50]....
        /*02e0*/ 	.word	0xffffffff


	//   ....[51]....
        /*02e4*/ 	.word	0xffffffff


	//   ....[52]....
        /*02e8*/ 	.word	0xffffffff


	//   ....[53]....
        /*02ec*/ 	.word	0xffffffff


	//   ....[54]....
        /*02f0*/ 	.word	0xffffffff


	//   ....[55]....
        /*02f4*/ 	.word	0xffffffff


	//   ....[56]....
        /*02f8*/ 	.word	0xffffffff


	//   ....[57]....
        /*02fc*/ 	.word	0xffffffff


	//   ....[58]....
        /*0300*/ 	.word	0x0500000f


	//   ....[59]....
        /*0304*/ 	.word	0x0500000f


	//   ....[60]....
        /*0308*/ 	.word	0x0500000f


	//   ....[61]....
        /*030c*/ 	.word	0x0500000f


	//   ....[62]....
        /*0310*/ 	.word	0x0500000f


	//   ....[63]....
        /*0314*/ 	.word	0x0500000f


	//   ....[64]....
        /*0318*/ 	.word	0x0500000f


	//   ....[65]....
        /*031c*/ 	.word	0x0500000f


	//   ....[66]....
        /*0320*/ 	.word	0x0500000f


	//   ....[67]....
        /*0324*/ 	.word	0x0500000f


	//   ....[68]....
        /*0328*/ 	.word	0x0500000f


	//   ....[69]....
        /*032c*/ 	.word	0x0500000f


	//   ....[70]....
        /*0330*/ 	.word	0x0500000f


	//   ....[71]....
        /*0334*/ 	.word	0x0500000f


	//   ....[72]....
        /*0338*/ 	.word	0x0500000f


	//   ....[73]....
        /*033c*/ 	.word	0x0500000f


	//   ....[74]....
        /*0340*/ 	.word	0x0500000f


	//   ....[75]....
        /*0344*/ 	.word	0x0500000f


	//   ....[76]....
        /*0348*/ 	.word	0x0500000f


	//----- nvinfo : EIATTR_COOP_GROUP_INSTR_OFFSETS
	.align		4
.L_610:
        /*034c*/ 	.byte	0x04, 0x28
        /*034e*/ 	.short	(.L_612 - .L_611)


	//   ....[0]....
.L_611:
        /*0350*/ 	.word	0x00000070


	//   ....[1]....
        /*0354*/ 	.word	0x000001a0


	//   ....[2]....
        /*0358*/ 	.word	0x000001f0


	//   ....[3]....
        /*035c*/ 	.word	0x00000440


	//   ....[4]....
        /*0360*/ 	.word	0x000005a0


	//   ....[5]....
        /*0364*/ 	.word	0x000006c0


	//   ....[6]....
        /*0368*/ 	.word	0x00000820


	//   ....[7]....
        /*036c*/ 	.word	0x00001790


	//   ....[8]....
        /*0370*/ 	.word	0x00003130


	//   ....[9]....
        /*0374*/ 	.word	0x000031f0


	//   ....[10]....
        /*0378*/ 	.word	0x00003200


	//   ....[11]....
        /*037c*/ 	.word	0x00003250


	//   ....[12]....
        /*0380*/ 	.word	0x00005390


	//   ....[13]....
        /*0384*/ 	.word	0x000053a0


	//   ....[14]....
        /*0388*/ 	.word	0x000053d0


	//   ....[15]....
        /*038c*/ 	.word	0x000053e0


	//   ....[16]....
        /*0390*/ 	.word	0x00007700


	//   ....[17]....
        /*0394*/ 	.word	0x00007770


	//   ....[18]....
        /*0398*/ 	.word	0x00007790


	//   ....[19]....
        /*039c*/ 	.word	0x000077b0


	//   ....[20]....
        /*03a0*/ 	.word	0x00008d80


	//   ....[21]....
        /*03a4*/ 	.word	0x00008df0


	//   ....[22]....
        /*03a8*/ 	.word	0x00008e40


	//   ....[23]....
        /*03ac*/ 	.word	0x00008e70


	//   ....[24]....
        /*03b0*/ 	.word	0x0000c3a0


	//   ....[25]....
        /*03b4*/ 	.word	0x0000c530


	//   ....[26]....
        /*03b8*/ 	.word	0x0000c560


	//   ....[27]....
        /*03bc*/ 	.word	0x0000c5a0


	//   ....[28]....
        /*03c0*/ 	.word	0x0000c610


	//   ....[29]....
        /*03c4*/ 	.word	0x0000c670


	//   ....[30]....
        /*03c8*/ 	.word	0x0000c6b0


	//   ....[31]....
        /*03cc*/ 	.word	0x0000c860


	//   ....[32]....
        /*03d0*/ 	.word	0x0000c8c0


	//   ....[33]....
        /*03d4*/ 	.word	0x0000c900


	//   ....[34]....
        /*03d8*/ 	.word	0x0000c940


	//   ....[35]....
        /*03dc*/ 	.word	0x0000c970


	//   ....[36]....
        /*03e0*/ 	.word	0x0000c9a0


	//   ....[37]....
        /*03e4*/ 	.word	0x0000ca40


	//   ....[38]....
        /*03e8*/ 	.word	0x0000caa0


	//   ....[39]....
        /*03ec*/ 	.word	0x0000cb30


	//   ....[40]....
        /*03f0*/ 	.word	0x00010280


	//   ....[41]....
        /*03f4*/ 	.word	0x00010290


	//   ....[42]....
        /*03f8*/ 	.word	0x000103b0


	//   ....[43]....
        /*03fc*/ 	.word	0x00010410


	//   ....[44]....
        /*0400*/ 	.word	0x00010450


	//   ....[45]....
        /*0404*/ 	.word	0x00010490


	//   ....[46]....
        /*0408*/ 	.word	0x000104c0


	//   ....[47]....
        /*040c*/ 	.word	0x000104f0


	//   ....[48]....
        /*0410*/ 	.word	0x00010690


	//   ....[49]....
        /*0414*/ 	.word	0x000106f0


	//   ....[50]....
        /*0418*/ 	.word	0x00010730


	//   ....[51]....
        /*041c*/ 	.word	0x00010770


	//   ....[52]....
        /*0420*/ 	.word	0x000107a0


	//   ....[53]....
        /*0424*/ 	.word	0x000107d0


	//   ....[54]....
        /*0428*/ 	.word	0x00010890


	//   ....[55]....
        /*042c*/ 	.word	0x000108b0


	//   ....[56]....
        /*0430*/ 	.word	0x00010920


	//   ....[57]....
        /*0434*/ 	.word	0x00010fa0


	//   ....[58]....
        /*0438*/ 	.word	0x000115c0


	//   ....[59]....
        /*043c*/ 	.word	0x000119e0


	//   ....[60]....
        /*0440*/ 	.word	0x00011a70


	//   ....[61]....
        /*0444*/ 	.word	0x00011b10


	//   ....[62]....
        /*0448*/ 	.word	0x00011bc0


	//   ....[63]....
        /*044c*/ 	.word	0x00011c40


	//   ....[64]....
        /*0450*/ 	.word	0x00011cc0


	//   ....[65]....
        /*0454*/ 	.word	0x00011d40


	//   ....[66]....
        /*0458*/ 	.word	0x00011dc0


	//   ....[67]....
        /*045c*/ 	.word	0x00011e50


	//   ....[68]....
        /*0460*/ 	.word	0x00011f00


	//   ....[69]....
        /*0464*/ 	.word	0x00011f80


	//   ....[70]....
        /*0468*/ 	.word	0x00012000


	//   ....[71]....
        /*046c*/ 	.word	0x00012080


	//   ....[72]....
        /*0470*/ 	.word	0x00012100


	//   ....[73]....
        /*0474*/ 	.word	0x00012170


	//   ....[74]....
        /*0478*/ 	.word	0x00012210


	//   ....[75]....
        /*047c*/ 	.word	0x000122a0


	//   ....[76]....
        /*0480*/ 	.word	0x000123d0


	//----- nvinfo : EIATTR_REG_RECONFIG
	.align		4
.L_612:
        /*0484*/ 	.byte	0x01, 0x54
	.zero		2


	//----- nvinfo : EIATTR_SYSCALL_OFFSETS
	.align		4
        /*0488*/ 	.byte	0x04, 0x46
        /*048a*/ 	.short	(.L_614 - .L_613)


	//   ....[0]....
.L_613:
        /*048c*/ 	.word	0x000019f0


	//   ....[1]....
        /*0490*/ 	.word	0x0000d830


	//   ....[2]....
        /*0494*/ 	.word	0x0000d970


	//   ....[3]....
        /*0498*/ 	.word	0x0000da70


	//----- nvinfo : EIATTR_MBARRIER_INSTR_OFFSETS
	.align		4
.L_614:
        /*049c*/ 	.byte	0x04, 0x39
        /*049e*/ 	.short	(.L_616 - .L_615)


	//   ....[0]....
.L_615:
        /*04a0*/ 	.word	0x000002e0
        /*04a4*/ 	.word	0x000000ff
        /*04a8*/ 	.word	0x00032400
        /*04ac*/ 	.short	0x0100
        /*04ae*/ 	.byte	0x08
	.zero		1


	//   ....[1]....
        /*04b0*/ 	.word	0x000002f0
        /*04b4*/ 	.word	0x000000ff
        /*04b8*/ 	.word	0x00032410
        /*04bc*/ 	.short	0x0100
        /*04be*/ 	.byte	0x08
	.zero		1


	//   ....[2]....
        /*04c0*/ 	.word	0x00000300
        /*04c4*/ 	.word	0x000000ff
        /*04c8*/ 	.word	0x00032420
        /*04cc*/ 	.short	0x0100
        /*04ce*/ 	.byte	0x08
	.zero		1


	//   ....[3]....
        /*04d0*/ 	.word	0x000003f0
        /*04d4*/ 	.word	0x000000ff
        /*04d8*/ 	.word	0x00032430
        /*04dc*/ 	.short	0x0100
        /*04de*/ 	.byte	0x08
	.zero		1


	//   ....[4]....
        /*04e0*/ 	.word	0x00000400
        /*04e4*/ 	.word	0x000000ff
        /*04e8*/ 	.word	0x00032440
        /*04ec*/ 	.short	0x0100
        /*04ee*/ 	.byte	0x08
	.zero		1


	//   ....[5]....
        /*04f0*/ 	.word	0x00000410
        /*04f4*/ 	.word	0x000000ff
        /*04f8*/ 	.word	0x00032438
        /*04fc*/ 	.short	0x0100
        /*04fe*/ 	.byte	0x08
	.zero		1


	//   ....[6]....
        /*0500*/ 	.word	0x00000420
        /*0504*/ 	.word	0x000000ff
        /*0508*/ 	.word	0x00032448
        /*050c*/ 	.short	0x0100
        /*050e*/ 	.byte	0x08
	.zero		1


	//   ....[7]....
        /*0510*/ 	.word	0x00000550
        /*0514*/ 	.word	0x000000ff
        /*0518*/ 	.word	0x00032450
        /*051c*/ 	.short	0x0100
        /*051e*/ 	.byte	0x08
	.zero		1


	//   ....[8]....
        /*0520*/ 	.word	0x00000560
        /*0524*/ 	.word	0x000000ff
        /*0528*/ 	.word	0x00032460
        /*052c*/ 	.short	0x0100
        /*052e*/ 	.byte	0x08
	.zero		1


	//   ....[9]....
        /*0530*/ 	.word	0x00000570
        /*0534*/ 	.word	0x000000ff
        /*0538*/ 	.word	0x00032458
        /*053c*/ 	.short	0x0100
        /*053e*/ 	.byte	0x08
	.zero		1


	//   ....[10]....
        /*0540*/ 	.word	0x00000580
        /*0544*/ 	.word	0x000000ff
        /*0548*/ 	.word	0x00032468
        /*054c*/ 	.short	0x0100
        /*054e*/ 	.byte	0x08
	.zero		1


	//   ....[11]....
        /*0550*/ 	.word	0x00000670
        /*0554*/ 	.word	0x000000ff
        /*0558*/ 	.word	0x00032470
        /*055c*/ 	.short	0x0100
        /*055e*/ 	.byte	0x06
	.zero		1


	//   ....[12]....
        /*0560*/ 	.word	0x00000680
        /*0564*/ 	.word	0x000000ff
        /*0568*/ 	.word	0x00032480
        /*056c*/ 	.short	0x0100
        /*056e*/ 	.byte	0x06
	.zero		1


	//   ....[13]....
        /*0570*/ 	.word	0x00000690
        /*0574*/ 	.word	0x000000ff
        /*0578*/ 	.word	0x00032478
        /*057c*/ 	.short	0x0100
        /*057e*/ 	.byte	0x06
	.zero		1


	//   ....[14]....
        /*0580*/ 	.word	0x000006a0
        /*0584*/ 	.word	0x000000ff
        /*0588*/ 	.word	0x00032488
        /*058c*/ 	.short	0x0100
        /*058e*/ 	.byte	0x06
	.zero		1


	//   ....[15]....
        /*0590*/ 	.word	0x000007d0
        /*0594*/ 	.word	0x000000ff
        /*0598*/ 	.word	0x00032490
        /*059c*/ 	.short	0x0100
        /*059e*/ 	.byte	0x08
	.zero		1


	//   ....[16]....
        /*05a0*/ 	.word	0x000007e0
        /*05a4*/ 	.word	0x000000ff
        /*05a8*/ 	.word	0x000324a0
        /*05ac*/ 	.short	0x0100
        /*05ae*/ 	.byte	0x08
	.zero		1


	//   ....[17]....
        /*05b0*/ 	.word	0x000007f0
        /*05b4*/ 	.word	0x000000ff
        /*05b8*/ 	.word	0x00032498
        /*05bc*/ 	.short	0x0100
        /*05be*/ 	.byte	0x08
	.zero		1


	//   ....[18]....
        /*05c0*/ 	.word	0x00000800
        /*05c4*/ 	.word	0x000000ff
        /*05c8*/ 	.word	0x000324a8
        /*05cc*/ 	.short	0x0100
        /*05ce*/ 	.byte	0x08
	.zero		1


	//   ....[19]....
        /*05d0*/ 	.word	0x00000930
        /*05d4*/ 	.word	0x000000ff
        /*05d8*/ 	.word	0x000324b0
        /*05dc*/ 	.short	0x0100
        /*05de*/ 	.byte	0x08
	.zero		1


	//   ....[20]....
        /*05e0*/ 	.word	0x00000940
        /*05e4*/ 	.word	0x000000ff
        /*05e8*/ 	.word	0x000324c0
        /*05ec*/ 	.short	0x0100
        /*05ee*/ 	.byte	0x08
	.zero		1


	//   ....[21]....
        /*05f0*/ 	.word	0x00000950
        /*05f4*/ 	.word	0x000000ff
        /*05f8*/ 	.word	0x000324b8
        /*05fc*/ 	.short	0x0100
        /*05fe*/ 	.byte	0x08
	.zero		1


	//   ....[22]....
        /*0600*/ 	.word	0x00000960
        /*0604*/ 	.word	0x000000ff
        /*0608*/ 	.word	0x000324c8
        /*060c*/ 	.short	0x0100
        /*060e*/ 	.byte	0x08
	.zero		1


	//   ....[23]....
        /*0610*/ 	.word	0x00001a90
        /*0614*/ 	.word	0x00000005
        /*0618*/ 	.word	0x00032400
        /*061c*/ 	.short	0x010a
        /*061e*/ 	.byte	0x3f
	.zero		1


	//   ....[24]....
        /*0620*/ 	.word	0x00001b70
        /*0624*/ 	.word	0x00000000
        /*0628*/ 	.word	0x00032430
        /*062c*/ 	.short	0x010a
        /*062e*/ 	.byte	0x3f
	.zero		1


	//   ....[25]....
        /*0630*/ 	.word	0x00001bb0
        /*0634*/ 	.word	0x00000000
        /*0638*/ 	.word	0x00032430
        /*063c*/ 	.short	0x010a
        /*063e*/ 	.byte	0x3f
	.zero		1


	//   ....[26]....
        /*0640*/ 	.word	0x00001eb0
        /*0644*/ 	.word	0x00000005
        /*0648*/ 	.word	0x00032410
        /*064c*/ 	.short	0x010a
        /*064e*/ 	.byte	0x3f
	.zero		1


	//   ....[27]....
        /*0650*/ 	.word	0x00001ef0
        /*0654*/ 	.word	0x00000000
        /*0658*/ 	.word	0x00032450
        /*065c*/ 	.short	0x010a
        /*065e*/ 	.byte	0x3f
	.zero		1


	//   ....[28]....
        /*0660*/ 	.word	0x00001f30
        /*0664*/ 	.word	0x00000000
        /*0668*/ 	.word	0x00032450
        /*066c*/ 	.short	0x010a
        /*066e*/ 	.byte	0x3f
	.zero		1


	//   ....[29]....
        /*0670*/ 	.word	0x00003540
        /*0674*/ 	.word	0x00000018
        /*0678*/ 	.word	0x00000000
        /*067c*/ 	.short	0x0101
        /*067e*/ 	.byte	0x3f
	.zero		1


	//   ....[30]....
        /*0680*/ 	.word	0x00004000
        /*0684*/ 	.word	0x00000000
        /*0688*/ 	.word	0x00000000
        /*068c*/ 	.short	0x0101
        /*068e*/ 	.byte	0x3f
	.zero		1


	//   ....[31]....
        /*0690*/ 	.word	0x00004130
        /*0694*/ 	.word	0x000000ff
        /*0698*/ 	.word	0x00032430
        /*069c*/ 	.short	0x010a
        /*069e*/ 	.byte	0x05
	.zero		1


	//   ....[32]....
        /*06a0*/ 	.word	0x00004170
        /*06a4*/ 	.word	0x000000ff
        /*06a8*/ 	.word	0x00032430
        /*06ac*/ 	.short	0x010a
        /*06ae*/ 	.byte	0x05
	.zero		1


	//   ....[33]....
        /*06b0*/ 	.word	0x00004380
        /*06b4*/ 	.word	0x000000ff
        /*06b8*/ 	.word	0x00032450
        /*06bc*/ 	.short	0x010a
        /*06be*/ 	.byte	0x05
	.zero		1


	//   ....[34]....
        /*06c0*/ 	.word	0x000043c0
        /*06c4*/ 	.word	0x000000ff
        /*06c8*/ 	.word	0x00032450
        /*06cc*/ 	.short	0x010a
        /*06ce*/ 	.byte	0x05
	.zero		1


	//   ....[35]....
        /*06d0*/ 	.word	0x000055b0
        /*06d4*/ 	.word	0x00000098
        /*06d8*/ 	.word	0x00000000
        /*06dc*/ 	.short	0x0101
        /*06de*/ 	.byte	0x3f
	.zero		1


	//   ....[36]....
        /*06e0*/ 	.word	0x00006a20
        /*06e4*/ 	.word	0x000000d4
        /*06e8*/ 	.word	0x00000000
        /*06ec*/ 	.short	0x0101
        /*06ee*/ 	.byte	0x3f
	.zero		1


	//   ....[37]....
        /*06f0*/ 	.word	0x00006b50
        /*06f4*/ 	.word	0x000000ff
        /*06f8*/ 	.word	0x00032430
        /*06fc*/ 	.short	0x010a
        /*06fe*/ 	.byte	0x05
	.zero		1


	//   ....[38]....
        /*0700*/ 	.word	0x00006b90
        /*0704*/ 	.word	0x000000ff
        /*0708*/ 	.word	0x00032430
        /*070c*/ 	.short	0x010a
        /*070e*/ 	.byte	0x05
	.zero		1


	//   ....[39]....
        /*0710*/ 	.word	0x00006da0
        /*0714*/ 	.word	0x000000ff
        /*0718*/ 	.word	0x00032450
        /*071c*/ 	.short	0x010a
        /*071e*/ 	.byte	0x05
	.zero		1


	//   ....[40]....
        /*0720*/ 	.word	0x00006de0
        /*0724*/ 	.word	0x000000ff
        /*0728*/ 	.word	0x00032450
        /*072c*/ 	.short	0x010a
        /*072e*/ 	.byte	0x05
	.zero		1


	//   ....[41]....
        /*0730*/ 	.word	0x000079f0
        /*0734*/ 	.word	0x00000098
        /*0738*/ 	.word	0x00000000
        /*073c*/ 	.short	0x0101
        /*073e*/ 	.byte	0x3f
	.zero		1


	//   ....[42]....
        /*0740*/ 	.word	0x00008d60
        /*0744*/ 	.word	0x000000d5
        /*0748*/ 	.word	0x00000000
        /*074c*/ 	.short	0x0101
        /*074e*/ 	.byte	0x3f
	.zero		1


	//   ....[43]....
        /*0750*/ 	.word	0x0000af40
        /*0754*/ 	.word	0x00000097
        /*0758*/ 	.word	0x00000000
        /*075c*/ 	.short	0x0101
        /*075e*/ 	.byte	0x3f
	.zero		1


	//   ....[44]....
        /*0760*/ 	.word	0x0000dfc0
        /*0764*/ 	.word	0x00000008
        /*0768*/ 	.word	0x00032440
        /*076c*/ 	.short	0x010a
        /*076e*/ 	.byte	0x3f
	.zero		1


	//   ....[45]....
        /*0770*/ 	.word	0x0000e5d0
        /*0774*/ 	.word	0x00000008
        /*0778*/ 	.word	0x00032420
        /*077c*/ 	.short	0x010a
        /*077e*/ 	.byte	0x3f
	.zero		1


	//   ....[46]....
        /*0780*/ 	.word	0x0000e6a0
        /*0784*/ 	.word	0x0000000b
        /*0788*/ 	.word	0x00032460
        /*078c*/ 	.short	0x010a
        /*078e*/ 	.byte	0x3f
	.zero		1


	//   ....[47]....
        /*0790*/ 	.word	0x0000ece0
        /*0794*/ 	.word	0x00000002
        /*0798*/ 	.word	0x00032440
        /*079c*/ 	.short	0x010a
        /*079e*/ 	.byte	0x3f
	.zero		1


	//   ....[48]....
        /*07a0*/ 	.word	0x0000eef0
        /*07a4*/ 	.word	0x00000002
        /*07a8*/ 	.word	0x00032460
        /*07ac*/ 	.short	0x010a
        /*07ae*/ 	.byte	0x3f
	.zero		1


	//   ....[49]....
        /*07b0*/ 	.word	0x0000f460
        /*07b4*/ 	.word	0x00000002
        /*07b8*/ 	.word	0x00032440
        /*07bc*/ 	.short	0x010a
        /*07be*/ 	.byte	0x3f
	.zero		1


	//   ....[50]....
        /*07c0*/ 	.word	0x0000f660
        /*07c4*/ 	.word	0x00000002
        /*07c8*/ 	.word	0x00032460
        /*07cc*/ 	.short	0x010a
        /*07ce*/ 	.byte	0x3f
	.zero		1


	//   ....[51]....
        /*07d0*/ 	.word	0x0000fb60
        /*07d4*/ 	.word	0x00000002
        /*07d8*/ 	.word	0x00032440
        /*07dc*/ 	.short	0x010a
        /*07de*/ 	.byte	0x3f
	.zero		1


	//   ....[52]....
        /*07e0*/ 	.word	0x0000fd70
        /*07e4*/ 	.word	0x00000002
        /*07e8*/ 	.word	0x00032460
        /*07ec*/ 	.short	0x010a
        /*07ee*/ 	.byte	0x3f
	.zero		1


	//   ....[53]....
        /*07f0*/ 	.word	0x00010f30
        /*07f4*/ 	.word	0x00000000
        /*07f8*/ 	.word	0x00032420
        /*07fc*/ 	.short	0x010a
        /*07fe*/ 	.byte	0x3f
	.zero		1


	//   ....[54]....
        /*0800*/ 	.word	0x00011100
        /*0804*/ 	.word	0x00000006
        /*0808*/ 	.word	0x00000000
        /*080c*/ 	.short	0x010a
        /*080e*/ 	.byte	0x3f
	.zero		1


	//   ....[55]....
        /*0810*/ 	.word	0x00011170
        /*0814*/ 	.word	0x00000007
        /*0818*/ 	.word	0x00000000
        /*081c*/ 	.short	0x010a
        /*081e*/ 	.byte	0x3f
	.zero		1


	//   ....[56]....
        /*0820*/ 	.word	0x000111e0
        /*0824*/ 	.word	0x00000004
        /*0828*/ 	.word	0x00000000
        /*082c*/ 	.short	0x010a
        /*082e*/ 	.byte	0x3f
	.zero		1


	//   ....[57]....
        /*0830*/ 	.word	0x00011210
        /*0834*/ 	.word	0x00000003
        /*0838*/ 	.word	0x00000000
        /*083c*/ 	.short	0x010a
        /*083e*/ 	.byte	0x3f
	.zero		1


	//   ....[58]....
        /*0840*/ 	.word	0x00011270
        /*0844*/ 	.word	0x00000005
        /*0848*/ 	.word	0x00032400
        /*084c*/ 	.short	0x010a
        /*084e*/ 	.byte	0x3f
	.zero		1


	//   ....[59]....
        /*0850*/ 	.word	0x000112c0
        /*0854*/ 	.word	0x00000000
        /*0858*/ 	.word	0x00032430
        /*085c*/ 	.short	0x010a
        /*085e*/ 	.byte	0x3f
	.zero		1


	//   ....[60]....
        /*0860*/ 	.word	0x00011310
        /*0864*/ 	.word	0x00000005
        /*0868*/ 	.word	0x00032410
        /*086c*/ 	.short	0x010a
        /*086e*/ 	.byte	0x3f
	.zero		1


	//   ....[61]....
        /*0870*/ 	.word	0x00011360
        /*0874*/ 	.word	0x00000000
        /*0878*/ 	.word	0x00032450
        /*087c*/ 	.short	0x010a
        /*087e*/ 	.byte	0x3f
	.zero		1


	//   ....[62]....
        /*0880*/ 	.word	0x000113c0
        /*0884*/ 	.word	0x00000014
        /*0888*/ 	.word	0x00032430
        /*088c*/ 	.short	0x010a
        /*088e*/ 	.byte	0x3f
	.zero		1


	//   ....[63]....
        /*0890*/ 	.word	0x00011420
        /*0894*/ 	.word	0x00000014
        /*0898*/ 	.word	0x00032450
        /*089c*/ 	.short	0x010a
        /*089e*/ 	.byte	0x3f
	.zero		1


	//   ....[64]....
        /*08a0*/ 	.word	0x00011480
        /*08a4*/ 	.word	0x00000014
        /*08a8*/ 	.word	0x00032430
        /*08ac*/ 	.short	0x010a
        /*08ae*/ 	.byte	0x3f
	.zero		1


	//   ....[65]....
        /*08b0*/ 	.word	0x000114e0
        /*08b4*/ 	.word	0x00000014
        /*08b8*/ 	.word	0x00032450
        /*08bc*/ 	.short	0x010a
        /*08be*/ 	.byte	0x3f
	.zero		1


	//   ....[66]....
        /*08c0*/ 	.word	0x00011680
        /*08c4*/ 	.word	0x00000008
        /*08c8*/ 	.word	0x00032440
        /*08cc*/ 	.short	0x010a
        /*08ce*/ 	.byte	0x3f
	.zero		1


	//   ....[67]....
        /*08d0*/ 	.word	0x00011700
        /*08d4*/ 	.word	0x00000008
        /*08d8*/ 	.word	0x00032420
        /*08dc*/ 	.short	0x010a
        /*08de*/ 	.byte	0x3f
	.zero		1


	//   ....[68]....
        /*08e0*/ 	.word	0x00011750
        /*08e4*/ 	.word	0x0000000b
        /*08e8*/ 	.word	0x00032460
        /*08ec*/ 	.short	0x010a
        /*08ee*/ 	.byte	0x3f
	.zero		1


	//   ....[69]....
        /*08f0*/ 	.word	0x000117a0
        /*08f4*/ 	.word	0x00000002
        /*08f8*/ 	.word	0x00032440
        /*08fc*/ 	.short	0x010a
        /*08fe*/ 	.byte	0x3f
	.zero		1


	//   ....[70]....
        /*0900*/ 	.word	0x000117f0
        /*0904*/ 	.word	0x00000002
        /*0908*/ 	.word	0x00032460
        /*090c*/ 	.short	0x010a
        /*090e*/ 	.byte	0x3f
	.zero		1


	//   ....[71]....
        /*0910*/ 	.word	0x00011840
        /*0914*/ 	.word	0x00000002
        /*0918*/ 	.word	0x00032440
        /*091c*/ 	.short	0x010a
        /*091e*/ 	.byte	0x3f
	.zero		1


	//   ....[72]....
        /*0920*/ 	.word	0x00011890
        /*0924*/ 	.word	0x00000002
        /*0928*/ 	.word	0x00032460
        /*092c*/ 	.short	0x010a
        /*092e*/ 	.byte	0x3f
	.zero		1


	//   ....[73]....
        /*0930*/ 	.word	0x000118e0
        /*0934*/ 	.word	0x00000002
        /*0938*/ 	.word	0x00032440
        /*093c*/ 	.short	0x010a
        /*093e*/ 	.byte	0x3f
	.zero		1


	//   ....[74]....
        /*0940*/ 	.word	0x00011930
        /*0944*/ 	.word	0x00000002
        /*0948*/ 	.word	0x00032460
        /*094c*/ 	.short	0x010a
        /*094e*/ 	.byte	0x3f
	.zero		1


	//   ....[75]....
        /*0950*/ 	.word	0x000122f0
        /*0954*/ 	.word	0x00000000
        /*0958*/ 	.word	0x00032420
        /*095c*/ 	.short	0x010a
        /*095e*/ 	.byte	0x3f
	.zero		1


	//   ....[76]....
        /*0960*/ 	.word	0x00012490
        /*0964*/ 	.word	0x00000006
        /*0968*/ 	.word	0x00000000
        /*096c*/ 	.short	0x010a
        /*096e*/ 	.byte	0x3f
	.zero		1


	//   ....[77]....
        /*0970*/ 	.word	0x000124e0
        /*0974*/ 	.word	0x00000007
        /*0978*/ 	.word	0x00000000
        /*097c*/ 	.short	0x010a
        /*097e*/ 	.byte	0x3f
	.zero		1


	//   ....[78]....
        /*0980*/ 	.word	0x00012530
        /*0984*/ 	.word	0x00000004
        /*0988*/ 	.word	0x00000000
        /*098c*/ 	.short	0x010a
        /*098e*/ 	.byte	0x3f
	.zero		1


	//----- nvinfo : EIATTR_NUM_MBARRIERS
	.align		4
.L_616:
        /*0990*/ 	.byte	0x03, 0x38
        /*0992*/ 	.short	0x0017


	//----- nvinfo : EIATTR_EXIT_INSTR_OFFSETS
	.align		4
        /*0994*/ 	.byte	0x04, 0x1c
        /*0996*/ 	.short	(.L_618 - .L_617)


	//   ....[0]....
.L_617:
        /*0998*/ 	.word	0x00000b10


	//   ....[1]....
        /*099c*/ 	.word	0x0000c360


	//   ....[2]....
        /*09a0*/ 	.word	0x0000c3c0


	//   ....[3]....
        /*09a4*/ 	.word	0x00011260


	//----- nvinfo : EIATTR_MAX_THREADS
	.align		4
.L_618:
        /*09a8*/ 	.byte	0x04, 0x05
        /*09aa*/ 	.short	(.L_620 - .L_619)
.L_619:
        /*09ac*/ 	.word	0x00000180
        /*09b0*/ 	.word	0x00000001
        /*09b4*/ 	.word	0x00000001


	//----- nvinfo : EIATTR_CRS_STACK_SIZE
	.align		4
.L_620:
        /*09b8*/ 	.byte	0x04, 0x1e
        /*09ba*/ 	.short	(.L_622 - .L_621)
.L_621:
        /*09bc*/ 	.word	0x00000000


	//----- nvinfo : EIATTR_CBANK_PARAM_SIZE
	.align		4
.L_622:
        /*09c0*/ 	.byte	0x03, 0x19
        /*09c2*/ 	.short	0x0b70


	//----- nvinfo : EIATTR_PARAM_CBANK
	.align		4
        /*09c4*/ 	.byte	0x04, 0x0a
        /*09c6*/ 	.short	(.L_624 - .L_623)
	.align		4
.L_623:
        /*09c8*/ 	.word	index@(.nv.constant0._ZN7cutlass13device_kernelIN5flash11enable_sm90INS1_16FlashAttnFwdSm90INS1_25CollectiveMainloopFwdSm90ILi2EN4cute5tupleIJNS5_1CILi1EEES8_S8_EEENS6_IJNS7_ILi128EEENS7_ILi96EEENS7_ILi64EEEEEELi256ENS_10bfloat16_tEfNS_4arch4Sm90ELb1ELb0ELb0ELb1ELb0ELb0ELb1ELb1ELb0ELb0ELb0ELb0EEENS1_21CollectiveEpilogueFwdINS6_IJSA_NS7_ILi256EEESB_EEES9_SE_SG_Li256ELb1ELb0ELb0ELb0EEENS1_36VarlenDynamicPersistentTileSchedulerILi128ELi96ELi256ELi32ELb0ELb0ELb1ELb1ELb1ELb1EEEEEEEEEvNT_6ParamsE)
        /*09cc*/ 	.short	0x0210
        /*09ce*/ 	.short	0x0b70


	//----- nvinfo : EIATTR_SW_WAR
	.align		4
.L_624:
        /*09d0*/ 	.byte	0x04, 0x36
        /*09d2*/ 	.short	(.L_626 - .L_625)
.L_625:
        /*09d4*/ 	.word	0x00000008
.L_626:


//--------------------- .nv.info._ZN7cutlass13device_kernelIN5flash11enable_sm90INS1_16FlashAttnFwdSm90INS1_25CollectiveMainloopFwdSm90ILi2EN4cute5tupleIJNS5_1CILi1EEES8_S8_EEENS6_IJNS7_ILi128EEENS7_ILi96EEENS7_ILi64EEEEEELi256ENS_10bfloat16_tEfNS_4arch4Sm90ELb1ELb0ELb0ELb1ELb0ELb1ELb1ELb1ELb0ELb0ELb0ELb0EEENS1_21CollectiveEpilogueFwdINS6_IJSA_NS7_ILi256EEESB_EEES9_SE_SG_Li256ELb1ELb0ELb0ELb0EEENS1_36VarlenDynamicPersistentTileSchedulerILi128ELi96ELi256ELi32ELb0ELb0ELb1ELb1ELb1ELb1EEEEEEEEEvNT_6ParamsE --------------------------
	.section	.nv.info._ZN7cutlass13device_kernelIN5flash11enable_sm90INS1_16FlashAttnFwdSm90INS1_25CollectiveMainloopFwdSm90ILi2EN4cute5tupleIJNS5_1CILi1EEES8_S8_EEENS6_IJNS7_ILi128EEENS7_ILi96EEENS7_ILi64EEEEEELi256ENS_10bfloat16_tEfNS_4arch4Sm90ELb1ELb0ELb0ELb1ELb0ELb1ELb1ELb1ELb0ELb0ELb0ELb0EEENS1_21CollectiveEpilogueFwdINS6_IJSA_NS7_ILi256EEESB_EEES9_SE_SG_Li256ELb1ELb0ELb0ELb0EEENS1_36VarlenDynamicPersistentTileSchedulerILi128ELi96ELi256ELi32ELb0ELb0ELb1ELb1ELb1ELb1EEEEEEEEEvNT_6ParamsE,"",@"SHT_CUDA_INFO"
	.sectionflags	@""
	.align	4


	//----- nvinfo : EIATTR_CUDA_API_VERSION
	.align		4
        /*0000*/ 	.byte	0x04, 0x37
        /*0002*/ 	.short	(.L_628 - .L_627)
.L_627:
        /*0004*/ 	.word	0x00000082


	//----- nvinfo : EIATTR_KPARAM_INFO
	.align		4
.L_628:
        /*0008*/ 	.byte	0x04, 0x17
        /*000a*/ 	.short	(.L_630 - .L_629)
.L_629:
        /*000c*/ 	.word	0x00000000
        /*0010*/ 	.short	0x0000
        /*0012*/ 	.short	0x0070
        /*0014*/ 	.byte	0x00, 0xf0, 0x01, 0x2c


	//----- nvinfo : EIATTR_SPARSE_MMA_MASK
	.align		4
.L_630:
        /*0018*/ 	.byte	0x03, 0x50
        /*001a*/ 	.short	0x0000


	//----- nvinfo : EIATTR_MAXREG_COUNT
	.align		4
        /*001c*/ 	.byte	0x03, 0x1b
        /*001e*/ 	.short	0x00a8


	//----- nvinfo : EIATTR_NUM_BARRIERS
	.align		4
        /*0020*/ 	.byte	0x02, 0x4c
        /*0022*/ 	.byte	0x10
	.zero		1


	//----- nvinfo : EIATTR_EXTERNS
	.align		4
        /*0024*/ 	.byte	0x04, 0x0f
        /*0026*/ 	.short	(.L_632 - .L_631)


	//   ....[0]....
	.align		4
.L_631:
        /*0028*/ 	.word	index@(__assertfail)


	//----- nvinfo : EIATTR_ANNOTATIONS
	.align		4
.L_632:
        /*002c*/ 	.byte	0x04, 0x55
        /*002e*/ 	.short	(.L_634 - .L_633)


	//   ....[0]....
.L_633:
        /* <DEDUP_REMOVED lines=75> */


	//----- nvinfo : EIATTR_MERCURY_ISA_VERSION
	.align		4
.L_634:
        /*04d0*/ 	.byte	0x03, 0x5f
        /*04d2*/ 	.short	0x0101


	//----- nvinfo : EIATTR_UNUSED_LOAD_BYTE_OFFSET
	.align		4
        /*04d4*/ 	.byte	0x04, 0x44
        /*04d6*/ 	.short	(.L_636 - .L_635)


	//   ....[0]....
.L_635:
        /*04d8*/ 	.word	0x00000b50
        /*04dc*/ 	.word	0x0000fff0


	//   ....[1]....
        /*04e0*/ 	.word	0x00012190
        /*04e4*/ 	.word	0x0000fff0


	//----- nvinfo : EIATTR_INT_WARP_WIDE_INSTR_OFFSETS
	.align		4
.L_636:
        /*04e8*/ 	.byte	0x04, 0x31
        /*04ea*/ 	.short	(.L_638 - .L_637)


	//   ....[0]....
.L_637:
        /*04ec*/ 	.word	0x000001e0


	//   ....[1]....
        /*04f0*/ 	.word	0x00000220


	//   ....[2]....
        /*04f4*/ 	.word	0x00000290


	//   ....[3]....
        /*04f8*/ 	.word	0x00000300


	//   ....[4]....
        /*04fc*/ 	.word	0x00016da0


	//   ....[5]....
        /*0500*/ 	.word	0x00016e30


	//   ....[6]....
        /*0504*/ 	.word	0x000172b0


	//   ....[7]....
        /*0508*/ 	.word	0x000172e0


	//   ....[8]....
        /*050c*/ 	.word	0x00019880


	//   ....[9]....
        /*0510*/ 	.word	0x00019910


	//----- nvinfo : EIATTR_COOP_GROUP_MASK_REGIDS
	.align		4
.L_638:
        /*0514*/ 	.byte	0x04, 0x29
        /*0516*/ 	.short	(.L_640 - .L_639)


	//   ....[0]....
.L_639:
        /*0518*/ 	.word	0xffffffff


	//   ....[1]....
        /*051c*/ 	.word	0xffffffff


	//   ....[2]....
        /*0520*/ 	.word	0xffffffff


	//   ....[3]....
        /*0524*/ 	.word	0xffffffff


	//   ....[4]....
        /*0528*/ 	.word	0xffffffff


	//   ....[5]....
        /*052c*/ 	.word	0xffffffff


	//   ....[6]....
        /*0530*/ 	.word	0xffffffff


	//   ....[7]....
        /*0534*/ 	.word	0xffffffff


	//   ....[8]....
        /*0538*/ 	.word	0xffffffff


	//   ....[9]....
        /*053c*/ 	.word	0xffffffff


	//   ....[10]....
        /*0540*/ 	.word	0xffffffff


	//   ....[11]....
        /*0544*/ 	.word	0xffffffff


	//   ....[12]....
        /*0548*/ 	.word	0xffffffff


	//   ....[13]....
        /*054c*/ 	.word	0xffffffff


	//   ....[14]....
        /*0550*/ 	.word	0xffffffff


	//   ....[15]....
        /*0554*/ 	.word	0xffffffff


	//   ....[16]....
        /*0558*/ 	.word	0xffffffff


	//   ....[17]....
        /*055c*/ 	.word	0xffffffff


	//   ....[18]....
        /*0560*/ 	.word	0xffffffff


	//   ....[19]....
        /*0564*/ 	.word	0xffffffff


	//   ....[20]....
        /*0568*/ 	.word	0xffffffff


	//   ....[21]....
        /*056c*/ 	.word	0xffffffff


	//   ....[22]....
        /*0570*/ 	.word	0xffffffff


	//   ....[23]....
        /*0574*/ 	.word	0xffffffff


	//   ....[24]....
        /*0578*/ 	.word	0xffffffff


	//   ....[25]....
        /*057c*/ 	.word	0xffffffff


	//   ....[26]....
        /*0580*/ 	.word	0xffffffff


	//   ....[27]....
        /*0584*/ 	.word	0xffffffff


	//   ....[28]....
        /*0588*/ 	.word	0xffffffff


	//   ....[29]....
        /*058c*/ 	.word	0xffffffff


	//   ....[30]....
        /*0590*/ 	.word	0xffffffff


	//   ....[31]....
        /*0594*/ 	.word	0xffffffff


	//   ....[32]....
        /*0598*/ 	.word	0xffffffff


	//   ....[33]....
        /*059c*/ 	.word	0xffffffff


	//   ....[34]....
        /*05a0*/ 	.word	0xffffffff


	//   ....[35]....
        /*05a4*/ 	.word	0xffffffff


	//   ....[36]....
        /*05a8*/ 	.word	0xffffffff


	//   ....[37]....
        /*05ac*/ 	.word	0xffffffff


	//   ....[38]....
        /*05b0*/ 	.word	0xffffffff


	//   ....[39]....
        /*05b4*/ 	.word	0xffffffff


	//   ....[40]....
        /*05b8*/ 	.word	0xffffffff


	//   ....[41]....
        /*05bc*/ 	.word	0xffffffff


	//   ....[42]....
        /*05c0*/ 	.word	0xffffffff


	//   ....[43]....
        /*05c4*/ 	.word	0xffffffff


	//   ....[44]....
        /*05c8*/ 	.word	0xffffffff


	//   ....[45]....
        /*05cc*/ 	.word	0xffffffff


	//   ....[46]....
        /*05d0*/ 	.word	0xffffffff


	//   ....[47]....
        /*05d4*/ 	.word	0xffffffff


	//   ....[48]....
        /*05d8*/ 	.word	0xffffffff


	//   ....[49]....
        /*05dc*/ 	.word	0xffffffff


	//   ....[50]....
        /*05e0*/ 	.word	0xffffffff


	//   ....[51]....
        /*05e4*/ 	.word	0xffffffff


	//   ....[52]....
        /*05e8*/ 	.word	0xffffffff


	//   ....[53]....
        /*05ec*/ 	.word	0xffffffff


	//   ....[54]....
        /*05f0*/ 	.word	0xffffffff


	//   ....[55]....
        /*05f4*/ 	.word	0xffffffff


	//   ....[56]....
        /*05f8*/ 	.word	0xffffffff


	//   ....[57]....
        /*05fc*/ 	.word	0xffffffff


	//   ....[58]....
        /*0600*/ 	.word	0x0500000f


	//   ....[59]....
        /*0604*/ 	.word	0x0500000f


	//   ....[60]....
        /*0608*/ 	.word	0x0500000f


	//   ....[61]....
        /*060c*/ 	.word	0x0500000f


	//   ....[62]....
        /*0610*/ 	.word	0x0500000f


	//   ....[63]....
        /*0614*/ 	.word	0x0500000f


	//   ....[64]....
        /*0618*/ 	.word	0x0500000f


	//   ....[65]....
        /*061c*/ 	.word	0x0500000f


	//   ....[66]....
        /*0620*/ 	.word	0x0500000f


	//   ....[67]....
        /*0624*/ 	.word	0x0500000f


	//   ....[68]....
        /*0628*/ 	.word	0x0500000f


	//   ....[69]....
        /*062c*/ 	.word	0x0500000f


	//   ....[70]....
        /*0630*/ 	.word	0x0500000f


	//   ....[71]....
        /*0634*/ 	.word	0x0500000f


	//   ....[72]....
        /*0638*/ 	.word	0x0500000f


	//   ....[73]....
        /*063c*/ 	.word	0x0500000f


	//   ....[74]....
        /*0640*/ 	.word	0x0500000f


	//   ....[75]....
        /*0644*/ 	.word	0x0500000f


	//   ....[76]....
        /*0648*/ 	.word	0x0500000f


	//   ....[77]....
        /*064c*/ 	.word	0x0500000f


	//   ....[78]....
        /*0650*/ 	.word	0x0500000f


	//   ....[79]....
        /*0654*/ 	.word	0x0500000f


	//   ....[80]....
        /*0658*/ 	.word	0x0500000f


	//   ....[81]....
        /*065c*/ 	.word	0x0500000f


	//   ....[82]....
        /*0660*/ 	.word	0x0500000f


	//   ....[83]....
        /*0664*/ 	.word	0x0500000f


	//   ....[84]....
        /*0668*/ 	.word	0x0500000f


	//   ....[85]....
        /*066c*/ 	.word	0x0500000f


	//   ....[86]....
        /*0670*/ 	.word	0x0500000f


	//   ....[87]....
        /*0674*/ 	.word	0x0500000f


	//   ....[88]....
        /*0678*/ 	.word	0x0500000f


	//   ....[89]....
        /*067c*/ 	.word	0x0500000f


	//   ....[90]....
        /*0680*/ 	.word	0x0500000f


	//   ....[91]....
        /*0684*/ 	.word	0x0500000f


	//   ....[92]....
        /*0688*/ 	.word	0x0500000f


	//   ....[93]....
        /*068c*/ 	.word	0x0500000f


	//   ....[94]....
        /*0690*/ 	.word	0x0500000f


	//----- nvinfo : EIATTR_COOP_GROUP_INSTR_OFFSETS
	.align		4
.L_640:
        /*0694*/ 	.byte	0x04, 0x28
        /*0696*/ 	.short	(.L_642 - .L_641)


	//   ....[0]....
.L_641:
        /*0698*/ 	.word	0x00000060


	//   ....[1]....
        /*069c*/ 	.word	0x000001f0


	//   ....[2]....
        /*06a0*/ 	.word	0x000002b0


	//   ....[3]....
        /*06a4*/ 	.word	0x00000480


	//   ....[4]....
        /*06a8*/ 	.word	0x000005e0


	//   ....[5]....
        /*06ac*/ 	.word	0x00000700


	//   ....[6]....
        /*06b0*/ 	.word	0x00000860


	//   ....[7]....
        /*06b4*/ 	.word	0x000060d0


	//   ....[8]....
        /*06b8*/ 	.word	0x0000ab70


	//   ....[9]....
        /*06bc*/ 	.word	0x0000aba0


	//   ....[10]....
        /*06c0*/ 	.word	0x0000b140


	//   ....[11]....
        /*06c4*/ 	.word	0x0000b160


	//   ....[12]....
        /*06c8*/ 	.word	0x0000d260


	//   ....[13]....
        /*06cc*/ 	.word	0x0000d280


	//   ....[14]....
        /*06d0*/ 	.word	0x0000da50


	//   ....[15]....
        /*06d4*/ 	.word	0x0000da70


	//   ....[16]....
        /*06d8*/ 	.word	0x0000fe20


	//   ....[17]....
        /*06dc*/ 	.word	0x0000fe40


	//   ....[18]....
        /*06e0*/ 	.word	0x00010240


	//   ....[19]....
        /*06e4*/ 	.word	0x00010260


	//   ....[20]....
        /*06e8*/ 	.word	0x00011700


	//   ....[21]....
        /*06ec*/ 	.word	0x00011760


	//   ....[22]....
        /*06f0*/ 	.word	0x000117b0


	//   ....[23]....
        /*06f4*/ 	.word	0x000117e0


	//   ....[24]....
        /*06f8*/ 	.word	0x00014c90


	//   ....[25]....
        /*06fc*/ 	.word	0x00014e20


	//   ....[26]....
        /*0700*/ 	.word	0x00014e50


	//   ....[27]....
        /*0704*/ 	.word	0x00014e80


	//   ....[28]....
        /*0708*/ 	.word	0x00014ec0


	//   ....[29]....
        /*070c*/ 	.word	0x00014f10


	//   ....[30]....
        /*0710*/ 	.word	0x00014f70


	//   ....[31]....
        /*0714*/ 	.word	0x00015150


	//   ....[32]....
        /*0718*/ 	.word	0x000151b0


	//   ....[33]....
        /*071c*/ 	.word	0x000151f0


	//   ....[34]....
        /*0720*/ 	.word	0x00015230


	//   ....[35]....
        /*0724*/ 	.word	0x00015260


	//   ....[36]....
        /*0728*/ 	.word	0x00015290


	//   ....[37]....
        /*072c*/ 	.word	0x00015320


	//   ....[38]....
        /*0730*/ 	.word	0x00015380


	//   ....[39]....
        /*0734*/ 	.word	0x00015410


	//   ....[40]....
        /*0738*/ 	.word	0x000199a0


	//   ....[41]....
        /*073c*/ 	.word	0x000199b0


	//   ....[42]....
        /*0740*/ 	.word	0x00019ac0


	//   ....[43]....
        /*0744*/ 	.word	0x00019b20


	//   ....[44]....
        /*0748*/ 	.word	0x00019b60


	//   ....[45]....
        /*074c*/ 	.word	0x00019ba0


	//   ....[46]....
        /*0750*/ 	.word	0x00019bd0


	//   ....[47]....
        /*0754*/ 	.word	0x00019c00


	//   ....[48]....
        /*0758*/ 	.word	0x00019d90


	//   ....[49]....
        /*075c*/ 	.word	0x00019df0


	//   ....[50]....
        /*0760*/ 	.word	0x00019e30


	//   ....[51]....
        /*0764*/ 	.word	0x00019e70


	//   ....[52]....
        /*0768*/ 	.word	0x00019ea0


	//   ....[53]....
        /*076c*/ 	.word	0x00019ed0


	//   ....[54]....
        /*0770*/ 	.word	0x00019f90


	//   ....[55]....
        /*0774*/ 	.word	0x00019fb0


	//   ....[56]....
        /*0778*/ 	.word	0x0001a020


	//   ....[57]....
        /*077c*/ 	.word	0x0001a690


	//   ....[58]....
        /*0780*/ 	.word	0x0001ab20


	//   ....[59]....
        /*0784*/ 	.word	0x0001abc0


	//   ....[60]....
        /*0788*/ 	.word	0x0001ac60


	//   ....[61]....
        /*078c*/ 	.word	0x0001ad00


	//   ....[62]....
        /*0790*/ 	.word	0x0001ada0


	//   ....[63]....
        /*0794*/ 	.word	0x0001ae40


	//   ....[64]....
        /*0798*/ 	.word	0x0001aee0


	//   ....[65]....
        /*079c*/ 	.word	0x0001af80


	//   ....[66]....
        /*07a0*/ 	.word	0x0001b020


	//   ....[67]....
        /*07a4*/ 	.word	0x0001b110


	//   ....[68]....
        /*07a8*/ 	.word	0x0001b1b0


	//   ....[69]....
        /*07ac*/ 	.word	0x0001b250


	//   ....[70]....
        /*07b0*/ 	.word	0x0001b2f0


	//   ....[71]....
        /*07b4*/ 	.word	0x0001b390


	//   ....[72]....
        /*07b8*/ 	.word	0x0001b430


	//   ....[73]....
        /*07bc*/ 	.word	0x0001b4d0


	//   ....[74]....
        /*07c0*/ 	.word	0x0001b570


	//   ....[75]....
        /*07c4*/ 	.word	0x0001b8c0


	//   ....[76]....
        /*07c8*/ 	.word	0x0001bba0


	//   ....[77]....
        /*07cc*/ 	.word	0x0001bfc0


	//   ....[78]....
        /*07d0*/ 	.word	0x0001c050


	//   ....[79]....
        /*07d4*/ 	.word	0x0001c0f0


	//   ....[80]....
        /*07d8*/ 	.word	0x0001c1a0


	//   ....[81]....
        /*07dc*/ 	.word	0x0001c220


	//   ....[82]....
        /*07e0*/ 	.word	0x0001c2a0


	//   ....[83]....
        /*07e4*/ 	.word	0x0001c320


	//   ....[84]....
        /*07e8*/ 	.word	0x0001c3a0


	//   ....[85]....
        /*07ec*/ 	.word	0x0001c430


	//   ....[86]....
        /*07f0*/ 	.word	0x0001c4e0


	//   ....[87]....
        /*07f4*/ 	.word	0x0001c560


	//   ....[88]....
        /*07f8*/ 	.word	0x0001c5e0


	//   ....[89]....
        /*07fc*/ 	.word	0x0001c660


	//   ....[90]....
        /*0800*/ 	.word	0x0001c6e0


	//   ....[91]....
        /*0804*/ 	.word	0x0001c750


	//   ....[92]....
        /*0808*/ 	.word	0x0001c7f0


	//   ....[93]....
        /*080c*/ 	.word	0x0001c880


	//   ....[94]....
        /*0810*/ 	.word	0x0001c9b0


	//----- nvinfo : EIATTR_REG_RECONFIG
	.align		4
.L_642:
        /*0814*/ 	.byte	0x01, 0x54
	.zero		2


	//----- nvinfo : EIATTR_SYSCALL_OFFSETS
	.align		4
        /*0818*/ 	.byte	0x04, 0x46
        /*081a*/ 	.short	(.L_644 - .L_643)


	//   ....[0]....
.L_643:
        /*081c*/ 	.word	0x00001890


	//   ....[1]....
        /*0820*/ 	.word	0x000019e0


	//   ....[2]....
        /*0824*/ 	.word	0x000062c0


	//   ....[3]....
        /*0828*/ 	.word	0x000067d0


	//   ....[4]....
        /*082c*/ 	.word	0x00016fc0


	//   ....[5]....
        /*0830*/ 	.word	0x00017100


	//   ....[6]....
        /*0834*/ 	.word	0x00017200


	//----- nvinfo : EIATTR_MBARRIER_INSTR_OFFSETS
	.align		4
.L_644:
        /*0838*/ 	.byte	0x04, 0x39
        /*083a*/ 	.short	(.L_646 - .L_645)


	//   ....[0]....
.L_645:
        /*083c*/ 	.word	0x00000320
        /*0840*/ 	.word	0x000000ff
        /*0844*/ 	.word	0x00032400
        /*0848*/ 	.short	0x0100
        /*084a*/ 	.byte	0x08
	.zero		1


	//   ....[1]....
        /*084c*/ 	.word	0x00000330
        /*0850*/ 	.word	0x000000ff
        /*0854*/ 	.word	0x00032410
        /*0858*/ 	.short	0x0100
        /*085a*/ 	.byte	0x08
	.zero		1


	//   ....[2]....
        /*085c*/ 	.word	0x00000340
        /*0860*/ 	.word	0x000000ff
        /*0864*/ 	.word	0x00032420
        /*0868*/ 	.short	0x0100
        /*086a*/ 	.byte	0x08
	.zero		1


	//   ....[3]....
        /*086c*/ 	.word	0x00000430
        /*0870*/ 	.word	0x000000ff
        /*0874*/ 	.word	0x00032430
        /*0878*/ 	.short	0x0100
        /*087a*/ 	.byte	0x08
	.zero		1


	//   ....[4]....
        /*087c*/ 	.word	0x00000440
        /*0880*/ 	.word	0x000000ff
        /*0884*/ 	.word	0x00032440
        /*0888*/ 	.short	0x0100
        /*088a*/ 	.byte	0x08
	.zero		1


	//   ....[5]....
        /*088c*/ 	.word	0x00000450
        /*0890*/ 	.word	0x000000ff
        /*0894*/ 	.word	0x00032438
        /*0898*/ 	.short	0x0100
        /*089a*/ 	.byte	0x08
	.zero		1


	//   ....[6]....
        /*089c*/ 	.word	0x00000460
        /*08a0*/ 	.word	0x000000ff
        /*08a4*/ 	.word	0x00032448
        /*08a8*/ 	.short	0x0100
        /*08aa*/ 	.byte	0x08
	.zero		1


	//   ....[7]....
        /*08ac*/ 	.word	0x00000590
        /*08b0*/ 	.word	0x000000ff
        /*08b4*/ 	.word	0x00032450
        /*08b8*/ 	.short	0x0100
        /*08ba*/ 	.byte	0x08
	.zero		1


	//   ....[8]....
        /*08bc*/ 	.word	0x000005a0
        /*08c0*/ 	.word	0x000000ff
        /*08c4*/ 	.word	0x00032460
        /*08c8*/ 	.short	0x0100
        /*08ca*/ 	.byte	0x08
	.zero		1


	//   ....[9]....
        /*08cc*/ 	.word	0x000005b0
        /*08d0*/ 	.word	0x000000ff
        /*08d4*/ 	.word	0x00032458
        /*08d8*/ 	.short	0x0100
        /*08da*/ 	.byte	0x08
	.zero		1


	//   ....[10]....
        /*08dc*/ 	.word	0x000005c0
        /*08e0*/ 	.word	0x000000ff
        /*08e4*/ 	.word	0x00032468
        /*08e8*/ 	.short	0x0100
        /*08ea*/ 	.byte	0x08
	.zero		1


	//   ....[11]....
        /*08ec*/ 	.word	0x000006b0
        /*08f0*/ 	.word	0x000000ff
        /*08f4*/ 	.word	0x00032470
        /*08f8*/ 	.short	0x0100
        /*08fa*/ 	.byte	0x06
	.zero		1


	//   ....[12]....
        /*08fc*/ 	.word	0x000006c0
        /*0900*/ 	.word	0x000000ff
        /*0904*/ 	.word	0x00032480
        /*0908*/ 	.short	0x0100
        /*090a*/ 	.byte	0x06
	.zero		1


	//   ....[13]....
        /*090c*/ 	.word	0x000006d0
        /*0910*/ 	.word	0x000000ff
        /*0914*/ 	.word	0x00032478
        /*0918*/ 	.short	0x0100
        /*091a*/ 	.byte	0x06
	.zero		1


	//   ....[14]....
        /*091c*/ 	.word	0x000006e0
        /*0920*/ 	.word	0x000000ff
        /*0924*/ 	.word	0x00032488
        /*0928*/ 	.short	0x0100
        /*092a*/ 	.byte	0x06
	.zero		1


	//   ....[15]....
        /*092c*/ 	.word	0x00000810
        /*0930*/ 	.word	0x000000ff
        /*0934*/ 	.word	0x00032490
        /*0938*/ 	.short	0x0100
        /*093a*/ 	.byte	0x08
	.zero		1


	//   ....[16]....
        /*093c*/ 	.word	0x00000820
        /*0940*/ 	.word	0x000000ff
        /*0944*/ 	.word	0x000324a0
        /*0948*/ 	.short	0x0100
        /*094a*/ 	.byte	0x08
	.zero		1


	//   ....[17]....
        /*094c*/ 	.word	0x00000830
        /*0950*/ 	.word	0x000000ff
        /*0954*/ 	.word	0x00032498
        /*0958*/ 	.short	0x0100
        /*095a*/ 	.byte	0x08
	.zero		1


	//   ....[18]....
        /*095c*/ 	.word	0x00000840
        /*0960*/ 	.word	0x000000ff
        /*0964*/ 	.word	0x000324a8
        /*0968*/ 	.short	0x0100
        /*096a*/ 	.byte	0x08
	.zero		1


	//   ....[19]....
        /*096c*/ 	.word	0x00000970
        /*0970*/ 	.word	0x000000ff
        /*0974*/ 	.word	0x000324b0
        /*0978*/ 	.short	0x0100
        /*097a*/ 	.byte	0x08
	.zero		1


	//   ....[20]....
        /*097c*/ 	.word	0x00000980
        /*0980*/ 	.word	0x000000ff
        /*0984*/ 	.word	0x000324c0
        /*0988*/ 	.short	0x0100
        /*098a*/ 	.byte	0x08
	.zero		1


	//   ....[21]....
        /*098c*/ 	.word	0x00000990
        /*0990*/ 	.word	0x000000ff
        /*0994*/ 	.word	0x000324b8
        /*0998*/ 	.short	0x0100
        /*099a*/ 	.byte	0x08
	.zero		1


	//   ....[22]....
        /*099c*/ 	.word	0x000009a0
        /*09a0*/ 	.word	0x000000ff
        /*09a4*/ 	.word	0x000324c8
        /*09a8*/ 	.short	0x0100
        /*09aa*/ 	.byte	0x08
	.zero		1


	//   ....[23]....
        /*09ac*/ 	.word	0x00002df0
        /*09b0*/ 	.word	0x0000005a
        /*09b4*/ 	.word	0x00032490
        /*09b8*/ 	.short	0x010a
        /*09ba*/ 	.byte	0x3f
	.zero		1


	//   ....[24]....
        /*09bc*/ 	.word	0x000040f0
        /*09c0*/ 	.word	0x0000005a
        /*09c4*/ 	.word	0x00032490
        /*09c8*/ 	.short	0x010a
        /*09ca*/ 	.byte	0x3f
	.zero		1


	//   ....[25]....
        /*09cc*/ 	.word	0x00005290
        /*09d0*/ 	.word	0x0000005a
        /*09d4*/ 	.word	0x00032490
        /*09d8*/ 	.short	0x010a
        /*09da*/ 	.byte	0x3f
	.zero		1


	//   ....[26]....
        /*09dc*/ 	.word	0x000054b0
        /*09e0*/ 	.word	0x00000004
        /*09e4*/ 	.word	0x00000000
        /*09e8*/ 	.short	0x0101
        /*09ea*/ 	.byte	0x3f
	.zero		1


	//   ....[27]....
        /*09ec*/ 	.word	0x000054f0
        /*09f0*/ 	.word	0x0000005a
        /*09f4*/ 	.word	0x000324b0
        /*09f8*/ 	.short	0x010a
        /*09fa*/ 	.byte	0x3f
	.zero		1


	//   ....[28]....
        /*09fc*/ 	.word	0x00005b50
        /*0a00*/ 	.word	0x0000005a
        /*0a04*/ 	.word	0x00000000
        /*0a08*/ 	.short	0x0101
        /*0a0a*/ 	.byte	0x3f
	.zero		1


	//   ....[29]....
        /*0a0c*/ 	.word	0x00006360
        /*0a10*/ 	.word	0x00000011
        /*0a14*/ 	.word	0x00032400
        /*0a18*/ 	.short	0x010a
        /*0a1a*/ 	.byte	0x3f
	.zero		1


	//   ....[30]....
        /*0a1c*/ 	.word	0x000063b0
        /*0a20*/ 	.word	0x00000011
        /*0a24*/ 	.word	0x00032400
        /*0a28*/ 	.short	0x010a
        /*0a2a*/ 	.byte	0x3f
	.zero		1


	//   ....[31]....
        /*0a2c*/ 	.word	0x00007080
        /*0a30*/ 	.word	0x00000011
        /*0a34*/ 	.word	0x00032400
        /*0a38*/ 	.short	0x010a
        /*0a3a*/ 	.byte	0x3f
	.zero		1


	//   ....[32]....
        /*0a3c*/ 	.word	0x00008560
        /*0a40*/ 	.word	0x00000011
        /*0a44*/ 	.word	0x00032400
        /*0a48*/ 	.short	0x010a
        /*0a4a*/ 	.byte	0x3f
	.zero		1


	//   ....[33]....
        /*0a4c*/ 	.word	0x00009660
        /*0a50*/ 	.word	0x000000ad
        /*0a54*/ 	.word	0x00032430
        /*0a58*/ 	.short	0x010a
        /*0a5a*/ 	.byte	0x3f
	.zero		1


	//   ....[34]....
        /*0a5c*/ 	.word	0x000096f0
        /*0a60*/ 	.word	0x000000ad
        /*0a64*/ 	.word	0x00032430
        /*0a68*/ 	.short	0x010a
        /*0a6a*/ 	.byte	0x3f
	.zero		1


	//   ....[35]....
        /*0a6c*/ 	.word	0x000099f0
        /*0a70*/ 	.word	0x00000011
        /*0a74*/ 	.word	0x00032410
        /*0a78*/ 	.short	0x010a
        /*0a7a*/ 	.byte	0x3f
	.zero		1


	//   ....[36]....
        /*0a7c*/ 	.word	0x00009a40
        /*0a80*/ 	.word	0x000000ad
        /*0a84*/ 	.word	0x00032450
        /*0a88*/ 	.short	0x010a
        /*0a8a*/ 	.byte	0x3f
	.zero		1


	//   ....[37]....
        /*0a8c*/ 	.word	0x00009ac0
        /*0a90*/ 	.word	0x000000ad
        /*0a94*/ 	.word	0x00032450
        /*0a98*/ 	.short	0x010a
        /*0a9a*/ 	.byte	0x3f
	.zero		1


	//   ....[38]....
        /*0a9c*/ 	.word	0x0000b380
        /*0aa0*/ 	.word	0x00000018
        /*0aa4*/ 	.word	0x00000000
        /*0aa8*/ 	.short	0x0101
        /*0aaa*/ 	.byte	0x3f
	.zero		1


	//   ....[39]....
        /*0aac*/ 	.word	0x0000bf80
        /*0ab0*/ 	.word	0x000000ad
        /*0ab4*/ 	.word	0x00000000
        /*0ab8*/ 	.short	0x0101
        /*0aba*/ 	.byte	0x3f
	.zero		1


	//   ....[40]....
        /*0abc*/ 	.word	0x0000c070
        /*0ac0*/ 	.word	0x000000c9
        /*0ac4*/ 	.word	0x00032430
        /*0ac8*/ 	.short	0x010a
        /*0aca*/ 	.byte	0x3f
	.zero		1


	//   ....[41]....
        /*0acc*/ 	.word	0x0000c0e0
        /*0ad0*/ 	.word	0x000000c9
        /*0ad4*/ 	.word	0x00032430
        /*0ad8*/ 	.short	0x010a
        /*0ada*/ 	.byte	0x3f
	.zero		1


	//   ....[42]....
        /*0adc*/ 	.word	0x0000c350
        /*0ae0*/ 	.word	0x000000c9
        /*0ae4*/ 	.word	0x00032450
        /*0ae8*/ 	.short	0x010a
        /*0aea*/ 	.byte	0x3f
	.zero		1


	//   ....[43]....
        /*0aec*/ 	.word	0x0000c3a0
        /*0af0*/ 	.word	0x000000c9
        /*0af4*/ 	.word	0x00032450
        /*0af8*/ 	.short	0x010a
        /*0afa*/ 	.byte	0x3f
	.zero		1


	//   ....[44]....
        /*0afc*/ 	.word	0x0000e530
        /*0b00*/ 	.word	0x0000009f
        /*0b04*/ 	.word	0x00000000
        /*0b08*/ 	.short	0x0101
        /*0b0a*/ 	.byte	0x3f
	.zero		1


	//   ....[45]....
        /*0b0c*/ 	.word	0x0000ef00
        /*0b10*/ 	.word	0x000000c9
        /*0b14*/ 	.word	0x00000000
        /*0b18*/ 	.short	0x0101
        /*0b1a*/ 	.byte	0x3f
	.zero		1


	//   ....[46]....
        /*0b1c*/ 	.word	0x0000f010
        /*0b20*/ 	.word	0x000000d7
        /*0b24*/ 	.word	0x00032430
        /*0b28*/ 	.short	0x010a
        /*0b2a*/ 	.byte	0x3f
	.zero		1


	//   ....[47]....
        /*0b2c*/ 	.word	0x0000f080
        /*0b30*/ 	.word	0x000000d7
        /*0b34*/ 	.word	0x00032430
        /*0b38*/ 	.short	0x010a
        /*0b3a*/ 	.byte	0x3f
	.zero		1


	//   ....[48]....
        /*0b3c*/ 	.word	0x0000f2f0
        /*0b40*/ 	.word	0x000000d7
        /*0b44*/ 	.word	0x00032450
        /*0b48*/ 	.short	0x010a
        /*0b4a*/ 	.byte	0x3f
	.zero		1


	//   ....[49]....
        /*0b4c*/ 	.word	0x0000f340
        /*0b50*/ 	.word	0x000000d7
        /*0b54*/ 	.word	0x00032450
        /*0b58*/ 	.short	0x010a
        /*0b5a*/ 	.byte	0x3f
	.zero		1


	//   ....[50]....
        /*0b5c*/ 	.word	0x00010900
        /*0b60*/ 	.word	0x00000098
        /*0b64*/ 	.word	0x00000000
        /*0b68*/ 	.short	0x0101
        /*0b6a*/ 	.byte	0x3f
	.zero		1


	//   ....[51]....
        /*0b6c*/ 	.word	0x000116c0
        /*0b70*/ 	.word	0x000000d7
        /*0b74*/ 	.word	0x00000000
        /*0b78*/ 	.short	0x0101
        /*0b7a*/ 	.byte	0x3f
	.zero		1


	//   ....[52]....
        /*0b7c*/ 	.word	0x00013940
        /*0b80*/ 	.word	0x00000000
        /*0b84*/ 	.word	0x00000000
        /*0b88*/ 	.short	0x0101
        /*0b8a*/ 	.byte	0x3f
	.zero		1


	//   ....[53]....
        /*0b8c*/ 	.word	0x00016140
        /*0b90*/ 	.word	0x00000009
        /*0b94*/ 	.word	0x00032420
        /*0b98*/ 	.short	0x010a
        /*0b9a*/ 	.byte	0x3f
	.zero		1


	//   ....[54]....
        /*0b9c*/ 	.word	0x000161c0
        /*0ba0*/ 	.word	0x00000005
        /*0ba4*/ 	.word	0x000324a0
        /*0ba8*/ 	.short	0x010a
        /*0baa*/ 	.byte	0x3f
	.zero		1


	//   ....[55]....
        /*0bac*/ 	.word	0x000163a0
        /*0bb0*/ 	.word	0x00000005
        /*0bb4*/ 	.word	0x000324c0
        /*0bb8*/ 	.short	0x010a
        /*0bba*/ 	.byte	0x3f
	.zero		1


	//   ....[56]....
        /*0bbc*/ 	.word	0x000167b0
        /*0bc0*/ 	.word	0x00000006
        /*0bc4*/ 	.word	0x000324a0
        /*0bc8*/ 	.short	0x010a
        /*0bca*/ 	.byte	0x3f
	.zero		1


	//   ....[57]....
        /*0bcc*/ 	.word	0x00016970
        /*0bd0*/ 	.word	0x00000006
        /*0bd4*/ 	.word	0x000324c0
        /*0bd8*/ 	.short	0x010a
        /*0bda*/ 	.byte	0x3f
	.zero		1


	//   ....[58]....
        /*0bdc*/ 	.word	0x00017740
        /*0be0*/ 	.word	0x00000009
        /*0be4*/ 	.word	0x00032440
        /*0be8*/ 	.short	0x010a
        /*0bea*/ 	.byte	0x3f
	.zero		1


	//   ....[59]....
        /*0bec*/ 	.word	0x00017d60
        /*0bf0*/ 	.word	0x00000009
        /*0bf4*/ 	.word	0x00032420
        /*0bf8*/ 	.short	0x010a
        /*0bfa*/ 	.byte	0x3f
	.zero		1


	//   ....[60]....
        /*0bfc*/ 	.word	0x00017e30
        /*0c00*/ 	.word	0x00000005
        /*0c04*/ 	.word	0x00032460
        /*0c08*/ 	.short	0x010a
        /*0c0a*/ 	.byte	0x3f
	.zero		1


	//   ....[61]....
        /*0c0c*/ 	.word	0x00018460
        /*0c10*/ 	.word	0x00000002
        /*0c14*/ 	.word	0x00032440
        /*0c18*/ 	.short	0x010a
        /*0c1a*/ 	.byte	0x3f
	.zero		1


	//   ....[62]....
        /*0c1c*/ 	.word	0x00018670
        /*0c20*/ 	.word	0x00000002
        /*0c24*/ 	.word	0x00032460
        /*0c28*/ 	.short	0x010a
        /*0c2a*/ 	.byte	0x3f
	.zero		1


	//   ....[63]....
        /*0c2c*/ 	.word	0x00018bc0
        /*0c30*/ 	.word	0x00000002
        /*0c34*/ 	.word	0x00032440
        /*0c38*/ 	.short	0x010a
        /*0c3a*/ 	.byte	0x3f
	.zero		1


	//   ....[64]....
        /*0c3c*/ 	.word	0x00018dc0
        /*0c40*/ 	.word	0x00000002
        /*0c44*/ 	.word	0x00032460
        /*0c48*/ 	.short	0x010a
        /*0c4a*/ 	.byte	0x3f
	.zero		1


	//   ....[65]....
        /*0c4c*/ 	.word	0x000192a0
        /*0c50*/ 	.word	0x00000002
        /*0c54*/ 	.word	0x00032440
        /*0c58*/ 	.short	0x010a
        /*0c5a*/ 	.byte	0x3f
	.zero		1


	//   ....[66]....
        /*0c5c*/ 	.word	0x000194b0
        /*0c60*/ 	.word	0x00000002
        /*0c64*/ 	.word	0x00032460
        /*0c68*/ 	.short	0x010a
        /*0c6a*/ 	.byte	0x3f
	.zero		1


	//   ....[67]....
        /*0c6c*/ 	.word	0x0001a620
        /*0c70*/ 	.word	0x00000000
        /*0c74*/ 	.word	0x00032420
        /*0c78*/ 	.short	0x010a
        /*0c7a*/ 	.byte	0x3f
	.zero		1


	//   ....[68]....
        /*0c7c*/ 	.word	0x0001a7c0
        /*0c80*/ 	.word	0x00000006
        /*0c84*/ 	.word	0x00000000
        /*0c88*/ 	.short	0x010a
        /*0c8a*/ 	.byte	0x3f
	.zero		1


	//   ....[69]....
        /*0c8c*/ 	.word	0x0001a830
        /*0c90*/ 	.word	0x00000007
        /*0c94*/ 	.word	0x00000000
        /*0c98*/ 	.short	0x010a
        /*0c9a*/ 	.byte	0x3f
	.zero		1


	//   ....[70]....
        /*0c9c*/ 	.word	0x0001a8a0
        /*0ca0*/ 	.word	0x00000004
        /*0ca4*/ 	.word	0x00000000
        /*0ca8*/ 	.short	0x010a
        /*0caa*/ 	.byte	0x3f
	.zero		1


	//   ....[71]....
        /*0cac*/ 	.word	0x0001a8d0
        /*0cb0*/ 	.word	0x00000003
        /*0cb4*/ 	.word	0x00000000
        /*0cb8*/ 	.short	0x010a
        /*0cba*/ 	.byte	0x3f
	.zero		1


	//   ....[72]....
        /*0cbc*/ 	.word	0x0001a930
        /*0cc0*/ 	.word	0x0000005a
        /*0cc4*/ 	.word	0x00032490
        /*0cc8*/ 	.short	0x010a
        /*0cca*/ 	.byte	0x3f
	.zero		1


	//   ....[73]....
        /*0ccc*/ 	.word	0x0001a980
        /*0cd0*/ 	.word	0x0000005a
        /*0cd4*/ 	.word	0x00032490
        /*0cd8*/ 	.short	0x010a
        /*0cda*/ 	.byte	0x3f
	.zero		1


	//   ....[74]....
        /*0cdc*/ 	.word	0x0001a9d0
        /*0ce0*/ 	.word	0x0000005a
        /*0ce4*/ 	.word	0x00032490
        /*0ce8*/ 	.short	0x010a
        /*0cea*/ 	.byte	0x3f
	.zero		1


	//   ....[75]....
        /*0cec*/ 	.word	0x0001aa20
        /*0cf0*/ 	.word	0x0000005a
        /*0cf4*/ 	.word	0x000324b0
        /*0cf8*/ 	.short	0x010a
        /*0cfa*/ 	.byte	0x3f
	.zero		1


	//   ....[76]....
        /*0cfc*/ 	.word	0x0001b060
        /*0d00*/ 	.word	0x00000011
        /*0d04*/ 	.word	0x00032400
        /*0d08*/ 	.short	0x010a
        /*0d0a*/ 	.byte	0x3f
	.zero		1


	//   ....[77]....
        /*0d0c*/ 	.word	0x0001b5b0
        /*0d10*/ 	.word	0x00000011
        /*0d14*/ 	.word	0x00032400
        /*0d18*/ 	.short	0x010a
        /*0d1a*/ 	.byte	0x3f
	.zero		1


	//   ....[78]....
        /*0d1c*/ 	.word	0x0001b600
        /*0d20*/ 	.word	0x000000ad
        /*0d24*/ 	.word	0x00032430
        /*0d28*/ 	.short	0x010a
        /*0d2a*/ 	.byte	0x3f
	.zero		1


	//   ....[79]....
        /*0d2c*/ 	.word	0x0001b650
        /*0d30*/ 	.word	0x00000011
        /*0d34*/ 	.word	0x00032410
        /*0d38*/ 	.short	0x010a
        /*0d3a*/ 	.byte	0x3f
	.zero		1


	//   ....[80]....
        /*0d3c*/ 	.word	0x0001b6a0
        /*0d40*/ 	.word	0x000000ad
        /*0d44*/ 	.word	0x00032450
        /*0d48*/ 	.short	0x010a
        /*0d4a*/ 	.byte	0x3f
	.zero		1


	//   ....[81]....
        /*0d4c*/ 	.word	0x0001b6f0
        /*0d50*/ 	.word	0x000000c9
        /*0d54*/ 	.word	0x00032430
        /*0d58*/ 	.short	0x010a
        /*0d5a*/ 	.byte	0x3f
	.zero		1


	//   ....[82]....
        /*0d5c*/ 	.word	0x0001b740
        /*0d60*/ 	.word	0x000000c9
        /*0d64*/ 	.word	0x00032450
        /*0d68*/ 	.short	0x010a
        /*0d6a*/ 	.byte	0x3f
	.zero		1


	//   ....[83]....
        /*0d6c*/ 	.word	0x0001b790
        /*0d70*/ 	.word	0x000000d7
        /*0d74*/ 	.word	0x00032430
        /*0d78*/ 	.short	0x010a
        /*0d7a*/ 	.byte	0x3f
	.zero		1


	//   ....[84]....
        /*0d7c*/ 	.word	0x0001b7e0
        /*0d80*/ 	.word	0x000000d7
        /*0d84*/ 	.word	0x00032450
        /*0d88*/ 	.short	0x010a
        /*0d8a*/ 	.byte	0x3f
	.zero		1


	//   ....[85]....
        /*0d8c*/ 	.word	0x0001b980
        /*0d90*/ 	.word	0x00000009
        /*0d94*/ 	.word	0x00032420
        /*0d98*/ 	.short	0x010a
        /*0d9a*/ 	.byte	0x3f
	.zero		1


	//   ....[86]....
        /*0d9c*/ 	.word	0x0001b9d0
        /*0da0*/ 	.word	0x00000005
        /*0da4*/ 	.word	0x000324a0
        /*0da8*/ 	.short	0x010a
        /*0daa*/ 	.byte	0x3f
	.zero		1


	//   ....[87]....
        /*0dac*/ 	.word	0x0001ba20
        /*0db0*/ 	.word	0x00000005
        /*0db4*/ 	.word	0x000324c0
        /*0db8*/ 	.short	0x010a
        /*0dba*/ 	.byte	0x3f
	.zero		1


	//   ....[88]....
        /*0dbc*/ 	.word	0x0001ba70
        /*0dc0*/ 	.word	0x00000006
        /*0dc4*/ 	.word	0x000324a0
        /*0dc8*/ 	.short	0x010a
        /*0dca*/ 	.byte	0x3f
	.zero		1


	//   ....[89]....
        /*0dcc*/ 	.word	0x0001bac0
        /*0dd0*/ 	.word	0x00000006
        /*0dd4*/ 	.word	0x000324c0
        /*0dd8*/ 	.short	0x010a
        /*0dda*/ 	.byte	0x3f
	.zero		1


	//   ....[90]....
        /*0ddc*/ 	.word	0x0001bc60
        /*0de0*/ 	.word	0x00000009
        /*0de4*/ 	.word	0x00032440
        /*0de8*/ 	.short	0x010a
        /*0dea*/ 	.byte	0x3f
	.zero		1


	//   ....[91]....
        /*0dec*/ 	.word	0x0001bce0
        /*0df0*/ 	.word	0x00000009
        /*0df4*/ 	.word	0x00032420
        /*0df8*/ 	.short	0x010a
        /*0dfa*/ 	.byte	0x3f
	.zero		1


	//   ....[92]....
        /*0dfc*/ 	.word	0x0001bd30
        /*0e00*/ 	.word	0x00000005
        /*0e04*/ 	.word	0x00032460
        /*0e08*/ 	.short	0x010a
        /*0e0a*/ 	.byte	0x3f
	.zero		1


	//   ....[93]....
        /*0e0c*/ 	.word	0x0001bd80
        /*0e10*/ 	.word	0x00000002
        /*0e14*/ 	.word	0x00032440
        /*0e18*/ 	.short	0x010a
        /*0e1a*/ 	.byte	0x3f
	.zero		1


	//   ....[94]....
        /*0e1c*/ 	.word	0x0001bdd0
        /*0e20*/ 	.word	0x00000002
        /*0e24*/ 	.word	0x00032460
        /*0e28*/ 	.short	0x010a
        /*0e2a*/ 	.byte	0x3f
	.zero		1


	//   ....[95]....
        /*0e2c*/ 	.word	0x0001be20
        /*0e30*/ 	.word	0x00000002
        /*0e34*/ 	.word	0x00032440
        /*0e38*/ 	.short	0x010a
        /*0e3a*/ 	.byte	0x3f
	.zero		1


	//   ....[96]....
        /*0e3c*/ 	.word	0x0001be70
        /*0e40*/ 	.word	0x00000002
        /*0e44*/ 	.word	0x00032460
        /*0e48*/ 	.short	0x010a
        /*0e4a*/ 	.byte	0x3f
	.zero		1


	//   ....[97]....
        /*0e4c*/ 	.word	0x0001bec0
        /*0e50*/ 	.word	0x00000002
        /*0e54*/ 	.word	0x00032440
        /*0e58*/ 	.short	0x010a
        /*0e5a*/ 	.byte	0x3f
	.zero		1


	//   ....[98]....
        /*0e5c*/ 	.word	0x0001bf10
        /*0e60*/ 	.word	0x00000002
        /*0e64*/ 	.word	0x00032460
        /*0e68*/ 	.short	0x010a
        /*0e6a*/ 	.byte	0x3f
	.zero		1


	//   ....[99]....
        /*0e6c*/ 	.word	0x0001c8d0
        /*0e70*/ 	.word	0x00000000
        /*0e74*/ 	.word	0x00032420
        /*0e78*/ 	.short	0x010a
        /*0e7a*/ 	.byte	0x3f
	.zero		1


	//   ....[100]....
        /*0e7c*/ 	.word	0x0001ca70
        /*0e80*/ 	.word	0x00000006
        /*0e84*/ 	.word	0x00000000
        /*0e88*/ 	.short	0x010a
        /*0e8a*/ 	.byte	0x3f
	.zero		1


	//   ....[101]....
        /*0e8c*/ 	.word	0x0001cac0
        /*0e90*/ 	.word	0x00000007
        /*0e94*/ 	.word	0x00000000
        /*0e98*/ 	.short	0x010a
        /*0e9a*/ 	.byte	0x3f
	.zero		1


	//   ....[102]....
        /*0e9c*/ 	.word	0x0001cb10
        /*0ea0*/ 	.word	0x00000004
        /*0ea4*/ 	.word	0x00000000
        /*0ea8*/ 	.short	0x010a
        /*0eaa*/ 	.byte	0x3f
	.zero		1


	//----- nvinfo : EIATTR_NUM_MBARRIERS
	.align		4
.L_646:
        /*0eac*/ 	.byte	0x03, 0x38
        /*0eae*/ 	.short	0x0017


	//----- nvinfo : EIATTR_EXIT_INSTR_OFFSETS
	.align		4
        /*0eb0*/ 	.byte	0x04, 0x1c
        /*0eb2*/ 	.short	(.L_648 - .L_647)


	//   ....[0]....
.L_647:
        /*0eb4*/ 	.word	0x0001a920


	//----- nvinfo : EIATTR_MAX_THREADS
	.align		4
.L_648:
        /*0eb8*/ 	.byte	0x04, 0x05
        /*0eba*/ 	.short	(.L_650 - .L_649)
.L_649:
        /*0ebc*/ 	.word	0x00000180
        /*0ec0*/ 	.word	0x00000001
        /*0ec4*/ 	.word	0x00000001


	//----- nvinfo : EIATTR_CRS_STACK_SIZE
	.align		4
.L_650:
        /*0ec8*/ 	.byte	0x04, 0x1e
        /*0eca*/ 	.short	(.L_652 - .L_651)
.L_651:
        /*0ecc*/ 	.word	0x00000000


	//----- nvinfo : EIATTR_CBANK_PARAM_SIZE
	.align		4
.L_652:
        /*0ed0*/ 	.byte	0x03, 0x19
        /*0ed2*/ 	.short	0x0b70


	//----- nvinfo : EIATTR_PARAM_CBANK
	.align		4
        /*0ed4*/ 	.byte	0x04, 0x0a
        /*0ed6*/ 	.short	(.L_654 - .L_653)
	.align		4
.L_653:
        /*0ed8*/ 	.word	index@(.nv.constant0._ZN7cutlass13device_kernelIN5flash11enable_sm90INS1_16FlashAttnFwdSm90INS1_25CollectiveMainloopFwdSm90ILi2EN4cute5tupleIJNS5_1CILi1EEES8_S8_EEENS6_IJNS7_ILi128EEENS7_ILi96EEENS7_ILi64EEEEEELi256ENS_10bfloat16_tEfNS_4arch4Sm90ELb1ELb0ELb0ELb1ELb0ELb1ELb1ELb1ELb0ELb0ELb0ELb0EEENS1_21CollectiveEpilogueFwdINS6_IJSA_NS7_ILi256EEESB_EEES9_SE_SG_Li256ELb1ELb0ELb0ELb0EEENS1_36VarlenDynamicPersistentTileSchedulerILi128ELi96ELi256ELi32ELb0ELb0ELb1ELb1ELb1ELb1EEEEEEEEEvNT_6ParamsE)
        /*0edc*/ 	.short	0x0210
        /*0ede*/ 	.short	0x0b70


	//----- nvinfo : EIATTR_SW_WAR
	.align		4
.L_654:
        /*0ee0*/ 	.byte	0x04, 0x36
        /*0ee2*/ 	.short	(.L_656 - .L_655)
.L_655:
        /*0ee4*/ 	.word	0x00000008
.L_656:


//--------------------- .nv.callgraph             --------------------------
	.section	.nv.callgraph,"",@"SHT_CUDA_CALLGRAPH"
	.align	4
	.sectionentsize	8
	.align		4
        /*0000*/ 	.word	0x00000000
	.align		4
        /*0004*/ 	.word	0xffffffff
	.align		4
        /*0008*/ 	.word	index@(_ZN7cutlass13device_kernelIN5flash11enable_sm90INS1_16FlashAttnFwdSm90INS1_25CollectiveMainloopFwdSm90ILi2EN4cute5tupleIJNS5_1CILi1EEES8_S8_EEENS6_IJNS7_ILi128EEENS7_ILi96EEENS7_ILi64EEEEEELi256ENS_10bfloat16_tEfNS_4arch4Sm90ELb0ELb0ELb0ELb0ELb0ELb0ELb0ELb1ELb0ELb0ELb0ELb0EEENS1_21CollectiveEpilogueFwdINS6_IJSA_NS7_ILi256EEESB_EEES9_SE_SG_Li256ELb0ELb0ELb0ELb0EEENS1_29StaticPersistentTileSchedulerILb0EEEEEEEEEvNT_6ParamsE)
	.align		4
        /*000c*/ 	.word	index@(__assertfail)
	.align		4
        /*0010*/ 	.word	index@(_ZN7cutlass13device_kernelIN5flash11enable_sm90INS1_16FlashAttnFwdSm90INS1_25CollectiveMainloopFwdSm90ILi2EN4cute5tupleIJNS5_1CILi1EEES8_S8_EEENS6_IJNS7_ILi128EEENS7_ILi96EEENS7_ILi64EEEEEELi256ENS_10bfloat16_tEfNS_4arch4Sm90ELb0ELb0ELb0ELb0ELb0ELb0ELb1ELb1ELb0ELb0ELb0ELb0EEENS1_21CollectiveEpilogueFwdINS6_IJSA_NS7_ILi256EEESB_EEES9_SE_SG_Li256ELb0ELb0ELb0ELb0EEENS1_29StaticPersistentTileSchedulerILb0EEEEEEEEEvNT_6ParamsE)
	.align		4
        /*0014*/ 	.word	index@(__assertfail)
	.align		4
        /*0018*/ 	.word	index@(_ZN7cutlass13device_kernelIN5flash11enable_sm90INS1_16FlashAttnFwdSm90INS1_25CollectiveMainloopFwdSm90ILi2EN4cute5tupleIJNS5_1CILi1EEES8_S8_EEENS6_IJNS7_ILi128EEENS7_ILi96EEENS7_ILi64EEEEEELi256ENS_10bfloat16_tEfNS_4arch4Sm90ELb0ELb0ELb0ELb1ELb0ELb0ELb0ELb1ELb0ELb0ELb0ELb0EEENS1_21CollectiveEpilogueFwdINS6_IJSA_NS7_ILi256EEESB_EEES9_SE_SG_Li256ELb1ELb0ELb0ELb0EEENS1_36VarlenDynamicPersistentTileSchedulerILi128ELi96ELi256ELi32ELb0ELb0ELb1ELb0ELb1ELb1EEEEEEEEEvNT_6ParamsE)
	.align		4
        /*001c*/ 	.word	index@(__assertfail)
	.align		4
        /*0020*/ 	.word	index@(_ZN7cutlass13device_kernelIN5flash11enable_sm90INS1_16FlashAttnFwdSm90INS1_25CollectiveMainloopFwdSm90ILi2EN4cute5tupleIJNS5_1CILi1EEES8_S8_EEENS6_IJNS7_ILi128EEENS7_ILi96EEENS7_ILi64EEEEEELi256ENS_10bfloat16_tEfNS_4arch4Sm90ELb0ELb0ELb0ELb1ELb0ELb1ELb0ELb1ELb0ELb0ELb0ELb0EEENS1_21CollectiveEpilogueFwdINS6_IJSA_NS7_ILi256EEESB_EEES9_SE_SG_Li256ELb1ELb0ELb0ELb0EEENS1_36VarlenDynamicPersistentTileSchedulerILi128ELi96ELi256ELi32ELb0ELb0ELb1ELb0ELb1ELb1EEEEEEEEEvNT_6ParamsE)
	.align		4
        /*0024*/ 	.word	index@(__assertfail)
	.align		4
        /*0028*/ 	.word	index@(_ZN7cutlass13device_kernelIN5flash11enable_sm90INS1_16FlashAttnFwdSm90INS1_25CollectiveMainloopFwdSm90ILi2EN4cute5tupleIJNS5_1CILi1EEES8_S8_EEENS6_IJNS7_ILi128EEENS7_ILi96EEENS7_ILi64EEEEEELi256ENS_10bfloat16_tEfNS_4arch4Sm90ELb0ELb0ELb0ELb1ELb0ELb0ELb1ELb1ELb0ELb0ELb0ELb0EEENS1_21CollectiveEpilogueFwdINS6_IJSA_NS7_ILi256EEESB_EEES9_SE_SG_Li256ELb1ELb0ELb0ELb0EEENS1_36VarlenDynamicPersistentTileSchedulerILi128ELi96ELi256ELi32ELb0ELb0ELb1ELb0ELb1ELb1EEEEEEEEEvNT_6ParamsE)
	.align		4
        /*002c*/ 	.word	index@(__assertfail)
	.align		4
        /*0030*/ 	.word	index@(_ZN7cutlass13device_kernelIN5flash11enable_sm90INS1_16FlashAttnFwdSm90INS1_25CollectiveMainloopFwdSm90ILi2EN4cute5tupleIJNS5_1CILi1EEES8_S8_EEENS6_IJNS7_ILi128EEENS7_ILi96EEENS7_ILi64EEEEEELi256ENS_10bfloat16_tEfNS_4arch4Sm90ELb0ELb0ELb0ELb1ELb0ELb1ELb1ELb1ELb0ELb0ELb0ELb0EEENS1_21CollectiveEpilogueFwdINS6_IJSA_NS7_ILi256EEESB_EEES9_SE_SG_Li256ELb1ELb0ELb0ELb0EEENS1_36VarlenDynamicPersistentTileSchedulerILi128ELi96ELi256ELi32ELb0ELb0ELb1ELb0ELb1ELb1EEEEEEEEEvNT_6ParamsE)
	.align		4
        /*0034*/ 	.word	index@(__assertfail)
	.align		4
        /*0038*/ 	.word	index@(_ZN7cutlass13device_kernelIN5flash11enable_sm90INS1_16FlashAttnFwdSm90INS1_25CollectiveMainloopFwdSm90ILi2EN4cute5tupleIJNS5_1CILi1EEES8_S8_EEENS6_IJNS7_ILi128EEENS7_ILi96EEENS7_ILi64EEEEEELi256ENS_10bfloat16_tEfNS_4arch4Sm90ELb0ELb1ELb0ELb0ELb0ELb0ELb0ELb1ELb0ELb0ELb0ELb0EEENS1_21CollectiveEpilogueFwdINS6_IJSA_NS7_ILi256EEESB_EEES9_SE_SG_Li256ELb0ELb0ELb0ELb0EEENS1_30DynamicPersistentTileSchedulerILi256ELi32ELb0ELb0ELb1EEEEEEEEEvNT_6ParamsE)
	.align		4
        /*003c*/ 	.word	index@(__assertfail)
	.align		4
        /*0040*/ 	.word	index@(_ZN7cutlass13device_kernelIN5flash11enable_sm90INS1_16FlashAttnFwdSm90INS1_25CollectiveMainloopFwdSm90ILi2EN4cute5tupleIJNS5_1CILi1EEES8_S8_EEENS6_IJNS7_ILi128EEENS7_ILi96EEENS7_ILi64EEEEEELi256ENS_10bfloat16_tEfNS_4arch4Sm90ELb0ELb1ELb0ELb0ELb0ELb0ELb1ELb1ELb0ELb0ELb0ELb0EEENS1_21CollectiveEpilogueFwdINS6_IJSA_NS7_ILi256EEESB_EEES9_SE_SG_Li256ELb0ELb0ELb0ELb0EEENS1_30DynamicPersistentTileSchedulerILi256ELi32ELb0ELb0ELb1EEEEEEEEEvNT_6ParamsE)
	.align		4
        /*0044*/ 	.word	index@(__assertfail)
	.align		4
        /*0048*/ 	.word	index@(_ZN7cutlass13device_kernelIN5flash11enable_sm90INS1_16FlashAttnFwdSm90INS1_25CollectiveMainloopFwdSm90ILi2EN4cute5tupleIJNS5_1CILi1EEES8_S8_EEENS6_IJNS7_ILi128EEENS7_ILi96EEENS7_ILi64EEEEEELi256ENS_10bfloat16_tEfNS_4arch4Sm90ELb0ELb1ELb0ELb1ELb0ELb0ELb0ELb1ELb0ELb0ELb0ELb0EEENS1_21CollectiveEpilogueFwdINS6_IJSA_NS7_ILi256EEESB_EEES9_SE_SG_Li256ELb1ELb0ELb0ELb0EEENS1_36VarlenDynamicPersistentTileSchedulerILi128ELi96ELi256ELi32ELb0ELb0ELb1ELb1ELb0ELb1EEEEEEEEEvNT_6ParamsE)
	.align		4
        /*004c*/ 	.word	index@(__assertfail)
	.align		4
        /*0050*/ 	.word	index@(_ZN7cutlass13device_kernelIN5flash11enable_sm90INS1_16FlashAttnFwdSm90INS1_25CollectiveMainloopFwdSm90ILi2EN4cute5tupleIJNS5_1CILi1EEES8_S8_EEENS6_IJNS7_ILi128EEENS7_ILi96EEENS7_ILi64EEEEEELi256ENS_10bfloat16_tEfNS_4arch4Sm90ELb0ELb1ELb0ELb1ELb0ELb1ELb0ELb1ELb0ELb0ELb0ELb0EEENS1_21CollectiveEpilogueFwdINS6_IJSA_NS7_ILi256EEESB_EEES9_SE_SG_Li256ELb1ELb0ELb0ELb0EEENS1_36VarlenDynamicPersistentTileSchedulerILi128ELi96ELi256ELi32ELb0ELb0ELb1ELb1ELb0ELb1EEEEEEEEEvNT_6ParamsE)
	.align		4
        /*0054*/ 	.word	index@(__assertfail)
	.align		4
        /*0058*/ 	.word	index@(_ZN7cutlass13device_kernelIN5flash11enable_sm90INS1_16FlashAttnFwdSm90INS1_25CollectiveMainloopFwdSm90ILi2EN4cute5tupleIJNS5_1CILi1EEES8_S8_EEENS6_IJNS7_ILi128EEENS7_ILi96EEENS7_ILi64EEEEEELi256ENS_10bfloat16_tEfNS_4arch4Sm90ELb0ELb1ELb0ELb1ELb0ELb0ELb1ELb1ELb0ELb0ELb0ELb0EEENS1_21CollectiveEpilogueFwdINS6_IJSA_NS7_ILi256EEESB_EEES9_SE_SG_Li256ELb1ELb0ELb0ELb0EEENS1_36VarlenDynamicPersistentTileSchedulerILi128ELi96ELi256ELi32ELb0ELb0ELb1ELb1ELb0ELb1EEEEEEEEEvNT_6ParamsE)
	.align		4
        /*005c*/ 	.word	index@(__assertfail)
	.align		4
        /*0060*/ 	.word	index@(_ZN7cutlass13device_kernelIN5flash11enable_sm90INS1_16FlashAttnFwdSm90INS1_25CollectiveMainloopFwdSm90ILi2EN4cute5tupleIJNS5_1CILi1EEES8_S8_EEENS6_IJNS7_ILi128EEENS7_ILi96EEENS7_ILi64EEEEEELi256ENS_10bfloat16_tEfNS_4arch4Sm90ELb0ELb1ELb0ELb1ELb0ELb1ELb1ELb1ELb0ELb0ELb0ELb0EEENS1_21CollectiveEpilogueFwdINS6_IJSA_NS7_ILi256EEESB_EEES9_SE_SG_Li256ELb1ELb0ELb0ELb0EEENS1_36VarlenDynamicPersistentTileSchedulerILi128ELi96ELi256ELi32ELb0ELb0ELb1ELb1ELb0ELb1EEEEEEEEEvNT_6ParamsE)
	.align		4
        /*0064*/ 	.word	index@(__assertfail)
	.align		4
        /*0068*/ 	.word	index@(_ZN7cutlass13device_kernelIN5flash11enable_sm90INS1_16FlashAttnFwdSm90INS1_25CollectiveMainloopFwdSm90ILi2EN4cute5tupleIJNS5_1CILi1EEES8_S8_EEENS6_IJNS7_ILi128EEENS7_ILi96EEENS7_ILi64EEEEEELi256ENS_10bfloat16_tEfNS_4arch4Sm90ELb1ELb0ELb0ELb0ELb0ELb0ELb0ELb1ELb0ELb0ELb0ELb0EEENS1_21CollectiveEpilogueFwdINS6_IJSA_NS7_ILi256EEESB_EEES9_SE_SG_Li256ELb0ELb0ELb0ELb0EEENS1_30DynamicPersistentTileSchedulerILi256ELi32ELb0ELb0ELb1EEEEEEEEEvNT_6ParamsE)
	.align		4
        /*006c*/ 	.word	index@(__assertfail)
	.align		4
        /*0070*/ 	.word	index@(_ZN7cutlass13device_kernelIN5flash11enable_sm90INS1_16FlashAttnFwdSm90INS1_25CollectiveMainloopFwdSm90ILi2EN4cute5tupleIJNS5_1CILi1EEES8_S8_EEENS6_IJNS7_ILi128EEENS7_ILi96EEENS7_ILi64EEEEEELi256ENS_10bfloat16_tEfNS_4arch4Sm90ELb1ELb0ELb0ELb0ELb0ELb0ELb1ELb1ELb0ELb0ELb0ELb0EEENS1_21CollectiveEpilogueFwdINS6_IJSA_NS7_ILi256EEESB_EEES9_SE_SG_Li256ELb0ELb0ELb0ELb0EEENS1_30DynamicPersistentTileSchedulerILi256ELi32ELb0ELb0ELb1EEEEEEEEEvNT_6ParamsE)
	.align		4
        /*0074*/ 	.word	index@(__assertfail)
	.align		4
        /*0078*/ 	.word	index@(_ZN7cutlass13device_kernelIN5flash11enable_sm90INS1_16FlashAttnFwdSm90INS1_25CollectiveMainloopFwdSm90ILi2EN4cute5tupleIJNS5_1CILi1EEES8_S8_EEENS6_IJNS7_ILi128EEENS7_ILi96EEENS7_ILi64EEEEEELi256ENS_10bfloat16_tEfNS_4arch4Sm90ELb1ELb0ELb0ELb1ELb0ELb0ELb0ELb1ELb0ELb0ELb0ELb0EEENS1_21CollectiveEpilogueFwdINS6_IJSA_NS7_ILi256EEESB_EEES9_SE_SG_Li256ELb1ELb0ELb0ELb0EEENS1_36VarlenDynamicPersistentTileSchedulerILi128ELi96ELi256ELi32ELb0ELb0ELb1ELb1ELb1ELb1EEEEEEEEEvNT_6ParamsE)
	.align		4
        /*007c*/ 	.word	index@(__assertfail)
	.align		4
        /*0080*/ 	.word	index@(_ZN7cutlass13device_kernelIN5flash11enable_sm90INS1_16FlashAttnFwdSm90INS1_25CollectiveMainloopFwdSm90ILi2EN4cute5tupleIJNS5_1CILi1EEES8_S8_EEENS6_IJNS7_ILi128EEENS7_ILi96EEENS7_ILi64EEEEEELi256ENS_10bfloat16_tEfNS_4arch4Sm90ELb1ELb0ELb0ELb1ELb0ELb1ELb0ELb1ELb0ELb0ELb0ELb0EEENS1_21CollectiveEpilogueFwdINS6_IJSA_NS7_ILi256EEESB_EEES9_SE_SG_Li256ELb1ELb0ELb0ELb0EEENS1_36VarlenDynamicPersistentTileSchedulerILi128ELi96ELi256ELi32ELb0ELb0ELb1ELb1ELb1ELb1EEEEEEEEEvNT_6ParamsE)
	.align		4
        /*0084*/ 	.word	index@(__assertfail)
	.align		4
        /*0088*/ 	.word	index@(_ZN7cutlass13device_kernelIN5flash11enable_sm90INS1_16FlashAttnFwdSm90INS1_25CollectiveMainloopFwdSm90ILi2EN4cute5tupleIJNS5_1CILi1EEES8_S8_EEENS6_IJNS7_ILi128EEENS7_ILi96EEENS7_ILi64EEEEEELi256ENS_10bfloat16_tEfNS_4arch4Sm90ELb1ELb0ELb0ELb1ELb0ELb0ELb1ELb1ELb0ELb0ELb0ELb0EEENS1_21CollectiveEpilogueFwdINS6_IJSA_NS7_ILi256EEESB_EEES9_SE_SG_Li256ELb1ELb0ELb0ELb0EEENS1_36VarlenDynamicPersistentTileSchedulerILi128ELi96ELi256ELi32ELb0ELb0ELb1ELb1ELb1ELb1EEEEEEEEEvNT_6ParamsE)
	.align		4
        /*008c*/ 	.word	index@(__assertfail)
	.align		4
        /*0090*/ 	.word	index@(_ZN7cutlass13device_kernelIN5flash11enable_sm90INS1_16FlashAttnFwdSm90INS1_25CollectiveMainloopFwdSm90ILi2EN4cute5tupleIJNS5_1CILi1EEES8_S8_EEENS6_IJNS7_ILi128EEENS7_ILi96EEENS7_ILi64EEEEEELi256ENS_10bfloat16_tEfNS_4arch4Sm90ELb1ELb0ELb0ELb1ELb0ELb1ELb1ELb1ELb0ELb0ELb0ELb0EEENS1_21CollectiveEpilogueFwdINS6_IJSA_NS7_ILi256EEESB_EEES9_SE_SG_Li256ELb1ELb0ELb0ELb0EEENS1_36VarlenDynamicPersistentTileSchedulerILi128ELi96ELi256ELi32ELb0ELb0ELb1ELb1ELb1ELb1EEEEEEEEEvNT_6ParamsE)
	.align		4
        /*0094*/ 	.word	index@(__assertfail)
	.align		4
        /*0098*/ 	.word	0x00000000
	.align		4
        /*009c*/ 	.word	0xfffffffe
	.align		4
        /*00a0*/ 	.word	0x00000000
	.align		4
        /*00a4*/ 	.word	0xfffffffd
	.align		4
        /*00a8*/ 	.word	0x00000000
	.align		4
        /*00ac*/ 	.word	0xfffffffc


//--------------------- .nv.constant4             --------------------------
	.section	.nv.constant4,"a",@progbits
	.align	8
	.align		8
.nv.constant4:
        /*0000*/ 	.dword	__assertfail
	.align		8
        /*0008*/ 	.dword	__unnamed_1
	.align		8
        /*0010*/ 	.dword	__unnamed_2
	.align		8
        /*0018*/ 	.dword	__unnamed_3
	.align		8
        /*0020*/ 	.dword	__unnamed_4
	.align		8
        /*0028*/ 	.dword	__unnamed_5
	.align		8
        /*0030*/ 	.dword	__unnamed_6
	.align		8
        /*0038*/ 	.dword	_ZN69_INTERNAL_76323324_33_flash_fwd_hdim64_256_bf16_sm90_cu_93b96ec2_37454cuda3std3__45__cpo5beginE
	.align		8
        /*0040*/ 	.dword	_ZN69_INTERNAL_76323324_33_flash_fwd_hdim64_256_bf16_sm90_cu_93b96ec2_37454cuda3std3__45__cpo3endE
	.align		8
        /*0048*/ 	.dword	_ZN69_INTERNAL_76323324_33_flash_fwd_hdim64_256_bf16_sm90_cu_93b96ec2_37454cuda3std3__45__cpo6cbeginE
	.align		8
        /*0050*/ 	.dword	_ZN69_INTERNAL_76323324_33_flash_fwd_hdim64_256_bf16_sm90_cu_93b96ec2_37454cuda3std3__45__cpo4cendE
	.align		8
        /*0058*/ 	.dword	_ZN69_INTERNAL_76323324_33_flash_fwd_hdim64_256_bf16_sm90_cu_93b96ec2_37454cuda3std3__471_GLOBAL__N__76323324_33_flash_fwd_hdim64_256_bf16_sm90_cu_93b96ec2_37456ignoreE
	.align		8
        /*0060*/ 	.dword	_ZN69_INTERNAL_76323324_33_flash_fwd_hdim64_256_bf16_sm90_cu_93b96ec2_37454cuda3std3__419piecewise_constructE
	.align		8
        /*0068*/ 	.dword	_ZN69_INTERNAL_76323324_33_flash_fwd_hdim64_256_bf16_sm90_cu_93b96ec2_37454cuda3std3__48in_placeE
	.align		8
        /*0070*/ 	.dword	_ZN69_INTERNAL_76323324_33_flash_fwd_hdim64_256_bf16_sm90_cu_93b96ec2_37454cuda3std6ranges3__45__cpo4swapE
	.align		8
        /*0078*/ 	.dword	_ZN69_INTERNAL_76323324_33_flash_fwd_hdim64_256_bf16_sm90_cu_93b96ec2_37454cuda3std6ranges3__45__cpo9iter_moveE
	.align		8
        /*0080*/ 	.dword	_ZN69_INTERNAL_76323324_33_flash_fwd_hdim64_256_bf16_sm90_cu_93b96ec2_37454cute7productE
	.align		8
        /*0088*/ 	.dword	_ZN69_INTERNAL_76323324_33_flash_fwd_hdim64_256_bf16_sm90_cu_93b96ec2_37454cute1_E
	.align		8
        /*0090*/ 	.dword	$str$20
	.align		8
        /*0098*/ 	.dword	$str$21


//--------------------- .text._ZN7cutlass13device_kernelIN5flash11enable_sm90INS1_16FlashAttnFwdSm90INS1_25CollectiveMainloopFwdSm90ILi2EN4cute5tupleIJNS5_1CILi1EEES8_S8_EEENS6_IJNS7_ILi128EEENS7_ILi96EEENS7_ILi64EEEEEELi256ENS_10bfloat16_tEfNS_4arch4Sm90ELb0ELb0ELb0ELb0ELb0ELb0ELb0ELb1ELb0ELb0ELb0ELb0EEENS1_21CollectiveEpilogueFwdINS6_IJSA_NS7_ILi256EEESB_EEES9_SE_SG_Li256ELb0ELb0ELb0ELb0EEENS1_29StaticPersistentTileSchedulerILb0EEEEEEEEEvNT_6ParamsE --------------------------
	.section	.text._ZN7cutlass13device_kernelIN5flash11enable_sm90INS1_16FlashAttnFwdSm90INS1_25CollectiveMainloopFwdSm90ILi2EN4cute5tupleIJNS5_1CILi1EEES8_S8_EEENS6_IJNS7_ILi128EEENS7_ILi96EEENS7_ILi64EEEEEELi256ENS_10bfloat16_tEfNS_4arch4Sm90ELb0ELb0ELb0ELb0ELb0ELb0ELb0ELb1ELb0ELb0ELb0ELb0EEENS1_21CollectiveEpilogueFwdINS6_IJSA_NS7_ILi256EEESB_EEES9_SE_SG_Li256ELb0ELb0ELb0ELb0EEENS1_29StaticPersistentTileSchedulerILb0EEEEEEEEEvNT_6ParamsE,"ax",@progbits
	.align	128
.text._ZN7cutlass13device_kernelIN5flash11enable_sm90INS1_16FlashAttnFwdSm90INS1_25CollectiveMainloopFwdSm90ILi2EN4cute5tupleIJNS5_1CILi1EEES8_S8_EEENS6_IJNS7_ILi128EEENS7_ILi96EEENS7_ILi64EEEEEELi256ENS_10bfloat16_tEfNS_4arch4Sm90ELb0ELb0ELb0ELb0ELb0ELb0ELb0ELb1ELb0ELb0ELb0ELb0EEENS1_21CollectiveEpilogueFwdINS6_IJSA_NS7_ILi256EEESB_EEES9_SE_SG_Li256ELb0ELb0ELb0ELb0EEENS1_29StaticPersistentTileSchedulerILb0EEEEEEEEEvNT_6ParamsE:
        .type           _ZN7cutlass13device_kernelIN5flash11enable_sm90INS1_16FlashAttnFwdSm90INS1_25CollectiveMainloopFwdSm90ILi2EN4cute5tupleIJNS5_1CILi1EEES8_S8_EEENS6_IJNS7_ILi128EEENS7_ILi96EEENS7_ILi64EEEEEELi256ENS_10bfloat16_tEfNS_4arch4Sm90ELb0ELb0ELb0ELb0ELb0ELb0ELb0ELb1ELb0ELb0ELb0ELb0EEENS1_21CollectiveEpilogueFwdINS6_IJSA_NS7_ILi256EEESB_EEES9_SE_SG_Li256ELb0ELb0ELb0ELb0EEENS1_29StaticPersistentTileSchedulerILb0EEEEEEEEEvNT_6ParamsE,@function
        .size           _ZN7cutlass13device_kernelIN5flash11enable_sm90INS1_16FlashAttnFwdSm90INS1_25CollectiveMainloopFwdSm90ILi2EN4cute5tupleIJNS5_1CILi1EEES8_S8_EEENS6_IJNS7_ILi128EEENS7_ILi96EEENS7_ILi64EEEEEELi256ENS_10bfloat16_tEfNS_4arch4Sm90ELb0ELb0ELb0ELb0ELb0ELb0ELb0ELb1ELb0ELb0ELb0ELb0EEENS1_21CollectiveEpilogueFwdINS6_IJSA_NS7_ILi256EEESB_EEES9_SE_SG_Li256ELb0ELb0ELb0ELb0EEENS1_29StaticPersistentTileSchedulerILb0EEEEEEEEEvNT_6ParamsE,(.L_x_4714 - _ZN7cutlass13device_kernelIN5flash11enable_sm90INS1_16FlashAttnFwdSm90INS1_25CollectiveMainloopFwdSm90ILi2EN4cute5tupleIJNS5_1CILi1EEES8_S8_EEENS6_IJNS7_ILi128EEENS7_ILi96EEENS7_ILi64EEEEEELi256ENS_10bfloat16_tEfNS_4arch4Sm90ELb0ELb0ELb0ELb0ELb0ELb0ELb0ELb1ELb0ELb0ELb0ELb0EEENS1_21CollectiveEpilogueFwdINS6_IJSA_NS7_ILi256EEESB_EEES9_SE_SG_Li256ELb0ELb0ELb0ELb0EEENS1_29StaticPersistentTileSchedulerILb0EEEEEEEEEvNT_6ParamsE)
        .other          _ZN7cutlass13device_kernelIN5flash11enable_sm90INS1_16FlashAttnFwdSm90INS1_25CollectiveMainloopFwdSm90ILi2EN4cute5tupleIJNS5_1CILi1EEES8_S8_EEENS6_IJNS7_ILi128EEENS7_ILi96EEENS7_ILi64EEEEEELi256ENS_10bfloat16_tEfNS_4arch4Sm90ELb0ELb0ELb0ELb0ELb0ELb0ELb0ELb1ELb0ELb0ELb0ELb0EEENS1_21CollectiveEpilogueFwdINS6_IJSA_NS7_ILi256EEESB_EEES9_SE_SG_Li256ELb0ELb0ELb0ELb0EEENS1_29StaticPersistentTileSchedulerILb0EEEEEEEEEvNT_6ParamsE,@"STO_CUDA_ENTRY STV_DEFAULT"
_ZN7cutlass13device_kernelIN5flash11enable_sm90INS1_16FlashAttnFwdSm90INS1_25CollectiveMainloopFwdSm90ILi2EN4cute5tupleIJNS5_1CILi1EEES8_S8_EEENS6_IJNS7_ILi128EEENS7_ILi96EEENS7_ILi64EEEEEELi256ENS_10bfloat16_tEfNS_4arch4Sm90ELb0ELb0ELb0ELb0ELb0ELb0ELb0ELb1ELb0ELb0ELb0ELb0EEENS1_21CollectiveEpilogueFwdINS6_IJSA_NS7_ILi256EEESB_EEES9_SE_SG_Li256ELb0ELb0ELb0ELb0EEENS1_29StaticPersistentTileSchedulerILb0EEEEEEEEEvNT_6ParamsE:
[----:B------:R-:W1:Y:S02]  /*0000*/  LDC R1, c[0x0][0x28] ;  /* 0x00000a00ff017b82 */ /* 0x000e640000000800 */
[----:B-1----:R-:W-:Y:S01]  /*0010*/  VIADD R1, R1, 0xffffffe0 ;  /* 0xffffffe001017836 */ /* 0x002fe20000000000 */
[----:B------:R-:W1:Y:S01]  /*0020*/  S2R R3, SR_TID.X ;  /* 0x0000000000037919 */ /* 0x000e620000002100 */
[----:B------:R-:W-:Y:S01]  /*0030*/  ELECT P0, URZ, PT ;  /* 0x00000000003f782f */ /* 0x000fe20003800000 */
[----:B------:R-:W-:Y:S01]  /*0040*/  BSSY B0, `(.L_x_0) ;  /* 0x0000014000007945 */ /* 0x000fe20003800000 */
[--C-:B-1----:R-:W-:Y:S02]  /*0050*/  SHF.R.U32.HI R0, RZ, 0x5, R3.reuse ;  /* 0x00000005ff007819 */ /* 0x102fe40000011603 */
[----:B------:R-:W-:-:S03]  /*0060*/  SHF.R.U32.HI R18, RZ, 0x7, R3 ;  /* 0x00000007ff127819 */ /* 0x000fc60000011603 */
[----:B------:R-:W1:Y:S02]  /*0070*/  SHFL.IDX PT, R2, R0, RZ, 0x1f ;  /* 0x00001fff00027589 */ /* 0x000e6400000e0000 */
[----:B-1----:R-:W-:-:S13]  /*0080*/  ISETP.EQ.AND P0, PT, R2, RZ, P0 ;  /* 0x000000ff0200720c */ /* 0x002fda0000702270 */
[----:B------:R-:W-:Y:S05]  /*0090*/  @!P0 BRA `(.L_x_1) ;  /* 0x0000000000388947 */ /* 0x000fea0003800000 */
[----:B------:R-:W-:Y:S02]  /*00a0*/  ULDC.64 UR4, c[0x0][0x198] ;  /* 0x0000660000047ab9 */ /* 0x000fe40000000a00 */
[----:B------:R-:W-:Y:S02]  /*00b0*/  UIADD3 UR6, UP0, UR4, 0x270, URZ ;  /* 0x0000027004067890 */ /* 0x000fe4000ff1e03f */
[----:B------:R-:W-:Y:S02]  /*00c0*/  UIADD3 UR8, UP1, UR4, 0x370, URZ ;  /* 0x0000037004087890 */ /* 0x000fe4000ff3e03f */
[----:B------:R-:W-:Y:S02]  /*00d0*/  UIADD3 UR10, UP2, UR4, 0x470, URZ ;  /* 0x00000470040a7890 */ /* 0x000fe4000ff5e03f */
[----:B------:R-:W-:Y:S02]  /*00e0*/  UIADD3 UR4, UP3, UR4, 0x9f0, URZ ;  /* 0x000009f004047890 */ /* 0x000fe4000ff7e03f */
[----:B------:R-:W-:-:S02]  /*00f0*/  UIADD3.X UR7, URZ, UR5, URZ, UP0, !UPT ;  /* 0x000000053f077290 */ /* 0x000fc400087fe43f */
[----:B------:R-:W-:Y:S02]  /*0100*/  UIADD3.X UR9, URZ, UR5, URZ, UP1, !UPT ;  /* 0x000000053f097290 */ /* 0x000fe40008ffe43f */
[----:B------:R-:W-:Y:S02]  /*0110*/  UIADD3.X UR11, URZ, UR5, URZ, UP2, !UPT ;  /* 0x000000053f0b7290 */ /* 0x000fe400097fe43f */
[----:B------:R-:W-:-:S03]  /*0120*/  UIADD3.X UR5, URZ, UR5, URZ, UP3, !UPT ;  /* 0x000000053f057290 */ /* 0x000fc60009ffe43f */
[----:B------:R1:W-:Y:S02]  /*0130*/  UTMACCTL.PF [UR6] ;  /* 0x00000000060079b9 */ /* 0x0003e40008040000 */
[----:B------:R1:W-:Y:S02]  /*0140*/  UTMACCTL.PF [UR8] ;  /* 0x00000000080079b9 */ /* 0x0003e40008040000 */
[----:B------:R1:W-:Y:S02]  /*0150*/  UTMACCTL.PF [UR10] ;  /* 0x000000000a0079b9 */ /* 0x0003e40008040000 */
[----:B------:R1:W-:Y:S02]  /*0160*/  UTMACCTL.PF [UR4] ;  /* 0x00000000040079b9 */ /* 0x0003e40008040000 */
[----:B-1----:R-:W-:Y:S01]  /*0170*/  NOP ;  /* 0x0000000000007918 */ /* 0x002fe20000000000 */
.L_x_1:
[----:B------:R-:W-:Y:S05]  /*0180*/  BSYNC B0 ;  /* 0x0000000000007941 */ /* 0x000fea0003800000 */
.L_x_0:
[----:B------:R-:W-:Y:S01]  /*0190*/  VOTEU.ANY UP0, P0 ;  /* 0x00000000003f7886 */ /* 0x000fe20000000100 */
[----:B------:R-:W1:Y:S01]  /*01a0*/  SHFL.IDX PT, R4, R18, RZ, 0x1f ;  /* 0x00001fff12047589 */ /* 0x000e6200000e0000 */
[----:B------:R-:W-:Y:S01]  /*01b0*/  UMOV UR4, 0x1 ;  /* 0x0000000100047882 */ /* 0x000fe20000000000 */
[----:B------:R-:W-:Y:S01]  /*01c0*/  VOTEU.ANY UP1, P0 ;  /* 0x00000000003f7886 */ /* 0x000fe20000020100 */
[----:B------:R-:W-:Y:S01]  /*01d0*/  VOTEU.ANY UP2, P0 ;  /* 0x00000000003f7886 */ /* 0x000fe20000040100 */
[----:B------:R-:W2:Y:S01]  /*01e0*/  @UP0 S2UR UR7, SR_CgaCtaId ;  /* 0x00000000000709c3 */ /* 0x000ea20000008800 */
[----:B------:R-:W3:Y:S01]  /*01f0*/  SHFL.IDX PT, R2, R0, RZ, 0x1f ;  /* 0x00001fff00027589 */ /* 0x000ee200000e0000 */
[----:B------:R-:W-:Y:S01]  /*0200*/  @UP0 UMOV UR6, 0x400 ;  /* 0x0000040000060882 */ /* 0x000fe20000000000 */
[----:B------:R-:W-:-:S04]  /*0210*/  @UP0 UIADD3 UR4, -UR4, 0x100000, URZ ;  /* 0x0010000004040890 */ /* 0x000fc8000fffe13f */
[----:B------:R-:W-:Y:S02]  /*0220*/  @UP0 USHF.L.U32 UR5, UR4, 0xb, URZ ;  /* 0x0000000b04050899 */ /* 0x000fe4000800063f */
[----:B------:R-:W-:Y:S01]  /*0230*/  @UP0 USHF.L.U32 UR4, UR4, 0x1, URZ ;  /* 0x0000000104040899 */ /* 0x000fe2000800063f */
[----:B-1----:R-:W-:Y:S01]  /*0240*/  R2UR UR8, R4 ;  /* 0x00000000040872ca */ /* 0x002fe200000e0000 */
[----:B--2---:R-:W-:Y:S01]  /*0250*/  @UP0 ULEA UR6, UR7, UR6, 0x18 ;  /* 0x0000000607060291 */ /* 0x004fe2000f8ec03f */
[----:B---3--:R-:W-:-:S11]  /*0260*/  ISETP.NE.AND P1, PT, R2, RZ, PT ;  /* 0x000000ff0200720c */ /* 0x008fd60003f25270 */
[----:B------:R-:W-:Y:S01]  /*0270*/  UISETP.NE.AND UP0, UPT, UR8, URZ, UPT ;  /* 0x0000003f0800728c */ /* 0x000fe2000bf05270 */
[----:B------:R-:W1:Y:S02]  /*0280*/  FENCE.VIEW.ASYNC.S ;  /* 0x00000000000073c6 */ /* 0x000e640000000000 */
[----:B-1----:R1:W2:Y:S01]  /*0290*/  @UP1 SYNCS.EXCH.64 URZ, [UR6+0x22800], UR4 ;  /* 0x02280004063f15b2 */ /* 0x0022a20008000100 */
[----:B------:R1:W3:Y:S01]  /*02a0*/  @UP2 SYNCS.EXCH.64 URZ, [UR6+0x22820], UR4 ;  /* 0x02282004063f25b2 */ /* 0x0002e20008000100 */
[----:B------:R-:W-:Y:S06]  /*02b0*/  @P1 BRA `(.L_x_2) ;  /* 0x0000000000481947 */ /* 0x000fec0003800000 */
[----:B-1----:R-:W1:Y:S01]  /*02c0*/  S2UR UR5, SR_CgaCtaId ;  /* 0x00000000000579c3 */ /* 0x002e620000008800 */
[----:B------:R-:W-:Y:S01]  /*02d0*/  UMOV UR4, 0x400 ;  /* 0x0000040000047882 */ /* 0x000fe20000000000 */
[----:B------:R-:W-:Y:S01]  /*02e0*/  UMOV UR6, 0x1 ;  /* 0x0000000100067882 */ /* 0x000fe20000000000 */
[----:B------:R-:W-:Y:S01]  /*02f0*/  UMOV UR9, 0x2 ;  /* 0x0000000200097882 */ /* 0x000fe20000000000 */
[----:B------:R-:W-:-:S04]  /*0300*/  UIADD3 UR6, -UR6, 0x100000, URZ ;  /* 0x0010000006067890 */ /* 0x000fc8000fffe13f */
[----:B------:R-:W-:Y:S02]  /*0310*/  USHF.L.U32 UR7, UR6, 0xb, URZ ;  /* 0x0000000b06077899 */ /* 0x000fe4000800063f */
[----:B------:R-:W-:Y:S01]  /*0320*/  USHF.L.U32 UR6, UR6, 0x1, URZ ;  /* 0x0000000106067899 */ /* 0x000fe2000800063f */
[----:B------:R-:W-:Y:S01]  /*0330*/  ELECT P0, URZ, PT ;  /* 0x00000000003f782f */ /* 0x000fe20003800000 */
[----:B-1----:R-:W-:Y:S02]  /*0340*/  ULEA UR8, UR5, UR4, 0x18 ;  /* 0x0000000405087291 */ /* 0x002fe4000f8ec03f */
[----:B------:R-:W-:-:S04]  /*0350*/  UIADD3 UR4, -UR9, 0x100000, URZ ;  /* 0x0010000009047890 */ /* 0x000fc8000fffe13f */
[----:B------:R-:W-:Y:S02]  /*0360*/  USHF.L.U32 UR5, UR4, 0xb, URZ ;  /* 0x0000000b04057899 */ /* 0x000fe4000800063f */
[----:B------:R-:W-:Y:S01]  /*0370*/  USHF.L.U32 UR4, UR4, 0x1, URZ ;  /* 0x0000000104047899 */ /* 0x000fe2000800063f */
[----:B------:R-:W1:Y:S03]  /*0380*/  FENCE.VIEW.ASYNC.S ;  /* 0x00000000000073c6 */ /* 0x000e660000000000 */
[----:B-1----:R4:W1:Y:S08]  /*0390*/  SYNCS.EXCH.64 URZ, [UR8+0x22830], UR6 ;  /* 0x02283006083f75b2 */ /* 0x0028700008000100 */
[----:B------:R4:W1:Y:S01]  /*03a0*/  SYNCS.EXCH.64 URZ, [UR8+0x22840], UR4 ;  /* 0x02284004083f75b2 */ /* 0x0008620008000100 */
[----:B------:R4:W1:Y:S01]  /*03b0*/  SYNCS.EXCH.64 URZ, [UR8+0x22838], UR6 ;  /* 0x02283806083f75b2 */ /* 0x0008620008000100 */
[----:B------:R4:W1:Y:S02]  /*03c0*/  SYNCS.EXCH.64 URZ, [UR8+0x22848], UR4 ;  /* 0x02284804083f75b2 */ /* 0x0008640008000100 */
[----:B----4-:R-:W-:Y:S01]  /*03d0*/  NOP ;  /* 0x0000000000007918 */ /* 0x010fe20000000000 */
.L_x_2:
[----:B------:R-:W4:Y:S01]  /*03e0*/  SHFL.IDX PT, R2, R0, RZ, 0x1f ;  /* 0x00001fff00027589 */ /* 0x000f2200000e0000 */
[----:B------:R-:W-:Y:S01]  /*03f0*/  NOP ;  /* 0x0000000000007918 */ /* 0x000fe20000000000 */
[----:B----4-:R-:W-:-:S13]  /*0400*/  ISETP.NE.AND P0, PT, R2, RZ, PT ;  /* 0x000000ff0200720c */ /* 0x010fda0003f05270 */
[----:B------:R-:W-:Y:S05]  /*0410*/  @P0 BRA `(.L_x_3) ;  /* 0x0000000000480947 */ /* 0x000fea0003800000 */
[----:B-1----:R-:W1:Y:S01]  /*0420*/  S2UR UR5, SR_CgaCtaId ;  /* 0x00000000000579c3 */ /* 0x002e620000008800 */
[----:B------:R-:W-:Y:S01]  /*0430*/  UMOV UR4, 0x400 ;  /* 0x0000040000047882 */ /* 0x000fe20000000000 */
[----:B------:R-:W-:Y:S01]  /*0440*/  UMOV UR6, 0x1 ;  /* 0x0000000100067882 */ /* 0x000fe20000000000 */
[----:B------:R-:W-:Y:S01]  /*0450*/  UMOV UR7, 0x2 ;  /* 0x0000000200077882 */ /* 0x000fe20000000000 */
[----:B------:R-:W-:Y:S01]  /*0460*/  ELECT P0, URZ, PT ;  /* 0x00000000003f782f */ /* 0x000fe20003800000 */
[----:B-1----:R-:W-:Y:S02]  /*0470*/  ULEA UR8, UR5, UR4, 0x18 ;  /* 0x0000000405087291 */ /* 0x002fe4000f8ec03f */
[----:B------:R-:W-:-:S04]  /*0480*/  UIADD3 UR4, -UR6, 0x100000, URZ ;  /* 0x0010000006047890 */ /* 0x000fc8000fffe13f */
[----:B------:R-:W-:Y:S02]  /*0490*/  USHF.L.U32 UR5, UR4, 0xb, URZ ;  /* 0x0000000b04057899 */ /* 0x000fe4000800063f */
[----:B------:R-:W-:Y:S02]  /*04a0*/  USHF.L.U32 UR4, UR4, 0x1, URZ ;  /* 0x0000000104047899 */ /* 0x000fe4000800063f */
        /* <DEDUP_REMOVED lines=9> */
.L_x_3:
[----:B------:R-:W4:Y:S01]  /*0540*/  SHFL.IDX PT, R2, R0, RZ, 0x1f ;  /* 0x00001fff00027589 */ /* 0x000f2200000e0000 */
[----:B------:R-:W-:Y:S01]  /*0550*/  NOP ;  /* 0x0000000000007918 */ /* 0x000fe20000000000 */
[----:B----4-:R-:W-:-:S13]  /*0560*/  ISETP.NE.AND P0, PT, R2, RZ, PT ;  /* 0x000000ff0200720c */ /* 0x010fda0003f05270 */
[----:B------:R-:W-:Y:S05]  /*0570*/  @P0 BRA `(.L_x_4) ;  /* 0x0000000000380947 */ /* 0x000fea0003800000 */
[----:B-1----:R-:W1:Y:S01]  /*0580*/  S2UR UR5, SR_CgaCtaId ;  /* 0x00000000000579c3 */ /* 0x002e620000008800 */
[----:B------:R-:W-:Y:S01]  /*0590*/  UMOV UR4, 0x400 ;  /* 0x0000040000047882 */ /* 0x000fe20000000000 */
[----:B------:R-:W-:Y:S01]  /*05a0*/  UMOV UR7, 0x1 ;  /* 0x0000000100077882 */ /* 0x000fe20000000000 */
[----:B------:R-:W-:Y:S01]  /*05b0*/  ELECT P0, URZ, PT ;  /* 0x00000000003f782f */ /* 0x000fe20003800000 */
[----:B-1----:R-:W-:Y:S02]  /*05c0*/  ULEA UR6, UR5, UR4, 0x18 ;  /* 0x0000000405067291 */ /* 0x002fe4000f8ec03f */
[----:B------:R-:W-:-:S04]  /*05d0*/  UIADD3 UR4, -UR7, 0x100000, URZ ;  /* 0x0010000007047890 */ /* 0x000fc8000fffe13f */
[----:B------:R-:W-:Y:S02]  /*05e0*/  USHF.L.U32 UR5, UR4, 0xb, URZ ;  /* 0x0000000b04057899 */ /* 0x000fe4000800063f */
[----:B------:R-:W-:Y:S01]  /*05f0*/  USHF.L.U32 UR4, UR4, 0x1, URZ ;  /* 0x0000000104047899 */ /* 0x000fe2000800063f */
[----:B------:R-:W1:Y:S11]  /*0600*/  FENCE.VIEW.ASYNC.S ;  /* 0x00000000000073c6 */ /* 0x000e760000000000 */
[----:B-1----:R4:W1:Y:S01]  /*0610*/  SYNCS.EXCH.64 URZ, [UR6+0x22870], UR4 ;  /* 0x02287004063f75b2 */ /* 0x0028620008000100 */
[----:B------:R4:W1:Y:S01]  /*0620*/  SYNCS.EXCH.64 URZ, [UR6+0x22880], UR4 ;  /* 0x02288004063f75b2 */ /* 0x0008620008000100 */
[----:B------:R4:W1:Y:S01]  /*0630*/  SYNCS.EXCH.64 URZ, [UR6+0x22878], UR4 ;  /* 0x02287804063f75b2 */ /* 0x0008620008000100 */
[----:B------:R4:W1:Y:S02]  /*0640*/  SYNCS.EXCH.64 URZ, [UR6+0x22888], UR4 ;  /* 0x02288804063f75b2 */ /* 0x0008640008000100 */
[----:B----4-:R-:W-:Y:S01]  /*0650*/  NOP ;  /* 0x0000000000007918 */ /* 0x010fe20000000000 */
.L_x_4:
        /* <DEDUP_REMOVED lines=22> */
.L_x_5:
        /* <DEDUP_REMOVED lines=22> */
.L_x_6:
[----:B------:R-:W-:Y:S01]  /*0920*/  PLOP3.LUT P0, PT, PT, PT, UP0, 0x80, 0x0 ;  /* 0x000000000000781c */ /* 0x000fe20003f0f008 */
[----:B------:R-:W-:Y:S01]  /*0930*/  UMOV UR38, 0x1 ;  /* 0x0000000100267882 */ /* 0x000fe20000000000 */
[----:B------:R-:W-:Y:S01]  /*0940*/  NOP ;  /* 0x0000000000007918 */ /* 0x000fe20000000000 */
[----:B------:R-:W-:Y:S01]  /*0950*/  USEL UR38, UR38, 0x2, !UP0 ;  /* 0x0000000226267887 */ /* 0x000fe2000c000000 */
[----:B------:R-:W-:Y:S01]  /*0960*/  ULDC.64 UR40, c[0x0][0x208] ;  /* 0x0000820000287ab9 */ /* 0x000fe20000000a00 */
[----:B-123--:R-:W-:Y:S08]  /*0970*/  BAR.SYNC.DEFER_BLOCKING 0x0 ;  /* 0x0000000000007b1d */ /* 0x00eff00000010000 */
[----:B------:R-:W-:Y:S05]  /*0980*/  @!P0 BRA `(.L_x_7) ;  /* 0x0000005800348947 */ /* 0x000fea0003800000 */
.L_x_8:
[----:B------:R-:W-:-:S08]  /*0990*/  NOP ;  /* 0x0000000000007918 */ /* 0x000fd00000000000 */
[----:B------:R-:W1:Y:S02]  /*09a0*/  USETMAXREG.TRY_ALLOC.CTAPOOL UP0, 0xf0 ;  /* 0x000000f0000079c8 */ /* 0x000e640008000600 */
[----:B-1----:R-:W-:-:S13]  /*09b0*/  PLOP3.LUT P0, PT, PT, PT, UP0, 0x80, 0x0 ;  /* 0x000000000000781c */ /* 0x002fda0003f0f008 */
[----:B------:R-:W-:Y:S05]  /*09c0*/  @!P0 BRA `(.L_x_8) ;  /* 0xfffffffc00f08947 */ /* 0x000fea000383ffff */
[----:B------:R-:W1:Y:S08]  /*09d0*/  S2UR UR44, SR_CTAID.X ;  /* 0x00000000002c79c3 */ /* 0x000e700000002500 */
[----:B------:R-:W-:Y:S06]  /*09e0*/  BAR.ARV 0x8, 0x120 ;  /* 0x0204800000007b1d */ /* 0x000fec0000002000 */
[----:B------:R-:W-:-:S02]  /*09f0*/  ISETP.NE.AND P0, PT, R18, 0x1, PT ;  /* 0x000000011200780c */ /* 0x000fc40003f05270 */
[----:B------:R-:W1:Y:S11]  /*0a00*/  LDC R0, c[0x0][0xda4] ;  /* 0x00036900ff007b82 */ /* 0x000e760000000800 */
[----:B------:R-:W-:Y:S06]  /*0a10*/  @!P0 BAR.ARV 0x9, 0x100 ;  /* 0x0244000000008b1d */ /* 0x000fec0000002000 */
[----:B-1----:R-:W-:-:S13]  /*0a20*/  ISETP.LE.AND P0, PT, R0, UR44, PT ;  /* 0x0000002c00007c0c */ /* 0x002fda000bf03270 */
[----:B------:R-:W-:Y:S05]  /*0a30*/  @P0 EXIT ;  /* 0x000000000000094d */ /* 0x000fea0003800000 */
[----:B------:R-:W-:Y:S01]  /*0a40*/  VIADD R0, R3, 0xffffff80 ;  /* 0xffffff8003007836 */ /* 0x000fe20000000000 */
[----:B------:R-:W1:Y:S01]  /*0a50*/  S2UR UR4, SR_CgaCtaId ;  /* 0x00000000000479c3 */ /* 0x000e620000008800 */
[----:B------:R-:W-:Y:S01]  /*0a60*/  UMOV UR46, 0x400 ;  /* 0x00000400002e7882 */ /* 0x000fe20000000000 */
[----:B------:R-:W-:Y:S02]  /*0a70*/  ULOP3.LUT UR45, UR38, 0x1, URZ, 0xfc, !UPT ;  /* 0x00000001262d7892 */ /* 0x000fe4000f8efc3f */
[----:B------:R-:W-:Y:S01]  /*0a80*/  SHF.R.S32.HI R3, RZ, 0x1f, R0 ;  /* 0x0000001fff037819 */ /* 0x000fe20000011400 */
[----:B------:R-:W-:Y:S01]  /*0a90*/  ULDC.64 UR48, c[0x0][0x198] ;  /* 0x0000660000307ab9 */ /* 0x000fe20000000a00 */
[----:B------:R-:W-:Y:S01]  /*0aa0*/  UMOV UR43, URZ ;  /* 0x0000003f002b7c82 */ /* 0x000fe20008000000 */
[----:B------:R-:W-:Y:S01]  /*0ab0*/  UMOV UR42, URZ ;  /* 0x0000003f002a7c82 */ /* 0x000fe20008000000 */
[CC--:B------:R-:W-:Y:S01]  /*0ac0*/  LEA.HI R4, R3.reuse, R0.reuse, RZ, 0x7 ;  /* 0x0000000003047211 */ /* 0x0c0fe200078f38ff */
[----:B------:R-:W2:Y:S01]  /*0ad0*/  S2UR UR6, SR_SWINHI ;  /* 0x00000000000679c3 */ /* 0x000ea20000002f00 */
[----:B------:R-:W-:Y:S01]  /*0ae0*/  LEA.HI R6, R3, R0, RZ, 0x4 ;  /* 0x0000000003067211 */ /* 0x000fe200078f20ff */
[----:B------:R-:W-:Y:S01]  /*0af0*/  UMOV UR39, URZ ;  /* 0x0000003f00277c82 */ /* 0x000fe20008000000 */
[----:B------:R-:W-:-:S02]  /*0b00*/  LOP3.LUT R5, R4, 0xffffff80, RZ, 0xc0, !PT ;  /* 0xffffff8004057812 */ /* 0x000fc400078ec0ff */
[----:B------:R-:W-:Y:S02]  /*0b10*/  SHF.R.S32.HI R7, RZ, 0x4, R6 ;  /* 0x00000004ff077819 */ /* 0x000fe40000011406 */
[----:B------:R-:W-:Y:S01]  /*0b20*/  LEA.HI R22, R3, R0, RZ, 0x5 ;  /* 0x0000000003167211 */ /* 0x000fe200078f28ff */
[----:B------:R-:W-:Y:S01]  /*0b30*/  IMAD.IADD R2, R0, 0x1, -R5 ;  /* 0x0000000100027824 */ /* 0x000fe200078e0a05 */
[C---:B------:R-:W-:Y:S02]  /*0b40*/  LOP3.LUT R5, R6.reuse, 0x3fffff0, RZ, 0xc0, !PT ;  /* 0x03fffff006057812 */ /* 0x040fe400078ec0ff */
[----:B------:R-:W-:Y:S02]  /*0b50*/  LEA.HI R8, R6, R7, RZ, 0x1 ;  /* 0x0000000706087211 */ /* 0x000fe400078f08ff */
[----:B------:R-:W-:Y:S01]  /*0b60*/  SHF.R.S32.HI R9, RZ, 0x1f, R2 ;  /* 0x0000001fff097819 */ /* 0x000fe20000011402 */
[----:B------:R-:W-:Y:S01]  /*0b70*/  IMAD.IADD R5, R0, 0x1, -R5 ;  /* 0x0000000100057824 */ /* 0x000fe200078e0a05 */
[----:B------:R-:W-:Y:S01]  /*0b80*/  LOP3.LUT R8, R8, 0x1ffffffe, RZ, 0xc0, !PT ;  /* 0x1ffffffe08087812 */ /* 0x000fe200078ec0ff */
[----:B-1----:R-:W-:Y:S01]  /*0b90*/  ULEA UR46, UR4, UR46, 0x18 ;  /* 0x0000002e042e7291 */ /* 0x002fe2000f8ec03f */
[----:B------:R-:W-:-:S02]  /*0ba0*/  LEA.HI R0, R9, R2, RZ, 0x2 ;  /* 0x0000000209007211 */ /* 0x000fc400078f10ff */
[----:B------:R-:W-:Y:S01]  /*0bb0*/  SHF.R.S32.HI R22, RZ, 0x5, R22 ;  /* 0x00000005ff167819 */ /* 0x000fe20000011416 */
[----:B------:R-:W-:Y:S01]  /*0bc0*/  IMAD.IADD R8, R7, 0x1, -R8 ;  /* 0x0000000107087824 */ /* 0x000fe200078e0a08 */
[--C-:B------:R-:W-:Y:S02]  /*0bd0*/  SHF.R.S32.HI R3, RZ, 0x2, R0.reuse ;  /* 0x00000002ff037819 */ /* 0x100fe40000011400 */
[----:B------:R-:W-:Y:S01]  /*0be0*/  SHF.R.S32.HI R6, RZ, 0x1f, R0 ;  /* 0x0000001fff067819 */ /* 0x000fe20000011400 */
[----:B------:R-:W-:Y:S01]  /*0bf0*/  IMAD R5, R22, 0x10, R5 ;  /* 0x0000001016057824 */ /* 0x000fe200078e0205 */
[----:B------:R-:W-:Y:S01]  /*0c00*/  SHF.R.S32.HI R19, RZ, 0x7, R4 ;  /* 0x00000007ff137819 */ /* 0x000fe20000011404 */
[----:B------:R-:W-:Y:S01]  /*0c10*/  UMOV UR4, UR46 ;  /* 0x0000002e00047c82 */ /* 0x000fe20008000000 */
[----:B--2---:R-:W-:Y:S01]  /*0c20*/  UMOV UR5, UR6 ;  /* 0x0000000600057c82 */ /* 0x004fe20008000000 */
[----:B------:R-:W-:Y:S01]  /*0c30*/  LEA.HI R6, R6, R3, RZ, 0x3 ;  /* 0x0000000306067211 */ /* 0x000fe200078f18ff */
[----:B------:R-:W-:Y:S01]  /*0c40*/  IMAD R5, R5, 0x8, R8 ;  /* 0x0000000805057824 */ /* 0x000fe200078e0208 */
[----:B------:R-:W-:Y:S01]  /*0c50*/  LEA.HI R9, R9, R2, RZ, 0x5 ;  /* 0x0000000209097211 */ /* 0x000fe200078f28ff */
[----:B------:R-:W-:Y:S01]  /*0c60*/  IMAD.U32 R17, RZ, RZ, UR5 ;  /* 0x00000005ff117e24 */ /* 0x000fe2000f8e00ff */
[----:B------:R-:W-:-:S02]  /*0c70*/  LOP3.LUT R6, R6, 0xfffffff8, RZ, 0xc0, !PT ;  /* 0xfffffff806067812 */ /* 0x000fc400078ec0ff */
[----:B------:R-:W-:Y:S02]  /*0c80*/  LEA.HI R4, R4, R19, RZ, 0x1 ;  /* 0x0000001304047211 */ /* 0x000fe400078f08ff */
[----:B------:R-:W-:Y:S01]  /*0c90*/  SHF.R.S32.HI R9, RZ, 0x5, R9 ;  /* 0x00000005ff097819 */ /* 0x000fe20000011409 */
[----:B------:R-:W-:Y:S01]  /*0ca0*/  IMAD.IADD R6, R3, 0x1, -R6 ;  /* 0x0000000103067824 */ /* 0x000fe200078e0a06 */
[----:B------:R-:W-:Y:S01]  /*0cb0*/  LOP3.LUT R4, R4, 0x3fffffe, RZ, 0xc0, !PT ;  /* 0x03fffffe04047812 */ /* 0x000fe200078ec0ff */
[----:B------:R-:W-:Y:S01]  /*0cc0*/  IMAD.SHL.U32 R3, R5, 0x8, RZ ;  /* 0x0000000805037824 */ /* 0x000fe200078e00ff */
[----:B------:R-:W-:Y:S01]  /*0cd0*/  MOV R16, UR4 ;  /* 0x0000000400107c02 */ /* 0x000fe20008000f00 */
[----:B------:R-:W-:Y:S01]  /*0ce0*/  IMAD R9, R9, 0x10, R6 ;  /* 0x0000001009097824 */ /* 0x000fe200078e0206 */
[----:B------:R-:W-:Y:S01]  /*0cf0*/  LOP3.LUT R23, R0, 0x7ffffffc, RZ, 0xc0, !PT ;  /* 0x7ffffffc00177812 */ /* 0x000fe200078ec0ff */
[----:B------:R-:W-:Y:S02]  /*0d00*/  IMAD.IADD R4, R19, 0x1, -R4 ;  /* 0x0000000113047824 */ /* 0x000fe400078e0a04 */
[----:B------:R-:W-:-:S04]  /*0d10*/  IMAD.WIDE R16, R3, 0x2, R16 ;  /* 0x0000000203107825 */ /* 0x000fc800078e0210 */
[----:B------:R-:W-:Y:S02]  /*0d20*/  IMAD R200, R4, 0x40, R9 ;  /* 0x0000004004c87824 */ /* 0x000fe400078e0209 */
[----:B------:R-:W-:-:S07]  /*0d30*/  IMAD.IADD R23, R2, 0x1, -R23 ;  /* 0x0000000102177824 */ /* 0x000fce00078e0a17 */
.L_x_31:
[----:B------:R-:W1:Y:S01]  /*0d40*/  SHFL.IDX PT, R0, R19, RZ, 0x1f ;  /* 0x00001fff13007589 */ /* 0x000e6200000e0000 */
[----:B------:R-:W-:Y:S01]  /*0d50*/  ULDC.64 UR6, c[0x0][0x3f8] ;  /* 0x0000fe0000067ab9 */ /* 0x000fe20000000a00 */
[----:B------:R-:W-:Y:S01]  /*0d60*/  ULDC UR4, c[0x0][0xda8] ;  /* 0x00036a0000047ab9 */ /* 0x000fe20000000800 */
[----:B------:R-:W-:Y:S02]  /*0d70*/  UISETP.NE.U32.AND UP0, UPT, UR6, URZ, UPT ;  /* 0x0000003f0600728c */ /* 0x000fe4000bf05070 */
[----:B------:R-:W-:Y:S02]  /*0d80*/  UISETP.NE.AND UP1, UPT, UR4, 0x1, UPT ;  /* 0x000000010400788c */ /* 0x000fe4000bf25270 */
[----:B------:R-:W-:Y:S01]  /*0d90*/  UISETP.NE.AND.EX UP0, UPT, UR7, URZ, UPT, UP0 ;  /* 0x0000003f0700728c */ /* 0x000fe2000bf05300 */
[----:B------:R-:W-:Y:S01]  /*0da0*/  ULDC UR4, c[0x0][0xdb4] ;  /* 0x00036d0000047ab9 */ /* 0x000fe20000000800 */
[----:B------:R-:W-:Y:S01]  /*0db0*/  ULDC UR50, c[0x0][0x404] ;  /* 0x0001010000327ab9 */ /* 0x000fe20000000800 */
[----:B------:R-:W-:-:S02]  /*0dc0*/  UISETP.NE.AND UP2, UPT, UR4, 0x1, UPT ;  /* 0x000000010400788c */ /* 0x000fc4000bf45270 */
[----:B------:R-:W-:Y:S02]  /*0dd0*/  UIADD3 UR11, UR46, 0x18400, URZ ;  /* 0x000184002e0b7890 */ /* 0x000fe4000fffe03f */
[----:B------:R-:W-:Y:S01]  /*0de0*/  USEL UR50, UR50, 0x1, UP0 ;  /* 0x0000000132327887 */ /* 0x000fe20008000000 */
[----:B------:R-:W-:Y:S01]  /*0df0*/  ULDC UR10, c[0x0][0x2e0] ;  /* 0x0000b800000a7ab9 */ /* 0x000fe20000000800 */
[----:B------:R-:W-:Y:S02]  /*0e00*/  ULOP3.LUT UP0, URZ, UR11, 0x1bf, URZ, 0xc0, !UPT ;  /* 0x000001bf0b3f7892 */ /* 0x000fe4000f80c03f */
[----:B------:R-:W-:Y:S01]  /*0e10*/  UIMAD UR50, UR50, UR10, URZ ;  /* 0x0000000a323272a4 */ /* 0x000fe2000f8e023f */
[----:B------:R-:W-:Y:S01]  /*0e20*/  @UP1 ULDC UR6, c[0x0][0xdac] ;  /* 0x00036b0000061ab9 */ /* 0x000fe20000000800 */
[----:B------:R-:W-:Y:S01]  /*0e30*/  @UP1 ULDC UR12, c[0x0][0xdb0] ;  /* 0x00036c00000c1ab9 */ /* 0x000fe20000000800 */
[----:B-1----:R-:W-:Y:S01]  /*0e40*/  R2UR UR8, R0 ;  /* 0x00000000000872ca */ /* 0x002fe200000e0000 */
[----:B------:R-:W-:Y:S01]  /*0e50*/  UIMAD.WIDE.U32 UR6, UR44, UR6, URZ ;  /* 0x000000062c0672a5 */ /* 0x000fe2000f8e003f */
[----:B------:R-:W-:Y:S01]  /*0e60*/  PLOP3.LUT P0, PT, PT, PT, UP0, 0x80, 0x0 ;  /* 0x000000000000781c */ /* 0x000fe20003f0f008 */
[----:B------:R-:W-:-:S02]  /*0e70*/  UMOV UR37, UR44 ;  /* 0x0000002c00257c82 */ /* 0x000fc40008000000 */
[----:B------:R-:W-:-:S07]  /*0e80*/  @UP1 USHF.R.U32.HI UR37, URZ, UR12, UR7 ;  /* 0x0000000c3f251299 */ /* 0x000fce0008011607 */
[----:B------:R-:W-:Y:S01]  /*0e90*/  UMOV UR36, UR37 ;  /* 0x0000002500247c82 */ /* 0x000fe20008000000 */
[----:B------:R-:W-:-:S04]  /*0ea0*/  ULEA.HI UR4, UR8, UR8, URZ, 0x1 ;  /* 0x0000000808047291 */ /* 0x000fc8000f8f083f */
[----:B------:R-:W-:-:S03]  /*0eb0*/  ULOP3.LUT UR9, UR4, 0x1e, URZ, 0xc0, !UPT ;  /* 0x0000001e04097892 */ /* 0x000fc6000f8ec03f */
[----:B------:R-:W-:Y:S01]  /*0ec0*/  @UP2 ULDC.64 UR4, c[0x0][0xdb8] ;  /* 0x00036e0000042ab9 */ /* 0x000fe20000000a00 */
[----:B------:R-:W-:Y:S02]  /*0ed0*/  UIADD3 UR9, UR8, -UR9, URZ ;  /* 0x8000000908097290 */ /* 0x000fe4000fffe03f */
[----:B------:R-:W-:Y:S02]  /*0ee0*/  UIADD3 UR8, UR50, 0x5f, URZ ;  /* 0x0000005f32087890 */ /* 0x000fe4000fffe03f */
[----:B------:R-:W-:Y:S02]  /*0ef0*/  ULEA UR10, UR9, UR11, 0xd ;  /* 0x0000000b090a7291 */ /* 0x000fe4000f8e683f */
[----:B------:R-:W-:Y:S02]  /*0f00*/  UIMAD.WIDE UR8, UR8, 0x2aaaaaab, URZ ;  /* 0x2aaaaaab080878a5 */ /* 0x000fe4000f8e023f */
[----:B------:R-:W-:Y:S02]  /*0f10*/  UIMAD.WIDE.U32 UR6, UR37, UR4, URZ ;  /* 0x00000004250672a5 */ /* 0x000fe4000f8e003f */
[----:B------:R-:W-:-:S02]  /*0f20*/  USHF.R.U32.HI UR10, URZ, 0x4, UR10 ;  /* 0x000000043f0a7899 */ /* 0x000fc4000801160a */
[----:B------:R-:W-:Y:S02]  /*0f30*/  USHF.R.U32.HI UR47, URZ, 0x1f, UR9 ;  /* 0x0000001f3f2f7899 */ /* 0x000fe40008011609 */
[----:B------:R-:W-:Y:S02]  /*0f40*/  ULOP3.LUT UR51, UR10, 0x3fff, URZ, 0xc0, !UPT ;  /* 0x00003fff0a337892 */ /* 0x000fe4000f8ec03f */
[----:B------:R-:W-:Y:S02]  /*0f50*/  @UP2 USHF.R.U32.HI UR36, URZ, UR5, UR7 ;  /* 0x000000053f242299 */ /* 0x000fe40008011607 */
[----:B------:R-:W-:Y:S01]  /*0f60*/  ULEA.HI.SX32 UR47, UR9, UR47, 0x1c ;  /* 0x0000002f092f7291 */ /* 0x000fe2000f8fe23f */
[----:B------:R-:W-:Y:S11]  /*0f70*/  @!P0 BRA `(.L_x_9) ;  /* 0x0000000000408947 */ /* 0x000ff60003800000 */
[----:B------:R-:W-:Y:S01]  /*0f80*/  MOV R0, 0x0 ;  /* 0x0000000000007802 */ /* 0x000fe20000000f00 */
[----:B------:R-:W-:Y:S01]  /*0f90*/  ULDC.64 UR4, c[0x4][0x90] ;  /* 0x0100240000047ab9 */ /* 0x000fe20000000a00 */
[----:B------:R-:W-:Y:S01]  /*0fa0*/  ULDC.64 UR6, c[0x4][0x28] ;  /* 0x01000a0000067ab9 */ /* 0x000fe20000000a00 */
[----:B------:R-:W-:Y:S01]  /*0fb0*/  IMAD.U32 R4, RZ, RZ, UR4 ;  /* 0x00000004ff047e24 */ /* 0x000fe2000f8e00ff */
[----:B------:R1:W2:Y:S01]  /*0fc0*/  LDC.64 R14, c[0x4][R0] ;  /* 0x01000000000e7b82 */ /* 0x0002a20000000a00 */
[----:B------:R-:W-:Y:S01]  /*0fd0*/  IMAD.U32 R5, RZ, RZ, UR5 ;  /* 0x00000005ff057e24 */ /* 0x000fe2000f8e00ff */
[----:B------:R-:W-:Y:S01]  /*0fe0*/  ULDC.64 UR4, c[0x4][0x98] ;  /* 0x0100260000047ab9 */ /* 0x000fe20000000a00 */
[----:B------:R-:W-:Y:S01]  /*0ff0*/  IMAD.U32 R10, RZ, RZ, UR6 ;  /* 0x00000006ff0a7e24 */ /* 0x000fe2000f8e00ff */
[----:B------:R-:W-:Y:S01]  /*1000*/  MOV R6, UR4 ;  /* 0x0000000400067c02 */ /* 0x000fe20008000f00 */
[----:B------:R-:W-:Y:S02]  /*1010*/  IMAD.U32 R7, RZ, RZ, UR5 ;  /* 0x00000005ff077e24 */ /* 0x000fe4000f8e00ff */
[----:B------:R-:W-:-:S02]  /*1020*/  IMAD.U32 R11, RZ, RZ, UR7 ;  /* 0x00000007ff0b7e24 */ /* 0x000fc4000f8e00ff */
[----:B------:R-:W-:Y:S02]  /*1030*/  IMAD.MOV.U32 R8, RZ, RZ, 0x70 ;  /* 0x00000070ff087424 */ /* 0x000fe400078e00ff */
[----:B------:R-:W-:Y:S02]  /*1040*/  IMAD.MOV.U32 R12, RZ, RZ, 0x1 ;  /* 0x00000001ff0c7424 */ /* 0x000fe400078e00ff */
[----:B-1----:R-:W-:-:S07]  /*1050*/  IMAD.MOV.U32 R13, RZ, RZ, RZ ;  /* 0x000000ffff0d7224 */ /* 0x002fce00078e00ff */
[----:B------:R-:W-:-:S07]  /*1060*/  LEPC R20, `(.L_x_9) ;  /* 0x000000001014794e */ /* 0x000fce0000000000 */
[----:B--2---:R-:W-:Y:S05]  /*1070*/  CALL.ABS.NOINC R14 ;  /* 0x000000000e007343 */ /* 0x004fea0003c00000 */
.L_x_9:
[----:B------:R-:W-:Y:S01]  /*1080*/  ULOP3.LUT UR4, UR43, 0x1, URZ, 0xc0, !UPT ;  /* 0x000000012b047892 */ /* 0x000fe2000f8ec03f */
[----:B------:R-:W-:-:S05]  /*1090*/  VIADD R6, R18, 0x8 ;  /* 0x0000000812067836 */ /* 0x000fca0000000000 */
[----:B------:R-:W-:-:S05]  /*10a0*/  IMAD.U32 R0, RZ, RZ, UR4 ;  /* 0x00000004ff007e24 */ /* 0x000fca000f8e00ff */
[----:B------:R-:W-:-:S04]  /*10b0*/  SHF.L.U32 R0, R0, 0x1f, RZ ;  /* 0x0000001f00007819 */ /* 0x000fc800000006ff */
[----:B------:R-:W1:Y:S02]  /*10c0*/  SYNCS.PHASECHK.TRANS64.TRYWAIT P0, [UR46+0x22800], R0 ;  /* 0x02280000ff0075a7 */ /* 0x000e64000800016e */
[----:B-1----:R-:W-:Y:S05]  /*10d0*/  @!P0 BRA `(.L_x_10) ;  /* 0x0000007c00808947 */ /* 0x002fea0003800000 */
.L_x_87:
[----:B-1----:R-:W-:Y:S01]  /*10e0*/  MOV R0, UR45 ;  /* 0x0000002d00007c02 */ /* 0x002fe20008000f00 */
[----:B------:R-:W-:Y:S05]  /*10f0*/  WARPSYNC.ALL ;  /* 0x0000000000007948 */ /* 0x000fea0003800000 */
[----:B------:R1:W-:Y:S01]  /*1100*/  BAR.SYNC.DEFER_BLOCKING R6, 0x100 ;  /* 0x000400060000751d */ /* 0x0003e20000010000 */
[----:B------:R-:W-:-:S13]  /*1110*/  ISETP.NE.AND P0, PT, R0, 0x3, PT ;  /* 0x000000030000780c */ /* 0x000fda0003f05270 */
[----:B-1----:R-:W-:Y:S05]  /*1120*/  @!P0 BRA `(.L_x_11) ;  /* 0x0000000000048947 */ /* 0x002fea0003800000 */
[----:B------:R-:W-:Y:S01]  /*1130*/  BPT.TRAP 0x1 ;  /* 0x000000040000795c */ /* 0x000fe20000300000 */
.L_x_11:
[----:B------:R-:W-:Y:S01]  /*1140*/  ULEA UR21, UR39, UR46, 0x3 ;  /* 0x0000002e27157291 */ /* 0x000fe2000f8e183f */
[----:B------:R-:W-:-:S05]  /*1150*/  IMAD.U32 R7, RZ, RZ, UR42 ;  /* 0x0000002aff077e24 */ /* 0x000fca000f8e00ff */
[----:B------:R-:W-:-:S04]  /*1160*/  SHF.L.U32 R7, R7, 0x1f, RZ ;  /* 0x0000001f07077819 */ /* 0x000fc800000006ff */
[----:B------:R1:W2:Y:S01]  /*1170*/  SYNCS.PHASECHK.TRANS64.TRYWAIT P1, [UR21+0x22830], R7 ;  /* 0x02283007ff0075a7 */ /* 0x0002a20008020155 */
[----:B------:R-:W-:Y:S05]  /*1180*/  @!P0 BRA `(.L_x_12) ;  /* 0x0000000000048947 */ /* 0x000fea0003800000 */
[----:B------:R-:W-:Y:S01]  /*1190*/  BPT.TRAP 0x1 ;  /* 0x000000040000795c */ /* 0x000fe20000300000 */
.L_x_12:
[----:B--2---:R-:W-:Y:S05]  /*11a0*/  @P1 BRA `(.L_x_13) ;  /* 0x0000000000081947 */ /* 0x004fea0003800000 */
[----:B------:R-:W2:Y:S02]  /*11b0*/  SYNCS.PHASECHK.TRANS64.TRYWAIT P1, [UR21+0x22830], R7 ;  /* 0x02283007ff0075a7 */ /* 0x000ea40008020155 */
[----:B--2---:R-:W-:Y:S05]  /*11c0*/  @!P1 BRA `(.L_x_14) ;  /* 0x0000007c005c9947 */ /* 0x004fea0003800000 */
.L_x_13:
[----:B------:R-:W-:Y:S01]  /*11d0*/  UIADD3 UR4, UR46, 0x1c400, URZ ;  /* 0x0001c4002e047890 */ /* 0x000fe2000fffe03f */
[----:B------:R-:W-:Y:S01]  /*11e0*/  WARPGROUP.ARRIVE ;  /* 0x00000000000079c5 */ /* 0x000fe20000000000 */
[----:B------:R-:W-:Y:S01]  /*11f0*/  ULOP3.LUT UR16, UR51, 0x10000, URZ, 0xfc, !UPT ;  /* 0x0001000033107892 */ /* 0x000fe2000f8efc3f */
[----:B------:R-:W-:Y:S01]  /*1200*/  P2R R10, PR, RZ, 0x1 ;  /* 0x00000001ff0a7803 */ /* 0x000fe20000000000 */
[----:B------:R-:W-:-:S03]  /*1210*/  USHF.R.U32.HI UR4, URZ, 0x4, UR4 ;  /* 0x000000043f047899 */ /* 0x000fc60008011604 */
[----:B------:R-:W3:Y:S01]  /*1220*/  S2R R12, SR_TID.X ;  /* 0x00000000000c7919 */ /* 0x000ee20000002100 */
[----:B------:R-:W-:Y:S01]  /*1230*/  UMOV UR17, 0x40000040 ;  /* 0x4000004000117882 */ /* 0x000fe20000000000 */
[----:B------:R-:W-:Y:S01]  /*1240*/  UMOV UR19, 0x40000040 ;  /* 0x4000004000137882 */ /* 0x000fe20000000000 */
[----:B------:R-:W-:Y:S01]  /*1250*/  ULOP3.LUT UR4, UR4, 0x3fff, URZ, 0xc0, !UPT ;  /* 0x00003fff04047892 */ /* 0x000fe2000f8ec03f */
[----:B------:R-:W-:Y:S01]  /*1260*/  UMOV UR5, 0x40000040 ;  /* 0x4000004000057882 */ /* 0x000fe20000000000 */
[----:B------:R-:W-:Y:S02]  /*1270*/  UMOV UR7, 0x40000040 ;  /* 0x4000004000077882 */ /* 0x000fe40000000000 */
[----:B------:R-:W-:Y:S02]  /*1280*/  ULOP3.LUT UR20, UR4, 0x10000, URZ, 0xfc, !UPT ;  /* 0x0001000004147892 */ /* 0x000fe4000f8efc3f */
[----:B------:R-:W-:Y:S02]  /*1290*/  UIADD3 UR4, UR16, 0x2, URZ ;  /* 0x0000000210047890 */ /* 0x000fe4000fffe03f */
[----:B------:R-:W-:-:S02]  /*12a0*/  UIMAD UR18, UR39, 0x300, UR20 ;  /* 0x00000300271278a4 */ /* 0x000fc4000f8e0214 */
[----:B------:R-:W-:Y:S02]  /*12b0*/  UIADD3 UR8, UR16, 0x4, URZ ;  /* 0x0000000410087890 */ /* 0x000fe4000fffe03f */
[----:B------:R-:W-:Y:S02]  /*12c0*/  UIADD3 UR6, UR18, 0x2, URZ ;  /* 0x0000000212067890 */ /* 0x000fe4000fffe03f */
[----:B------:R-:W-:Y:S01]  /*12d0*/  UIADD3 UR10, UR18, 0x4, URZ ;  /* 0x00000004120a7890 */ /* 0x000fe2000fffe03f */
[----:B------:R-:W-:Y:S02]  /*12e0*/  UMOV UR9, 0x40000040 ;  /* 0x4000004000097882 */ /* 0x000fe40000000000 */
[----:B------:R-:W-:Y:S01]  /*12f0*/  HGMMA.64x96x16.F32.BF16 R24, gdesc[UR16], RZ, !UPT, gsb0 ;  /* 0x01600000101879f0 */ /* 0x000fe2000c0018ff */
[----:B------:R-:W-:Y:S01]  /*1300*/  UMOV UR11, 0x40000040 ;  /* 0x40000040000b7882 */ /* 0x000fe20000000000 */
[----:B------:R-:W-:Y:S02]  /*1310*/  UIADD3 UR12, UR16, 0x6, URZ ;  /* 0x00000006100c7890 */ /* 0x000fe4000fffe03f */
[----:B------:R-:W-:Y:S01]  /*1320*/  UIADD3 UR14, UR18, 0x6, URZ ;  /* 0x00000006120e7890 */ /* 0x000fe2000fffe03f */
[----:B------:R-:W-:Y:S01]  /*1330*/  UMOV UR13, 0x40000040 ;  /* 0x40000040000d7882 */ /* 0x000fe20000000000 */
[----:B------:R-:W-:Y:S01]  /*1340*/  UMOV UR15, 0x40000040 ;  /* 0x40000040000f7882 */ /* 0x000fe20000000000 */
[----:B---3--:R-:W-:Y:S01]  /*1350*/  LOP3.LUT R12, R12, 0x7f, RZ, 0xc0, !PT ;  /* 0x0000007f0c0c7812 */ /* 0x008fe200078ec0ff */
[----:B------:R-:W-:-:S02]  /*1360*/  WARPGROUP.DEPBAR.LE gsb0, 0x0 ;  /* 0x00008000000079c5 */ /* 0x000fc40000010000 */
[----:B------:R-:W-:-:S06]  /*1370*/  WARPGROUP.ARRIVE ;  /* 0x00000000000079c5 */ /* 0x000fcc0000000000 */
[----:B------:R-:W-:Y:S01]  /*1380*/  HGMMA.64x96x16.F32.BF16 R24, gdesc[UR4], R24, gsb0 ;  /* 0x01600000041879f0 */ /* 0x000fe20008001818 */
[----:B------:R-:W-:-:S04]  /*1390*/  UIMAD UR6, UR47, -0x60, UR50 ;  /* 0xffffffa02f0678a4 */ /* 0x000fc8000f8e0232 */
[----:B------:R-:W-:-:S06]  /*13a0*/  UIADD3 UR6, UR6, 0x60, URZ ;  /* 0x0000006006067890 */ /* 0x000fcc000fffe03f */
[----:B--2---:R-:W-:-:S04]  /*13b0*/  IMAD.U32 R0, RZ, RZ, UR6 ;  /* 0x00000006ff007e24 */ /* 0x004fc8000f8e00ff */
[----:B------:R-:W-:-:S05]  /*13c0*/  IMAD R0, R23, -0x2, R0 ;  /* 0xfffffffe17007824 */ /* 0x000fca00078e0200 */
[C---:B------:R-:W-:Y:S02]  /*13d0*/  ISETP.GT.AND P6, PT, R0.reuse, RZ, PT ;  /* 0x000000ff0000720c */ /* 0x040fe40003fc4270 */
[C---:B------:R-:W-:Y:S02]  /*13e0*/  ISETP.GT.AND P5, PT, R0.reuse, 0x1, PT ;  /* 0x000000010000780c */ /* 0x040fe40003fa4270 */
[C---:B------:R-:W-:Y:S02]  /*13f0*/  ISETP.GT.AND P4, PT, R0.reuse, 0x8, PT ;  /* 0x000000080000780c */ /* 0x040fe40003f84270 */
[C---:B------:R-:W-:Y:S02]  /*1400*/  ISETP.GT.AND P3, PT, R0.reuse, 0x9, PT ;  /* 0x000000090000780c */ /* 0x040fe40003f64270 */
[C---:B------:R-:W-:Y:S02]  /*1410*/  ISETP.GT.AND P2, PT, R0.reuse, 0x10, PT ;  /* 0x000000100000780c */ /* 0x040fe40003f44270 */
[----:B------:R-:W-:Y:S01]  /*1420*/  ISETP.GT.AND P1, PT, R0, 0x11, PT ;  /* 0x000000110000780c */ /* 0x000fe20003f24270 */
[----:B------:R-:W-:-:S02]  /*1430*/  WARPGROUP.DEPBAR.LE gsb0, 0x0 ;  /* 0x00008000000079c5 */ /* 0x000fc40000010000 */
[----:B------:R-:W-:-:S06]  /*1440*/  WARPGROUP.ARRIVE ;  /* 0x00000000000079c5 */ /* 0x000fcc0000000000 */
[----:B------:R-:W-:Y:S01]  /*1450*/  HGMMA.64x96x16.F32.BF16 R24, gdesc[UR8], R24, gsb0 ;  /* 0x01600000081879f0 */ /* 0x000fe20008001818 */
[----:B------:R-:W-:Y:S02]  /*1460*/  ULDC UR10, c[0x0][0x988] ;  /* 0x00026200000a7ab9 */ /* 0x000fe40000000800 */
[----:B------:R-:W-:Y:S02]  /*1470*/  WARPGROUP.DEPBAR.LE gsb0, 0x0 ;  /* 0x00008000000079c5 */ /* 0x000fe40000010000 */
[----:B------:R-:W-:-:S06]  /*1480*/  WARPGROUP.ARRIVE ;  /* 0x00000000000079c5 */ /* 0x000fcc0000000000 */
[----:B------:R-:W-:Y:S03]  /*1490*/  HGMMA.64x96x16.F32.BF16 R24, gdesc[UR12], R24, gsb0 ;  /* 0x016000000c1879f0 */ /* 0x000fe60008001818 */
[----:B------:R-:W-:Y:S02]  /*14a0*/  WARPGROUP.DEPBAR.LE gsb0, 0x0 ;  /* 0x00008000000079c5 */ /* 0x000fe40000010000 */
[----:B------:R-:W-:Y:S02]  /*14b0*/  FSEL R24, R24, -INF , P6 ;  /* 0xff80000018187808 */ /* 0x000fe40003000000 */
[----:B------:R-:W-:Y:S02]  /*14c0*/  FSEL R25, R25, -INF , P5 ;  /* 0xff80000019197808 */ /* 0x000fe40002800000 */
[----:B------:R-:W-:Y:S02]  /*14d0*/  FSEL R28, R28, -INF , P4 ;  /* 0xff8000001c1c7808 */ /* 0x000fe40002000000 */
[----:B------:R-:W-:-:S02]  /*14e0*/  FMNMX.FTZ R3, R24, R25, !PT ;  /* 0x0000001918037209 */ /* 0x000fc40007810000 */
[----:B------:R-:W-:Y:S02]  /*14f0*/  FSEL R29, R29, -INF , P3 ;  /* 0xff8000001d1d7808 */ /* 0x000fe40001800000 */
[----:B------:R-:W-:Y:S02]  /*1500*/  FMNMX.FTZ R4, R28, R3, !PT ;  /* 0x000000031c047209 */ /* 0x000fe40007810000 */
[----:B------:R-:W-:Y:S02]  /*1510*/  FSEL R32, R32, -INF , P2 ;  /* 0xff80000020207808 */ /* 0x000fe40001000000 */
[----:B------:R-:W-:Y:S02]  /*1520*/  FMNMX.FTZ R3, R29, R4, !PT ;  /* 0x000000041d037209 */ /* 0x000fe40007810000 */
[----:B------:R-:W-:Y:S02]  /*1530*/  FSEL R26, R26, -INF , P6 ;  /* 0xff8000001a1a7808 */ /* 0x000fe40003000000 */
[----:B------:R-:W-:-:S02]  /*1540*/  ISETP.GT.AND P6, PT, R0, 0x18, PT ;  /* 0x000000180000780c */ /* 0x000fc40003fc4270 */
[----:B------:R-:W-:Y:S02]  /*1550*/  FSEL R33, R33, -INF , P1 ;  /* 0xff80000021217808 */ /* 0x000fe40000800000 */
[----:B------:R-:W-:Y:S02]  /*1560*/  FMNMX.FTZ R4, R32, R3, !PT ;  /* 0x0000000320047209 */ /* 0x000fe40007810000 */
[----:B------:R-:W-:Y:S02]  /*1570*/  FSEL R27, R27, -INF , P5 ;  /* 0xff8000001b1b7808 */ /* 0x000fe40002800000 */
[----:B------:R-:W-:Y:S02]  /*1580*/  ISETP.GT.AND P5, PT, R0, 0x19, PT ;  /* 0x000000190000780c */ /* 0x000fe40003fa4270 */
[----:B------:R-:W-:Y:S02]  /*1590*/  FSEL R36, R36, -INF , P6 ;  /* 0xff80000024247808 */ /* 0x000fe40003000000 */
[----:B------:R-:W-:-:S02]  /*15a0*/  FMNMX.FTZ R3, R33, R4, !PT ;  /* 0x0000000421037209 */ /* 0x000fc40007810000 */
[----:B------:R-:W-:Y:S02]  /*15b0*/  FSEL R30, R30, -INF , P4 ;  /* 0xff8000001e1e7808 */ /* 0x000fe40002000000 */
[----:B------:R-:W-:Y:S02]  /*15c0*/  ISETP.GT.AND P4, PT, R0, 0x20, PT ;  /* 0x000000200000780c */ /* 0x000fe40003f84270 */
        /* <DEDUP_REMOVED lines=63> */
[----:B------:R-:W-:-:S02]  /*19c0*/  FMNMX.FTZ R0, R68, R3, !PT ;  /* 0x0000000344007209 */ /* 0x000fc40007810000 */
[----:B------:R-:W-:Y:S02]  /*19d0*/  FSEL R62, R62, -INF , P6 ;  /* 0xff8000003e3e7808 */ /* 0x000fe40003000000 */
[----:B------:R-:W-:Y:S02]  /*19e0*/  FMNMX.FTZ R5, R69, R0, !PT ;  /* 0x0000000045057209 */ /* 0x000fe40007810000 */
[----:B------:R-:W-:Y:S02]  /*19f0*/  FSEL R63, R63, -INF , P5 ;  /* 0xff8000003f3f7808 */ /* 0x000fe40002800000 */
[----:B------:R-:W-:Y:S01]  /*1a00*/  FSEL R66, R66, -INF , P4 ;  /* 0xff80000042427808 */ /* 0x000fe20002000000 */
[----:B------:R-:W2:Y:S01]  /*1a10*/  SHFL.BFLY PT, R0, R5, 0x2, 0x1f ;  /* 0x0c401f0005007f89 */ /* 0x000ea200000e0000 */
[----:B------:R-:W-:Y:S02]  /*1a20*/  FSEL R67, R67, -INF , P3 ;  /* 0xff80000043437808 */ /* 0x000fe40001800000 */
[----:B------:R-:W-:-:S02]  /*1a30*/  FSEL R70, R70, -INF , P2 ;  /* 0xff80000046467808 */ /* 0x000fc40001000000 */
[----:B------:R-:W-:Y:S02]  /*1a40*/  FSEL R71, R71, -INF , P1 ;  /* 0xff80000047477808 */ /* 0x000fe40000800000 */
[----:B--2---:R-:W-:-:S05]  /*1a50*/  FMNMX.FTZ R8, R5, R0, !PT ;  /* 0x0000000005087209 */ /* 0x004fca0007810000 */
[----:B------:R-:W2:Y:S02]  /*1a60*/  SHFL.BFLY PT, R3, R8, 0x1, 0x1f ;  /* 0x0c201f0008037f89 */ /* 0x000ea400000e0000 */
[----:B--2---:R-:W-:Y:S01]  /*1a70*/  FMNMX.FTZ R0, R8, R3, !PT ;  /* 0x0000000308007209 */ /* 0x004fe20007810000 */
[----:B------:R-:W-:-:S03]  /*1a80*/  IMAD.U32 R8, RZ, RZ, UR21 ;  /* 0x00000015ff087e24 */ /* 0x000fc6000f8e00ff */
[C---:B------:R-:W-:Y:S01]  /*1a90*/  FSETP.NEU.FTZ.AND P0, PT, R0.reuse, -INF , PT ;  /* 0xff8000000000780b */ /* 0x040fe20003f1d000 */
[----:B------:R-:W-:-:S05]  /*1aa0*/  FMUL.FTZ R3, R0, UR10 ;  /* 0x0000000a00037c20 */ /* 0x000fca0008410000 */
[----:B------:R-:W-:Y:S02]  /*1ab0*/  FSEL R9, R3, RZ, P0 ;  /* 0x000000ff03097208 */ /* 0x000fe40000000000 */
[----:B------:R-:W-:Y:S02]  /*1ac0*/  FMNMX.FTZ R3, R26, R27, !PT ;  /* 0x0000001b1a037209 */ /* 0x000fe40007810000 */
[----:B------:R-:W-:Y:S01]  /*1ad0*/  ISETP.NE.AND P0, PT, R10, RZ, PT ;  /* 0x000000ff0a00720c */ /* 0x000fe20003f05270 */
[--C-:B------:R-:W-:Y:S01]  /*1ae0*/  FFMA.FTZ R24, R24, UR10, -R9.reuse ;  /* 0x0000000a18187c23 */ /* 0x100fe20008010809 */
[----:B------:R-:W-:Y:S01]  /*1af0*/  FMNMX.FTZ R4, R30, R3, !PT ;  /* 0x000000031e047209 */ /* 0x000fe20007810000 */
[--C-:B------:R-:W-:Y:S01]  /*1b00*/  FFMA.FTZ R25, R25, UR10, -R9.reuse ;  /* 0x0000000a19197c23 */ /* 0x100fe20008010809 */
[--C-:B------:R-:W-:Y:S01]  /*1b10*/  FFMA.FTZ R28, R28, UR10, -R9.reuse ;  /* 0x0000000a1c1c7c23 */ /* 0x100fe20008010809 */
[--C-:B------:R-:W-:Y:S01]  /*1b20*/  FFMA.FTZ R29, R29, UR10, -R9.reuse ;  /* 0x0000000a1d1d7c23 */ /* 0x100fe20008010809 */
[----:B------:R-:W-:Y:S01]  /*1b30*/  FMNMX.FTZ R3, R31, R4, !PT ;  /* 0x000000041f037209 */ /* 0x000fe20007810000 */
[----:B------:R-:W-:Y:S01]  /*1b40*/  MUFU.EX2 R24, R24 ;  /* 0x0000001800187308 */ /* 0x000fe20000000800 */
[--C-:B------:R-:W-:Y:S01]  /*1b50*/  FFMA.FTZ R32, R32, UR10, -R9.reuse ;  /* 0x0000000a20207c23 */ /* 0x100fe20008010809 */
[--C-:B------:R-:W-:Y:S01]  /*1b60*/  FFMA.FTZ R33, R33, UR10, -R9.reuse ;  /* 0x0000000a21217c23 */ /* 0x100fe20008010809 */
[----:B------:R-:W-:Y:S01]  /*1b70*/  FMNMX.FTZ R4, R34, R3, !PT ;  /* 0x0000000322047209 */ /* 0x000fe20007810000 */
[--C-:B------:R-:W-:Y:S01]  /*1b80*/  FFMA.FTZ R36, R36, UR10, -R9.reuse ;  /* 0x0000000a24247c23 */ /* 0x100fe20008010809 */
[--C-:B------:R-:W-:Y:S01]  /*1b90*/  FFMA.FTZ R37, R37, UR10, -R9.reuse ;  /* 0x0000000a25257c23 */ /* 0x100fe20008010809 */
[--C-:B------:R-:W-:Y:S01]  /*1ba0*/  FFMA.FTZ R40, R40, UR10, -R9.reuse ;  /* 0x0000000a28287c23 */ /* 0x100fe20008010809 */
[----:B------:R-:W-:Y:S01]  /*1bb0*/  FMNMX.FTZ R3, R35, R4, !PT ;  /* 0x0000000423037209 */ /* 0x000fe20007810000 */
[----:B------:R-:W2:Y:S01]  /*1bc0*/  MUFU.EX2 R25, R25 ;  /* 0x0000001900197308 */ /* 0x000ea20000000800 */
[--C-:B------:R-:W-:Y:S01]  /*1bd0*/  FFMA.FTZ R41, R41, UR10, -R9.reuse ;  /* 0x0000000a29297c23 */ /* 0x100fe20008010809 */
        /* <DEDUP_REMOVED lines=12> */
[----:B------:R-:W-:Y:S01]  /*1ca0*/  FFMA.FTZ R60, R60, UR10, -R9 ;  /* 0x0000000a3c3c7c23 */ /* 0x000fe20008010809 */
[----:B------:R-:W-:Y:S01]  /*1cb0*/  FMNMX.FTZ R3, R43, R4, !PT ;  /* 0x000000042b037209 */ /* 0x000fe20007810000 */
[----:B------:R-:W3:Y:S01]  /*1cc0*/  MUFU.EX2 R29, R29 ;  /* 0x0000001d001d7308 */ /* 0x000ee20000000800 */
[----:B--2---:R-:W-:Y:S01]  /*1cd0*/  FADD.FTZ R11, R24, R25 ;  /* 0x00000019180b7221 */ /* 0x004fe20000010000 */
[--C-:B------:R-:W-:Y:S01]  /*1ce0*/  FFMA.FTZ R61, R61, UR10, -R9.reuse ;  /* 0x0000000a3d3d7c23 */ /* 0x100fe20008010809 */
[----:B------:R-:W-:Y:S01]  /*1cf0*/  FMNMX.FTZ R4, R46, R3, !PT ;  /* 0x000000032e047209 */ /* 0x000fe20007810000 */
[--C-:B------:R-:W-:Y:S01]  /*1d00*/  FFMA.FTZ R64, R64, UR10, -R9.reuse ;  /* 0x0000000a40407c23 */ /* 0x100fe20008010809 */
[--C-:B------:R-:W-:Y:S01]  /*1d10*/  FFMA.FTZ R65, R65, UR10, -R9.reuse ;  /* 0x0000000a41417c23 */ /* 0x100fe20008010809 */
[--C-:B------:R-:W-:Y:S01]  /*1d20*/  FFMA.FTZ R68, R68, UR10, -R9.reuse ;  /* 0x0000000a44447c23 */ /* 0x100fe20008010809 */
[----:B------:R-:W-:Y:S01]  /*1d30*/  FMNMX.FTZ R3, R47, R4, !PT ;  /* 0x000000042f037209 */ /* 0x000fe20007810000 */
[----:B------:R-:W-:Y:S01]  /*1d40*/  MUFU.EX2 R32, R32 ;  /* 0x0000002000207308 */ /* 0x000fe20000000800 */
[----:B------:R-:W-:Y:S01]  /*1d50*/  FFMA.FTZ R9, R69, UR10, -R9 ;  /* 0x0000000a45097c23 */ /* 0x000fe20008010809 */
[----:B------:R-:W-:-:S02]  /*1d60*/  F2FP.BF16.F32.PACK_AB R152, R25, R24 ;  /* 0x000000181998723e */ /* 0x000fc400000010ff */
[----:B------:R-:W-:-:S04]  /*1d70*/  FMNMX.FTZ R4, R50, R3, !PT ;  /* 0x0000000332047209 */ /* 0x000fc80007810000 */
[----:B------:R-:W-:Y:S01]  /*1d80*/  FMNMX.FTZ R3, R51, R4, !PT ;  /* 0x0000000433037209 */ /* 0x000fe20007810000 */
[----:B------:R-:W2:Y:S01]  /*1d90*/  MUFU.EX2 R33, R33 ;  /* 0x0000002100217308 */ /* 0x000ea20000000800 */
[----:B---3--:R-:W-:Y:S02]  /*1da0*/  F2FP.BF16.F32.PACK_AB R154, R29, R28 ;  /* 0x0000001c1d9a723e */ /* 0x008fe400000010ff */
[----:B------:R-:W-:-:S04]  /*1db0*/  FMNMX.FTZ R4, R54, R3, !PT ;  /* 0x0000000336047209 */ /* 0x000fc80007810000 */
[----:B------:R-:W-:Y:S01]  /*1dc0*/  FMNMX.FTZ R3, R55, R4, !PT ;  /* 0x0000000437037209 */ /* 0x000fe20007810000 */
[----:B------:R-:W-:Y:S03]  /*1dd0*/  MUFU.EX2 R36, R36 ;  /* 0x0000002400247308 */ /* 0x000fe60000000800 */
[----:B------:R-:W-:-:S04]  /*1de0*/  FMNMX.FTZ R4, R58, R3, !PT ;  /* 0x000000033a047209 */ /* 0x000fc80007810000 */
[----:B------:R-:W-:Y:S01]  /*1df0*/  FMNMX.FTZ R3, R59, R4, !PT ;  /* 0x000000043b037209 */ /* 0x000fe20007810000 */
[----:B------:R-:W3:Y:S01]  /*1e00*/  MUFU.EX2 R37, R37 ;  /* 0x0000002500257308 */ /* 0x000ee20000000800 */
[----:B--2---:R-:W-:Y:S02]  /*1e10*/  F2FP.BF16.F32.PACK_AB R156, R33, R32 ;  /* 0x00000020219c723e */ /* 0x004fe400000010ff */
[----:B------:R-:W-:-:S04]  /*1e20*/  FMNMX.FTZ R4, R62, R3, !PT ;  /* 0x000000033e047209 */ /* 0x000fc80007810000 */
[----:B------:R-:W-:Y:S01]  /*1e30*/  FMNMX.FTZ R3, R63, R4, !PT ;  /* 0x000000043f037209 */ /* 0x000fe20007810000 */
[----:B------:R-:W-:Y:S03]  /*1e40*/  MUFU.EX2 R40, R40 ;  /* 0x0000002800287308 */ /* 0x000fe60000000800 */
[----:B------:R-:W-:-:S04]  /*1e50*/  FMNMX.FTZ R4, R66, R3, !PT ;  /* 0x0000000342047209 */ /* 0x000fc80007810000 */
[----:B------:R-:W-:Y:S01]  /*1e60*/  FMNMX.FTZ R3, R67, R4, !PT ;  /* 0x0000000443037209 */ /* 0x000fe20007810000 */
[----:B------:R-:W2:Y:S01]  /*1e70*/  MUFU.EX2 R41, R41 ;  /* 0x0000002900297308 */ /* 0x000ea20000000800 */
[----:B---3--:R-:W-:Y:S02]  /*1e80*/  F2FP.BF16.F32.PACK_AB R158, R37, R36 ;  /* 0x00000024259e723e */ /* 0x008fe400000010ff */
[----:B------:R-:W-:-:S04]  /*1e90*/  FMNMX.FTZ R4, R70, R3, !PT ;  /* 0x0000000346047209 */ /* 0x000fc80007810000 */
[----:B------:R-:W-:Y:S01]  /*1ea0*/  FMNMX.FTZ R4, R71, R4, !PT ;  /* 0x0000000447047209 */ /* 0x000fe20007810000 */
[----:B------:R-:W-:Y:S04]  /*1eb0*/  MUFU.EX2 R44, R44 ;  /* 0x0000002c002c7308 */ /* 0x000fe80000000800 */
[----:B------:R-:W3:Y:S04]  /*1ec0*/  SHFL.BFLY PT, R3, R4, 0x2, 0x1f ;  /* 0x0c401f0004037f89 */ /* 0x000ee800000e0000 */
[----:B------:R-:W4:Y:S01]  /*1ed0*/  MUFU.EX2 R45, R45 ;  /* 0x0000002d002d7308 */ /* 0x000f220000000800 */
[----:B--2---:R-:W-:-:S07]  /*1ee0*/  F2FP.BF16.F32.PACK_AB R160, R41, R40 ;  /* 0x0000002829a0723e */ /* 0x004fce00000010ff */
[----:B------:R-:W-:Y:S08]  /*1ef0*/  MUFU.EX2 R48, R48 ;  /* 0x0000003000307308 */ /* 0x000ff00000000800 */
[----:B------:R-:W2:Y:S01]  /*1f00*/  MUFU.EX2 R49, R49 ;  /* 0x0000003100317308 */ /* 0x000ea20000000800 */
[----:B----4-:R-:W-:Y:S02]  /*1f10*/  F2FP.BF16.F32.PACK_AB R162, R45, R44 ;  /* 0x0000002c2da2723e */ /* 0x010fe400000010ff */
[----:B---3--:R-:W-:-:S05]  /*1f20*/  FMNMX.FTZ R5, R4, R3, !PT ;  /* 0x0000000304057209 */ /* 0x008fca0007810000 */
[----:B------:R-:W-:Y:S01]  /*1f30*/  MUFU.EX2 R52, R52 ;  /* 0x0000003400347308 */ /* 0x000fe20000000800 */
[----:B------:R-:W3:Y:S07]  /*1f40*/  SHFL.BFLY PT, R4, R5, 0x1, 0x1f ;  /* 0x0c201f0005047f89 */ /* 0x000eee00000e0000 */
[----:B------:R-:W4:Y:S01]  /*1f50*/  MUFU.EX2 R53, R53 ;  /* 0x0000003500357308 */ /* 0x000f220000000800 */
[----:B--2---:R-:W-:-:S07]  /*1f60*/  F2FP.BF16.F32.PACK_AB R164, R49, R48 ;  /* 0x0000003031a4723e */ /* 0x004fce00000010ff */
[----:B------:R-:W-:Y:S08]  /*1f70*/  MUFU.EX2 R56, R56 ;  /* 0x0000003800387308 */ /* 0x000ff00000000800 */
[----:B------:R-:W-:Y:S01]  /*1f80*/  MUFU.EX2 R57, R57 ;  /* 0x0000003900397308 */ /* 0x000fe20000000800 */
[----:B---3--:R-:W-:Y:S02]  /*1f90*/  FMNMX.FTZ R3, R5, R4, !PT ;  /* 0x0000000405037209 */ /* 0x008fe40007810000 */
[----:B----4-:R-:W-:-:S02]  /*1fa0*/  F2FP.BF16.F32.PACK_AB R166, R53, R52 ;  /* 0x0000003435a6723e */ /* 0x010fc400000010ff */
[C---:B------:R-:W-:Y:S01]  /*1fb0*/  FSETP.NEU.FTZ.AND P1, PT, R3.reuse, -INF , PT ;  /* 0xff8000000300780b */ /* 0x040fe20003f3d000 */
[----:B------:R-:W-:Y:S02]  /*1fc0*/  FMUL.FTZ R4, R3, UR10 ;  /* 0x0000000a03047c20 */ /* 0x000fe40008410000 */
[----:B------:R-:W-:Y:S03]  /*1fd0*/  MUFU.EX2 R60, R60 ;  /* 0x0000003c003c7308 */ /* 0x000fe60000000800 */
[----:B------:R-:W-:Y:S01]  /*1fe0*/  FSEL R5, R4, RZ, P1 ;  /* 0x000000ff04057208 */ /* 0x000fe20000800000 */
[----:B------:R-:W-:Y:S01]  /*1ff0*/  FADD.FTZ R4, R28, R11 ;  /* 0x0000000b1c047221 */ /* 0x000fe20000010000 */
[----:B------:R-:W-:Y:S02]  /*2000*/  ISETP.NE.AND P1, PT, R12, RZ, PT ;  /* 0x000000ff0c00720c */ /* 0x000fe40003f25270 */
[----:B------:R-:W-:Y:S01]  /*2010*/  IADD3 R12, -R18, 0xb, RZ ;  /* 0x0000000b120c7810 */ /* 0x000fe20007ffe1ff */
[--C-:B------:R-:W-:Y:S01]  /*2020*/  FFMA.FTZ R26, R26, UR10, -R5.reuse ;  /* 0x0000000a1a1a7c23 */ /* 0x100fe20008010805 */
[--C-:B------:R-:W-:Y:S01]  /*2030*/  FFMA.FTZ R27, R27, UR10, -R5.reuse ;  /* 0x0000000a1b1b7c23 */ /* 0x100fe20008010805 */
[--C-:B------:R-:W-:Y:S01]  /*2040*/  FFMA.FTZ R30, R30, UR10, -R5.reuse ;  /* 0x0000000a1e1e7c23 */ /* 0x100fe20008010805 */
[--C-:B------:R-:W-:Y:S01]  /*2050*/  FFMA.FTZ R31, R31, UR10, -R5.reuse ;  /* 0x0000000a1f1f7c23 */ /* 0x100fe20008010805 */
[--C-:B------:R-:W-:Y:S01]  /*2060*/  FFMA.FTZ R34, R34, UR10, -R5.reuse ;  /* 0x0000000a22227c23 */ /* 0x100fe20008010805 */
[--C-:B------:R-:W-:Y:S01]  /*2070*/  FFMA.FTZ R35, R35, UR10, -R5.reuse ;  /* 0x0000000a23237c23 */ /* 0x100fe20008010805 */
[----:B------:R-:W-:Y:S01]  /*2080*/  MUFU.EX2 R26, R26 ;  /* 0x0000001a001a7308 */ /* 0x000fe20000000800 */
[----:B------:R-:W-:Y:S01]  /*2090*/  FADD.FTZ R11, R29, R4 ;  /* 0x000000041d0b7221 */ /* 0x000fe20000010000 */
[--C-:B------:R-:W-:Y:S01]  /*20a0*/  FFMA.FTZ R38, R38, UR10, -R5.reuse ;  /* 0x0000000a26267c23 */ /* 0x100fe20008010805 */
[--C-:B------:R-:W-:Y:S01]  /*20b0*/  FFMA.FTZ R39, R39, UR10, -R5.reuse ;  /* 0x0000000a27277c23 */ /* 0x100fe20008010805 */
[----:B------:R-:W-:Y:S01]  /*20c0*/  FFMA.FTZ R42, R42, UR10, -R5 ;  /* 0x0000000a2a2a7c23 */ /* 0x000fe20008010805 */
[----:B------:R-:W-:Y:S01]  /*20d0*/  FADD.FTZ R4, R32, R11 ;  /* 0x0000000b20047221 */ /* 0x000fe20000010000 */
[--C-:B------:R-:W-:Y:S01]  /*20e0*/  FFMA.FTZ R43, R43, UR10, -R5.reuse ;  /* 0x0000000a2b2b7c23 */ /* 0x100fe20008010805 */
[--C-:B------:R-:W-:Y:S01]  /*20f0*/  FFMA.FTZ R46, R46, UR10, -R5.reuse ;  /* 0x0000000a2e2e7c23 */ /* 0x100fe20008010805 */
[----:B------:R-:W2:Y:S01]  /*2100*/  MUFU.EX2 R27, R27 ;  /* 0x0000001b001b7308 */ /* 0x000ea20000000800 */
[----:B------:R-:W-:Y:S01]  /*2110*/  FADD.FTZ R13, R33, R4 ;  /* 0x00000004210d7221 */ /* 0x000fe20000010000 */
[--C-:B------:R-:W-:Y:S01]  /*2120*/  FFMA.FTZ R47, R47, UR10, -R5.reuse ;  /* 0x0000000a2f2f7c23 */ /* 0x100fe20008010805 */
[--C-:B------:R-:W-:Y:S01]  /*2130*/  FFMA.FTZ R50, R50, UR10, -R5.reuse ;  /* 0x0000000a32327c23 */ /* 0x100fe20008010805 */
[----:B------:R-:W-:Y:S01]  /*2140*/  FFMA.FTZ R51, R51, UR10, -R5 ;  /* 0x0000000a33337c23 */ /* 0x000fe20008010805 */
[----:B------:R-:W-:Y:S01]  /*2150*/  FADD.FTZ R10, R36, R13 ;  /* 0x0000000d240a7221 */ /* 0x000fe20000010000 */
[--C-:B------:R-:W-:Y:S01]  /*2160*/  FFMA.FTZ R54, R54, UR10, -R5.reuse ;  /* 0x0000000a36367c23 */ /* 0x100fe20008010805 */
[--C-:B------:R-:W-:Y:S01]  /*2170*/  FFMA.FTZ R55, R55, UR10, -R5.reuse ;  /* 0x0000000a37377c23 */ /* 0x100fe20008010805 */
[----:B------:R-:W3:Y:S01]  /*2180*/  MUFU.EX2 R30, R30 ;  /* 0x0000001e001e7308 */ /* 0x000ee20000000800 */
[----:B------:R-:W-:Y:S01]  /*2190*/  FADD.FTZ R13, R37, R10 ;  /* 0x0000000a250d7221 */ /* 0x000fe20000010000 */
[--C-:B------:R-:W-:Y:S01]  /*21a0*/  FFMA.FTZ R58, R58, UR10, -R5.reuse ;  /* 0x0000000a3a3a7c23 */ /* 0x100fe20008010805 */
[--C-:B------:R-:W-:Y:S01]  /*21b0*/  FFMA.FTZ R59, R59, UR10, -R5.reuse ;  /* 0x0000000a3b3b7c23 */ /* 0x100fe20008010805 */
[----:B------:R-:W-:Y:S01]  /*21c0*/  FFMA.FTZ R62, R62, UR10, -R5 ;  /* 0x0000000a3e3e7c23 */ /* 0x000fe20008010805 */
[----:B------:R-:W-:Y:S01]  /*21d0*/  FADD.FTZ R14, R40, R13 ;  /* 0x0000000d280e7221 */ /* 0x000fe20000010000 */
[--C-:B------:R-:W-:Y:S01]  /*21e0*/  FFMA.FTZ R63, R63, UR10, -R5.reuse ;  /* 0x0000000a3f3f7c23 */ /* 0x100fe20008010805 */
[----:B------:R-:W-:Y:S01]  /*21f0*/  FFMA.FTZ R66, R66, UR10, -R5 ;  /* 0x0000000a42427c23 */ /* 0x000fe20008010805 */
[----:B------:R-:W4:Y:S01]  /*2200*/  MUFU.EX2 R31, R31 ;  /* 0x0000001f001f7308 */ /* 0x000f220000000800 */
[----:B--2---:R-:W-:Y:S01]  /*2210*/  FADD.FTZ R11, R26, R27 ;  /* 0x0000001b1a0b7221 */ /* 0x004fe20000010000 */
[----:B------:R-:W-:Y:S01]  /*2220*/  FADD.FTZ R13, R41, R14 ;  /* 0x0000000e290d7221 */ /* 0x000fe20000010000 */
[--C-:B------:R-:W-:Y:S01]  /*2230*/  FFMA.FTZ R67, R67, UR10, -R5.reuse ;  /* 0x0000000a43437c23 */ /* 0x100fe20008010805 */
[--C-:B------:R-:W-:Y:S01]  /*2240*/  FFMA.FTZ R70, R70, UR10, -R5.reuse ;  /* 0x0000000a46467c23 */ /* 0x100fe20008010805 */
[----:B------:R-:W-:Y:S01]  /*2250*/  FFMA.FTZ R71, R71, UR10, -R5 ;  /* 0x0000000a47477c23 */ /* 0x000fe20008010805 */
[----:B------:R-:W-:Y:S01]  /*2260*/  FADD.FTZ R14, R44, R13 ;  /* 0x0000000d2c0e7221 */ /* 0x000fe20000010000 */
[----:B------:R-:W-:Y:S01]  /*2270*/  F2FP.BF16.F32.PACK_AB R168, R57, R56 ;  /* 0x0000003839a8723e */ /* 0x000fe200000010ff */
[----:B------:R-:W2:Y:S01]  /*2280*/  MUFU.EX2 R34, R34 ;  /* 0x0000002200227308 */ /* 0x000ea20000000800 */
[----:B---3--:R-:W-:Y:S01]  /*2290*/  FADD.FTZ R4, R30, R11 ;  /* 0x0000000b1e047221 */ /* 0x008fe20000010000 */
[----:B------:R-:W-:Y:S01]  /*22a0*/  FADD.FTZ R13, R45, R14 ;  /* 0x0000000e2d0d7221 */ /* 0x000fe20000010000 */
[----:B------:R-:W-:-:S05]  /*22b0*/  F2FP.BF16.F32.PACK_AB R153, R27, R26 ;  /* 0x0000001a1b99723e */ /* 0x000fca00000010ff */
[----:B------:R-:W3:Y:S01]  /*22c0*/  MUFU.EX2 R35, R35 ;  /* 0x0000002300237308 */ /* 0x000ee20000000800 */
[C---:B----4-:R-:W-:Y:S01]  /*22d0*/  FADD.FTZ R11, R31.reuse, R4 ;  /* 0x000000041f0b7221 */ /* 0x050fe20000010000 */
[----:B------:R-:W-:Y:S01]  /*22e0*/  @!P1 VIADD R4, R8, 0x22840 ;  /* 0x0002284008049836 */ /* 0x000fe20000000000 */
[----:B------:R-:W-:-:S04]  /*22f0*/  F2FP.BF16.F32.PACK_AB R155, R31, R30 ;  /* 0x0000001e1f9b723e */ /* 0x000fc800000010ff */
[----:B------:R-:W-:Y:S01]  /*2300*/  @!P1 PRMT R4, RZ, 0x654, R4 ;  /* 0x00000654ff049816 */ /* 0x000fe20000000004 */
[----:B------:R-:W4:Y:S01]  /*2310*/  MUFU.EX2 R38, R38 ;  /* 0x0000002600267308 */ /* 0x000f220000000800 */
[----:B--2---:R-:W-:Y:S01]  /*2320*/  FADD.FTZ R10, R34, R11 ;  /* 0x0000000b220a7221 */ /* 0x004fe20000010000 */
[----:B------:R2:W-:Y:S06]  /*2330*/  BAR.ARV R12, 0x100 ;  /* 0x0004000c0000751d */ /* 0x0005ec0000002000 */
[----:B------:R-:W5:Y:S01]  /*2340*/  MUFU.EX2 R39, R39 ;  /* 0x0000002700277308 */ /* 0x000f620000000800 */
[C---:B---3--:R-:W-:Y:S01]  /*2350*/  FADD.FTZ R11, R35.reuse, R10 ;  /* 0x0000000a230b7221 */ /* 0x048fe20000010000 */
[----:B------:R3:W-:Y:S01]  /*2360*/  @!P1 SYNCS.ARRIVE.TRANS64.RED.A1T0 RZ, [R4+URZ], RZ ;  /* 0x000000ff04ff99a7 */ /* 0x0007e2000810043f */
[----:B------:R-:W-:-:S05]  /*2370*/  F2FP.BF16.F32.PACK_AB R157, R35, R34 ;  /* 0x00000022239d723e */ /* 0x000fca00000010ff */
[----:B------:R-:W3:Y:S01]  /*2380*/  MUFU.EX2 R42, R42 ;  /* 0x0000002a002a7308 */ /* 0x000ee20000000800 */
[----:B----4-:R-:W-:-:S07]  /*2390*/  FADD.FTZ R10, R38, R11 ;  /* 0x0000000b260a7221 */ /* 0x010fce0000010000 */
[----:B------:R-:W4:Y:S01]  /*23a0*/  MUFU.EX2 R43, R43 ;  /* 0x0000002b002b7308 */ /* 0x000f220000000800 */
[C---:B-----5:R-:W-:Y:S01]  /*23b0*/  FADD.FTZ R11, R39.reuse, R10 ;  /* 0x0000000a270b7221 */ /* 0x060fe20000010000 */
[----:B------:R-:W-:Y:S01]  /*23c0*/  FADD.FTZ R10, R48, R13 ;  /* 0x0000000d300a7221 */ /* 0x000fe20000010000 */
[----:B------:R-:W-:-:S03]  /*23d0*/  F2FP.BF16.F32.PACK_AB R159, R39, R38 ;  /* 0x00000026279f723e */ /* 0x000fc600000010ff */
[----:B------:R-:W-:Y:S02]  /*23e0*/  FADD.FTZ R13, R49, R10 ;  /* 0x0000000a310d7221 */ /* 0x000fe40000010000 */
[----:B------:R-:W5:Y:S01]  /*23f0*/  MUFU.EX2 R46, R46 ;  /* 0x0000002e002e7308 */ /* 0x000f620000000800 */
[----:B---3--:R-:W-:Y:S01]  /*2400*/  FADD.FTZ R4, R42, R11 ;  /* 0x0000000b2a047221 */ /* 0x008fe20000010000 */
[----:B------:R-:W-:-:S04]  /*2410*/  FADD.FTZ R10, R52, R13 ;  /* 0x0000000d340a7221 */ /* 0x000fc80000010000 */
[----:B------:R-:W-:Y:S02]  /*2420*/  FADD.FTZ R13, R53, R10 ;  /* 0x0000000a350d7221 */ /* 0x000fe40000010000 */
[----:B------:R-:W3:Y:S01]  /*2430*/  MUFU.EX2 R47, R47 ;  /* 0x0000002f002f7308 */ /* 0x000ee20000000800 */
[C---:B----4-:R-:W-:Y:S01]  /*2440*/  FADD.FTZ R11, R43.reuse, R4 ;  /* 0x000000042b0b7221 */ /* 0x050fe20000010000 */
[----:B------:R-:W-:Y:S01]  /*2450*/  FADD.FTZ R10, R56, R13 ;  /* 0x0000000d380a7221 */ /* 0x000fe20000010000 */
[----:B------:R-:W-:-:S05]  /*2460*/  F2FP.BF16.F32.PACK_AB R161, R43, R42 ;  /* 0x0000002a2ba1723e */ /* 0x000fca00000010ff */
[----:B------:R-:W4:Y:S01]  /*2470*/  MUFU.EX2 R50, R50 ;  /* 0x0000003200327308 */ /* 0x000f220000000800 */
[----:B-----5:R-:W-:-:S07]  /*2480*/  FADD.FTZ R4, R46, R11 ;  /* 0x0000000b2e047221 */ /* 0x020fce0000010000 */
[----:B------:R-:W5:Y:S01]  /*2490*/  MUFU.EX2 R51, R51 ;  /* 0x0000003300337308 */ /* 0x000f620000000800 */
[C---:B---3--:R-:W-:Y:S01]  /*24a0*/  FADD.FTZ R11, R47.reuse, R4 ;  /* 0x000000042f0b7221 */ /* 0x048fe20000010000 */
[----:B------:R-:W-:-:S06]  /*24b0*/  F2FP.BF16.F32.PACK_AB R163, R47, R46 ;  /* 0x0000002e2fa3723e */ /* 0x000fcc00000010ff */
[----:B------:R-:W3:Y:S01]  /*24c0*/  MUFU.EX2 R54, R54 ;  /* 0x0000003600367308 */ /* 0x000ee20000000800 */
[----:B----4-:R-:W-:Y:S01]  /*24d0*/  FADD.FTZ R4, R50, R11 ;  /* 0x0000000b32047221 */ /* 0x010fe20000010000 */
[----:B------:R-:W-:-:S04]  /*24e0*/  FADD.FTZ R11, R57, R10 ;  /* 0x0000000a390b7221 */ /* 0x000fc80000010000 */
[----:B------:R-:W-:Y:S02]  /*24f0*/  FADD.FTZ R10, R60, R11 ;  /* 0x0000000b3c0a7221 */ /* 0x000fe40000010000 */
[----:B------:R-:W4:Y:S01]  /*2500*/  MUFU.EX2 R55, R55 ;  /* 0x0000003700377308 */ /* 0x000f220000000800 */
[C---:B-----5:R-:W-:Y:S01]  /*2510*/  FADD.FTZ R5, R51.reuse, R4 ;  /* 0x0000000433057221 */ /* 0x060fe20000010000 */
[----:B------:R-:W-:-:S06]  /*2520*/  F2FP.BF16.F32.PACK_AB R165, R51, R50 ;  /* 0x0000003233a5723e */ /* 0x000fcc00000010ff */
[----:B------:R-:W5:Y:S01]  /*2530*/  MUFU.EX2 R61, R61 ;  /* 0x0000003d003d7308 */ /* 0x000f620000000800 */
[----:B---3--:R-:W-:-:S07]  /*2540*/  FADD.FTZ R4, R54, R5 ;  /* 0x0000000536047221 */ /* 0x008fce0000010000 */
[----:B------:R-:W3:Y:S01]  /*2550*/  MUFU.EX2 R58, R58 ;  /* 0x0000003a003a7308 */ /* 0x000ee20000000800 */
[C---:B----4-:R-:W-:Y:S01]  /*2560*/  FADD.FTZ R5, R55.reuse, R4 ;  /* 0x0000000437057221 */ /* 0x050fe20000010000 */
[----:B------:R-:W-:-:S06]  /*2570*/  F2FP.BF16.F32.PACK_AB R167, R55, R54 ;  /* 0x0000003637a7723e */ /* 0x000fcc00000010ff */
[----:B------:R-:W4:Y:S01]  /*2580*/  MUFU.EX2 R64, R64 ;  /* 0x0000004000407308 */ /* 0x000f220000000800 */
[C---:B-----5:R-:W-:Y:S01]  /*2590*/  FADD.FTZ R11, R61.reuse, R10 ;  /* 0x0000000a3d0b7221 */ /* 0x060fe20000010000 */
[----:B------:R-:W-:-:S06]  /*25a0*/  F2FP.BF16.F32.PACK_AB R170, R61, R60 ;  /* 0x0000003c3daa723e */ /* 0x000fcc00000010ff */
[----:B------:R-:W5:Y:S01]  /*25b0*/  MUFU.EX2 R59, R59 ;  /* 0x0000003b003b7308 */ /* 0x000f620000000800 */
[----:B---3--:R-:W-:-:S07]  /*25c0*/  FADD.FTZ R4, R58, R5 ;  /* 0x000000053a047221 */ /* 0x008fce0000010000 */
[----:B------:R-:W3:Y:S01]  /*25d0*/  MUFU.EX2 R65, R65 ;  /* 0x0000004100417308 */ /* 0x000ee20000000800 */
[----:B----4-:R-:W-:-:S07]  /*25e0*/  FADD.FTZ R10, R64, R11 ;  /* 0x0000000b400a7221 */ /* 0x010fce0000010000 */
[----:B------:R-:W4:Y:S01]  /*25f0*/  MUFU.EX2 R62, R62 ;  /* 0x0000003e003e7308 */ /* 0x000f220000000800 */
[C---:B-----5:R-:W-:Y:S01]  /*2600*/  FADD.FTZ R5, R59.reuse, R4 ;  /* 0x000000043b057221 */ /* 0x060fe20000010000 */
[----:B------:R-:W-:-:S06]  /*2610*/  F2FP.BF16.F32.PACK_AB R169, R59, R58 ;  /* 0x0000003a3ba9723e */ /* 0x000fcc00000010ff */
[----:B------:R-:W5:Y:S01]  /*2620*/  MUFU.EX2 R68, R68 ;  /* 0x0000004400447308 */ /* 0x000f620000000800 */
[C---:B---3--:R-:W-:Y:S01]  /*2630*/  FADD.FTZ R11, R65.reuse, R10 ;  /* 0x0000000a410b7221 */ /* 0x048fe20000010000 */
[----:B------:R-:W-:-:S06]  /*2640*/  F2FP.BF16.F32.PACK_AB R172, R65, R64 ;  /* 0x0000004041ac723e */ /* 0x000fcc00000010ff */
[----:B------:R-:W3:Y:S01]  /*2650*/  MUFU.EX2 R63, R63 ;  /* 0x0000003f003f7308 */ /* 0x000ee20000000800 */
[----:B----4-:R-:W-:-:S07]  /*2660*/  FADD.FTZ R4, R62, R5 ;  /* 0x000000053e047221 */ /* 0x010fce0000010000 */
[----:B------:R-:W4:Y:S01]  /*2670*/  MUFU.EX2 R66, R66 ;  /* 0x0000004200427308 */ /* 0x000f220000000800 */
[----:B-----5:R-:W-:-:S07]  /*2680*/  FADD.FTZ R10, R68, R11 ;  /* 0x0000000b440a7221 */ /* 0x020fce0000010000 */
[----:B------:R-:W5:Y:S01]  /*2690*/  MUFU.EX2 R9, R9 ;  /* 0x0000000900097308 */ /* 0x000f620000000800 */
[C---:B---3--:R-:W-:Y:S01]  /*26a0*/  FADD.FTZ R11, R63.reuse, R4 ;  /* 0x000000043f0b7221 */ /* 0x048fe20000010000 */
[----:B------:R-:W-:-:S06]  /*26b0*/  F2FP.BF16.F32.PACK_AB R171, R63, R62 ;  /* 0x0000003e3fab723e */ /* 0x000fcc00000010ff */
[----:B------:R-:W3:Y:S01]  /*26c0*/  MUFU.EX2 R67, R67 ;  /* 0x0000004300437308 */ /* 0x000ee20000000800 */
[----:B----4-:R-:W-:-:S07]  /*26d0*/  FADD.FTZ R4, R66, R11 ;  /* 0x0000000b42047221 */ /* 0x010fce0000010000 */
[----:B------:R-:W4:Y:S01]  /*26e0*/  MUFU.EX2 R70, R70 ;  /* 0x0000004600467308 */ /* 0x000f220000000800 */
[C---:B-----5:R-:W-:Y:S01]  /*26f0*/  FADD.FTZ R5, R9.reuse, R10 ;  /* 0x0000000a09057221 */ /* 0x060fe20000010000 */
[----:B------:R-:W-:-:S06]  /*2700*/  F2FP.BF16.F32.PACK_AB R174, R9, R68 ;  /* 0x0000004409ae723e */ /* 0x000fcc00000010ff */
[----:B------:R-:W5:Y:S01]  /*2710*/  MUFU.EX2 R71, R71 ;  /* 0x0000004700477308 */ /* 0x000f620000000800 */
[C---:B---3--:R-:W-:Y:S01]  /*2720*/  FADD.FTZ R9, R67.reuse, R4 ;  /* 0x0000000443097221 */ /* 0x048fe20000010000 */
[----:B------:R-:W-:-:S03]  /*2730*/  F2FP.BF16.F32.PACK_AB R173, R67, R66 ;  /* 0x0000004243ad723e */ /* 0x000fc600000010ff */
[----:B----4-:R-:W-:-:S04]  /*2740*/  FADD.FTZ R4, R70, R9 ;  /* 0x0000000946047221 */ /* 0x010fc80000010000 */
[C---:B-----5:R-:W-:Y:S01]  /*2750*/  FADD.FTZ R4, R71.reuse, R4 ;  /* 0x0000000447047221 */ /* 0x060fe20000010000 */
[----:B------:R-:W-:Y:S01]  /*2760*/  F2FP.BF16.F32.PACK_AB R175, R71, R70 ;  /* 0x0000004647af723e */ /* 0x000fe200000010ff */
[----:B--2---:R-:W-:Y:S06]  /*2770*/  @!P0 BRA `(.L_x_15) ;  /* 0x0000000000048947 */ /* 0x004fec0003800000 */
[----:B------:R-:W-:Y:S01]  /*2780*/  BPT.TRAP 0x1 ;  /* 0x000000040000795c */ /* 0x000fe20000300000 */
.L_x_15:
[----:B------:R2:W3:Y:S01]  /*2790*/  SYNCS.PHASECHK.TRANS64.TRYWAIT P2, [UR21+0x22850], R7 ;  /* 0x02285007ff0075a7 */ /* 0x0004e20008040155 */
[----:B------:R-:W-:Y:S05]  /*27a0*/  @!P0 BRA `(.L_x_16) ;  /* 0x0000000000048947 */ /* 0x000fea0003800000 */
[----:B------:R-:W-:Y:S01]  /*27b0*/  BPT.TRAP 0x1 ;  /* 0x000000040000795c */ /* 0x000fe20000300000 */
.L_x_16:
[----:B---3--:R-:W-:Y:S05]  /*27c0*/  @P2 BRA `(.L_x_17) ;  /* 0x0000000000082947 */ /* 0x008fea0003800000 */
[----:B------:R-:W3:Y:S02]  /*27d0*/  SYNCS.PHASECHK.TRANS64.TRYWAIT P2, [UR21+0x22850], R7 ;  /* 0x02285007ff0075a7 */ /* 0x000ee40008040155 */
[----:B---3--:R-:W-:Y:S05]  /*27e0*/  @!P2 BRA `(.L_x_18) ;  /* 0x0000006400eca947 */ /* 0x008fea0003800000 */
.L_x_17:
[----:B------:R4:W-:Y:S01]  /*27f0*/  BAR.SYNC.DEFER_BLOCKING R6, 0x100 ;  /* 0x000400060000751d */ /* 0x0009e20000010000 */
[----:B------:R-:W-:Y:S01]  /*2800*/  UIADD3 UR6, UR46, 0x400, URZ ;  /* 0x000004002e067890 */ /* 0x000fe2000fffe03f */
[----:B---3--:R-:W-:Y:S01]  /*2810*/  @!P1 VIADD R8, R8, 0x22860 ;  /* 0x0002286008089836 */ /* 0x008fe20000000000 */
[----:B------:R-:W-:Y:S02]  /*2820*/  UISETP.GE.AND UP0, UPT, UR50, 0x61, UPT ;  /* 0x000000613200788c */ /* 0x000fe4000bf06270 */
[----:B------:R-:W-:Y:S01]  /*2830*/  USHF.R.U32.HI UR6, URZ, 0x4, UR6 ;  /* 0x000000043f067899 */ /* 0x000fe20008011606 */
[----:B------:R-:W-:Y:S01]  /*2840*/  UMOV UR7, 0x40000040 ;  /* 0x4000004000077882 */ /* 0x000fe20000000000 */
[----:B------:R-:W-:Y:S02]  /*2850*/  @!P1 PRMT R8, RZ, 0x654, R8 ;  /* 0x00000654ff089816 */ /* 0x000fe40000000008 */
[----:B------:R-:W-:Y:S01]  /*2860*/  ULOP3.LUT UR6, UR6, 0x3fff, URZ, 0xc0, !UPT ;  /* 0x00003fff06067892 */ /* 0x000fe2000f8ec03f */
[----:B------:R-:W-:-:S03]  /*2870*/  PLOP3.LUT P2, PT, PT, PT, UP0, 0x80, 0x0 ;  /* 0x000000000000781c */ /* 0x000fc60003f4f008 */
[----:B------:R-:W-:-:S04]  /*2880*/  ULOP3.LUT UR21, UR6, 0x3000000, URZ, 0xfc, !UPT ;  /* 0x0300000006157892 */ /* 0x000fc8000f8efc3f */
[----:B------:R-:W-:Y:S01]  /*2890*/  UIMAD UR11, UR39, 0xc00, UR21 ;  /* 0x00000c00270b78a4 */ /* 0x000fe2000f8e0215 */
[----:B------:R-:W-:-:S06]  /*28a0*/  WARPGROUP.ARRIVE ;  /* 0x00000000000079c5 */ /* 0x000fcc0000000000 */
[----:B------:R-:W-:Y:S02]  /*28b0*/  UMOV UR6, UR11 ;  /* 0x0000000b00067c82 */ /* 0x000fe40008000000 */
[----:B------:R-:W-:Y:S01]  /*28c0*/  HGMMA.64x256x16.F32.BF16 R24, R152, gdesc[UR4].tnspB, RZ, !UPT, gsb0 ;  /* 0x43e0000498187df0 */ /* 0x000fe2000c0018ff */
[----:B------:R-:W-:Y:S01]  /*28d0*/  UIADD3 UR6, UR11, 0x80, URZ ;  /* 0x000000800b067890 */ /* 0x000fe2000fffe03f */
[----:B------:R-:W-:Y:S01]  /*28e0*/  UMOV UR7, 0x40000040 ;  /* 0x4000004000077882 */ /* 0x000fe20000000000 */
[----:B------:R-:W-:Y:S02]  /*28f0*/  WARPGROUP.DEPBAR.LE gsb0, 0x0 ;  /* 0x00008000000079c5 */ /* 0x000fe40000010000 */
[----:B------:R-:W-:-:S15]  /*2900*/  WARPGROUP.ARRIVE ;  /* 0x00000000000079c5 */ /* 0x000fde0000000000 */
[----:B------:R-:W-:-:S08]  /*2910*/  NOP ;  /* 0x0000000000007918 */ /* 0x000fd00000000000 */
[----:B------:R-:W-:Y:S01]  /*2920*/  HGMMA.64x256x16.F32.BF16 R24, R156, gdesc[UR4].tnspB, R24, gsb0 ;  /* 0x43e000049c187df0 */ /* 0x000fe20008001818 */
        /* <DEDUP_REMOVED lines=23> */
[----:B------:R-:W-:Y:S03]  /*2aa0*/  HGMMA.64x256x16.F32.BF16 R24, R172, gdesc[UR4].tnspB, R24, gsb0 ;  /* 0x43e00004ac187df0 */ /* 0x000fe60008001818 */
[----:B------:R-:W-:Y:S02]  /*2ab0*/  WARPGROUP.DEPBAR.LE gsb0, 0x0 ;  /* 0x00008000000079c5 */ /* 0x000fe40000010000 */
[----:B------:R4:W-:Y:S01]  /*2ac0*/  @!P1 SYNCS.ARRIVE.TRANS64.RED.A1T0 RZ, [R8+URZ], RZ ;  /* 0x000000ff08ff99a7 */ /* 0x0009e2000810043f */
[----:B------:R-:W-:Y:S05]  /*2ad0*/  @!P2 BRA `(.L_x_19) ;  /* 0x0000001c004ca947 */ /* 0x000fea0003800000 */
[----:B------:R-:W-:Y:S01]  /*2ae0*/  IMAD.MOV.U32 R20, RZ, RZ, R3 ;  /* 0x000000ffff147224 */ /* 0x000fe200078e0003 */
[----:B------:R-:W-:Y:S01]  /*2af0*/  UIADD3 UR47, UR47, -0x2, URZ ;  /* 0xfffffffe2f2f7890 */ /* 0x000fe2000fffe03f */
[----:B-12---:R-:W-:Y:S01]  /*2b00*/  IMAD.MOV.U32 R7, RZ, RZ, R0 ;  /* 0x000000ffff077224 */ /* 0x006fe200078e0000 */
[----:B------:R-:W-:-:S10]  /*2b10*/  ULDC UR22, c[0x0][0x988] ;  /* 0x0002620000167ab9 */ /* 0x000fd40000000800 */
.L_x_28:
[----:B------:R-:W-:Y:S01]  /*2b20*/  UIADD3 UR39, UR39, 0x1, URZ ;  /* 0x0000000127277890 */ /* 0x000fe2000fffe03f */
[----:B------:R-:W-:Y:S01]  /*2b30*/  IMAD.U32 R0, RZ, RZ, UR47 ;  /* 0x0000002fff007e24 */ /* 0x000fe2000f8e00ff */
[----:B------:R-:W-:Y:S02]  /*2b40*/  UIADD3 UR47, UR47, -0x1, URZ ;  /* 0xffffffff2f2f7890 */ /* 0x000fe4000fffe03f */
[----:B------:R-:W-:Y:S02]  /*2b50*/  UISETP.NE.AND UP0, UPT, UR39, 0x2, UPT ;  /* 0x000000022700788c */ /* 0x000fe4000bf05270 */
[----:B------:R-:W-:Y:S02]  /*2b60*/  ISETP.GT.AND P2, PT, R0, RZ, PT ;  /* 0x000000ff0000720c */ /* 0x000fe40003f44270 */
[----:B------:R-:W-:Y:S02]  /*2b70*/  USEL UR6, URZ, 0x1, UP0 ;  /* 0x000000013f067887 */ /* 0x000fe40008000000 */
[----:B------:R-:W-:-:S02]  /*2b80*/  USEL UR39, UR39, URZ, UP0 ;  /* 0x0000003f27277287 */ /* 0x000fc40008000000 */
[----:B------:R-:W-:Y:S01]  /*2b90*/  ULOP3.LUT UR42, UR42, UR6, URZ, 0x3c, !UPT ;  /* 0x000000062a2a7292 */ /* 0x000fe2000f8e3c3f */
[----:B---3--:R-:W-:Y:S11]  /*2ba0*/  @!P0 BRA `(.L_x_20) ;  /* 0x0000000000048947 */ /* 0x008ff60003800000 */
[----:B------:R-:W-:Y:S01]  /*2bb0*/  BPT.TRAP 0x1 ;  /* 0x000000040000795c */ /* 0x000fe20000300000 */
.L_x_20:
[----:B------:R-:W-:Y:S01]  /*2bc0*/  MOV R0, UR42 ;  /* 0x0000002a00007c02 */ /* 0x000fe20008000f00 */
[----:B------:R-:W-:-:S03]  /*2bd0*/  ULEA UR23, UR39, UR46, 0x3 ;  /* 0x0000002e27177291 */ /* 0x000fc6000f8e183f */
[----:B------:R-:W-:-:S04]  /*2be0*/  SHF.L.U32 R0, R0, 0x1f, RZ ;  /* 0x0000001f00007819 */ /* 0x000fc800000006ff */
[----:B------:R-:W-:-:S13]  /*2bf0*/  R2UR UR24, R0 ;  /* 0x00000000001872ca */ /* 0x000fda00000e0000 */
[----:B------:R-:W-:-:S04]  /*2c00*/  IMAD.U32 R0, RZ, RZ, UR24 ;  /* 0x00000018ff007e24 */ /* 0x000fc8000f8e00ff */
[----:B------:R1:W2:Y:S01]  /*2c10*/  SYNCS.PHASECHK.TRANS64.TRYWAIT P3, [UR23+0x22830], R0 ;  /* 0x02283000ff0075a7 */ /* 0x0002a20008060157 */
[----:B------:R-:W-:Y:S05]  /*2c20*/  @!P0 BRA `(.L_x_21) ;  /* 0x0000000000048947 */ /* 0x000fea0003800000 */
[----:B------:R-:W-:Y:S01]  /*2c30*/  BPT.TRAP 0x1 ;  /* 0x000000040000795c */ /* 0x000fe20000300000 */
.L_x_21:
[----:B--2---:R-:W-:Y:S05]  /*2c40*/  @P3 BRA `(.L_x_22) ;  /* 0x00000000000c3947 */ /* 0x004fea0003800000 */
[----:B-1----:R-:W-:-:S04]  /*2c50*/  IMAD.U32 R0, RZ, RZ, UR24 ;  /* 0x00000018ff007e24 */ /* 0x002fc8000f8e00ff */
[----:B------:R-:W1:Y:S02]  /*2c60*/  SYNCS.PHASECHK.TRANS64.TRYWAIT P3, [UR23+0x22830], R0 ;  /* 0x02283000ff0075a7 */ /* 0x000e640008060157 */
[----:B-1----:R-:W-:Y:S05]  /*2c70*/  @!P3 BRA `(.L_x_23) ;  /* 0x0000006000dcb947 */ /* 0x002fea0003800000 */
.L_x_22:
[----:B------:R-:W-:Y:S01]  /*2c80*/  UIMAD UR18, UR39, 0x300, UR20 ;  /* 0x00000300271278a4 */ /* 0x000fe2000f8e0214 */
[----:B------:R-:W-:Y:S01]  /*2c90*/  WARPGROUP.ARRIVE ;  /* 0x00000000000079c5 */ /* 0x000fe20000000000 */
[----:B------:R-:W-:Y:S01]  /*2ca0*/  UMOV UR19, 0x40000040 ;  /* 0x4000004000137882 */ /* 0x000fe20000000000 */
[----:B------:R-:W-:Y:S01]  /*2cb0*/  UMOV UR7, 0x40000040 ;  /* 0x4000004000077882 */ /* 0x000fe20000000000 */
[----:B------:R-:W-:Y:S02]  /*2cc0*/  UIADD3 UR6, UR18, 0x2, URZ ;  /* 0x0000000212067890 */ /* 0x000fe4000fffe03f */
[----:B------:R-:W-:Y:S01]  /*2cd0*/  UIADD3 UR10, UR18, 0x4, URZ ;  /* 0x00000004120a7890 */ /* 0x000fe2000fffe03f */
[----:B------:R-:W-:Y:S02]  /*2ce0*/  UMOV UR11, 0x40000040 ;  /* 0x40000040000b7882 */ /* 0x000fe40000000000 */
[----:B------:R-:W-:Y:S01]  /*2cf0*/  HGMMA.64x96x16.F32.BF16 R152, gdesc[UR16], RZ, !UPT, gsb0 ;  /* 0x01600000109879f0 */ /* 0x000fe2000c0018ff */
[----:B------:R-:W-:Y:S01]  /*2d00*/  UIADD3 UR14, UR18, 0x6, URZ ;  /* 0x00000006120e7890 */ /* 0x000fe2000fffe03f */
[----:B------:R-:W-:Y:S01]  /*2d10*/  UMOV UR15, 0x40000040 ;  /* 0x40000040000f7882 */ /* 0x000fe20000000000 */
[----:B------:R-:W-:-:S02]  /*2d20*/  WARPGROUP.DEPBAR.LE gsb0, 0x0 ;  /* 0x00008000000079c5 */ /* 0x000fc40000010000 */
[----:B------:R-:W-:-:S06]  /*2d30*/  WARPGROUP.ARRIVE ;  /* 0x00000000000079c5 */ /* 0x000fcc0000000000 */
[----:B------:R-:W-:Y:S03]  /*2d40*/  HGMMA.64x96x16.F32.BF16 R152, gdesc[UR4], R152, gsb0 ;  /* 0x01600000049879f0 */ /* 0x000fe60008001898 */
[----:B------:R-:W-:Y:S02]  /*2d50*/  WARPGROUP.DEPBAR.LE gsb0, 0x0 ;  /* 0x00008000000079c5 */ /* 0x000fe40000010000 */
[----:B------:R-:W-:-:S06]  /*2d60*/  WARPGROUP.ARRIVE ;  /* 0x00000000000079c5 */ /* 0x000fcc0000000000 */
[----:B------:R-:W-:Y:S01]  /*2d70*/  HGMMA.64x96x16.F32.BF16 R152, gdesc[UR8], R152, gsb0 ;  /* 0x01600000089879f0 */ /* 0x000fe20008001898 */
[----:B------:R-:W-:Y:S02]  /*2d80*/  UMOV UR10, UR22 ;  /* 0x00000016000a7c82 */ /* 0x000fe40008000000 */
[----:B------:R-:W-:Y:S02]  /*2d90*/  WARPGROUP.DEPBAR.LE gsb0, 0x0 ;  /* 0x00008000000079c5 */ /* 0x000fe40000010000 */
[----:B------:R-:W-:-:S06]  /*2da0*/  WARPGROUP.ARRIVE ;  /* 0x00000000000079c5 */ /* 0x000fcc0000000000 */
[----:B------:R-:W-:Y:S03]  /*2db0*/  HGMMA.64x96x16.F32.BF16 R152, gdesc[UR12], R152, gsb0 ;  /* 0x016000000c9879f0 */ /* 0x000fe60008001898 */
[----:B------:R-:W-:Y:S02]  /*2dc0*/  WARPGROUP.DEPBAR.LE gsb0, 0x0 ;  /* 0x00008000000079c5 */ /* 0x000fe40000010000 */
[----:B-1----:R-:W-:Y:S02]  /*2dd0*/  FMNMX.FTZ R0, R152, R7, !PT ;  /* 0x0000000798007209 */ /* 0x002fe40007810000 */
[----:B----4-:R-:W-:Y:S02]  /*2de0*/  FMNMX.FTZ R8, R154, R20, !PT ;  /* 0x000000149a087209 */ /* 0x010fe40007810000 */
[----:B------:R-:W-:-:S04]  /*2df0*/  FMNMX.FTZ R3, R153, R0, !PT ;  /* 0x0000000099037209 */ /* 0x000fc80007810000 */
        /* <DEDUP_REMOVED lines=21> */
[----:B------:R-:W-:-:S05]  /*2f50*/  FMNMX.FTZ R3, R197, R0, !PT ;  /* 0x00000000c5037209 */ /* 0x000fca0007810000 */
[----:B------:R-:W1:Y:S02]  /*2f60*/  SHFL.BFLY PT, R0, R3, 0x2, 0x1f ;  /* 0x0c401f0003007f89 */ /* 0x000e6400000e0000 */
[----:B-1----:R-:W-:Y:S02]  /*2f70*/  FMNMX.FTZ R9, R3, R0, !PT ;  /* 0x0000000003097209 */ /* 0x002fe40007810000 */
[----:B------:R-:W-:-:S03]  /*2f80*/  FMNMX.FTZ R3, R155, R8, !PT ;  /* 0x000000089b037209 */ /* 0x000fc60007810000 */
[----:B------:R-:W1:Y:S01]  /*2f90*/  SHFL.BFLY PT, R0, R9, 0x1, 0x1f ;  /* 0x0c201f0009007f89 */ /* 0x000e6200000e0000 */
[----:B------:R-:W-:-:S04]  /*2fa0*/  FMNMX.FTZ R8, R158, R3, !PT ;  /* 0x000000039e087209 */ /* 0x000fc80007810000 */
[----:B------:R-:W-:-:S04]  /*2fb0*/  FMNMX.FTZ R3, R159, R8, !PT ;  /* 0x000000089f037209 */ /* 0x000fc80007810000 */
[----:B------:R-:W-:-:S04]  /*2fc0*/  FMNMX.FTZ R8, R162, R3, !PT ;  /* 0x00000003a2087209 */ /* 0x000fc80007810000 */
[----:B------:R-:W-:-:S04]  /*2fd0*/  FMNMX.FTZ R3, R163, R8, !PT ;  /* 0x00000008a3037209 */ /* 0x000fc80007810000 */
[----:B------:R-:W-:-:S04]  /*2fe0*/  FMNMX.FTZ R10, R166, R3, !PT ;  /* 0x00000003a60a7209 */ /* 0x000fc80007810000 */
[----:B------:R-:W-:Y:S02]  /*2ff0*/  FMNMX.FTZ R3, R167, R10, !PT ;  /* 0x0000000aa7037209 */ /* 0x000fe40007810000 */
[----:B-1----:R-:W-:Y:S02]  /*3000*/  FMNMX.FTZ R0, R9, R0, !PT ;  /* 0x0000000009007209 */ /* 0x002fe40007810000 */
[----:B------:R-:W-:-:S03]  /*3010*/  FMNMX.FTZ R10, R170, R3, !PT ;  /* 0x00000003aa0a7209 */ /* 0x000fc60007810000 */
[C---:B------:R-:W-:Y:S01]  /*3020*/  FMUL.FTZ R12, R0.reuse, UR10 ;  /* 0x0000000a000c7c20 */ /* 0x040fe20008410000 */
[----:B------:R-:W-:Y:S01]  /*3030*/  FMNMX.FTZ R3, R171, R10, !PT ;  /* 0x0000000aab037209 */ /* 0x000fe20007810000 */
[----:B------:R-:W-:Y:S02]  /*3040*/  FADD.FTZ R6, -R0, R7 ;  /* 0x0000000700067221 */ /* 0x000fe40000010100 */
[--C-:B------:R-:W-:Y:S01]  /*3050*/  FFMA.FTZ R164, R164, UR10, -R12.reuse ;  /* 0x0000000aa4a47c23 */ /* 0x100fe2000801080c */
[----:B------:R-:W-:Y:S01]  /*3060*/  FMNMX.FTZ R10, R174, R3, !PT ;  /* 0x00000003ae0a7209 */ /* 0x000fe20007810000 */
[--C-:B------:R-:W-:Y:S01]  /*3070*/  FFMA.FTZ R9, R157, UR10, -R12.reuse ;  /* 0x0000000a9d097c23 */ /* 0x100fe2000801080c */
[--C-:B------:R-:W-:Y:S01]  /*3080*/  FFMA.FTZ R157, R172, UR10, -R12.reuse ;  /* 0x0000000aac9d7c23 */ /* 0x100fe2000801080c */
[--C-:B------:R-:W-:Y:S01]  /*3090*/  FFMA.FTZ R11, R156, UR10, -R12.reuse ;  /* 0x0000000a9c0b7c23 */ /* 0x100fe2000801080c */
[----:B------:R-:W-:Y:S01]  /*30a0*/  FMNMX.FTZ R3, R175, R10, !PT ;  /* 0x0000000aaf037209 */ /* 0x000fe20007810000 */
[--C-:B------:R-:W-:Y:S01]  /*30b0*/  FFMA.FTZ R161, R161, UR10, -R12.reuse ;  /* 0x0000000aa1a17c23 */ /* 0x100fe2000801080c */
[--C-:B------:R-:W-:Y:S01]  /*30c0*/  FFMA.FTZ R21, R173, UR10, -R12.reuse ;  /* 0x0000000aad157c23 */ /* 0x100fe2000801080c */
[----:B------:R-:W-:Y:S01]  /*30d0*/  MUFU.EX2 R8, R11 ;  /* 0x0000000b00087308 */ /* 0x000fe20000000800 */
        /* <DEDUP_REMOVED lines=15> */
[----:B------:R1:W-:Y:S01]  /*31d0*/  MUFU.EX2 R11, R161 ;  /* 0x000000a1000b7308 */ /* 0x0003e20000000800 */
[----:B------:R-:W-:Y:S01]  /*31e0*/  FMNMX.FTZ R14, R186, R3, !PT ;  /* 0x00000003ba0e7209 */ /* 0x000fe20007810000 */
[--C-:B------:R-:W-:Y:S01]  /*31f0*/  FFMA.FTZ R169, R192, UR10, -R12.reuse ;  /* 0x0000000ac0a97c23 */ /* 0x100fe2000801080c */
[--C-:B------:R-:W-:Y:S01]  /*3200*/  FFMA.FTZ R196, R196, UR10, -R12.reuse ;  /* 0x0000000ac4c47c23 */ /* 0x100fe2000801080c */
[----:B------:R-:W-:Y:S01]  /*3210*/  FFMA.FTZ R197, R197, UR10, -R12 ;  /* 0x0000000ac5c57c23 */ /* 0x000fe2000801080c */
[----:B------:R-:W-:Y:S01]  /*3220*/  FMNMX.FTZ R3, R187, R14, !PT ;  /* 0x0000000ebb037209 */ /* 0x000fe20007810000 */
[----:B------:R-:W-:-:S02]  /*3230*/  FMUL.FTZ R6, R6, UR10 ;  /* 0x0000000a06067c20 */ /* 0x000fc40008410000 */
[----:B------:R-:W-:Y:S01]  /*3240*/  MUFU.EX2 R7, R7 ;  /* 0x0000000700077308 */ /* 0x000fe20000000800 */
[----:B------:R-:W-:Y:S01]  /*3250*/  FMNMX.FTZ R14, R190, R3, !PT ;  /* 0x00000003be0e7209 */ /* 0x000fe20007810000 */
[----:B-1----:R-:W-:-:S03]  /*3260*/  FFMA.FTZ R161, R184, UR10, -R12 ;  /* 0x0000000ab8a17c23 */ /* 0x002fc6000801080c */
[----:B------:R-:W-:-:S03]  /*3270*/  FMNMX.FTZ R3, R191, R14, !PT ;  /* 0x0000000ebf037209 */ /* 0x000fc60007810000 */
[----:B------:R-:W1:Y:S01]  /*3280*/  MUFU.EX2 R6, R6 ;  /* 0x0000000600067308 */ /* 0x000e620000000800 */
[----:B------:R-:W-:-:S04]  /*3290*/  FMNMX.FTZ R14, R194, R3, !PT ;  /* 0x00000003c20e7209 */ /* 0x000fc80007810000 */
[----:B------:R-:W-:-:S03]  /*32a0*/  FMNMX.FTZ R3, R195, R14, !PT ;  /* 0x0000000ec3037209 */ /* 0x000fc60007810000 */
[----:B------:R-:W-:Y:S01]  /*32b0*/  MUFU.EX2 R14, R157 ;  /* 0x0000009d000e7308 */ /* 0x000fe20000000800 */
[----:B------:R-:W-:-:S04]  /*32c0*/  FMNMX.FTZ R164, R198, R3, !PT ;  /* 0x00000003c6a47209 */ /* 0x000fc80007810000 */
[----:B------:R-:W-:Y:S01]  /*32d0*/  FMNMX.FTZ R3, R199, R164, !PT ;  /* 0x000000a4c7037209 */ /* 0x000fe20007810000 */
[--C-:B------:R-:W-:Y:S01]  /*32e0*/  FFMA.FTZ R164, R176, UR10, -R12.reuse ;  /* 0x0000000ab0a47c23 */ /* 0x100fe2000801080c */
[--C-:B------:R-:W-:Y:S01]  /*32f0*/  FFMA.FTZ R176, R189, UR10, -R12.reuse ;  /* 0x0000000abdb07c23 */ /* 0x100fe2000801080c */
[----:B------:R2:W-:Y:S01]  /*3300*/  MUFU.EX2 R157, R180 ;  /* 0x000000b4009d7308 */ /* 0x0005e20000000800 */
[----:B-1----:R-:W-:Y:S01]  /*3310*/  FFMA.FTZ R5, R6, R5, R7 ;  /* 0x0000000506057223 */ /* 0x002fe20000010007 */
[----:B------:R-:W1:Y:S01]  /*3320*/  SHFL.BFLY PT, R172, R3, 0x2, 0x1f ;  /* 0x0c401f0003ac7f89 */ /* 0x000e6200000e0000 */
[-C--:B------:R-:W-:Y:S01]  /*3330*/  FMUL.FTZ R24, R24, R6.reuse ;  /* 0x0000000618187220 */ /* 0x080fe20000410000 */
[-C--:B------:R-:W-:Y:S01]  /*3340*/  FMUL.FTZ R25, R25, R6.reuse ;  /* 0x0000000619197220 */ /* 0x080fe20000410000 */
[-C--:B------:R-:W-:Y:S01]  /*3350*/  FMUL.FTZ R28, R28, R6.reuse ;  /* 0x000000061c1c7220 */ /* 0x080fe20000410000 */
[-C--:B------:R-:W-:Y:S01]  /*3360*/  FMUL.FTZ R29, R29, R6.reuse ;  /* 0x000000061d1d7220 */ /* 0x080fe20000410000 */
[-C--:B------:R-:W-:Y:S01]  /*3370*/  FMUL.FTZ R32, R32, R6.reuse ;  /* 0x0000000620207220 */ /* 0x080fe20000410000 */
[----:B------:R-:W3:Y:S01]  /*3380*/  MUFU.EX2 R152, R152 ;  /* 0x0000009800987308 */ /* 0x000ee20000000800 */
[--C-:B--2---:R-:W-:Y:S01]  /*3390*/  FFMA.FTZ R180, R193, UR10, -R12.reuse ;  /* 0x0000000ac1b47c23 */ /* 0x104fe2000801080c */
[-C--:B------:R-:W-:Y:S01]  /*33a0*/  FMUL.FTZ R33, R33, R6.reuse ;  /* 0x0000000621217220 */ /* 0x080fe20000410000 */
[-C--:B------:R-:W-:Y:S01]  /*33b0*/  FMUL.FTZ R36, R36, R6.reuse ;  /* 0x0000000624247220 */ /* 0x080fe20000410000 */
[-C--:B------:R-:W-:Y:S01]  /*33c0*/  FMUL.FTZ R37, R37, R6.reuse ;  /* 0x0000000625257220 */ /* 0x080fe20000410000 */
[-C--:B------:R-:W-:Y:S01]  /*33d0*/  FMUL.FTZ R40, R40, R6.reuse ;  /* 0x0000000628287220 */ /* 0x080fe20000410000 */
[-C--:B------:R-:W-:Y:S01]  /*33e0*/  FMUL.FTZ R41, R41, R6.reuse ;  /* 0x0000000629297220 */ /* 0x080fe20000410000 */
[-C--:B------:R-:W-:Y:S01]  /*33f0*/  FMUL.FTZ R44, R44, R6.reuse ;  /* 0x000000062c2c7220 */ /* 0x080fe20000410000 */
[----:B------:R-:W-:Y:S01]  /*3400*/  MUFU.EX2 R9, R9 ;  /* 0x0000000900097308 */ /* 0x000fe20000000800 */
[-C--:B------:R-:W-:Y:S01]  /*3410*/  FMUL.FTZ R45, R45, R6.reuse ;  /* 0x000000062d2d7220 */ /* 0x080fe20000410000 */
[-C--:B------:R-:W-:Y:S01]  /*3420*/  FMUL.FTZ R48, R48, R6.reuse ;  /* 0x0000000630307220 */ /* 0x080fe20000410000 */
[-C--:B------:R-:W-:Y:S01]  /*3430*/  FMUL.FTZ R49, R49, R6.reuse ;  /* 0x0000000631317220 */ /* 0x080fe20000410000 */
[-C--:B------:R-:W-:Y:S01]  /*3440*/  FMUL.FTZ R52, R52, R6.reuse ;  /* 0x0000000634347220 */ /* 0x080fe20000410000 */
[-C--:B------:R-:W-:Y:S01]  /*3450*/  FMUL.FTZ R53, R53, R6.reuse ;  /* 0x0000000635357220 */ /* 0x080fe20000410000 */
[-C--:B------:R-:W-:Y:S01]  /*3460*/  FMUL.FTZ R56, R56, R6.reuse ;  /* 0x0000000638387220 */ /* 0x080fe20000410000 */
[----:B------:R-:W-:Y:S01]  /*3470*/  FMUL.FTZ R57, R57, R6 ;  /* 0x0000000639397220 */ /* 0x000fe20000410000 */
[----:B------:R-:W-:Y:S01]  /*3480*/  MUFU.EX2 R156, R156 ;  /* 0x0000009c009c7308 */ /* 0x000fe20000000800 */
[C---:B---3--:R-:W-:Y:S01]  /*3490*/  FADD.FTZ R5, R152.reuse, R5 ;  /* 0x0000000598057221 */ /* 0x048fe20000010000 */
[----:B-1----:R-:W-:Y:S01]  /*34a0*/  FMNMX.FTZ R173, R3, R172, !PT ;  /* 0x000000ac03ad7209 */ /* 0x002fe20007810000 */
[----:B------:R-:W-:Y:S01]  /*34b0*/  FFMA.FTZ R172, R185, UR10, -R12 ;  /* 0x0000000ab9ac7c23 */ /* 0x000fe2000801080c */
[----:B------:R-:W-:Y:S01]  /*34c0*/  F2FP.BF16.F32.PACK_AB R152, R152, R7 ;  /* 0x000000079898723e */ /* 0x000fe200000010ff */
[-C--:B------:R-:W-:Y:S01]  /*34d0*/  FMUL.FTZ R60, R60, R6.reuse ;  /* 0x000000063c3c7220 */ /* 0x080fe20000410000 */
[-C--:B------:R-:W-:Y:S01]  /*34e0*/  FMUL.FTZ R61, R61, R6.reuse ;  /* 0x000000063d3d7220 */ /* 0x080fe20000410000 */
[----:B------:R-:W1:Y:S01]  /*34f0*/  SHFL.BFLY PT, R184, R173, 0x1, 0x1f ;  /* 0x0c201f00adb87f89 */ /* 0x000e6200000e0000 */
[----:B------:R-:W-:Y:S01]  /*3500*/  MUFU.EX2 R13, R13 ;  /* 0x0000000d000d7308 */ /* 0x000fe20000000800 */
[-C--:B------:R-:W-:Y:S01]  /*3510*/  FMUL.FTZ R64, R64, R6.reuse ;  /* 0x0000000640407220 */ /* 0x080fe20000410000 */
        /* <DEDUP_REMOVED lines=20> */
[----:B------:R-:W-:Y:S01]  /*3660*/  FMUL.FTZ R101, R101, R6 ;  /* 0x0000000665657220 */ /* 0x000fe20000410000 */
[----:B-1----:R-:W-:Y:S01]  /*3670*/  FMNMX.FTZ R3, R173, R184, !PT ;  /* 0x000000b8ad037209 */ /* 0x002fe20007810000 */
[----:B------:R-:W-:Y:S01]  /*3680*/  MUFU.EX2 R21, R21 ;  /* 0x0000001500157308 */ /* 0x000fe20000000800 */
[-C--:B------:R-:W-:Y:S01]  /*3690*/  FMUL.FTZ R104, R104, R6.reuse ;  /* 0x0000000668687220 */ /* 0x080fe20000410000 */
[-C--:B------:R-:W-:Y:S01]  /*36a0*/  FMUL.FTZ R105, R105, R6.reuse ;  /* 0x0000000669697220 */ /* 0x080fe20000410000 */
[-C--:B------:R-:W-:Y:S01]  /*36b0*/  FMUL.FTZ R108, R108, R6.reuse ;  /* 0x000000066c6c7220 */ /* 0x080fe20000410000 */
[C---:B------:R-:W-:Y:S01]  /*36c0*/  FMUL.FTZ R185, R3.reuse, UR10 ;  /* 0x0000000a03b97c20 */ /* 0x040fe20008410000 */
[----:B------:R-:W-:Y:S01]  /*36d0*/  FADD.FTZ R12, -R3, R20 ;  /* 0x00000014030c7221 */ /* 0x000fe20000010100 */
[-C--:B------:R-:W-:Y:S01]  /*36e0*/  FMUL.FTZ R109, R109, R6.reuse ;  /* 0x000000066d6d7220 */ /* 0x080fe20000410000 */
[----:B------:R-:W-:Y:S01]  /*36f0*/  FMUL.FTZ R112, R112, R6 ;  /* 0x0000000670707220 */ /* 0x000fe20000410000 */
[--C-:B------:R-:W-:Y:S01]  /*3700*/  FFMA.FTZ R184, R154, UR10, -R185.reuse ;  /* 0x0000000a9ab87c23 */ /* 0x100fe200080108b9 */
[----:B------:R-:W-:Y:S01]  /*3710*/  FMUL.FTZ R12, R12, UR10 ;  /* 0x0000000a0c0c7c20 */ /* 0x000fe20008410000 */
[--C-:B------:R-:W-:Y:S01]  /*3720*/  FFMA.FTZ R155, R155, UR10, -R185.reuse ;  /* 0x0000000a9b9b7c23 */ /* 0x100fe200080108b9 */
[--C-:B------:R-:W-:Y:S01]  /*3730*/  FFMA.FTZ R181, R158, UR10, -R185.reuse ;  /* 0x0000000a9eb57c23 */ /* 0x100fe200080108b9 */
[--C-:B------:R-:W-:Y:S01]  /*3740*/  FFMA.FTZ R188, R159, UR10, -R185.reuse ;  /* 0x0000000a9fbc7c23 */ /* 0x100fe200080108b9 */
[----:B------:R1:W-:Y:S01]  /*3750*/  MUFU.EX2 R177, R12 ;  /* 0x0000000c00b17308 */ /* 0x0003e20000000800 */
[--C-:B------:R-:W-:Y:S01]  /*3760*/  FFMA.FTZ R204, R175, UR10, -R185.reuse ;  /* 0x0000000aafcc7c23 */ /* 0x100fe200080108b9 */
[--C-:B------:R-:W-:Y:S01]  /*3770*/  FFMA.FTZ R175, R178, UR10, -R185.reuse ;  /* 0x0000000ab2af7c23 */ /* 0x100fe200080108b9 */
[--C-:B------:R-:W-:Y:S01]  /*3780*/  FFMA.FTZ R178, R179, UR10, -R185.reuse ;  /* 0x0000000ab3b27c23 */ /* 0x100fe200080108b9 */
[--C-:B------:R-:W-:Y:S01]  /*3790*/  FFMA.FTZ R179, R182, UR10, -R185.reuse ;  /* 0x0000000ab6b37c23 */ /* 0x100fe200080108b9 */
[--C-:B------:R-:W-:Y:S01]  /*37a0*/  FFMA.FTZ R159, R162, UR10, -R185.reuse ;  /* 0x0000000aa29f7c23 */ /* 0x100fe200080108b9 */
[--C-:B------:R-:W-:Y:S01]  /*37b0*/  FFMA.FTZ R182, R183, UR10, -R185.reuse ;  /* 0x0000000ab7b67c23 */ /* 0x100fe200080108b9 */
[----:B------:R-:W-:Y:S01]  /*37c0*/  IMAD.U32 R183, RZ, RZ, UR23 ;  /* 0x00000017ffb77e24 */ /* 0x000fe2000f8e00ff */
[----:B------:R-:W2:Y:S01]  /*37d0*/  MUFU.EX2 R184, R184 ;  /* 0x000000b800b87308 */ /* 0x000ea20000000800 */
[--C-:B------:R-:W-:Y:S01]  /*37e0*/  FFMA.FTZ R192, R163, UR10, -R185.reuse ;  /* 0x0000000aa3c07c23 */ /* 0x100fe200080108b9 */
[--C-:B------:R-:W-:Y:S01]  /*37f0*/  FFMA.FTZ R163, R166, UR10, -R185.reuse ;  /* 0x0000000aa6a37c23 */ /* 0x100fe200080108b9 */
[----:B------:R-:W-:Y:S01]  /*3800*/  @!P1 VIADD R154, R183, 0x22840 ;  /* 0x00022840b79a9836 */ /* 0x000fe20000000000 */
[----:B-1----:R-:W-:Y:S01]  /*3810*/  IADD3 R12, -R18, 0xb, RZ ;  /* 0x0000000b120c7810 */ /* 0x002fe20007ffe1ff */
[--C-:B------:R-:W-:Y:S01]  /*3820*/  FFMA.FTZ R202, R171, UR10, -R185.reuse ;  /* 0x0000000aabca7c23 */ /* 0x100fe200080108b9 */
[--C-:B------:R-:W-:Y:S01]  /*3830*/  FFMA.FTZ R171, R174, UR10, -R185.reuse ;  /* 0x0000000aaeab7c23 */ /* 0x100fe200080108b9 */
[--C-:B------:R-:W-:Y:S01]  /*3840*/  FFMA.FTZ R186, R186, UR10, -R185.reuse ;  /* 0x0000000ababa7c23 */ /* 0x100fe200080108b9 */
[----:B------:R-:W1:Y:S01]  /*3850*/  MUFU.EX2 R155, R155 ;  /* 0x0000009b009b7308 */ /* 0x000e620000000800 */
[----:B------:R-:W-:Y:S01]  /*3860*/  @!P1 PRMT R154, RZ, 0x654, R154 ;  /* 0x00000654ff9a9816 */ /* 0x000fe2000000009a */
[----:B------:R3:W-:Y:S06]  /*3870*/  BAR.ARV R12, 0x100 ;  /* 0x0004000c0000751d */ /* 0x0007ec0000002000 */
[----:B------:R-:W4:Y:S01]  /*3880*/  MUFU.EX2 R181, R181 ;  /* 0x000000b500b57308 */ /* 0x000f220000000800 */
[----:B--2---:R-:W-:Y:S01]  /*3890*/  FFMA.FTZ R4, R177, R4, R184 ;  /* 0x00000004b1047223 */ /* 0x004fe200000100b8 */
[----:B------:R2:W-:Y:S01]  /*38a0*/  @!P1 SYNCS.ARRIVE.TRANS64.RED.A1T0 RZ, [R154+URZ], RZ ;  /* 0x000000ff9aff99a7 */ /* 0x0005e2000810043f */
[--C-:B------:R-:W-:Y:S01]  /*38b0*/  FFMA.FTZ R187, R187, UR10, -R185.reuse ;  /* 0x0000000abbbb7c23 */ /* 0x100fe200080108b9 */
[--C-:B------:R-:W-:Y:S01]  /*38c0*/  FFMA.FTZ R189, R190, UR10, -R185.reuse ;  /* 0x0000000abebd7c23 */ /* 0x100fe200080108b9 */
[--C-:B------:R-:W-:Y:S01]  /*38d0*/  FFMA.FTZ R190, R191, UR10, -R185.reuse ;  /* 0x0000000abfbe7c23 */ /* 0x100fe200080108b9 */
[--C-:B------:R-:W-:Y:S01]  /*38e0*/  FFMA.FTZ R194, R194, UR10, -R185.reuse ;  /* 0x0000000ac2c27c23 */ /* 0x100fe200080108b9 */
[----:B------:R-:W-:Y:S01]  /*38f0*/  FFMA.FTZ R195, R195, UR10, -R185 ;  /* 0x0000000ac3c37c23 */ /* 0x000fe200080108b9 */
[----:B------:R-:W5:Y:S01]  /*3900*/  MUFU.EX2 R188, R188 ;  /* 0x000000bc00bc7308 */ /* 0x000f620000000800 */
[----:B-1----:R-:W-:Y:S01]  /*3910*/  FADD.FTZ R4, R155, R4 ;  /* 0x000000049b047221 */ /* 0x002fe20000010000 */
[----:B--2---:R-:W-:Y:S01]  /*3920*/  FADD.FTZ R154, R8, R5 ;  /* 0x00000005089a7221 */ /* 0x004fe20000010000 */
[--C-:B------:R-:W-:Y:S01]  /*3930*/  FFMA.FTZ R198, R198, UR10, -R185.reuse ;  /* 0x0000000ac6c67c23 */ /* 0x100fe200080108b9 */
[----:B------:R-:W-:Y:S01]  /*3940*/  FFMA.FTZ R199, R199, UR10, -R185 ;  /* 0x0000000ac7c77c23 */ /* 0x000fe200080108b9 */
[-C--:B------:R-:W-:Y:S01]  /*3950*/  FMUL.FTZ R113, R113, R6.reuse ;  /* 0x0000000671717220 */ /* 0x080fe20000410000 */
[----:B------:R-:W-:Y:S01]  /*3960*/  FADD.FTZ R5, R9, R154 ;  /* 0x0000009a09057221 */ /* 0x000fe20000010000 */
[-C--:B------:R-:W-:Y:S01]  /*3970*/  FMUL.FTZ R116, R116, R6.reuse ;  /* 0x0000000674747220 */ /* 0x080fe20000410000 */
[----:B------:R-:W1:Y:S01]  /*3980*/  MUFU.EX2 R159, R159 ;  /* 0x0000009f009f7308 */ /* 0x000e620000000800 */
[----:B----4-:R-:W-:Y:S01]  /*3990*/  FADD.FTZ R7, R181, R4 ;  /* 0x00000004b5077221 */ /* 0x010fe20000010000 */
[----:B------:R-:W-:Y:S01]  /*39a0*/  FADD.FTZ R154, R156, R5 ;  /* 0x000000059c9a7221 */ /* 0x000fe20000010000 */
[-C--:B------:R-:W-:Y:S01]  /*39b0*/  FMUL.FTZ R117, R117, R6.reuse ;  /* 0x0000000675757220 */ /* 0x080fe20000410000 */
[-C--:B------:R-:W-:Y:S01]  /*39c0*/  FMUL.FTZ R120, R120, R6.reuse ;  /* 0x0000000678787220 */ /* 0x080fe20000410000 */
[-C--:B------:R-:W-:Y:S01]  /*39d0*/  FMUL.FTZ R121, R121, R6.reuse ;  /* 0x0000000679797220 */ /* 0x080fe20000410000 */
[----:B------:R-:W-:Y:S01]  /*39e0*/  FADD.FTZ R5, R11, R154 ;  /* 0x0000009a0b057221 */ /* 0x000fe20000010000 */
[-C--:B------:R-:W-:Y:S01]  /*39f0*/  FMUL.FTZ R124, R124, R6.reuse ;  /* 0x000000067c7c7220 */ /* 0x080fe20000410000 */
[----:B------:R-:W2:Y:S01]  /*3a00*/  MUFU.EX2 R192, R192 ;  /* 0x000000c000c07308 */ /* 0x000ea20000000800 */
[----:B-----5:R-:W-:Y:S01]  /*3a10*/  FADD.FTZ R4, R188, R7 ;  /* 0x00000007bc047221 */ /* 0x020fe20000010000 */
[----:B------:R-:W-:Y:S01]  /*3a20*/  FADD.FTZ R154, R10, R5 ;  /* 0x000000050a9a7221 */ /* 0x000fe20000010000 */
[-C--:B------:R-:W-:Y:S01]  /*3a30*/  FMUL.FTZ R125, R125, R6.reuse ;  /* 0x000000067d7d7220 */ /* 0x080fe20000410000 */
[-C--:B------:R-:W-:Y:S01]  /*3a40*/  FMUL.FTZ R128, R128, R6.reuse ;  /* 0x0000000680807220 */ /* 0x080fe20000410000 */
[-C--:B------:R-:W-:Y:S01]  /*3a50*/  FMUL.FTZ R129, R129, R6.reuse ;  /* 0x0000000681817220 */ /* 0x080fe20000410000 */
[----:B------:R-:W-:Y:S01]  /*3a60*/  FADD.FTZ R5, R13, R154 ;  /* 0x0000009a0d057221 */ /* 0x000fe20000010000 */
[-C--:B------:R-:W-:Y:S01]  /*3a70*/  FMUL.FTZ R132, R132, R6.reuse ;  /* 0x0000000684847220 */ /* 0x080fe20000410000 */
[----:B------:R4:W-:Y:S01]  /*3a80*/  MUFU.EX2 R173, R196 ;  /* 0x000000c400ad7308 */ /* 0x0009e20000000800 */
[----:B-1----:R-:W-:Y:S01]  /*3a90*/  FADD.FTZ R7, R159, R4 ;  /* 0x000000049f077221 */ /* 0x002fe20000010000 */
[----:B------:R-:W-:Y:S01]  /*3aa0*/  FADD.FTZ R154, R160, R5 ;  /* 0x00000005a09a7221 */ /* 0x000fe20000010000 */
[-C--:B------:R-:W-:Y:S01]  /*3ab0*/  FMUL.FTZ R133, R133, R6.reuse ;  /* 0x0000000685857220 */ /* 0x080fe20000410000 */
[-C--:B------:R-:W-:Y:S01]  /*3ac0*/  FMUL.FTZ R136, R136, R6.reuse ;  /* 0x0000000688887220 */ /* 0x080fe20000410000 */
[-C--:B------:R-:W-:Y:S01]  /*3ad0*/  FMUL.FTZ R137, R137, R6.reuse ;  /* 0x0000000689897220 */ /* 0x080fe20000410000 */
[----:B------:R-:W-:Y:S01]  /*3ae0*/  FADD.FTZ R5, R15, R154 ;  /* 0x0000009a0f057221 */ /* 0x000fe20000010000 */
[-C--:B------:R-:W-:Y:S01]  /*3af0*/  FMUL.FTZ R140, R140, R6.reuse ;  /* 0x000000068c8c7220 */ /* 0x080fe20000410000 */
[----:B------:R-:W1:Y:S01]  /*3b00*/  MUFU.EX2 R163, R163 ;  /* 0x000000a300a37308 */ /* 0x000e620000000800 */
[--C-:B----4-:R-:W-:Y:S01]  /*3b10*/  FFMA.FTZ R196, R167, UR10, -R185.reuse ;  /* 0x0000000aa7c47c23 */ /* 0x110fe200080108b9 */
[----:B------:R-:W-:Y:S01]  /*3b20*/  FFMA.FTZ R167, R170, UR10, -R185 ;  /* 0x0000000aaaa77c23 */ /* 0x000fe200080108b9 */
[----:B--2---:R-:W-:Y:S01]  /*3b30*/  FADD.FTZ R4, R192, R7 ;  /* 0x00000007c0047221 */ /* 0x004fe20000010000 */
[----:B------:R-:W-:Y:S01]  /*3b40*/  FADD.FTZ R154, R14, R5 ;  /* 0x000000050e9a7221 */ /* 0x000fe20000010000 */
[-C--:B------:R-:W-:Y:S01]  /*3b50*/  FMUL.FTZ R141, R141, R6.reuse ;  /* 0x000000068d8d7220 */ /* 0x080fe20000410000 */
[-C--:B------:R-:W-:Y:S01]  /*3b60*/  FMUL.FTZ R144, R144, R6.reuse ;  /* 0x0000000690907220 */ /* 0x080fe20000410000 */
[-C--:B------:R-:W-:Y:S01]  /*3b70*/  FMUL.FTZ R145, R145, R6.reuse ;  /* 0x0000000691917220 */ /* 0x080fe20000410000 */
[----:B------:R-:W2:Y:S01]  /*3b80*/  MUFU.EX2 R196, R196 ;  /* 0x000000c400c47308 */ /* 0x000ea20000000800 */
[----:B------:R-:W-:Y:S01]  /*3b90*/  FADD.FTZ R5, R21, R154 ;  /* 0x0000009a15057221 */ /* 0x000fe20000010000 */
[-C--:B------:R-:W-:Y:S01]  /*3ba0*/  FMUL.FTZ R148, R148, R6.reuse ;  /* 0x0000000694947220 */ /* 0x080fe20000410000 */
[----:B------:R-:W-:Y:S01]  /*3bb0*/  FMUL.FTZ R149, R149, R6 ;  /* 0x0000000695957220 */ /* 0x000fe20000410000 */
[----:B------:R-:W-:Y:S01]  /*3bc0*/  F2FP.BF16.F32.PACK_AB R156, R11, R156 ;  /* 0x0000009c0b9c723e */ /* 0x000fe200000010ff */
[-C--:B------:R-:W-:Y:S01]  /*3bd0*/  FMUL.FTZ R26, R26, R177.reuse ;  /* 0x000000b11a1a7220 */ /* 0x080fe20000410000 */
[----:B------:R-:W-:Y:S01]  /*3be0*/  F2FP.BF16.F32.PACK_AB R160, R15, R160 ;  /* 0x000000a00fa0723e */ /* 0x000fe200000010ff */
[-C--:B------:R-:W-:Y:S01]  /*3bf0*/  FMUL.FTZ R27, R27, R177.reuse ;  /* 0x000000b11b1b7220 */ /* 0x080fe20000410000 */
[----:B------:R-:W4:Y:S01]  /*3c00*/  MUFU.EX2 R167, R167 ;  /* 0x000000a700a77308 */ /* 0x000f220000000800 */
[----:B-1----:R-:W-:Y:S01]  /*3c10*/  FADD.FTZ R7, R163, R4 ;  /* 0x00000004a3077221 */ /* 0x002fe20000010000 */
[----:B------:R-:W-:Y:S01]  /*3c20*/  F2FP.BF16.F32.PACK_AB R162, R21, R14 ;  /* 0x0000000e15a2723e */ /* 0x000fe200000010ff */
[-C--:B------:R-:W-:Y:S01]  /*3c30*/  FMUL.FTZ R30, R30, R177.reuse ;  /* 0x000000b11e1e7220 */ /* 0x080fe20000410000 */
[-C--:B------:R-:W-:Y:S01]  /*3c40*/  FMUL.FTZ R31, R31, R177.reuse ;  /* 0x000000b11f1f7220 */ /* 0x080fe20000410000 */
[-C--:B------:R-:W-:Y:S01]  /*3c50*/  FMUL.FTZ R34, R34, R177.reuse ;  /* 0x000000b122227220 */ /* 0x080fe20000410000 */
[-C--:B------:R-:W-:Y:S01]  /*3c60*/  FMUL.FTZ R35, R35, R177.reuse ;  /* 0x000000b123237220 */ /* 0x080fe20000410000 */
[-C--:B------:R-:W-:Y:S01]  /*3c70*/  FMUL.FTZ R38, R38, R177.reuse ;  /* 0x000000b126267220 */ /* 0x080fe20000410000 */
[----:B------:R-:W1:Y:S01]  /*3c80*/  MUFU.EX2 R202, R202 ;  /* 0x000000ca00ca7308 */ /* 0x000e620000000800 */
[----:B--2---:R-:W-:Y:S01]  /*3c90*/  FADD.FTZ R4, R196, R7 ;  /* 0x00000007c4047221 */ /* 0x004fe20000010000 */
[-C--:B------:R-:W-:Y:S01]  /*3ca0*/  FMUL.FTZ R39, R39, R177.reuse ;  /* 0x000000b127277220 */ /* 0x080fe20000410000 */
[-C--:B------:R-:W-:Y:S01]  /*3cb0*/  FMUL.FTZ R42, R42, R177.reuse ;  /* 0x000000b12a2a7220 */ /* 0x080fe20000410000 */
[-C--:B------:R-:W-:Y:S01]  /*3cc0*/  FMUL.FTZ R43, R43, R177.reuse ;  /* 0x000000b12b2b7220 */ /* 0x080fe20000410000 */
[-C--:B------:R-:W-:Y:S01]  /*3cd0*/  FMUL.FTZ R46, R46, R177.reuse ;  /* 0x000000b12e2e7220 */ /* 0x080fe20000410000 */
[-C--:B------:R-:W-:Y:S01]  /*3ce0*/  FMUL.FTZ R47, R47, R177.reuse ;  /* 0x000000b12f2f7220 */ /* 0x080fe20000410000 */
[-C--:B------:R-:W-:Y:S01]  /*3cf0*/  FMUL.FTZ R50, R50, R177.reuse ;  /* 0x000000b132327220 */ /* 0x080fe20000410000 */
[----:B------:R-:W2:Y:S01]  /*3d00*/  MUFU.EX2 R171, R171 ;  /* 0x000000ab00ab7308 */ /* 0x000ea20000000800 */
[----:B----4-:R-:W-:Y:S01]  /*3d10*/  FADD.FTZ R7, R167, R4 ;  /* 0x00000004a7077221 */ /* 0x010fe20000010000 */
[-C--:B------:R-:W-:Y:S01]  /*3d20*/  FMUL.FTZ R51, R51, R177.reuse ;  /* 0x000000b133337220 */ /* 0x080fe20000410000 */
[-C--:B------:R-:W-:Y:S01]  /*3d30*/  FMUL.FTZ R54, R54, R177.reuse ;  /* 0x000000b136367220 */ /* 0x080fe20000410000 */
[-C--:B------:R-:W-:Y:S01]  /*3d40*/  FMUL.FTZ R55, R55, R177.reuse ;  /* 0x000000b137377220 */ /* 0x080fe20000410000 */
[-C--:B------:R-:W-:Y:S01]  /*3d50*/  FMUL.FTZ R58, R58, R177.reuse ;  /* 0x000000b13a3a7220 */ /* 0x080fe20000410000 */
[-C--:B------:R-:W-:Y:S01]  /*3d60*/  FMUL.FTZ R59, R59, R177.reuse ;  /* 0x000000b13b3b7220 */ /* 0x080fe20000410000 */
[-C--:B------:R-:W-:Y:S01]  /*3d70*/  FMUL.FTZ R62, R62, R177.reuse ;  /* 0x000000b13e3e7220 */ /* 0x080fe20000410000 */
[----:B------:R-:W4:Y:S01]  /*3d80*/  MUFU.EX2 R204, R204 ;  /* 0x000000cc00cc7308 */ /* 0x000f220000000800 */
[----:B-1----:R-:W-:Y:S01]  /*3d90*/  FADD.FTZ R4, R202, R7 ;  /* 0x00000007ca047221 */ /* 0x002fe20000010000 */
[-C--:B------:R-:W-:Y:S01]  /*3da0*/  FMUL.FTZ R63, R63, R177.reuse ;  /* 0x000000b13f3f7220 */ /* 0x080fe20000410000 */
        /* <DEDUP_REMOVED lines=38> */
[C---:B----4-:R-:W-:Y:S01]  /*4010*/  FADD.FTZ R154, R153.reuse, R154 ;  /* 0x0000009a999a7221 */ /* 0x050fe20000010000 */
[----:B------:R-:W-:Y:S01]  /*4020*/  F2FP.BF16.F32.PACK_AB R164, R153, R164 ;  /* 0x000000a499a4723e */ /* 0x000fe200000010ff */
[-C--:B------:R-:W-:Y:S01]  /*4030*/  FMUL.FTZ R123, R123, R177.reuse ;  /* 0x000000b17b7b7220 */ /* 0x080fe20000410000 */
[----:B------:R-:W-:Y:S01]  /*4040*/  F2FP.BF16.F32.PACK_AB R153, R155, R184 ;  /* 0x000000b89b99723e */ /* 0x000fe200000010ff */
[----:B------:R-:W-:Y:S01]  /*4050*/  FADD.FTZ R5, R157, R154 ;  /* 0x0000009a9d057221 */ /* 0x000fe20000010000 */
        /* <DEDUP_REMOVED lines=17> */
[----:B------:R-:W-:Y:S01]  /*4170*/  FMUL.FTZ R151, R151, R177 ;  /* 0x000000b197977220 */ /* 0x000fe20000410000 */
[----:B------:R-:W2:Y:S01]  /*4180*/  MUFU.EX2 R161, R161 ;  /* 0x000000a100a17308 */ /* 0x000ea20000000800 */
[C---:B----4-:R-:W-:Y:S01]  /*4190*/  FADD.FTZ R154, R168.reuse, R5 ;  /* 0x00000005a89a7221 */ /* 0x050fe20000010000 */
[----:B------:R-:W-:-:S02]  /*41a0*/  F2FP.BF16.F32.PACK_AB R166, R168, R157 ;  /* 0x0000009da8a6723e */ /* 0x000fc400000010ff */
[----:B------:R-:W-:Y:S02]  /*41b0*/  F2FP.BF16.F32.PACK_AB R157, R192, R159 ;  /* 0x0000009fc09d723e */ /* 0x000fe400000010ff */
[----:B------:R-:W-:Y:S02]  /*41c0*/  F2FP.BF16.F32.PACK_AB R159, R196, R163 ;  /* 0x000000a3c49f723e */ /* 0x000fe400000010ff */
[----:B------:R-:W4:Y:S01]  /*41d0*/  MUFU.EX2 R186, R186 ;  /* 0x000000ba00ba7308 */ /* 0x000f220000000800 */
[----:B-1----:R-:W-:Y:S01]  /*41e0*/  FADD.FTZ R7, R182, R7 ;  /* 0x00000007b6077221 */ /* 0x002fe20000010000 */
[----:B------:R-:W-:Y:S02]  /*41f0*/  F2FP.BF16.F32.PACK_AB R163, R204, R171 ;  /* 0x000000abcca3723e */ /* 0x000fe400000010ff */
[----:B------:R-:W-:-:S04]  /*4200*/  F2FP.BF16.F32.PACK_AB R155, R188, R181 ;  /* 0x000000b5bc9b723e */ /* 0x000fc800000010ff */
[----:B------:R-:W1:Y:S01]  /*4210*/  MUFU.EX2 R172, R172 ;  /* 0x000000ac00ac7308 */ /* 0x000e620000000800 */
[----:B--2---:R-:W-:-:S07]  /*4220*/  FADD.FTZ R5, R161, R154 ;  /* 0x0000009aa1057221 */ /* 0x004fce0000010000 */
[----:B------:R-:W2:Y:S01]  /*4230*/  MUFU.EX2 R187, R187 ;  /* 0x000000bb00bb7308 */ /* 0x000ea20000000800 */
[----:B----4-:R-:W-:-:S07]  /*4240*/  FADD.FTZ R4, R186, R7 ;  /* 0x00000007ba047221 */ /* 0x010fce0000010000 */
[----:B------:R-:W4:Y:S01]  /*4250*/  MUFU.EX2 R165, R165 ;  /* 0x000000a500a57308 */ /* 0x000f220000000800 */
[C---:B-1----:R-:W-:Y:S01]  /*4260*/  FADD.FTZ R154, R172.reuse, R5 ;  /* 0x00000005ac9a7221 */ /* 0x042fe20000010000 */
[----:B------:R-:W-:Y:S02]  /*4270*/  F2FP.BF16.F32.PACK_AB R168, R172, R161 ;  /* 0x000000a1aca8723e */ /* 0x000fe400000010ff */
[----:B------:R-:W-:Y:S02]  /*4280*/  F2FP.BF16.F32.PACK_AB R161, R202, R167 ;  /* 0x000000a7caa1723e */ /* 0x000fe400000010ff */
[----:B------:R-:W-:Y:S02]  /*4290*/  F2FP.BF16.F32.PACK_AB R167, R182, R179 ;  /* 0x000000b3b6a7723e */ /* 0x000fe400000010ff */
[----:B------:R-:W1:Y:S01]  /*42a0*/  MUFU.EX2 R189, R189 ;  /* 0x000000bd00bd7308 */ /* 0x000e620000000800 */
[----:B--2---:R-:W-:-:S07]  /*42b0*/  FADD.FTZ R4, R187, R4 ;  /* 0x00000004bb047221 */ /* 0x004fce0000010000 */
[----:B------:R-:W2:Y:S01]  /*42c0*/  MUFU.EX2 R176, R176 ;  /* 0x000000b000b07308 */ /* 0x000ea20000000800 */
[----:B----4-:R-:W-:Y:S01]  /*42d0*/  FADD.FTZ R5, R165, R154 ;  /* 0x0000009aa5057221 */ /* 0x010fe20000010000 */
[----:B------:R-:W-:-:S06]  /*42e0*/  F2FP.BF16.F32.PACK_AB R154, R9, R8 ;  /* 0x00000008099a723e */ /* 0x000fcc00000010ff */
[----:B------:R-:W4:Y:S01]  /*42f0*/  MUFU.EX2 R190, R190 ;  /* 0x000000be00be7308 */ /* 0x000f220000000800 */
[----:B-1----:R-:W-:-:S07]  /*4300*/  FADD.FTZ R7, R189, R4 ;  /* 0x00000004bd077221 */ /* 0x002fce0000010000 */
[----:B------:R-:W1:Y:S01]  /*4310*/  MUFU.EX2 R169, R169 ;  /* 0x000000a900a97308 */ /* 0x000e620000000800 */
[C---:B--2---:R-:W-:Y:S01]  /*4320*/  FADD.FTZ R158, R176.reuse, R5 ;  /* 0x00000005b09e7221 */ /* 0x044fe20000010000 */
[----:B------:R-:W-:Y:S02]  /*4330*/  F2FP.BF16.F32.PACK_AB R170, R176, R165 ;  /* 0x000000a5b0aa723e */ /* 0x000fe400000010ff */
[----:B------:R-:W-:-:S04]  /*4340*/  F2FP.BF16.F32.PACK_AB R165, R178, R175 ;  /* 0x000000afb2a5723e */ /* 0x000fc800000010ff */
[----:B------:R-:W2:Y:S01]  /*4350*/  MUFU.EX2 R185, R194 ;  /* 0x000000c200b97308 */ /* 0x000ea20000000800 */
[C---:B----4-:R-:W-:Y:S01]  /*4360*/  FADD.FTZ R4, R190.reuse, R7 ;  /* 0x00000007be047221 */ /* 0x050fe20000010000 */
[----:B------:R-:W-:-:S06]  /*4370*/  F2FP.BF16.F32.PACK_AB R171, R190, R189 ;  /* 0x000000bdbeab723e */ /* 0x000fcc00000010ff */
[----:B------:R-:W4:Y:S01]  /*4380*/  MUFU.EX2 R180, R180 ;  /* 0x000000b400b47308 */ /* 0x000f220000000800 */
[----:B-1----:R-:W-:Y:S01]  /*4390*/  FADD.FTZ R5, R169, R158 ;  /* 0x0000009ea9057221 */ /* 0x002fe20000010000 */
[----:B------:R-:W-:-:S06]  /*43a0*/  F2FP.BF16.F32.PACK_AB R158, R13, R10 ;  /* 0x0000000a0d9e723e */ /* 0x000fcc00000010ff */
[----:B------:R-:W1:Y:S01]  /*43b0*/  MUFU.EX2 R6, R195 ;  /* 0x000000c300067308 */ /* 0x000e620000000800 */
[----:B--2---:R-:W-:-:S07]  /*43c0*/  FADD.FTZ R7, R185, R4 ;  /* 0x00000004b9077221 */ /* 0x004fce0000010000 */
[----:B------:R-:W2:Y:S01]  /*43d0*/  MUFU.EX2 R198, R198 ;  /* 0x000000c600c67308 */ /* 0x000ea20000000800 */
[C---:B----4-:R-:W-:Y:S01]  /*43e0*/  FADD.FTZ R8, R180.reuse, R5 ;  /* 0x00000005b4087221 */ /* 0x050fe20000010000 */
[----:B------:R-:W-:Y:S02]  /*43f0*/  F2FP.BF16.F32.PACK_AB R172, R180, R169 ;  /* 0x000000a9b4ac723e */ /* 0x000fe400000010ff */
[----:B------:R-:W-:Y:S01]  /*4400*/  F2FP.BF16.F32.PACK_AB R169, R187, R186 ;  /* 0x000000babba9723e */ /* 0x000fe200000010ff */
[----:B------:R-:W-:-:S03]  /*4410*/  FADD.FTZ R5, R173, R8 ;  /* 0x00000008ad057221 */ /* 0x000fc60000010000 */
[----:B------:R-:W4:Y:S01]  /*4420*/  MUFU.EX2 R20, R197 ;  /* 0x000000c500147308 */ /* 0x000f220000000800 */
[----:B-1----:R-:W-:-:S07]  /*4430*/  FADD.FTZ R7, R6, R7 ;  /* 0x0000000706077221 */ /* 0x002fce0000010000 */
[----:B------:R-:W1:Y:S01]  /*4440*/  MUFU.EX2 R199, R199 ;  /* 0x000000c700c77308 */ /* 0x000e620000000800 */
[----:B--2---:R-:W-:Y:S01]  /*4450*/  FADD.FTZ R4, R198, R7 ;  /* 0x00000007c6047221 */ /* 0x004fe20000010000 */
[C---:B----4-:R-:W-:Y:S01]  /*4460*/  F2FP.BF16.F32.PACK_AB R174, R20.reuse, R173 ;  /* 0x000000ad14ae723e */ /* 0x050fe200000010ff */
[----:B------:R-:W-:Y:S01]  /*4470*/  FADD.FTZ R5, R20, R5 ;  /* 0x0000000514057221 */ /* 0x000fe20000010000 */
[----:B------:R-:W-:Y:S01]  /*4480*/  F2FP.BF16.F32.PACK_AB R173, R6, R185 ;  /* 0x000000b906ad723e */ /* 0x000fe200000010ff */
[C---:B-1----:R-:W-:Y:S01]  /*4490*/  FADD.FTZ R4, R199.reuse, R4 ;  /* 0x00000004c7047221 */ /* 0x042fe20000010000 */
[----:B------:R-:W-:Y:S01]  /*44a0*/  F2FP.BF16.F32.PACK_AB R175, R199, R198 ;  /* 0x000000c6c7af723e */ /* 0x000fe200000010ff */
[----:B---3--:R-:W-:Y:S06]  /*44b0*/  @!P0 BRA `(.L_x_24) ;  /* 0x0000000000048947 */ /* 0x008fec0003800000 */
[----:B------:R-:W-:Y:S01]  /*44c0*/  BPT.TRAP 0x1 ;  /* 0x000000040000795c */ /* 0x000fe20000300000 */
.L_x_24:
[----:B------:R-:W-:-:S04]  /*44d0*/  IMAD.U32 R6, RZ, RZ, UR24 ;  /* 0x00000018ff067e24 */ /* 0x000fc8000f8e00ff */
[----:B------:R1:W2:Y:S01]  /*44e0*/  SYNCS.PHASECHK.TRANS64.TRYWAIT P3, [UR23+0x22850], R6 ;  /* 0x02285006ff0075a7 */ /* 0x0002a20008060157 */
[----:B------:R-:W-:Y:S05]  /*44f0*/  @!P0 BRA `(.L_x_25) ;  /* 0x0000000000048947 */ /* 0x000fea0003800000 */
[----:B------:R-:W-:Y:S01]  /*4500*/  BPT.TRAP 0x1 ;  /* 0x000000040000795c */ /* 0x000fe20000300000 */
.L_x_25:
[----:B--2---:R-:W-:Y:S05]  /*4510*/  @P3 BRA `(.L_x_26) ;  /* 0x00000000000c3947 */ /* 0x004fea0003800000 */
[----:B-1----:R-:W-:-:S04]  /*4520*/  IMAD.U32 R6, RZ, RZ, UR24 ;  /* 0x00000018ff067e24 */ /* 0x002fc8000f8e00ff */
[----:B------:R-:W1:Y:S02]  /*4530*/  SYNCS.PHASECHK.TRANS64.TRYWAIT P3, [UR23+0x22850], R6 ;  /* 0x02285006ff0075a7 */ /* 0x000e640008060157 */
[----:B-1----:R-:W-:Y:S05]  /*4540*/  @!P3 BRA `(.L_x_27) ;  /* 0x0000004800c4b947 */ /* 0x002fea0003800000 */
.L_x_26:
[----:B-1----:R-:W-:Y:S01]  /*4550*/  VIADD R6, R18, 0x8 ;  /* 0x0000000812067836 */ /* 0x002fe20000000000 */
[----:B------:R-:W-:Y:S01]  /*4560*/  UIMAD UR11, UR39, 0xc00, UR21 ;  /* 0x00000c00270b78a4 */ /* 0x000fe2000f8e0215 */
[----:B------:R-:W-:Y:S01]  /*4570*/  @!P1 VIADD R183, R183, 0x22860 ;  /* 0x00022860b7b79836 */ /* 0x000fe20000000000 */
[----:B------:R-:W-:Y:S01]  /*4580*/  UMOV UR7, 0x40000040 ;  /* 0x4000004000077882 */ /* 0x000fe20000000000 */
[----:B------:R-:W-:Y:S01]  /*4590*/  MOV R20, R3 ;  /* 0x0000000300147202 */ /* 0x000fe20000000f00 */
[----:B------:R3:W-:Y:S01]  /*45a0*/  BAR.SYNC.DEFER_BLOCKING R6, 0x100 ;  /* 0x000400060000751d */ /* 0x0007e20000010000 */
[----:B------:R-:W-:Y:S01]  /*45b0*/  IMAD.MOV.U32 R7, RZ, RZ, R0 ;  /* 0x000000ffff077224 */ /* 0x000fe200078e0000 */
[----:B------:R-:W-:-:S04]  /*45c0*/  @!P1 PRMT R183, RZ, 0x654, R183 ;  /* 0x00000654ffb79816 */ /* 0x000fc800000000b7 */
[----:B------:R-:W-:Y:S01]  /*45d0*/  UMOV UR6, UR11 ;  /* 0x0000000b00067c82 */ /* 0x000fe20008000000 */
[----:B------:R-:W-:-:S06]  /*45e0*/  WARPGROUP.ARRIVE ;  /* 0x00000000000079c5 */ /* 0x000fcc0000000000 */
        /* <DEDUP_REMOVED lines=33> */
[----:B------:R-:W-:Y:S05]  /*4800*/  @P2 BRA `(.L_x_28) ;  /* 0xffffffe000c42947 */ /* 0x000fea000383ffff */
.L_x_19:
[----:B---34-:R-:W3:Y:S01]  /*4810*/  SHFL.BFLY PT, R6, R5, 0x2, 0x1f ;  /* 0x0c401f0005067f89 */ /* 0x018ee200000e0000 */
[C---:B------:R-:W-:Y:S01]  /*4820*/  IADD3 R11, P0, R16.reuse, 0x20, RZ ;  /* 0x00000020100b7810 */ /* 0x040fe20007f1e0ff */
[----:B------:R-:W-:Y:S01]  /*4830*/  UIADD3 UR34, -UR37, URZ, URZ ;  /* 0x0000003f25227290 */ /* 0x000fe2000fffe13f */
[C---:B------:R-:W-:Y:S01]  /*4840*/  IADD3 R165, P3, R16.reuse, 0x4000, RZ ;  /* 0x0000400010a57810 */ /* 0x040fe20007f7e0ff */
[----:B-12---:R-:W1:Y:S01]  /*4850*/  SHFL.BFLY PT, R7, R4, 0x2, 0x1f ;  /* 0x0c401f0004077f89 */ /* 0x006e6200000e0000 */
[----:B------:R-:W-:Y:S01]  /*4860*/  LOP3.LUT R9, R11, 0x380, RZ, 0xc0, !PT ;  /* 0x000003800b097812 */ /* 0x000fe200078ec0ff */
[----:B------:R-:W-:Y:S01]  /*4870*/  ULDC UR4, c[0x0][0xda8] ;  /* 0x00036a0000047ab9 */ /* 0x000fe20000000800 */
[----:B------:R-:W-:Y:S01]  /*4880*/  LOP3.LUT R164, R165, 0x380, RZ, 0xc0, !PT ;  /* 0x00000380a5a47812 */ /* 0x000fe200078ec0ff */
[----:B------:R-:W-:Y:S01]  /*4890*/  UIADD3 UR35, -UR36, URZ, URZ ;  /* 0x0000003f24237290 */ /* 0x000fe2000fffe13f */
[----:B------:R-:W-:Y:S01]  /*48a0*/  IADD3 R13, P4, R16, 0x60, RZ ;  /* 0x00000060100d7810 */ /* 0x000fe20007f9e0ff */
[----:B------:R-:W-:Y:S01]  /*48b0*/  UIMAD UR34, UR4, UR34, UR44 ;  /* 0x00000022042272a4 */ /* 0x000fe2000f8e022c */
[----:B------:R-:W-:Y:S01]  /*48c0*/  SHF.R.U64 R164, R164, 0x3, RZ ;  /* 0x00000003a4a47819 */ /* 0x000fe200000012ff */
[----:B------:R-:W-:Y:S01]  /*48d0*/  ULDC.64 UR8, c[0x0][0xb70] ;  /* 0x0002dc0000087ab9 */ /* 0x000fe20000000a00 */
[----:B------:R-:W-:Y:S01]  /*48e0*/  IADD3 R163, P1, R16, 0x40, RZ ;  /* 0x0000004010a37810 */ /* 0x000fe20007f3e0ff */
[----:B------:R-:W-:Y:S01]  /*48f0*/  ULDC UR4, c[0x0][0xdb4] ;  /* 0x00036d0000047ab9 */ /* 0x000fe20000000800 */
[----:B------:R-:W-:Y:S01]  /*4900*/  LOP3.LUT R164, R164, R165, RZ, 0x3c, !PT ;  /* 0x000000a5a4a47212 */ /* 0x000fe200078e3cff */
[----:B------:R-:W-:Y:S01]  /*4910*/  IMAD.X R165, RZ, RZ, R17, P3 ;  /* 0x000000ffffa57224 */ /* 0x000fe200018e0611 */
[----:B------:R-:W-:Y:S01]  /*4920*/  IADD3 R177, P3, R16, 0x8060, RZ ;  /* 0x0000806010b17810 */ /* 0x000fe20007f7e0ff */
[----:B------:R-:W-:Y:S01]  /*4930*/  UIMAD UR35, UR4, UR35, UR37 ;  /* 0x00000023042372a4 */ /* 0x000fe2000f8e0225 */
[----:B------:R-:W-:Y:S01]  /*4940*/  LOP3.LUT R162, R163, 0x380, RZ, 0xc0, !PT ;  /* 0x00000380a3a27812 */ /* 0x000fe200078ec0ff */
[----:B------:R-:W-:Y:S01]  /*4950*/  USHF.L.U32 UR34, UR34, 0x7, URZ ;  /* 0x0000000722227899 */ /* 0x000fe2000800063f */
[----:B------:R-:W-:Y:S01]  /*4960*/  LOP3.LUT R176, R177, 0x380, RZ, 0xc0, !PT ;  /* 0x00000380b1b07812 */ /* 0x000fe200078ec0ff */
[----:B------:R-:W-:Y:S01]  /*4970*/  USHF.R.S32.HI UR4, URZ, 0x1f, UR35 ;  /* 0x0000001f3f047899 */ /* 0x000fe20008011423 */
[----:B------:R-:W-:Y:S01]  /*4980*/  SHF.R.U64 R162, R162, 0x3, RZ ;  /* 0x00000003a2a27819 */ /* 0x000fe200000012ff */
[----:B---3--:R-:W-:Y:S01]  /*4990*/  FADD.FTZ R6, R6, R5 ;  /* 0x0000000506067221 */ /* 0x008fe20000010000 */
[----:B------:R-:W-:Y:S01]  /*49a0*/  LOP3.LUT R5, R13, 0x380, RZ, 0xc0, !PT ;  /* 0x000003800d057812 */ /* 0x000fe200078ec0ff */
[----:B------:R-:W-:Y:S01]  /*49b0*/  UIMAD UR6, UR4, UR8, URZ ;  /* 0x00000008040672a4 */ /* 0x000fe2000f8e023f */
[----:B------:R-:W-:Y:S01]  /*49c0*/  SHF.R.U64 R176, R176, 0x3, RZ ;  /* 0x00000003b0b07819 */ /* 0x000fe200000012ff */
[----:B-1----:R-:W-:Y:S01]  /*49d0*/  FADD.FTZ R7, R7, R4 ;  /* 0x0000000407077221 */ /* 0x002fe20000010000 */
[----:B------:R-:W1:Y:S01]  /*49e0*/  SHFL.BFLY PT, R169, R6, 0x1, 0x1f ;  /* 0x0c201f0006a97f89 */ /* 0x000e6200000e0000 */
[----:B------:R-:W-:Y:S01]  /*49f0*/  SHF.R.U64 R4, R9, 0x3, RZ ;  /* 0x0000000309047819 */ /* 0x000fe200000012ff */
[----:B------:R-:W-:Y:S01]  /*4a00*/  UIMAD.WIDE.U32 UR4, UR35, UR8, URZ ;  /* 0x00000008230472a5 */ /* 0x000fe2000f8e003f */
[----:B------:R-:W-:Y:S01]  /*4a10*/  IADD3 R9, P6, R16, 0x4020, RZ ;  /* 0x0000402010097810 */ /* 0x000fe20007fde0ff */
[----:B------:R-:W2:Y:S01]  /*4a20*/  SHFL.BFLY PT, R8, R7, 0x1, 0x1f ;  /* 0x0c201f0007087f89 */ /* 0x000ea200000e0000 */
[----:B------:R-:W-:Y:S01]  /*4a30*/  LOP3.LUT R4, R4, R11, RZ, 0x3c, !PT ;  /* 0x0000000b04047212 */ /* 0x000fe200078e3cff */
[----:B------:R-:W-:Y:S01]  /*4a40*/  ULDC UR7, c[0x0][0xa88] ;  /* 0x0002a20000077ab9 */ /* 0x000fe20000000800 */
[----:B------:R-:W-:Y:S01]  /*4a50*/  IADD3 R11, P2, R16, 0x4060, RZ ;  /* 0x00004060100b7810 */ /* 0x000fe20007f5e0ff */
[----:B------:R-:W-:Y:S01]  /*4a60*/  UIMAD UR6, UR35, UR9, UR6 ;  /* 0x00000009230672a4 */ /* 0x000fe2000f8e0206 */
[----:B------:R-:W-:Y:S01]  /*4a70*/  LOP3.LUT R176, R176, R177, RZ, 0x3c, !PT ;  /* 0x000000b1b0b07212 */ /* 0x000fe200078e3cff */
[----:B------:R-:W-:Y:S01]  /*4a80*/  IMAD.X R177, RZ, RZ, R17, P3 ;  /* 0x000000ffffb17224 */ /* 0x000fe200018e0611 */
[----:B------:R-:W-:-:S02]  /*4a90*/  LOP3.LUT R10, R11, 0x380, RZ, 0xc0, !PT ;  /* 0x000003800b0a7812 */ /* 0x000fc400078ec0ff */
[----:B------:R-:W-:Y:S01]  /*4aa0*/  LOP3.LUT R162, R162, R163, RZ, 0x3c, !PT ;  /* 0x000000a3a2a27212 */ /* 0x000fe200078e3cff */
[--C-:B------:R-:W-:Y:S01]  /*4ab0*/  IMAD.X R163, RZ, RZ, R17.reuse, P1 ;  /* 0x000000ffffa37224 */ /* 0x100fe200008e0611 */
[----:B------:R-:W-:Y:S02]  /*4ac0*/  SHF.R.U64 R10, R10, 0x3, RZ ;  /* 0x000000030a0a7819 */ /* 0x000fe400000012ff */
[----:B------:R-:W-:Y:S02]  /*4ad0*/  IADD3 R159, P5, R16, 0x4040, RZ ;  /* 0x00004040109f7810 */ /* 0x000fe40007fbe0ff */
[----:B------:R-:W-:Y:S01]  /*4ae0*/  LOP3.LUT R10, R10, R11, RZ, 0x3c, !PT ;  /* 0x0000000b0a0a7212 */ /* 0x000fe200078e3cff */
[----:B------:R-:W-:Y:S01]  /*4af0*/  IMAD.X R11, RZ, RZ, R17, P2 ;  /* 0x000000ffff0b7224 */ /* 0x000fe200010e0611 */
[----:B------:R-:W-:Y:S02]  /*4b00*/  IADD3 R173, P2, R16, 0xc040, RZ ;  /* 0x0000c04010ad7810 */ /* 0x000fe40007f5e0ff */
[----:B------:R-:W-:Y:S01]  /*4b10*/  MOV R162, R162 ;  /* 0x000000a200a27202 */ /* 0x000fe20000000f00 */
[----:B-1----:R-:W-:Y:S01]  /*4b20*/  FADD.FTZ R169, R6, R169 ;  /* 0x000000a906a97221 */ /* 0x002fe20000010000 */
[----:B------:R-:W-:Y:S01]  /*4b30*/  SHF.R.U64 R6, R5, 0x3, RZ ;  /* 0x0000000305067819 */ /* 0x000fe200000012ff */
[--C-:B------:R-:W-:Y:S01]  /*4b40*/  IMAD.X R5, RZ, RZ, R17.reuse, P0 ;  /* 0x000000ffff057224 */ /* 0x100fe200000e0611 */
[----:B------:R-:W-:Y:S01]  /*4b50*/  LOP3.LUT R172, R173, 0x380, RZ, 0xc0, !PT ;  /* 0x00000380adac7812 */ /* 0x000fe200078ec0ff */
[----:B--2---:R-:W-:Y:S01]  /*4b60*/  FADD.FTZ R167, R7, R8 ;  /* 0x0000000807a77221 */ /* 0x004fe20000010000 */
[----:B------:R-:W-:Y:S01]  /*4b70*/  LOP3.LUT R8, R9, 0x380, RZ, 0xc0, !PT ;  /* 0x0000038009087812 */ /* 0x000fe200078ec0ff */
[----:B------:R-:W-:Y:S01]  /*4b80*/  IMAD.X R7, RZ, RZ, R17, P4 ;  /* 0x000000ffff077224 */ /* 0x000fe200020e0611 */
[----:B------:R-:W-:-:S02]  /*4b90*/  LOP3.LUT R6, R6, R13, RZ, 0x3c, !PT ;  /* 0x0000000d06067212 */ /* 0x000fc400078e3cff */
[----:B------:R-:W-:Y:S02]  /*4ba0*/  SHF.R.U64 R172, R172, 0x3, RZ ;  /* 0x00000003acac7819 */ /* 0x000fe400000012ff */
[----:B------:R-:W-:Y:S01]  /*4bb0*/  IADD3 R13, P0, R16, 0x8000, RZ ;  /* 0x00008000100d7810 */ /* 0x000fe20007f1e0ff */
[----:B------:R1:W-:Y:S06]  /*4bc0*/  BAR.ARV R12, 0x100 ;  /* 0x0004000c0000751d */ /* 0x0003ec0000002000 */
[----:B------:R-:W-:Y:S02]  /*4bd0*/  SHF.R.U64 R8, R8, 0x3, RZ ;  /* 0x0000000308087819 */ /* 0x000fe400000012ff */
[----:B------:R-:W-:Y:S01]  /*4be0*/  FSETP.NE.FTZ.AND P3, PT, R169, RZ, PT ;  /* 0x000000ffa900720b */ /* 0x000fe20003f75000 */
[----:B------:R-:W-:Y:S06]  /*4bf0*/  BAR.ARV 0x8, 0x120 ;  /* 0x0204800000007b1d */ /* 0x000fec0000002000 */
[----:B------:R-:W-:Y:S01]  /*4c00*/  LOP3.LUT R172, R172, R173, RZ, 0x3c, !PT ;  /* 0x000000adacac7212 */ /* 0x000fe200078e3cff */
[--C-:B------:R-:W-:Y:S01]  /*4c10*/  IMAD.X R173, RZ, RZ, R17.reuse, P2 ;  /* 0x000000ffffad7224 */ /* 0x100fe200010e0611 */
[----:B-1----:R-:W-:Y:S01]  /*4c20*/  LOP3.LUT R12, R13, 0x380, RZ, 0xc0, !PT ;  /* 0x000003800d0c7812 */ /* 0x002fe200078ec0ff */
[----:B------:R-:W-:Y:S01]  /*4c30*/  BAR.SYNC.DEFER_BLOCKING 0x1, 0x100 ;  /* 0x0044000000007b1d */ /* 0x000fe20000010000 */
[----:B------:R-:W-:Y:S01]  /*4c40*/  LOP3.LUT R8, R8, R9, RZ, 0x3c, !PT ;  /* 0x0000000908087212 */ /* 0x000fe200078e3cff */
[----:B------:R-:W-:Y:S01]  /*4c50*/  IMAD.X R9, RZ, RZ, R17, P6 ;  /* 0x000000ffff097224 */ /* 0x000fe200030e0611 */
[----:B------:R-:W-:-:S02]  /*4c60*/  FSETP.NE.FTZ.AND P2, PT, R167, RZ, PT ;  /* 0x000000ffa700720b */ /* 0x000fc40003f55000 */
[----:B------:R-:W-:Y:S02]  /*4c70*/  IADD3 R155, P6, R16, 0xc000, RZ ;  /* 0x0000c000109b7810 */ /* 0x000fe40007fde0ff */
[----:B------:R-:W-:Y:S02]  /*4c80*/  SHF.R.U64 R12, R12, 0x3, RZ ;  /* 0x000000030c0c7819 */ /* 0x000fe400000012ff */
[----:B------:R-:W-:Y:S01]  /*4c90*/  MOV R161, R4 ;  /* 0x0000000400a17202 */ /* 0x000fe20000000f00 */
[----:B------:R-:W-:Y:S01]  /*4ca0*/  IMAD.MOV.U32 R4, RZ, RZ, RZ ;  /* 0x000000ffff047224 */ /* 0x000fe200078e00ff */
[----:B------:R-:W-:Y:S02]  /*4cb0*/  LOP3.LUT R154, R155, 0x380, RZ, 0xc0, !PT ;  /* 0x000003809b9a7812 */ /* 0x000fe400078ec0ff */
[----:B------:R-:W-:Y:S01]  /*4cc0*/  MOV R163, R6 ;  /* 0x0000000600a37202 */ /* 0x000fe20000000f00 */
[----:B------:R-:W-:Y:S01]  /*4cd0*/  IMAD.MOV.U32 R6, RZ, RZ, RZ ;  /* 0x000000ffff067224 */ /* 0x000fe200078e00ff */
[----:B------:R-:W-:Y:S01]  /*4ce0*/  IADD3 R21, P1, R16, 0x8020, RZ ;  /* 0x0000802010157810 */ /* 0x000fe20007f3e0ff */
[----:B------:R-:W1:Y:S01]  /*4cf0*/  @P3 MUFU.RCP R4, R169 ;  /* 0x000000a900043308 */ /* 0x000e620000001000 */
[----:B------:R-:W-:-:S02]  /*4d00*/  LOP3.LUT R12, R12, R13, RZ, 0x3c, !PT ;  /* 0x0000000d0c0c7212 */ /* 0x000fc400078e3cff */
[----:B------:R-:W-:Y:S02]  /*4d10*/  IADD3.X R13, RZ, R17, RZ, P0, !PT ;  /* 0x00000011ff0d7210 */ /* 0x000fe400007fe4ff */
[----:B------:R-:W-:Y:S02]  /*4d20*/  IADD3 R171, P0, R16, 0xc060, RZ ;  /* 0x0000c06010ab7810 */ /* 0x000fe40007f1e0ff */
[----:B------:R-:W-:Y:S01]  /*4d30*/  LOP3.LUT R158, R159, 0x380, RZ, 0xc0, !PT ;  /* 0x000003809f9e7812 */ /* 0x000fe200078ec0ff */
[----:B------:R-:W2:Y:S01]  /*4d40*/  @P2 MUFU.RCP R6, R167 ;  /* 0x000000a700062308 */ /* 0x000ea20000001000 */
[----:B------:R-:W-:Y:S02]  /*4d50*/  SHF.R.U64 R154, R154, 0x3, RZ ;  /* 0x000000039a9a7819 */ /* 0x000fe400000012ff */
[----:B------:R-:W-:Y:S02]  /*4d60*/  LOP3.LUT R20, R21, 0x380, RZ, 0xc0, !PT ;  /* 0x0000038015147812 */ /* 0x000fe400078ec0ff */
[----:B------:R-:W-:-:S02]  /*4d70*/  LOP3.LUT R15, R16, 0x380, RZ, 0xc0, !PT ;  /* 0x00000380100f7812 */ /* 0x000fc400078ec0ff */
[----:B------:R-:W-:Y:S01]  /*4d80*/  LOP3.LUT R170, R171, 0x380, RZ, 0xc0, !PT ;  /* 0x00000380abaa7812 */ /* 0x000fe200078ec0ff */
[----:B------:R-:W3:Y:S01]  /*4d90*/  @P3 MUFU.LG2 R169, R169 ;  /* 0x000000a900a93308 */ /* 0x000ee20000000c00 */
[----:B------:R-:W-:Y:S01]  /*4da0*/  SHF.R.U64 R158, R158, 0x3, RZ ;  /* 0x000000039e9e7819 */ /* 0x000fe200000012ff */
[-C--:B-1----:R-:W-:Y:S01]  /*4db0*/  FMUL.FTZ R168, R32, R4.reuse ;  /* 0x0000000420a87220 */ /* 0x082fe20000410000 */
[----:B------:R-:W-:Y:S01]  /*4dc0*/  LOP3.LUT R154, R154, R155, RZ, 0x3c, !PT ;  /* 0x0000009b9a9a7212 */ /* 0x000fe200078e3cff */
[--C-:B------:R-:W-:Y:S01]  /*4dd0*/  IMAD.X R155, RZ, RZ, R17.reuse, P6 ;  /* 0x000000ffff9b7224 */ /* 0x100fe200030e0611 */
[----:B------:R-:W-:Y:S01]  /*4de0*/  SHF.R.U64 R20, R20, 0x3, RZ ;  /* 0x0000000314147819 */ /* 0x000fe200000012ff */
[-C--:B------:R-:W-:Y:S01]  /*4df0*/  FMUL.FTZ R7, R37, R4.reuse ;  /* 0x0000000425077220 */ /* 0x080fe20000410000 */
[----:B------:R-:W-:Y:S01]  /*4e00*/  SHF.R.U64 R15, R15, 0x3, RZ ;  /* 0x000000030f0f7819 */ /* 0x000fe200000012ff */
[----:B------:R-:W1:Y:S01]  /*4e10*/  @P2 MUFU.LG2 R167, R167 ;  /* 0x000000a700a72308 */ /* 0x000e620000000c00 */
[----:B------:R-:W-:Y:S01]  /*4e20*/  SHF.R.U64 R170, R170, 0x3, RZ ;  /* 0x00000003aaaa7819 */ /* 0x000fe200000012ff */
[----:B------:R-:W-:Y:S01]  /*4e30*/  FMUL.FTZ R166, R36, R4 ;  /* 0x0000000424a67220 */ /* 0x000fe20000410000 */
[----:B------:R-:W-:Y:S01]  /*4e40*/  LOP3.LUT R158, R158, R159, RZ, 0x3c, !PT ;  /* 0x0000009f9e9e7212 */ /* 0x000fe200078e3cff */
[--C-:B------:R-:W-:Y:S01]  /*4e50*/  IMAD.X R159, RZ, RZ, R17.reuse, P5 ;  /* 0x000000ffff9f7224 */ /* 0x100fe200028e0611 */
[----:B------:R-:W-:Y:S01]  /*4e60*/  LOP3.LUT R20, R20, R21, RZ, 0x3c, !PT ;  /* 0x0000001514147212 */ /* 0x000fe200078e3cff */
[--C-:B------:R-:W-:Y:S01]  /*4e70*/  IMAD.X R21, RZ, RZ, R17.reuse, P1 ;  /* 0x000000ffff157224 */ /* 0x100fe200008e0611 */
[----:B------:R-:W-:Y:S01]  /*4e80*/  LOP3.LUT R14, R15, R16, RZ, 0x3c, !PT ;  /* 0x000000100f0e7212 */ /* 0x000fe200078e3cff */
[----:B------:R-:W-:Y:S01]  /*4e90*/  IMAD.MOV.U32 R15, RZ, RZ, R17 ;  /* 0x000000ffff0f7224 */ /* 0x000fe200078e0011 */
[----:B------:R-:W-:Y:S01]  /*4ea0*/  MOV R155, R154 ;  /* 0x0000009a009b7202 */ /* 0x000fe20000000f00 */
[----:B------:R-:W-:Y:S01]  /*4eb0*/  VIADD R154, R200, UR34 ;  /* 0x00000022c89a7c36 */ /* 0x000fe20008000000 */
[----:B------:R-:W-:Y:S01]  /*4ec0*/  LOP3.LUT R170, R170, R171, RZ, 0x3c, !PT ;  /* 0x000000abaaaa7212 */ /* 0x000fe200078e3cff */
[----:B------:R-:W-:Y:S01]  /*4ed0*/  FMUL.FTZ R25, R25, R4 ;  /* 0x0000000419197220 */ /* 0x000fe20000410000 */
[----:B------:R-:W-:Y:S01]  /*4ee0*/  IADD3.X R171, RZ, R17, RZ, P0, !PT ;  /* 0x00000011ffab7210 */ /* 0x000fe200007fe4ff */
[----:B------:R-:W-:Y:S01]  /*4ef0*/  VIADD R5, R154, 0x8 ;  /* 0x000000089a057836 */ /* 0x000fe20000000000 */
[----:B------:R-:W-:Y:S01]  /*4f00*/  MOV R158, R158 ;  /* 0x0000009e009e7202 */ /* 0x000fe20000000f00 */
[----:B------:R-:W-:Y:S01]  /*4f10*/  FMUL.FTZ R24, R24, R4 ;  /* 0x0000000418187220 */ /* 0x000fe20000410000 */
        /* <DEDUP_REMOVED lines=11> */
[-C--:B------:R-:W-:Y:S01]  /*4fd0*/  FMUL.FTZ R170, R28, R4.reuse ;  /* 0x000000041caa7220 */ /* 0x080fe20000410000 */
[----:B------:R-:W-:Y:S01]  /*4fe0*/  LOP3.LUT P0, RZ, R2, 0x3, RZ, 0xc0, !PT ;  /* 0x0000000302ff7812 */ /* 0x000fe2000780c0ff */
[----:B------:R-:W-:Y:S01]  /*4ff0*/  FMUL.FTZ R8, R41, R4 ;  /* 0x0000000429087220 */ /* 0x000fe20000410000 */
[----:B------:R-:W-:Y:S01]  /*5000*/  MOV R160, R12 ;  /* 0x0000000c00a07202 */ /* 0x000fe20000000f00 */
[-C--:B------:R-:W-:Y:S01]  /*5010*/  FMUL.FTZ R11, R44, R4.reuse ;  /* 0x000000042c0b7220 */ /* 0x080fe20000410000 */
        /* <DEDUP_REMOVED lines=50> */
[----:B------:R-:W-:Y:S01]  /*5340*/  FMUL.FTZ R148, R148, R4 ;  /* 0x0000000494947220 */ /* 0x000fe20000410000 */
[----:B------:R-:W-:Y:S01]  /*5350*/  IMAD.U32 R40, RZ, RZ, UR10 ;  /* 0x0000000aff287e24 */ /* 0x000fe2000f8e00ff */
[----:B------:R-:W-:Y:S01]  /*5360*/  ISETP.GE.OR P1, PT, R5, UR7, P0 ;  /* 0x0000000705007c0c */ /* 0x000fe20008726670 */
[----:B------:R-:W-:-:S02]  /*5370*/  IMAD.U32 R4, RZ, RZ, UR4 ;  /* 0x00000004ff047e24 */ /* 0x000fc4000f8e00ff */
[-C--:B--2---:R-:W-:Y:S01]  /*5380*/  FMUL.FTZ R43, R43, R6.reuse ;  /* 0x000000062b2b7220 */ /* 0x084fe20000410000 */
[-C--:B------:R-:W-:Y:S01]  /*5390*/  FMUL.FTZ R42, R42, R6.reuse ;  /* 0x000000062a2a7220 */ /* 0x080fe20000410000 */
[----:B------:R-:W-:Y:S01]  /*53a0*/  MOV R5, UR5 ;  /* 0x0000000500057c02 */ /* 0x000fe20008000f00 */
[----:B------:R-:W-:Y:S01]  /*53b0*/  @P3 FMUL.FTZ R5, R40, 0.69314718246459960938 ;  /* 0x3f31721828053820 */ /* 0x000fe20000410000 */
[----:B------:R-:W-:Y:S02]  /*53c0*/  IMAD.MOV.U32 R40, RZ, RZ, R4 ;  /* 0x000000ffff287224 */ /* 0x000fe400078e0004 */
[-C--:B------:R-:W-:Y:S01]  /*53d0*/  FMUL.FTZ R27, R27, R6.reuse ;  /* 0x000000061b1b7220 */ /* 0x080fe20000410000 */
[----:B------:R-:W-:Y:S01]  /*53e0*/  FMUL.FTZ R64, R26, R6 ;  /* 0x000000061a407220 */ /* 0x000fe20000410000 */
[----:B------:R-:W-:Y:S01]  /*53f0*/  F2FP.BF16.F32.PACK_AB R4, R9, R168 ;  /* 0x000000a80904723e */ /* 0x000fe200000010ff */
[-C--:B------:R-:W-:Y:S01]  /*5400*/  FMUL.FTZ R31, R31, R6.reuse ;  /* 0x000000061f1f7220 */ /* 0x080fe20000410000 */
[----:B------:R-:W-:Y:S01]  /*5410*/  IADD3 R153, P4, R16, 0x8040, RZ ;  /* 0x0000804010997810 */ /* 0x000fe20007f9e0ff */
[----:B------:R-:W-:Y:S01]  /*5420*/  FMUL.FTZ R72, R30, R6 ;  /* 0x000000061e487220 */ /* 0x000fe20000410000 */
[----:B---3--:R-:W-:Y:S01]  /*5430*/  @P3 FMUL.FTZ R26, R169, 0.69314718246459960938 ;  /* 0x3f317218a91a3820 */ /* 0x008fe20000410000 */
[----:B------:R-:W-:Y:S01]  /*5440*/  F2FP.BF16.F32.PACK_AB R9, R43, R42 ;  /* 0x0000002a2b09723e */ /* 0x000fe200000010ff */
[----:B------:R-:W-:Y:S01]  /*5450*/  IMAD.MOV.U32 R48, RZ, RZ, -0x800000 ;  /* 0xff800000ff307424 */ /* 0x000fe200078e00ff */
[----:B------:R-:W2:Y:S01]  /*5460*/  LDC.64 R42, c[0x0][0xb78] ;  /* 0x0002de00ff2a7b82 */ /* 0x000ea20000000a00 */
[----:B------:R-:W-:Y:S01]  /*5470*/  IADD3 R175, P5, R16, 0xc020, RZ ;  /* 0x0000c02010af7810 */ /* 0x000fe20007fbe0ff */
[----:B------:R-:W-:Y:S01]  /*5480*/  IMAD.U32 R49, RZ, RZ, UR10 ;  /* 0x0000000aff317e24 */ /* 0x000fe2000f8e00ff */
[----:B------:R-:W-:Y:S01]  /*5490*/  F2FP.BF16.F32.PACK_AB R24, R25, R24 ;  /* 0x000000181918723e */ /* 0x000fe200000010ff */
[-C--:B------:R-:W-:Y:S01]  /*54a0*/  FMUL.FTZ R35, R35, R6.reuse ;  /* 0x0000000623237220 */ /* 0x080fe20000410000 */
[----:B------:R-:W-:Y:S01]  /*54b0*/  LOP3.LUT R152, R153, 0x380, RZ, 0xc0, !PT ;  /* 0x0000038099987812 */ /* 0x000fe200078ec0ff */
[-C--:B------:R-:W-:Y:S01]  /*54c0*/  FMUL.FTZ R34, R34, R6.reuse ;  /* 0x0000000622227220 */ /* 0x080fe20000410000 */
[-C--:B------:R-:W-:Y:S01]  /*54d0*/  FMUL.FTZ R39, R39, R6.reuse ;  /* 0x0000000627277220 */ /* 0x080fe20000410000 */
[----:B------:R-:W-:Y:S01]  /*54e0*/  FMUL.FTZ R38, R38, R6 ;  /* 0x0000000626267220 */ /* 0x000fe20000410000 */
[----:B------:R-:W-:Y:S01]  /*54f0*/  @P3 FFMA.FTZ R48, R5, R0, R26 ;  /* 0x0000000005303223 */ /* 0x000fe2000001001a */
[----:B------:R-:W-:Y:S01]  /*5500*/  F2FP.BF16.F32.PACK_AB R25, R27, R64 ;  /* 0x000000401b19723e */ /* 0x000fe200000010ff */
[-C--:B------:R-:W-:Y:S01]  /*5510*/  FMUL.FTZ R47, R47, R6.reuse ;  /* 0x000000062f2f7220 */ /* 0x080fe20000410000 */
[----:B------:R-:W-:Y:S01]  /*5520*/  FMUL.FTZ R46, R46, R6 ;  /* 0x000000062e2e7220 */ /* 0x000fe20000410000 */
[----:B------:R-:W-:Y:S01]  /*5530*/  F2FP.BF16.F32.PACK_AB R26, R29, R170 ;  /* 0x000000aa1d1a723e */ /* 0x000fe200000010ff */
[----:B------:R-:W-:Y:S01]  /*5540*/  FMUL.FTZ R51, R51, R6 ;  /* 0x0000000633337220 */ /* 0x000fe20000410000 */
[----:B------:R-:W-:Y:S01]  /*5550*/  F2FP.BF16.F32.PACK_AB R27, R31, R72 ;  /* 0x000000481f1b723e */ /* 0x000fe200000010ff */
[-C--:B------:R-:W-:Y:S01]  /*5560*/  FMUL.FTZ R50, R50, R6.reuse ;  /* 0x0000000632327220 */ /* 0x080fe20000410000 */
[-C--:B------:R-:W-:Y:S01]  /*5570*/  FMUL.FTZ R55, R55, R6.reuse ;  /* 0x0000000637377220 */ /* 0x080fe20000410000 */
[-C--:B------:R-:W-:Y:S01]  /*5580*/  FMUL.FTZ R54, R54, R6.reuse ;  /* 0x0000000636367220 */ /* 0x080fe20000410000 */
[----:B------:R-:W-:Y:S01]  /*5590*/  LOP3.LUT R174, R175, 0x380, RZ, 0xc0, !PT ;  /* 0x00000380afae7812 */ /* 0x000fe200078ec0ff */
        /* <DEDUP_REMOVED lines=48> */
[----:B------:R-:W-:Y:S01]  /*58a0*/  SHF.R.U64 R152, R152, 0x3, RZ ;  /* 0x0000000398987819 */ /* 0x000fe200000012ff */
[----:B------:R-:W-:Y:S01]  /*58b0*/  @P2 FMUL.FTZ R49, R49, 0.69314718246459960938 ;  /* 0x3f31721831312820 */ /* 0x000fe20000410000 */
[----:B-1----:R-:W-:Y:S01]  /*58c0*/  @P2 FMUL.FTZ R30, R167, 0.69314718246459960938 ;  /* 0x3f317218a71e2820 */ /* 0x002fe20000410000 */
[----:B------:R-:W-:Y:S01]  /*58d0*/  F2FP.BF16.F32.PACK_AB R6, R7, R166 ;  /* 0x000000a60706723e */ /* 0x000fe200000010ff */
[----:B------:R1:W-:Y:S01]  /*58e0*/  STSM.16.M88.4 [R14], R24 ;  /* 0x000000180e007844 */ /* 0x0003e20000000200 */
[----:B------:R-:W-:Y:S01]  /*58f0*/  F2FP.BF16.F32.PACK_AB R5, R35, R34 ;  /* 0x000000222305723e */ /* 0x000fe200000010ff */
[----:B------:R-:W-:Y:S01]  /*5900*/  IMAD.MOV.U32 R44, RZ, RZ, -0x800000 ;  /* 0xff800000ff2c7424 */ /* 0x000fe200078e00ff */
[----:B------:R-:W-:Y:S01]  /*5910*/  F2FP.BF16.F32.PACK_AB R7, R39, R38 ;  /* 0x000000262707723e */ /* 0x000fe200000010ff */
[----:B------:R-:W-:Y:S01]  /*5920*/  UIADD3 UR4, UR5, UR6, URZ ;  /* 0x0000000605047290 */ /* 0x000fe2000fffe03f */
[----:B------:R-:W-:Y:S01]  /*5930*/  F2FP.BF16.F32.PACK_AB R10, R10, R11 ;  /* 0x0000000b0a0a723e */ /* 0x000fe200000010ff */
[----:B------:R-:W-:Y:S01]  /*5940*/  @P2 FFMA.FTZ R44, R49, R3, R30 ;  /* 0x00000003312c2223 */ /* 0x000fe2000001001e */
[----:B------:R-:W-:Y:S01]  /*5950*/  F2FP.BF16.F32.PACK_AB R8, R8, R15 ;  /* 0x0000000f0808723e */ /* 0x000fe200000010ff */
[----:B------:R3:W-:Y:S01]  /*5960*/  STSM.16.M88.4 [R161], R4 ;  /* 0x00000004a1007844 */ /* 0x0007e20000000200 */
[----:B------:R-:W-:Y:S01]  /*5970*/  F2FP.BF16.F32.PACK_AB R11, R47, R46 ;  /* 0x0000002e2f0b723e */ /* 0x000fe200000010ff */
[----:B------:R-:W-:Y:S01]  /*5980*/  IMAD.U32 R41, RZ, RZ, UR4 ;  /* 0x00000004ff297e24 */ /* 0x000fe2000f8e00ff */
[----:B------:R-:W-:Y:S01]  /*5990*/  F2FP.BF16.F32.PACK_AB R12, R12, R13 ;  /* 0x0000000d0c0c723e */ /* 0x000fe200000010ff */
[----:B------:R-:W-:Y:S01]  /*59a0*/  USHF.R.S32.HI UR4, URZ, 0x1f, UR36 ;  /* 0x0000001f3f047899 */ /* 0x000fe20008011424 */
[----:B------:R-:W-:Y:S01]  /*59b0*/  SHF.R.U64 R174, R174, 0x3, RZ ;  /* 0x00000003aeae7819 */ /* 0x000fe200000012ff */
[----:B------:R4:W-:Y:S01]  /*59c0*/  STSM.16.M88.4 [R162], R8 ;  /* 0x00000008a2007844 */ /* 0x0009e20000000200 */
[----:B------:R-:W-:Y:S01]  /*59d0*/  F2FP.BF16.F32.PACK_AB R13, R51, R50 ;  /* 0x00000032330d723e */ /* 0x000fe200000010ff */
[----:B--2---:R-:W-:Y:S01]  /*59e0*/  IMAD.WIDE.U32 R40, R42, UR36, R40 ;  /* 0x000000242a287c25 */ /* 0x004fe2000f8e0028 */
[----:B-1----:R-:W-:-:S02]  /*59f0*/  F2FP.BF16.F32.PACK_AB R14, R53, R52 ;  /* 0x00000034350e723e */ /* 0x002fc400000010ff */
[----:B------:R-:W-:Y:S01]  /*5a00*/  F2FP.BF16.F32.PACK_AB R15, R55, R54 ;  /* 0x00000036370f723e */ /* 0x000fe200000010ff */
[----:B------:R-:W-:Y:S01]  /*5a10*/  IMAD R0, R42, UR4, RZ ;  /* 0x000000042a007c24 */ /* 0x000fe2000f8e02ff */
[----:B------:R-:W-:Y:S01]  /*5a20*/  LOP3.LUT R152, R152, R153, RZ, 0x3c, !PT ;  /* 0x0000009998987212 */ /* 0x000fe200078e3cff */
[----:B------:R-:W-:Y:S01]  /*5a30*/  IMAD.X R153, RZ, RZ, R17, P4 ;  /* 0x000000ffff997224 */ /* 0x000fe200020e0611 */
[----:B------:R-:W-:Y:S01]  /*5a40*/  F2FP.BF16.F32.PACK_AB R24, R57, R56 ;  /* 0x000000383918723e */ /* 0x000fe200000010ff */
[----:B------:R-:W-:Y:S01]  /*5a50*/  STSM.16.M88.4 [R163], R12 ;  /* 0x0000000ca3007844 */ /* 0x000fe20000000200 */
[----:B------:R-:W-:Y:S01]  /*5a60*/  F2FP.BF16.F32.PACK_AB R25, R59, R58 ;  /* 0x0000003a3b19723e */ /* 0x000fe200000010ff */
[----:B------:R-:W-:Y:S01]  /*5a70*/  IMAD R0, R43, UR36, R0 ;  /* 0x000000242b007c24 */ /* 0x000fe2000f8e0200 */
[----:B------:R-:W-:Y:S01]  /*5a80*/  F2FP.BF16.F32.PACK_AB R26, R61, R60 ;  /* 0x0000003c3d1a723e */ /* 0x000fe200000010ff */
[----:B------:R-:W-:Y:S01]  /*5a90*/  ULDC.64 UR4, c[0x0][0xb40] ;  /* 0x0002d00000047ab9 */ /* 0x000fe20000000a00 */
[----:B------:R-:W-:-:S02]  /*5aa0*/  F2FP.BF16.F32.PACK_AB R27, R63, R62 ;  /* 0x0000003e3f1b723e */ /* 0x000fc400000010ff */
[----:B------:R-:W-:Y:S02]  /*5ab0*/  F2FP.BF16.F32.PACK_AB R28, R28, R45 ;  /* 0x0000002d1c1c723e */ /* 0x000fe400000010ff */
[----:B------:R-:W-:Y:S01]  /*5ac0*/  F2FP.BF16.F32.PACK_AB R29, R67, R66 ;  /* 0x00000042431d723e */ /* 0x000fe200000010ff */
[----:B------:R-:W-:Y:S01]  /*5ad0*/  STSM.16.M88.4 [R164], R24 ;  /* 0x00000018a4007844 */ /* 0x000fe20000000200 */
[----:B------:R-:W-:Y:S02]  /*5ae0*/  F2FP.BF16.F32.PACK_AB R30, R69, R68 ;  /* 0x00000044451e723e */ /* 0x000fe400000010ff */
[----:B------:R-:W-:Y:S02]  /*5af0*/  F2FP.BF16.F32.PACK_AB R31, R71, R70 ;  /* 0x00000046471f723e */ /* 0x000fe400000010ff */
[----:B------:R-:W-:Y:S02]  /*5b00*/  F2FP.BF16.F32.PACK_AB R32, R32, R33 ;  /* 0x000000212020723e */ /* 0x000fe400000010ff */
[----:B------:R-:W-:Y:S01]  /*5b10*/  F2FP.BF16.F32.PACK_AB R33, R75, R74 ;  /* 0x0000004a4b21723e */ /* 0x000fe200000010ff */
[----:B------:R-:W-:Y:S01]  /*5b20*/  STSM.16.M88.4 [R165], R28 ;  /* 0x0000001ca5007844 */ /* 0x000fe20000000200 */
[----:B------:R-:W-:-:S02]  /*5b30*/  F2FP.BF16.F32.PACK_AB R34, R77, R76 ;  /* 0x0000004c4d22723e */ /* 0x000fc400000010ff */
[----:B------:R-:W-:Y:S02]  /*5b40*/  F2FP.BF16.F32.PACK_AB R35, R79, R78 ;  /* 0x0000004e4f23723e */ /* 0x000fe400000010ff */
[----:B------:R-:W-:Y:S02]  /*5b50*/  F2FP.BF16.F32.PACK_AB R36, R36, R37 ;  /* 0x000000252424723e */ /* 0x000fe400000010ff */
[----:B------:R-:W-:Y:S01]  /*5b60*/  LOP3.LUT R174, R174, R175, RZ, 0x3c, !PT ;  /* 0x000000afaeae7212 */ /* 0x000fe200078e3cff */
[----:B------:R-:W-:Y:S01]  /*5b70*/  IMAD.X R175, RZ, RZ, R17, P5 ;  /* 0x000000ffffaf7224 */ /* 0x000fe200028e0611 */
[----:B------:R-:W-:Y:S01]  /*5b80*/  F2FP.BF16.F32.PACK_AB R37, R83, R82 ;  /* 0x000000525325723e */ /* 0x000fe200000010ff */
[----:B------:R-:W-:Y:S01]  /*5b90*/  STSM.16.M88.4 [R158], R32 ;  /* 0x000000209e007844 */ /* 0x000fe20000000200 */
[----:B------:R-:W-:Y:S02]  /*5ba0*/  F2FP.BF16.F32.PACK_AB R38, R85, R84 ;  /* 0x000000545526723e */ /* 0x000fe400000010ff */
[----:B------:R-:W-:-:S02]  /*5bb0*/  F2FP.BF16.F32.PACK_AB R39, R87, R86 ;  /* 0x000000565727723e */ /* 0x000fc400000010ff */
[----:B---3--:R-:W-:Y:S02]  /*5bc0*/  F2FP.BF16.F32.PACK_AB R4, R89, R88 ;  /* 0x000000585904723e */ /* 0x008fe400000010ff */
[----:B------:R-:W-:Y:S01]  /*5bd0*/  F2FP.BF16.F32.PACK_AB R5, R91, R90 ;  /* 0x0000005a5b05723e */ /* 0x000fe200000010ff */
[----:B------:R-:W-:Y:S01]  /*5be0*/  STSM.16.M88.4 [R157], R36 ;  /* 0x000000249d007844 */ /* 0x000fe20000000200 */
[----:B------:R-:W-:Y:S02]  /*5bf0*/  F2FP.BF16.F32.PACK_AB R6, R93, R92 ;  /* 0x0000005c5d06723e */ /* 0x000fe400000010ff */
[----:B------:R-:W-:Y:S02]  /*5c00*/  F2FP.BF16.F32.PACK_AB R7, R95, R94 ;  /* 0x0000005e5f07723e */ /* 0x000fe400000010ff */
[----:B------:R-:W-:Y:S02]  /*5c10*/  F2FP.BF16.F32.PACK_AB R104, R105, R104 ;  /* 0x000000686968723e */ /* 0x000fe400000010ff */
[----:B----4-:R-:W-:Y:S01]  /*5c20*/  F2FP.BF16.F32.PACK_AB R8, R97, R96 ;  /* 0x000000606108723e */ /* 0x010fe200000010ff */
[----:B------:R1:W-:Y:S01]  /*5c30*/  STSM.16.M88.4 [R160], R4 ;  /* 0x00000004a0007844 */ /* 0x0003e20000000200 */
[----:B------:R-:W-:-:S02]  /*5c40*/  F2FP.BF16.F32.PACK_AB R9, R99, R98 ;  /* 0x000000626309723e */ /* 0x000fc400000010ff */
[----:B------:R-:W-:Y:S02]  /*5c50*/  F2FP.BF16.F32.PACK_AB R10, R101, R100 ;  /* 0x00000064650a723e */ /* 0x000fe400000010ff */
[----:B------:R-:W-:Y:S02]  /*5c60*/  F2FP.BF16.F32.PACK_AB R11, R103, R102 ;  /* 0x00000066670b723e */ /* 0x000fe400000010ff */
[----:B------:R-:W-:Y:S02]  /*5c70*/  F2FP.BF16.F32.PACK_AB R105, R107, R106 ;  /* 0x0000006a6b69723e */ /* 0x000fe400000010ff */
[----:B------:R-:W-:Y:S01]  /*5c80*/  F2FP.BF16.F32.PACK_AB R112, R113, R112 ;  /* 0x000000707170723e */ /* 0x000fe200000010ff */
[----:B------:R-:W-:Y:S01]  /*5c90*/  STSM.16.M88.4 [R159], R8 ;  /* 0x000000089f007844 */ /* 0x000fe20000000200 */
[----:B------:R-:W-:Y:S02]  /*5ca0*/  MOV R153, R152 ;  /* 0x0000009800997202 */ /* 0x000fe40000000f00 */
[----:B------:R-:W-:-:S02]  /*5cb0*/  F2FP.BF16.F32.PACK_AB R106, R109, R108 ;  /* 0x0000006c6d6a723e */ /* 0x000fc400000010ff */
[----:B------:R-:W-:Y:S02]  /*5cc0*/  F2FP.BF16.F32.PACK_AB R107, R111, R110 ;  /* 0x0000006e6f6b723e */ /* 0x000fe400000010ff */
[----:B------:R-:W-:Y:S02]  /*5cd0*/  F2FP.BF16.F32.PACK_AB R113, R115, R114 ;  /* 0x000000727371723e */ /* 0x000fe400000010ff */
[----:B------:R-:W-:Y:S01]  /*5ce0*/  F2FP.BF16.F32.PACK_AB R120, R121, R120 ;  /* 0x000000787978723e */ /* 0x000fe200000010ff */
[----:B------:R-:W-:Y:S01]  /*5cf0*/  STSM.16.M88.4 [R153], R104 ;  /* 0x0000006899007844 */ /* 0x000fe20000000200 */
[----:B------:R-:W-:Y:S02]  /*5d00*/  MOV R156, R176 ;  /* 0x000000b0009c7202 */ /* 0x000fe40000000f00 */
[----:B------:R-:W-:Y:S02]  /*5d10*/  F2FP.BF16.F32.PACK_AB R114, R117, R116 ;  /* 0x000000747572723e */ /* 0x000fe400000010ff */
        /* <DEDUP_REMOVED lines=9> */
[----:B------:R-:W-:-:S02]  /*5db0*/  MOV R20, R174 ;  /* 0x000000ae00147202 */ /* 0x000fc40000000f00 */
        /* <DEDUP_REMOVED lines=11> */
[----:B------:R-:W-:Y:S02]  /*5e70*/  F2FP.BF16.F32.PACK_AB R147, R151, R150 ;  /* 0x000000969793723e */ /* 0x000fe400000010ff */
[C---:B------:R-:W-:Y:S02]  /*5e80*/  ISETP.GE.OR P0, PT, R154.reuse, UR7, P0 ;  /* 0x000000079a007c0c */ /* 0x040fe40008706670 */
[----:B------:R-:W-:Y:S01]  /*5e90*/  SHF.R.S32.HI R3, RZ, 0x1f, R154 ;  /* 0x0000001fff037819 */ /* 0x000fe2000001149a */
[----:B------:R-:W-:Y:S01]  /*5ea0*/  STSM.16.M88.4 [R21], R144 ;  /* 0x0000009015007844 */ /* 0x000fe20000000200 */
[----:B------:R-:W-:Y:S01]  /*5eb0*/  IADD3 R154, P2, R154, R40, RZ ;  /* 0x000000289a9a7210 */ /* 0x000fe20007f5e0ff */
[----:B------:R-:W-:Y:S01]  /*5ec0*/  @!PT LDS RZ, [RZ] ;  /* 0x00000000fffff984 */ /* 0x000fe20000000800 */
[----:B------:R-:W-:Y:S01]  /*5ed0*/  @!PT LDS RZ, [RZ] ;  /* 0x00000000fffff984 */ /* 0x000fe20000000800 */
[----:B------:R-:W-:Y:S01]  /*5ee0*/  @!PT LDS RZ, [RZ] ;  /* 0x00000000fffff984 */ /* 0x000fe20000000800 */
[----:B------:R-:W-:Y:S01]  /*5ef0*/  @!PT LDS RZ, [RZ] ;  /* 0x00000000fffff984 */ /* 0x000fe20000000800 */
[----:B------:R2:W-:Y:S06]  /*5f00*/  MEMBAR.ALL.CTA ;  /* 0x0000000000007992 */ /* 0x0005ec0000008000 */
[----:B--2---:R-:W2:Y:S01]  /*5f10*/  FENCE.VIEW.ASYNC.S ;  /* 0x00000000000073c6 */ /* 0x004ea20000000000 */
[----:B------:R-:W-:Y:S01]  /*5f20*/  IADD3.X R3, R3, R41, R0, P2, !PT ;  /* 0x0000002903037210 */ /* 0x000fe200017fe400 */
[----:B--2---:R-:W-:Y:S06]  /*5f30*/  BAR.ARV 0x1, 0x120 ;  /* 0x0044800000007b1d */ /* 0x004fec0000002000 */
[C---:B-1----:R-:W-:Y:S01]  /*5f40*/  LEA R4, P2, R154.reuse, UR4, 0x2 ;  /* 0x000000049a047c11 */ /* 0x042fe2000f8410ff */
[----:B------:R-:W-:Y:S01]  /*5f50*/  ULDC UR4, c[0x0][0xc] ;  /* 0x0000030000047ab9 */ /* 0x000fe20000000800 */
[----:B------:R-:W1:Y:S01]  /*5f60*/  SHFL.IDX PT, R0, R22, RZ, 0x1f ;  /* 0x00001fff16007589 */ /* 0x000e6200000e0000 */
[----:B------:R-:W-:Y:S01]  /*5f70*/  UIADD3 UR44, UR4, UR44, URZ ;  /* 0x0000002c042c7290 */ /* 0x000fe2000fffe03f */
[----:B------:R-:W-:-:S05]  /*5f80*/  LEA.HI.X R5, R154, UR5, R3, 0x2, P2 ;  /* 0x000000059a057c11 */ /* 0x000fca00090f1403 */
[----:B------:R2:W-:Y:S04]  /*5f90*/  @!P1 STG.E desc[UR40][R4.64+0x20], R44 ;  /* 0x0000202c04009986 */ /* 0x0005e8000c101928 */
[----:B------:R2:W-:Y:S01]  /*5fa0*/  @!P0 STG.E desc[UR40][R4.64], R48 ;  /* 0x0000003004008986 */ /* 0x0005e2000c101928 */
[----:B-1----:R-:W-:-:S13]  /*5fb0*/  ISETP.NE.AND P0, PT, R0, 0x7, PT ;  /* 0x000000070000780c */ /* 0x002fda0003f05270 */
[----:B--2---:R-:W-:Y:S05]  /*5fc0*/  @P0 BRA `(.L_x_29) ;  /* 0x00000000007c0947 */ /* 0x004fea0003800000 */
[----:B------:R-:W-:Y:S01]  /*5fd0*/  BAR.SYNC.DEFER_BLOCKING 0x1, 0x120 ;  /* 0x0044800000007b1d */ /* 0x000fe20000010000 */
[----:B------:R-:W-:-:S05]  /*5fe0*/  ELECT P0, URZ, PT ;  /* 0x00000000003f782f */ /* 0x000fca0003800000 */
[----:B------:R-:W-:Y:S08]  /*5ff0*/  BSSY B0, `(.L_x_29) ;  /* 0x000001c000007945 */ /* 0x000ff00003800000 */
[----:B------:R-:W-:Y:S05]  /*6000*/  @!P0 BRA `(.L_x_30) ;  /* 0x0000000000688947 */ /* 0x000fea0003800000 */
[----:B------:R-:W-:Y:S02]  /*6010*/  UIADD3 UR4, UP0, UR48, 0x9f0, URZ ;  /* 0x000009f030047890 */ /* 0x000fe4000ff1e03f */
[----:B------:R-:W-:Y:S02]  /*6020*/  UIADD3 UR6, UR46, 0x4000, URZ ;  /* 0x000040002e067890 */ /* 0x000fe4000fffe03f */
[----:B------:R-:W-:Y:S02]  /*6030*/  UIADD3.X UR5, URZ, UR49, URZ, UP0, !UPT ;  /* 0x000000313f057290 */ /* 0x000fe400087fe43f */
[----:B------:R-:W-:Y:S01]  /*6040*/  UIADD3 UR8, UR46, 0x8000, URZ ;  /* 0x000080002e087890 */ /* 0x000fe2000fffe03f */
[----:B------:R-:W-:Y:S01]  /*6050*/  UMOV UR33, URZ ;  /* 0x0000003f00217c82 */ /* 0x000fe20008000000 */
[----:B------:R-:W-:Y:S01]  /*6060*/  UMOV UR37, URZ ;  /* 0x0000003f00257c82 */ /* 0x000fe20008000000 */
[----:B------:R-:W-:Y:S01]  /*6070*/  UMOV UR32, UR46 ;  /* 0x0000002e00207c82 */ /* 0x000fe20008000000 */
[----:B------:R-:W-:Y:S01]  /*6080*/  UMOV UR7, 0x40 ;  /* 0x0000004000077882 */ /* 0x000fe20000000000 */
[----:B------:R-:W-:-:S02]  /*6090*/  UIADD3 UR9, UR46, 0xc000, URZ ;  /* 0x0000c0002e097890 */ /* 0x000fc4000fffe03f */
[----:B------:R1:W-:Y:S02]  /*60a0*/  UTMASTG.5D [UR32], [UR4] ;  /* 0x00000020040073b5 */ /* 0x0003e40008020000 */
[----:B-1----:R-:W-:Y:S01]  /*60b0*/  UMOV UR32, UR6 ;  /* 0x0000000600207c82 */ /* 0x002fe20008000000 */
[----:B------:R-:W-:Y:S01]  /*60c0*/  UMOV UR33, UR7 ;  /* 0x0000000700217c82 */ /* 0x000fe20008000000 */
[----:B------:R-:W-:Y:S01]  /*60d0*/  UMOV UR6, 0x80 ;  /* 0x0000008000067882 */ /* 0x000fe20000000000 */
[----:B------:R1:W-:Y:S02]  /*60e0*/  UTMASTG.5D [UR32], [UR4] ;  /* 0x00000020040073b5 */ /* 0x0003e40008020000 */
[----:B-1----:R-:W-:Y:S01]  /*60f0*/  UMOV UR32, UR8 ;  /* 0x0000000800207c82 */ /* 0x002fe20008000000 */
[----:B------:R-:W-:Y:S01]  /*6100*/  UMOV UR33, UR6 ;  /* 0x0000000600217c82 */ /* 0x000fe20008000000 */
[----:B------:R-:W-:Y:S01]  /*6110*/  UMOV UR6, 0xc0 ;  /* 0x000000c000067882 */ /* 0x000fe20000000000 */
[----:B------:R1:W-:Y:S02]  /*6120*/  UTMASTG.5D [UR32], [UR4] ;  /* 0x00000020040073b5 */ /* 0x0003e40008020000 */
[----:B-1----:R-:W-:Y:S01]  /*6130*/  UMOV UR32, UR9 ;  /* 0x0000000900207c82 */ /* 0x002fe20008000000 */
[----:B------:R-:W-:Y:S01]  /*6140*/  UMOV UR33, UR6 ;  /* 0x0000000600217c82 */ /* 0x000fe20008000000 */
[----:B------:R-:W-:Y:S01]  /*6150*/  UIADD3 UR6, UR46, 0x22820, URZ ;  /* 0x000228202e067890 */ /* 0x000fe2000fffe03f */
[----:B------:R1:W-:Y:S03]  /*6160*/  UTMASTG.5D [UR32], [UR4] ;  /* 0x00000020040073b5 */ /* 0x0003e60008020000 */
[----:B------:R-:W-:Y:S01]  /*6170*/  UPRMT UR6, URZ, 0x654, UR6 ;  /* 0x000006543f067896 */ /* 0x000fe20008000006 */
[----:B------:R0:W-:Y:S01]  /*6180*/  UTMACMDFLUSH ;  /* 0x00000000000079b7 */ /* 0x0001e20000000000 */
[----:B------:R-:W-:-:S07]  /*6190*/  DEPBAR.LE SB0, 0x0 ;  /* 0x000080000000791a */ /* 0x000fce0000000000 */
[----:B-1----:R-:W-:Y:S03]  /*61a0*/  SYNCS.ARRIVE.TRANS64.RED.A1T0 RZ, [UR6], RZ ;  /* 0x000000ffffff79a7 */ /* 0x002fe60008100406 */
.L_x_30:
[----:B------:R-:W-:Y:S05]  /*61b0*/  BSYNC B0 ;  /* 0x0000000000007941 */ /* 0x000fea0003800000 */
.L_x_29:
[----:B------:R-:W1:Y:S01]  /*61c0*/  LDC R0, c[0x0][0xda4] ;  /* 0x00036900ff007b82 */ /* 0x000e620000000800 */
[----:B------:R-:W-:Y:S02]  /*61d0*/  UIADD3 UR39, UR39, 0x1, URZ ;  /* 0x0000000127277890 */ /* 0x000fe4000fffe03f */
[----:B------:R-:W-:Y:S02]  /*61e0*/  UIADD3 UR43, UR43, 0x1, URZ ;  /* 0x000000012b2b7890 */ /* 0x000fe4000fffe03f */
[----:B------:R-:W-:-:S04]  /*61f0*/  UISETP.NE.AND UP0, UPT, UR39, 0x2, UPT ;  /* 0x000000022700788c */ /* 0x000fc8000bf05270 */
[----:B------:R-:W-:Y:S02]  /*6200*/  USEL UR4, URZ, 0x1, UP0 ;  /* 0x000000013f047887 */ /* 0x000fe40008000000 */
[----:B------:R-:W-:Y:S02]  /*6210*/  USEL UR39, UR39, URZ, UP0 ;  /* 0x0000003f27277287 */ /* 0x000fe40008000000 */
[----:B------:R-:W-:Y:S01]  /*6220*/  ULOP3.LUT UR42, UR42, UR4, URZ, 0x3c, !UPT ;  /* 0x000000042a2a7292 */ /* 0x000fe2000f8e3c3f */
[----:B-1----:R-:W-:-:S13]  /*6230*/  ISETP.LE.AND P0, PT, R0, UR44, PT ;  /* 0x0000002c00007c0c */ /* 0x002fda000bf03270 */
[----:B------:R-:W-:Y:S05]  /*6240*/  @!P0 BRA `(.L_x_31) ;  /* 0xffffffa800bc8947 */ /* 0x000fea000383ffff */
[----:B------:R-:W-:Y:S05]  /*6250*/  EXIT ;  /* 0x000000000000794d */ /* 0x000fea0003800000 */
.L_x_7:
[----:B------:R-:W-:-:S08]  /*6260*/  NOP ;  /* 0x0000000000007918 */ /* 0x000fd00000000000 */
[----:B------:R-:W1:-:S00]  /*6270*/  USETMAXREG.DEALLOC.CTAPOOL 0x18 ;  /* 0x00000018000079c8 */ /* 0x000e4000080e0500 */
[----:B-1----:R-:W-:-:S06]  /*6280*/  LOP3.LUT R0, R0, 0x3, RZ, 0xc0, !PT ;  /* 0x0000000300007812 */ /* 0x002fcc00078ec0ff */
[----:B------:R-:W1:Y:S02]  /*6290*/  SHFL.IDX PT, R0, R0, RZ, 0x1f ;  /* 0x00001fff00007589 */ /* 0x000e6400000e0000 */
[----:B-1----:R-:W-:-:S13]  /*62a0*/  ISETP.NE.AND P0, PT, R0, RZ, PT ;  /* 0x000000ff0000720c */ /* 0x002fda0003f05270 */
[----:B------:R-:W-:Y:S05]  /*62b0*/  @P0 EXIT ;  /* 0x000000000000094d */ /* 0x000fea0003800000 */
[----:B------:R-:W1:Y:S01]  /*62c0*/  S2UR UR4, SR_CTAID.X ;  /* 0x00000000000479c3 */ /* 0x000e620000002500 */
[----:B------:R-:W-:Y:S02]  /*62d0*/  IMAD.MOV.U32 R16, RZ, RZ, RZ ;  /* 0x000000ffff107224 */ /* 0x000fe400078e00ff */
[----:B------:R-:W-:Y:S02]  /*62e0*/  IMAD.MOV.U32 R2, RZ, RZ, 0x1 ;  /* 0x00000001ff027424 */ /* 0x000fe400078e00ff */
[----:B------:R-:W-:-:S03]  /*62f0*/  IMAD.MOV.U32 R17, RZ, RZ, 0x1 ;  /* 0x00000001ff117424 */ /* 0x000fc600078e00ff */
[----:B------:R-:W1:Y:S02]  /*6300*/  LDC R0, c[0x0][0xda4] ;  /* 0x00036900ff007b82 */ /* 0x000e640000000800 */
[----:B-1----:R-:W-:-:S13]  /*6310*/  ISETP.LE.AND P0, PT, R0, UR4, PT ;  /* 0x0000000400007c0c */ /* 0x002fda000bf03270 */
[----:B------:R-:W-:Y:S05]  /*6320*/  @P0 BRA `(.L_x_32) ;  /* 0x0000002800180947 */ /* 0x000fea0003800000 */
[----:B------:R-:W-:Y:S01]  /*6330*/  IMAD.U32 R0, RZ, RZ, UR4 ;  /* 0x00000004ff007e24 */ /* 0x000fe2000f8e00ff */
[----:B------:R-:W-:Y:S01]  /*6340*/  ULDC.64 UR42, c[0x0][0x198] ;  /* 0x00006600002a7ab9 */ /* 0x000fe20000000a00 */
[----:B------:R-:W-:Y:S01]  /*6350*/  IMAD.MOV.U32 R16, RZ, RZ, RZ ;  /* 0x000000ffff107224 */ /* 0x000fe200078e00ff */
[----:B------:R-:W-:Y:S01]  /*6360*/  ULDC UR36, c[0x0][0xc] ;  /* 0x0000030000247ab9 */ /* 0x000fe20000000800 */
[----:B------:R-:W-:Y:S01]  /*6370*/  IMAD.MOV.U32 R17, RZ, RZ, 0x1 ;  /* 0x00000001ff117424 */ /* 0x000fe200078e00ff */
[----:B------:R1:W-:Y:S04]  /*6380*/  STL [R1+0xc], R0 ;  /* 0x00000c0001007387 */ /* 0x0003e80000100800 */
[----:B------:R1:W-:Y:S02]  /*6390*/  STL [R1+0x18], RZ ;  /* 0x000018ff01007387 */ /* 0x0003e40000100800 */
.L_x_74:
[----:B------:R-:W2:Y:S01]  /*63a0*/  LDL R2, [R1+0xc] ;  /* 0x00000c0001027983 */ /* 0x000ea20000100800 */
[----:B-1----:R-:W1:Y:S01]  /*63b0*/  LDC R0, c[0x0][0xda8] ;  /* 0x00036a00ff007b82 */ /* 0x002e620000000800 */
[----:B------:R-:W-:Y:S05]  /*63c0*/  YIELD ;  /* 0x0000000000007946 */ /* 0x000fea0003800000 */
[----:B------:R-:W3:Y:S01]  /*63d0*/  S2R R5, SR_CgaCtaId ;  /* 0x0000000000057919 */ /* 0x000ee20000008800 */
[----:B------:R-:W-:Y:S01]  /*63e0*/  ULDC.64 UR4, c[0x0][0x3f8] ;  /* 0x0000fe0000047ab9 */ /* 0x000fe20000000a00 */
[----:B------:R-:W4:Y:S01]  /*63f0*/  LDC R19, c[0x0][0xdb4] ;  /* 0x00036d00ff137b82 */ /* 0x000f220000000800 */
[----:B------:R-:W-:-:S03]  /*6400*/  UISETP.NE.U32.AND UP0, UPT, UR4, URZ, UPT ;  /* 0x0000003f0400728c */ /* 0x000fc6000bf05070 */
[----:B------:R-:W-:Y:S01]  /*6410*/  ULDC UR4, c[0x0][0x404] ;  /* 0x0001010000047ab9 */ /* 0x000fe20000000800 */
[----:B------:R-:W-:-:S04]  /*6420*/  UISETP.NE.AND.EX UP0, UPT, UR5, URZ, UPT, UP0 ;  /* 0x0000003f0500728c */ /* 0x000fc8000bf05300 */
[----:B------:R-:W-:Y:S01]  /*6430*/  USEL UR4, UR4, 0x1, UP0 ;  /* 0x0000000104047887 */ /* 0x000fe20008000000 */
[----:B-1----:R-:W-:Y:S02]  /*6440*/  ISETP.NE.AND P0, PT, R0, 0x1, PT ;  /* 0x000000010000780c */ /* 0x002fe40003f05270 */
[----:B----4-:R-:W-:-:S11]  /*6450*/  ISETP.NE.AND P1, PT, R19, 0x1, PT ;  /* 0x000000011300780c */ /* 0x010fd60003f25270 */
[----:B------:R-:W2:Y:S08]  /*6460*/  @P0 LDC R0, c[0x0][0xdac] ;  /* 0x00036b00ff000b82 */ /* 0x000eb00000000800 */
[----:B------:R-:W1:Y:S01]  /*6470*/  @P0 LDC R3, c[0x0][0xdb0] ;  /* 0x00036c00ff030b82 */ /* 0x000e620000000800 */
[----:B--2---:R-:W-:Y:S01]  /*6480*/  @P0 IMAD.HI.U32 R0, R2, R0, RZ ;  /* 0x0000000002000227 */ /* 0x004fe200078e00ff */
[----:B------:R-:W-:-:S04]  /*6490*/  MOV R4, R2 ;  /* 0x0000000200047202 */ /* 0x000fc80000000f00 */
[----:B-1----:R-:W-:Y:S02]  /*64a0*/  @P0 SHF.R.U32.HI R4, RZ, R3, R0 ;  /* 0x00000003ff040219 */ /* 0x002fe40000011600 */
[----:B------:R-:W1:Y:S03]  /*64b0*/  LDC R0, c[0x0][0x2e0] ;  /* 0x0000b800ff007b82 */ /* 0x000e660000000800 */
[----:B------:R-:W-:Y:S01]  /*64c0*/  IMAD.MOV.U32 R18, RZ, RZ, R4 ;  /* 0x000000ffff127224 */ /* 0x000fe200078e0004 */
[----:B------:R2:W-:Y:S04]  /*64d0*/  STL [R1+0x4], R4 ;  /* 0x0000040401007387 */ /* 0x0005e80000100800 */
[----:B------:R-:W4:Y:S01]  /*64e0*/  @P1 LDC.64 R2, c[0x0][0xdb8] ;  /* 0x00036e00ff021b82 */ /* 0x000f220000000a00 */
[----:B-1----:R-:W-:Y:S01]  /*64f0*/  IMAD R7, R0, UR4, RZ ;  /* 0x0000000400077c24 */ /* 0x002fe2000f8e02ff */
[----:B------:R-:W-:-:S04]  /*6500*/  MOV R0, 0x400 ;  /* 0x0000040000007802 */ /* 0x000fc80000000f00 */
[----:B---3--:R-:W-:Y:S01]  /*6510*/  LEA R6, R5, R0, 0x18 ;  /* 0x0000000005067211 */ /* 0x008fe200078ec0ff */
[----:B------:R-:W-:Y:S01]  /*6520*/  VIADD R0, R7, 0x5f ;  /* 0x0000005f07007836 */ /* 0x000fe20000000000 */
[----:B------:R2:W-:Y:S01]  /*6530*/  STL [R1+0x14], R7 ;  /* 0x0000140701007387 */ /* 0x0005e20000100800 */
[----:B----4-:R-:W-:-:S03]  /*6540*/  @P1 IMAD.HI.U32 R2, R4, R2, RZ ;  /* 0x0000000204021227 */ /* 0x010fc600078e00ff */
[----:B------:R2:W-:Y:S02]  /*6550*/  STL [R1], R6 ;  /* 0x0000000601007387 */ /* 0x0005e40000100800 */
[----:B------:R-:W-:Y:S01]  /*6560*/  @P1 SHF.R.U32.HI R18, RZ, R3, R2 ;  /* 0x00000003ff121219 */ /* 0x000fe20000011602 */
[----:B------:R-:W-:Y:S02]  /*6570*/  VIADD R3, R6, 0x1c400 ;  /* 0x0001c40006037836 */ /* 0x000fe40000000000 */
[----:B------:R-:W-:-:S03]  /*6580*/  IMAD.HI R2, R0, 0x2aaaaaab, RZ ;  /* 0x2aaaaaab00027827 */ /* 0x000fc600078e02ff */
[----:B------:R-:W-:Y:S01]  /*6590*/  LOP3.LUT P0, RZ, R3, 0x3ff, RZ, 0xc0, !PT ;  /* 0x000003ff03ff7812 */ /* 0x000fe2000780c0ff */
[----:B------:R-:W-:Y:S01]  /*65a0*/  IMAD.MOV R0, RZ, RZ, -R18 ;  /* 0x000000ffff007224 */ /* 0x000fe200078e0a12 */
[----:B------:R-:W-:-:S03]  /*65b0*/  SHF.R.U32.HI R3, RZ, 0x1f, R2 ;  /* 0x0000001fff037819 */ /* 0x000fc60000011602 */
[----:B------:R-:W-:Y:S01]  /*65c0*/  IMAD R19, R19, R0, R4 ;  /* 0x0000000013137224 */ /* 0x000fe200078e0204 */
[----:B------:R-:W-:-:S05]  /*65d0*/  LEA.HI.SX32 R0, R2, R3, 0x1c ;  /* 0x0000000302007211 */ /* 0x000fca00078fe2ff */
[----:B------:R2:W-:Y:S02]  /*65e0*/  STL [R1+0x8], R0 ;  /* 0x0000080001007387 */ /* 0x0005e40000100800 */
[----:B------:R-:W-:Y:S05]  /*65f0*/  @!P0 BRA `(.L_x_33) ;  /* 0x0000000000408947 */ /* 0x000fea0003800000 */
[----:B------:R-:W-:Y:S01]  /*6600*/  MOV R2, 0x0 ;  /* 0x0000000000027802 */ /* 0x000fe20000000f00 */
[----:B------:R-:W-:Y:S01]  /*6610*/  ULDC.64 UR6, c[0x4][0x90] ;  /* 0x0100240000067ab9 */ /* 0x000fe20000000a00 */
[----:B------:R-:W-:Y:S01]  /*6620*/  ULDC.64 UR8, c[0x4][0x98] ;  /* 0x0100260000087ab9 */ /* 0x000fe20000000a00 */
[----:B------:R-:W-:Y:S01]  /*6630*/  ULDC.64 UR4, c[0x4][0x8] ;  /* 0x0100020000047ab9 */ /* 0x000fe20000000a00 */
[----:B--2---:R-:W-:Y:S01]  /*6640*/  IMAD.U32 R4, RZ, RZ, UR6 ;  /* 0x00000006ff047e24 */ /* 0x004fe2000f8e00ff */
[----:B------:R-:W-:Y:S01]  /*6650*/  MOV R7, UR9 ;  /* 0x0000000900077c02 */ /* 0x000fe20008000f00 */
[----:B------:R-:W1:Y:S01]  /*6660*/  LDC.64 R2, c[0x4][R2] ;  /* 0x0100000002027b82 */ /* 0x000e620000000a00 */
[----:B------:R-:W-:Y:S02]  /*6670*/  IMAD.U32 R5, RZ, RZ, UR7 ;  /* 0x00000007ff057e24 */ /* 0x000fe4000f8e00ff */
[----:B------:R-:W-:Y:S02]  /*6680*/  IMAD.U32 R6, RZ, RZ, UR8 ;  /* 0x00000008ff067e24 */ /* 0x000fe4000f8e00ff */
[----:B------:R-:W-:-:S02]  /*6690*/  IMAD.U32 R10, RZ, RZ, UR4 ;  /* 0x00000004ff0a7e24 */ /* 0x000fc4000f8e00ff */
[----:B------:R-:W-:Y:S02]  /*66a0*/  IMAD.U32 R11, RZ, RZ, UR5 ;  /* 0x00000005ff0b7e24 */ /* 0x000fe4000f8e00ff */
[----:B------:R-:W-:Y:S02]  /*66b0*/  IMAD.MOV.U32 R8, RZ, RZ, 0x70 ;  /* 0x00000070ff087424 */ /* 0x000fe400078e00ff */
[----:B------:R-:W-:Y:S02]  /*66c0*/  IMAD.MOV.U32 R12, RZ, RZ, 0x1 ;  /* 0x00000001ff0c7424 */ /* 0x000fe400078e00ff */
[----:B------:R-:W-:-:S07]  /*66d0*/  IMAD.MOV.U32 R13, RZ, RZ, RZ ;  /* 0x000000ffff0d7224 */ /* 0x000fce00078e00ff */
[----:B------:R-:W-:-:S07]  /*66e0*/  LEPC R20, `(.L_x_33) ;  /* 0x000000001014794e */ /* 0x000fce0000000000 */
[----:B-1----:R-:W-:Y:S05]  /*66f0*/  CALL.ABS.NOINC R2 ;  /* 0x0000000002007343 */ /* 0x002fea0003c00000 */
.L_x_33:
[----:B------:R-:W2:Y:S02]  /*6700*/  LDL R2, [R1] ;  /* 0x0000000001027983 */ /* 0x000ea40000100800 */
[----:B--2---:R-:W-:-:S05]  /*6710*/  VIADD R0, R2, 0x400 ;  /* 0x0000040002007836 */ /* 0x004fca0000000000 */
[----:B------:R-:W-:-:S13]  /*6720*/  LOP3.LUT P0, RZ, R0, 0x3ff, RZ, 0xc0, !PT ;  /* 0x000003ff00ff7812 */ /* 0x000fda000780c0ff */
[----:B------:R-:W-:Y:S05]  /*6730*/  @!P0 BRA `(.L_x_34) ;  /* 0x0000000000808947 */ /* 0x000fea0003800000 */
[----:B------:R-:W-:Y:S01]  /*6740*/  MOV R0, 0x0 ;  /* 0x0000000000007802 */ /* 0x000fe20000000f00 */
[----:B------:R-:W-:Y:S01]  /*6750*/  ULDC.64 UR6, c[0x4][0x90] ;  /* 0x0100240000067ab9 */ /* 0x000fe20000000a00 */
[----:B------:R-:W-:Y:S01]  /*6760*/  ULDC.64 UR8, c[0x4][0x98] ;  /* 0x0100260000087ab9 */ /* 0x000fe20000000a00 */
[----:B------:R-:W-:Y:S01]  /*6770*/  ULDC.64 UR4, c[0x4][0x10] ;  /* 0x0100040000047ab9 */ /* 0x000fe20000000a00 */
[----:B------:R1:W2:Y:S01]  /*6780*/  LDC.64 R2, c[0x4][R0] ;  /* 0x0100000000027b82 */ /* 0x0002a20000000a00 */
[----:B------:R-:W-:Y:S01]  /*6790*/  IMAD.U32 R4, RZ, RZ, UR6 ;  /* 0x00000006ff047e24 */ /* 0x000fe2000f8e00ff */
[----:B------:R-:W-:Y:S01]  /*67a0*/  MOV R5, UR7 ;  /* 0x0000000700057c02 */ /* 0x000fe20008000f00 */
[----:B------:R-:W-:Y:S02]  /*67b0*/  IMAD.U32 R6, RZ, RZ, UR8 ;  /* 0x00000008ff067e24 */ /* 0x000fe4000f8e00ff */
[----:B------:R-:W-:Y:S02]  /*67c0*/  IMAD.U32 R7, RZ, RZ, UR9 ;  /* 0x00000009ff077e24 */ /* 0x000fe4000f8e00ff */
[----:B------:R-:W-:-:S02]  /*67d0*/  IMAD.U32 R10, RZ, RZ, UR4 ;  /* 0x00000004ff0a7e24 */ /* 0x000fc4000f8e00ff */
[----:B------:R-:W-:Y:S02]  /*67e0*/  IMAD.U32 R11, RZ, RZ, UR5 ;  /* 0x00000005ff0b7e24 */ /* 0x000fe4000f8e00ff */
[----:B------:R-:W-:Y:S02]  /*67f0*/  IMAD.MOV.U32 R8, RZ, RZ, 0x70 ;  /* 0x00000070ff087424 */ /* 0x000fe400078e00ff */
[----:B------:R-:W-:Y:S02]  /*6800*/  IMAD.MOV.U32 R12, RZ, RZ, 0x1 ;  /* 0x00000001ff0c7424 */ /* 0x000fe400078e00ff */
[----:B-1----:R-:W-:-:S07]  /*6810*/  IMAD.MOV.U32 R13, RZ, RZ, RZ ;  /* 0x000000ffff0d7224 */ /* 0x002fce00078e00ff */
[----:B------:R-:W-:-:S07]  /*6820*/  LEPC R20, `(.L_x_35) ;  /* 0x000000001014794e */ /* 0x000fce0000000000 */
[----:B--2---:R-:W-:Y:S05]  /*6830*/  CALL.ABS.NOINC R2 ;  /* 0x0000000002007343 */ /* 0x004fea0003c00000 */
.L_x_35:
[----:B------:R-:W-:Y:S01]  /*6840*/  MOV R2, 0x0 ;  /* 0x0000000000027802 */ /* 0x000fe20000000f00 */
[----:B------:R-:W-:Y:S01]  /*6850*/  ULDC.64 UR6, c[0x4][0x90] ;  /* 0x0100240000067ab9 */ /* 0x000fe20000000a00 */
[----:B------:R-:W-:Y:S01]  /*6860*/  ULDC.64 UR8, c[0x4][0x98] ;  /* 0x0100260000087ab9 */ /* 0x000fe20000000a00 */
[----:B------:R-:W-:Y:S01]  /*6870*/  ULDC.64 UR4, c[0x4][0x18] ;  /* 0x0100060000047ab9 */ /* 0x000fe20000000a00 */
[----:B------:R-:W-:Y:S01]  /*6880*/  MOV R4, UR6 ;  /* 0x0000000600047c02 */ /* 0x000fe20008000f00 */
[----:B------:R-:W-:Y:S01]  /*6890*/  IMAD.U32 R5, RZ, RZ, UR7 ;  /* 0x00000007ff057e24 */ /* 0x000fe2000f8e00ff */
[----:B------:R-:W1:Y:S01]  /*68a0*/  LDC.64 R2, c[0x4][R2] ;  /* 0x0100000002027b82 */ /* 0x000e620000000a00 */
[----:B------:R-:W-:Y:S01]  /*68b0*/  IMAD.U32 R6, RZ, RZ, UR8 ;  /* 0x00000008ff067e24 */ /* 0x000fe2000f8e00ff */
[----:B------:R-:W-:Y:S01]  /*68c0*/  MOV R13, RZ ;  /* 0x000000ff000d7202 */ /* 0x000fe20000000f00 */
[----:B------:R-:W-:Y:S02]  /*68d0*/  IMAD.U32 R7, RZ, RZ, UR9 ;  /* 0x00000009ff077e24 */ /* 0x000fe4000f8e00ff */
[----:B------:R-:W-:-:S02]  /*68e0*/  IMAD.U32 R10, RZ, RZ, UR4 ;  /* 0x00000004ff0a7e24 */ /* 0x000fc4000f8e00ff */
[----:B------:R-:W-:Y:S02]  /*68f0*/  IMAD.U32 R11, RZ, RZ, UR5 ;  /* 0x00000005ff0b7e24 */ /* 0x000fe4000f8e00ff */
[----:B------:R-:W-:Y:S02]  /*6900*/  IMAD.MOV.U32 R8, RZ, RZ, 0x70 ;  /* 0x00000070ff087424 */ /* 0x000fe400078e00ff */
[----:B------:R-:W-:-:S07]  /*6910*/  IMAD.MOV.U32 R12, RZ, RZ, 0x1 ;  /* 0x00000001ff0c7424 */ /* 0x000fce00078e00ff */
[----:B------:R-:W-:-:S07]  /*6920*/  LEPC R20, `(.L_x_34) ;  /* 0x000000001014794e */ /* 0x000fce0000000000 */
[----:B-1----:R-:W-:Y:S05]  /*6930*/  CALL.ABS.NOINC R2 ;  /* 0x0000000002007343 */ /* 0x002fea0003c00000 */
.L_x_34:
[----:B------:R-:W1:Y:S01]  /*6940*/  LDC R0, c[0x0][0x428] ;  /* 0x00010a00ff007b82 */ /* 0x000e620000000800 */
[----:B------:R-:W-:Y:S01]  /*6950*/  ULDC.64 UR4, c[0x0][0x9f8] ;  /* 0x00027e0000047ab9 */ /* 0x000fe20000000a00 */
[----:B------:R-:W2:Y:S01]  /*6960*/  LDL.LU R5, [R1+0x4] ;  /* 0x0000040001057983 */ /* 0x000ea20000300800 */
[----:B-1----:R-:W-:-:S03]  /*6970*/  ISETP.NE.AND P1, PT, R0, 0x1, PT ;  /* 0x000000010000780c */ /* 0x002fc60003f25270 */
[----:B------:R-:W3:Y:S01]  /*6980*/  LDL R4, [R1+0xc] ;  /* 0x00000c0001047983 */ /* 0x000ee20000100800 */
[----:B------:R-:W-:Y:S01]  /*6990*/  ISETP.NE.U32.AND P0, PT, RZ, UR4, PT ;  /* 0x00000004ff007c0c */ /* 0x000fe2000bf05070 */
[----:B------:R-:W-:Y:S01]  /*69a0*/  IMAD.MOV.U32 R0, RZ, RZ, R19 ;  /* 0x000000ffff007224 */ /* 0x000fe200078e0013 */
[----:B------:R-:W-:Y:S01]  /*69b0*/  ULDC UR4, c[0x0][0xda8] ;  /* 0x00036a0000047ab9 */ /* 0x000fe20000000800 */
[----:B------:R-:W-:Y:S01]  /*69c0*/  IMAD.MOV.U32 R6, RZ, RZ, R18 ;  /* 0x000000ffff067224 */ /* 0x000fe200078e0012 */
[----:B------:R-:W-:Y:S01]  /*69d0*/  ISETP.NE.AND.EX P0, PT, RZ, UR5, PT, P0 ;  /* 0x00000005ff007c0c */ /* 0x000fe2000bf05300 */
[----:B------:R-:W1:Y:S04]  /*69e0*/  S2R R7, SR_TID.X ;  /* 0x0000000000077919 */ /* 0x000e680000002100 */
[----:B------:R-:W4:Y:S08]  /*69f0*/  @P1 LDC R2, c[0x0][0x42c] ;  /* 0x00010b00ff021b82 */ /* 0x000f300000000800 */
[----:B------:R-:W1:Y:S01]  /*6a00*/  @P1 LDC R3, c[0x0][0x430] ;  /* 0x00010c00ff031b82 */ /* 0x000e620000000800 */
[----:B----4-:R-:W-:Y:S01]  /*6a10*/  @P1 IMAD.HI.U32 R2, R19, R2, RZ ;  /* 0x0000000213021227 */ /* 0x010fe200078e00ff */
[----:B-1----:R-:W-:-:S04]  /*6a20*/  LOP3.LUT R7, R7, 0x1f, RZ, 0xc0, !PT ;  /* 0x0000001f07077812 */ /* 0x002fc800078ec0ff */
[----:B------:R-:W-:Y:S02]  /*6a30*/  @P1 SHF.R.U32.HI R0, RZ, R3, R2 ;  /* 0x00000003ff001219 */ /* 0x000fe40000011602 */
[----:B------:R-:W1:Y:S02]  /*6a40*/  @P0 LDC.64 R2, c[0x0][0x9f8] ;  /* 0x00027e00ff020b82 */ /* 0x000e640000000a00 */
[----:B-1----:R-:W-:-:S05]  /*6a50*/  @P0 IMAD.WIDE R2, R18, 0x4, R2 ;  /* 0x0000000412020825 */ /* 0x002fca00078e0202 */
[----:B------:R1:W5:Y:S01]  /*6a60*/  @P0 LDG.E R6, desc[UR40][R2.64] ;  /* 0x0000002802060981 */ /* 0x000362000c1e1900 */
[----:B------:R-:W-:-:S04]  /*6a70*/  ISETP.NE.AND P1, PT, R7, RZ, PT ;  /* 0x000000ff0700720c */ /* 0x000fc80003f25270 */
[----:B------:R-:W-:-:S09]  /*6a80*/  PLOP3.LUT P2, PT, P1, PT, PT, 0x8, 0x0 ;  /* 0x000000000000781c */ /* 0x000fd20000f4e170 */
[----:B------:R-:W-:-:S05]  /*6a90*/  VOTEU.ALL UP1, P1 ;  /* 0x00000000003f7886 */ /* 0x000fca0000820000 */
[----:B------:R-:W-:-:S04]  /*6aa0*/  @!UP1 UIADD3 UR8, UP0, UR42, 0x270, URZ ;  /* 0x000002702a089890 */ /* 0x000fc8000ff1e03f */
[----:B------:R-:W-:-:S03]  /*6ab0*/  @!UP1 UIADD3.X UR9, URZ, UR43, URZ, UP0, !UPT ;  /* 0x0000002b3f099290 */ /* 0x000fc600087fe43f */
[----:B------:R-:W-:Y:S01]  /*6ac0*/  VOTEU.ALL UP0, P1 ;  /* 0x00000000003f7886 */ /* 0x000fe20000800000 */
[----:B--2---:R-:W-:-:S04]  /*6ad0*/  IMAD.MOV R8, RZ, RZ, -R5 ;  /* 0x000000ffff087224 */ /* 0x004fc800078e0a05 */
[----:B---3--:R-:W-:-:S04]  /*6ae0*/  IMAD R8, R8, UR4, R4 ;  /* 0x0000000408087c24 */ /* 0x008fc8000f8e0204 */
[----:B-1----:R-:W-:-:S07]  /*6af0*/  IMAD.SHL.U32 R8, R8, 0x80, RZ ;  /* 0x0000008008087824 */ /* 0x002fce00078e00ff */
.L_x_36:
[----:B------:R-:W-:Y:S02]  /*6b00*/  PLOP3.LUT P0, PT, P0, P2, PT, 0xa2, 0x0 ;  /* 0x000000000000781c */ /* 0x000fe40000705472 */
[----:B------:R-:W-:Y:S01]  /*6b10*/  @P2 R2UR P0, UR7, R18 ;  /* 0x00000000120722ca */ /* 0x000fe20000000000 */
[----:B------:R-:W-:-:S07]  /*6b20*/  UMOV UR4, URZ ;  /* 0x0000003f00047c82 */ /* 0x000fce0008000000 */
[----:B------:R-:W-:Y:S02]  /*6b30*/  PLOP3.LUT P0, PT, P0, P2, PT, 0xa2, 0x0 ;  /* 0x000000000000781c */ /* 0x000fe40000705472 */
[----:B------:R-:W-:-:S08]  /*6b40*/  @P2 R2UR.OR P0, UR6, R19 ;  /* 0x00000000130622ca */ /* 0x000fd00000100000 */
[----:B------:R-:W-:Y:S02]  /*6b50*/  PLOP3.LUT P0, PT, P0, P2, PT, 0xa2, 0x0 ;  /* 0x000000000000781c */ /* 0x000fe40000705472 */
[----:B------:R-:W-:-:S08]  /*6b60*/  @P2 R2UR.OR P0, UR5, R8 ;  /* 0x00000000080522ca */ /* 0x000fd00000100000 */
[----:B------:R-:W-:-:S05]  /*6b70*/  @P2 PLOP3.LUT P2, PT, P0, PT, PT, 0x80, 0x0 ;  /* 0x000000000000281c */ /* 0x000fca000074f070 */
[----:B------:R1:W-:Y:S08]  /*6b80*/  @!UP0 UTMAPF.L2.4D [UR4], [UR8] ;  /* 0x00000004080085b8 */ /* 0x0003f00008018000 */
[----:B-1----:R-:W-:Y:S05]  /*6b90*/  @P2 BRA.U.ANY `(.L_x_36) ;  /* 0xfffffffd00d82947 */ /* 0x002fea000393ffff */
[----:B------:R-:W1:Y:S01]  /*6ba0*/  LDC.64 R2, c[0x0][0x3f8] ;  /* 0x0000fe00ff027b82 */ /* 0x000e620000000a00 */
[----:B------:R-:W-:Y:S01]  /*6bb0*/  UMOV UR4, 0xffffffff ;  /* 0xffffffff00047882 */ /* 0x000fe20000000000 */
[----:B-1----:R-:W-:-:S04]  /*6bc0*/  ISETP.NE.U32.AND P0, PT, R2, RZ, PT ;  /* 0x000000ff0200720c */ /* 0x002fc80003f05070 */
[----:B------:R-:W-:-:S04]  /*6bd0*/  ISETP.NE.AND.EX P0, PT, R3, RZ, PT, P0 ;  /* 0x000000ff0300720c */ /* 0x000fc80003f05300 */
[----:B-----5:R-:W-:Y:S01]  /*6be0*/  SEL R4, R6, RZ, !P0 ;  /* 0x000000ff06047207 */ /* 0x020fe20004000000 */
[----:B------:R-:W-:Y:S08]  /*6bf0*/  BRA.DIV UR4, `(.L_x_37) ;  /* 0x0000002604307947 */ /* 0x000ff0000b800000 */
.L_x_90:
[----:B------:R-:W2:Y:S01]  /*6c00*/  LDL R5, [R1+0x8] ;  /* 0x0000080001057983 */ /* 0x000ea20000100800 */
[----:B------:R-:W-:Y:S01]  /*6c10*/  UMOV UR4, 0xffffffff ;  /* 0xffffffff00047882 */ /* 0x000fe20000000000 */
[----:B------:R-:W-:Y:S01]  /*6c20*/  SHF.R.S32.HI R7, RZ, 0x1f, R6 ;  /* 0x0000001fff077819 */ /* 0x000fe20000011406 */
[----:B--2---:R-:W-:Y:S01]  /*6c30*/  VIADD R9, R5, 0xffffffff ;  /* 0xffffffff05097836 */ /* 0x004fe20000000000 */
[----:B------:R-:W-:Y:S06]  /*6c40*/  BRA.DIV UR4, `(.L_x_38) ;  /* 0x0000002604507947 */ /* 0x000fec000b800000 */
[----:B------:R-:W-:-:S13]  /*6c50*/  ELECT P6, URZ, PT ;  /* 0x00000000003f782f */ /* 0x000fda00038c0000 */
.L_x_93:
[----:B------:R-:W-:Y:S05]  /*6c60*/  @!P6 BRA `(.L_x_39) ;  /* 0x0000000000ece947 */ /* 0x000fea0003800000 */
[----:B------:R1:W-:Y:S01]  /*6c70*/  STL [R1+0x10], R9 ;  /* 0x0000100901007387 */ /* 0x0003e20000100800 */
[----:B------:R-:W-:Y:S01]  /*6c80*/  IMAD.MOV.U32 R4, RZ, RZ, R6 ;  /* 0x000000ffff047224 */ /* 0x000fe200078e0006 */
[----:B------:R-:W-:Y:S06]  /*6c90*/  @!P0 BRA `(.L_x_40) ;  /* 0x0000000000488947 */ /* 0x000fec0003800000 */
[----:B------:R-:W2:Y:S01]  /*6ca0*/  LDC R11, c[0x0][0x41c] ;  /* 0x00010700ff0b7b82 */ /* 0x000ea20000000800 */
[----:B------:R-:W-:Y:S01]  /*6cb0*/  ULDC.64 UR4, c[0x0][0x408] ;  /* 0x0001020000047ab9 */ /* 0x000fe20000000a00 */
[----:B--2---:R-:W-:-:S13]  /*6cc0*/  ISETP.NE.AND P1, PT, R11, 0x1, PT ;  /* 0x000000010b00780c */ /* 0x004fda0003f25270 */
[----:B------:R-:W2:Y:S02]  /*6cd0*/  @P1 LDC.64 R4, c[0x0][0x420] ;  /* 0x00010800ff041b82 */ /* 0x000ea40000000a00 */
[----:B--2---:R-:W-:-:S04]  /*6ce0*/  @P1 IMAD.HI.U32 R10, R9, R4, RZ ;  /* 0x00000004090a1227 */ /* 0x004fc800078e00ff */
[----:B------:R-:W-:Y:S01]  /*6cf0*/  IMAD.MOV.U32 R4, RZ, RZ, R9 ;  /* 0x000000ffff047224 */ /* 0x000fe200078e0009 */
[----:B------:R-:W-:Y:S01]  /*6d00*/  @P1 SHF.R.U32.HI R4, RZ, R5, R10 ;  /* 0x00000005ff041219 */ /* 0x000fe2000001160a */
[----:B------:R-:W-:-:S03]  /*6d10*/  IMAD R10, R7, UR4, RZ ;  /* 0x00000004070a7c24 */ /* 0x000fc6000f8e02ff */
[----:B------:R-:W-:Y:S01]  /*6d20*/  IADD3 R5, -R4, RZ, RZ ;  /* 0x000000ff04057210 */ /* 0x000fe20007ffe1ff */
[----:B------:R-:W-:-:S04]  /*6d30*/  IMAD R10, R6, UR5, R10 ;  /* 0x00000005060a7c24 */ /* 0x000fc8000f8e020a */
[----:B------:R-:W-:-:S05]  /*6d40*/  IMAD R5, R11, R5, R9 ;  /* 0x000000050b057224 */ /* 0x000fca00078e0209 */
[----:B------:R2:W-:Y:S02]  /*6d50*/  STL [R1+0x10], R5 ;  /* 0x0000100501007387 */ /* 0x0005e40000100800 */
[----:B--2---:R-:W-:-:S03]  /*6d60*/  SHF.R.S32.HI R5, RZ, 0x1f, R4 ;  /* 0x0000001fff057819 */ /* 0x004fc60000011404 */
[----:B------:R-:W-:-:S04]  /*6d70*/  IMAD.WIDE.U32 R4, R6, UR4, R4 ;  /* 0x0000000406047c25 */ /* 0x000fc8000f8e0004 */
[----:B------:R-:W-:Y:S01]  /*6d80*/  IMAD.IADD R5, R5, 0x1, R10 ;  /* 0x0000000105057824 */ /* 0x000fe200078e020a */
[----:B------:R-:W-:-:S04]  /*6d90*/  LEA R10, P1, R4, R2, 0x2 ;  /* 0x00000002040a7211 */ /* 0x000fc800078210ff */
[----:B------:R-:W-:-:S05]  /*6da0*/  LEA.HI.X R11, R4, R3, R5, 0x2, P1 ;  /* 0x00000003040b7211 */ /* 0x000fca00008f1405 */
[----:B------:R2:W5:Y:S04]  /*6db0*/  LDG.E R4, desc[UR40][R10.64] ;  /* 0x000000280a047981 */ /* 0x000568000c1e1900 */
.L_x_40:
[----:B--2---:R-:W2:Y:S01]  /*6dc0*/  S2R R10, SR_CgaCtaId ;  /* 0x00000000000a7919 */ /* 0x004ea20000008800 */
[----:B------:R-:W-:-:S04]  /*6dd0*/  MOV R5, 0x400 ;  /* 0x0000040000057802 */ /* 0x000fc80000000f00 */
[----:B--2---:R-:W-:Y:S02]  /*6de0*/  LEA R5, R10, R5, 0x18 ;  /* 0x000000050a057211 */ /* 0x004fe400078ec0ff */
[----:B------:R-:W-:-:S03]  /*6df0*/  SHF.L.U32 R10, R17, 0x1f, RZ ;  /* 0x0000001f110a7819 */ /* 0x000fc600000006ff */
[----:B------:R-:W-:-:S04]  /*6e00*/  IMAD R5, R16, 0x8, R5 ;  /* 0x0000000810057824 */ /* 0x000fc800078e0205 */
[----:B------:R-:W2:Y:S02]  /*6e10*/  SYNCS.PHASECHK.TRANS64.TRYWAIT P1, [R5+URZ+0x22840], R10 ;  /* 0x0228400a050075a7 */ /* 0x000ea4000802017f */
[----:B--2---:R-:W-:Y:S05]  /*6e20*/  @!P1 BRA `(.L_x_41) ;  /* 0x0000002000f89947 */ /* 0x004fea0003800000 */
.L_x_94:
[----:B------:R-:W3:Y:S02]  /*6e30*/  S2R R11, SR_TID.X ;  /* 0x00000000000b7919 */ /* 0x000ee40000002100 */
[----:B---3--:R-:W-:-:S04]  /*6e40*/  LOP3.LUT R11, R11, 0x7f, RZ, 0xc0, !PT ;  /* 0x0000007f0b0b7812 */ /* 0x008fc800078ec0ff */
[----:B------:R-:W-:-:S13]  /*6e50*/  ISETP.NE.AND P1, PT, R11, RZ, PT ;  /* 0x000000ff0b00720c */ /* 0x000fda0003f25270 */
[----:B------:R-:W-:Y:S05]  /*6e60*/  @P1 BRA `(.L_x_42) ;  /* 0x00000000001c1947 */ /* 0x000fea0003800000 */
[----:B------:R-:W3:Y:S01]  /*6e70*/  S2R R11, SR_TID.X ;  /* 0x00000000000b7919 */ /* 0x000ee20000002100 */
[----:B--2---:R-:W-:-:S04]  /*6e80*/  IMAD.MOV.U32 R10, RZ, RZ, 0x3000 ;  /* 0x00003000ff0a7424 */ /* 0x004fc800078e00ff */
[----:B------:R4:W-:Y:S01]  /*6e90*/  SYNCS.ARRIVE.TRANS64 RZ, [R5+URZ+0x22830], R10 ;  /* 0x0228300a05ff79a7 */ /* 0x0009e2000800003f */
[----:B---3--:R-:W-:-:S04]  /*6ea0*/  LOP3.LUT R11, R11, 0x1f, RZ, 0xc0, !PT ;  /* 0x0000001f0b0b7812 */ /* 0x008fc800078ec0ff */
[----:B------:R-:W-:-:S13]  /*6eb0*/  ISETP.NE.AND P1, PT, R11, RZ, PT ;  /* 0x000000ff0b00720c */ /* 0x000fda0003f25270 */
[----:B----4-:R-:W-:Y:S05]  /*6ec0*/  @!P1 BRA `(.L_x_42) ;  /* 0x0000000000049947 */ /* 0x010fea0003800000 */
[----:B------:R-:W-:Y:S01]  /*6ed0*/  BPT.TRAP 0x1 ;  /* 0x000000040000795c */ /* 0x000fe20000300000 */
.L_x_42:
[----:B--2---:R-:W2:Y:S01]  /*6ee0*/  LDL R10, [R1+0x10] ;  /* 0x00001000010a7983 */ /* 0x004ea20000100800 */
[----:B------:R-:W-:Y:S01]  /*6ef0*/  MOV R11, 0x400 ;  /* 0x00000400000b7802 */ /* 0x000fe20000000f00 */
[----:B------:R-:W3:Y:S01]  /*6f00*/  S2R R12, SR_CgaCtaId ;  /* 0x00000000000c7919 */ /* 0x000ee20000008800 */
[----:B------:R-:W-:Y:S01]  /*6f10*/  R2UR UR9, R5 ;  /* 0x00000000050972ca */ /* 0x000fe200000e0000 */
[----:B------:R-:W-:Y:S01]  /*6f20*/  UIADD3 UR4, UP0, UR42, 0x370, URZ ;  /* 0x000003702a047890 */ /* 0x000fe2000ff1e03f */
[----:B------:R-:W-:Y:S02]  /*6f30*/  R2UR UR12, R0 ;  /* 0x00000000000c72ca */ /* 0x000fe400000e0000 */
[----:B-----5:R-:W-:Y:S01]  /*6f40*/  R2UR UR13, R4 ;  /* 0x00000000040d72ca */ /* 0x020fe200000e0000 */
[----:B------:R-:W-:Y:S01]  /*6f50*/  UIADD3.X UR5, URZ, UR43, URZ, UP0, !UPT ;  /* 0x0000002b3f057290 */ /* 0x000fe200087fe43f */
[----:B---3--:R-:W-:-:S05]  /*6f60*/  LEA R11, R12, R11, 0x18 ;  /* 0x0000000b0c0b7211 */ /* 0x008fca00078ec0ff */
[----:B------:R-:W-:-:S05]  /*6f70*/  IMAD R5, R16, 0x3000, R11 ;  /* 0x0000300010057824 */ /* 0x000fca00078e020b */
[----:B------:R-:W-:Y:S01]  /*6f80*/  R2UR UR8, R5 ;  /* 0x00000000050872ca */ /* 0x000fe200000e0000 */
[----:B------:R-:W-:Y:S01]  /*6f90*/  UIADD3 UR9, UR9, 0x22830, URZ ;  /* 0x0002283009097890 */ /* 0x000fe2000fffe03f */
[----:B------:R-:W-:Y:S01]  /*6fa0*/  UMOV UR6, 0x0 ;  /* 0x0000000000067882 */ /* 0x000fe20000000000 */
[----:B------:R-:W-:Y:S01]  /*6fb0*/  UMOV UR7, 0x14f00000 ;  /* 0x14f0000000077882 */ /* 0x000fe20000000000 */
[----:B------:R-:W-:-:S09]  /*6fc0*/  UMOV UR10, URZ ;  /* 0x0000003f000a7c82 */ /* 0x000fd20008000000 */
[----:B------:R-:W-:Y:S01]  /*6fd0*/  UIADD3 UR8, UR8, 0x1c400, URZ ;  /* 0x0001c40008087890 */ /* 0x000fe2000fffe03f */
[----:B--2---:R-:W-:-:S13]  /*6fe0*/  R2UR UR11, R10 ;  /* 0x000000000a0b72ca */ /* 0x004fda00000e0000 */
[----:B------:R-:W-:-:S09]  /*6ff0*/  UIMAD UR11, UR11, 0x60, URZ ;  /* 0x000000600b0b78a4 */ /* 0x000fd2000f8e023f */
[----:B------:R2:W-:Y:S02]  /*7000*/  UTMALDG.4D [UR8], [UR4], desc[UR6] ;  /* 0x00000608040075b4 */ /* 0x0005e40008019000 */
[----:B--2---:R-:W-:Y:S01]  /*7010*/  NOP ;  /* 0x0000000000007918 */ /* 0x004fe20000000000 */
.L_x_39:
[----:B------:R-:W2:Y:S01]  /*7020*/  LDL R12, [R1+0x18] ;  /* 0x00001800010c7983 */ /* 0x000ea20000100800 */
[----:B------:R-:W-:Y:S05]  /*7030*/  WARPSYNC.ALL ;  /* 0x0000000000007948 */ /* 0x000fea0003800000 */
[----:B------:R-:W3:Y:S01]  /*7040*/  S2R R11, SR_CgaCtaId ;  /* 0x00000000000b7919 */ /* 0x000ee20000008800 */
[----:B------:R-:W-:Y:S01]  /*7050*/  MOV R10, 0x400 ;  /* 0x00000400000a7802 */ /* 0x000fe20000000f00 */
[----:B------:R-:W-:Y:S01]  /*7060*/  BAR.SYNC.DEFER_BLOCKING 0x8, 0x120 ;  /* 0x0204800000007b1d */ /* 0x000fe20000010000 */
[----:B------:R-:W-:-:S13]  /*7070*/  ELECT P1, URZ, PT ;  /* 0x00000000003f782f */ /* 0x000fda0003820000 */
[----:B------:R-:W-:Y:S01]  /*7080*/  @P1 R2UR UR13, R18 ;  /* 0x00000000120d12ca */ /* 0x000fe200000e0000 */
[----:B------:R-:W-:Y:S01]  /*7090*/  UIADD3 UR4, UP0, UR42, 0x270, URZ ;  /* 0x000002702a047890 */ /* 0x000fe2000ff1e03f */
[----:B------:R-:W-:Y:S02]  /*70a0*/  @P1 R2UR UR12, R19 ;  /* 0x00000000130c12ca */ /* 0x000fe400000e0000 */
[----:B------:R-:W-:Y:S01]  /*70b0*/  @P1 R2UR UR11, R8 ;  /* 0x00000000080b12ca */ /* 0x000fe200000e0000 */
[----:B------:R-:W-:Y:S01]  /*70c0*/  UIADD3.X UR5, URZ, UR43, URZ, UP0, !UPT ;  /* 0x0000002b3f057290 */ /* 0x000fe200087fe43f */
[----:B------:R-:W-:Y:S01]  /*70d0*/  BSSY B0, `(.L_x_43) ;  /* 0x000000f000007945 */ /* 0x000fe20003800000 */
[----:B------:R-:W-:Y:S01]  /*70e0*/  UMOV UR6, 0x0 ;  /* 0x0000000000067882 */ /* 0x000fe20000000000 */
[----:B------:R-:W-:Y:S01]  /*70f0*/  UMOV UR7, 0x12f00000 ;  /* 0x12f0000000077882 */ /* 0x000fe20000000000 */
[----:B------:R-:W-:Y:S01]  /*7100*/  UMOV UR10, URZ ;  /* 0x0000003f000a7c82 */ /* 0x000fe20008000000 */
[----:B------:R-:W-:Y:S01]  /*7110*/  @P1 IMAD.MOV.U32 R5, RZ, RZ, 0x4000 ;  /* 0x00004000ff051424 */ /* 0x000fe200078e00ff */
[----:B---3--:R-:W-:-:S04]  /*7120*/  LEA R10, R11, R10, 0x18 ;  /* 0x0000000a0b0a7211 */ /* 0x008fc800078ec0ff */
[----:B------:R-:W-:Y:S01]  /*7130*/  R2UR UR9, R10 ;  /* 0x000000000a0972ca */ /* 0x000fe200000e0000 */
[----:B------:R2:W-:-:S12]  /*7140*/  @P1 SYNCS.ARRIVE.TRANS64 RZ, [R10+URZ+0x22800], R5 ;  /* 0x022800050aff19a7 */ /* 0x0005d8000800003f */
[----:B------:R-:W-:Y:S02]  /*7150*/  UIADD3 UR8, UR9, 0x18400, URZ ;  /* 0x0001840009087890 */ /* 0x000fe4000fffe03f */
[----:B------:R-:W-:-:S09]  /*7160*/  UIADD3 UR9, UR9, 0x22800, URZ ;  /* 0x0002280009097890 */ /* 0x000fd2000fffe03f */
[----:B------:R3:W-:Y:S01]  /*7170*/  UTMALDG.4D [UR8], [UR4], desc[UR6] ;  /* 0x00000608040075b4 */ /* 0x0007e20008019000 */
[----:B--2---:R-:W-:-:S04]  /*7180*/  LOP3.LUT R5, R12, 0x1, RZ, 0xc, !PT ;  /* 0x000000010c057812 */ /* 0x004fc800078e0cff */
[----:B------:R-:W-:-:S04]  /*7190*/  SHF.L.U32 R5, R5, 0x1f, RZ ;  /* 0x0000001f05057819 */ /* 0x000fc800000006ff */
[----:B------:R-:W2:Y:S02]  /*71a0*/  SYNCS.PHASECHK.TRANS64.TRYWAIT P1, [R10+URZ+0x22820], R5 ;  /* 0x022820050a0075a7 */ /* 0x000ea4000802017f */
[----:B--23--:R-:W-:Y:S05]  /*71b0*/  @!P1 BRA `(.L_x_44) ;  /* 0x0000002000289947 */ /* 0x00cfea0003800000 */
.L_x_95:
[----:B------:R-:W-:Y:S05]  /*71c0*/  BSYNC B0 ;  /* 0x0000000000007941 */ /* 0x000fea0003800000 */
.L_x_43:
[----:B------:R-:W-:Y:S04]  /*71d0*/  BSSY B0, `(.L_x_45) ;  /* 0x0000037000007945 */ /* 0x000fe80003800000 */
[----:B------:R-:W-:Y:S05]  /*71e0*/  @!P6 BRA `(.L_x_46) ;  /* 0x0000000000d4e947 */ /* 0x000fea0003800000 */
[----:B------:R-:W3:Y:S01]  /*71f0*/  S2R R11, SR_CgaCtaId ;  /* 0x00000000000b7919 */ /* 0x000ee20000008800 */
[----:B--2---:R-:W-:Y:S02]  /*7200*/  MOV R8, 0x400 ;  /* 0x0000040000087802 */ /* 0x004fe40000000f00 */
[----:B------:R-:W-:Y:S01]  /*7210*/  SHF.L.U32 R5, R17, 0x1f, RZ ;  /* 0x0000001f11057819 */ /* 0x000fe200000006ff */
[----:B------:R-:W2:Y:S01]  /*7220*/  S2R R10, SR_TID.X ;  /* 0x00000000000a7919 */ /* 0x000ea20000002100 */
[----:B---3--:R-:W-:Y:S02]  /*7230*/  LEA R8, R11, R8, 0x18 ;  /* 0x000000080b087211 */ /* 0x008fe400078ec0ff */
[----:B--2---:R-:W-:-:S03]  /*7240*/  LOP3.LUT R10, R10, 0x7f, RZ, 0xc0, !PT ;  /* 0x0000007f0a0a7812 */ /* 0x004fc600078ec0ff */
[----:B------:R-:W-:Y:S01]  /*7250*/  IMAD R8, R16, 0x8, R8 ;  /* 0x0000000810087824 */ /* 0x000fe200078e0208 */
[----:B------:R-:W-:-:S03]  /*7260*/  ISETP.NE.AND P2, PT, R10, RZ, PT ;  /* 0x000000ff0a00720c */ /* 0x000fc60003f45270 */
[----:B------:R-:W2:Y:S02]  /*7270*/  SYNCS.PHASECHK.TRANS64.TRYWAIT P1, [R8+URZ+0x22860], R5 ;  /* 0x02286005080075a7 */ /* 0x000ea4000802017f */
[----:B--2---:R-:W-:Y:S08]  /*7280*/  @!P1 BRA `(.L_x_47) ;  /* 0x0000002000149947 */ /* 0x004ff00003800000 */
.L_x_96:
        /* <DEDUP_REMOVED lines=8> */
.L_x_48:
[----:B------:R-:W3:Y:S01]  /*7310*/  LDL R10, [R1+0x10] ;  /* 0x00001000010a7983 */ /* 0x000ee20000100800 */
[----:B--2---:R-:W-:Y:S01]  /*7320*/  MOV R5, 0x400 ;  /* 0x0000040000057802 */ /* 0x004fe20000000f00 */
[----:B------:R-:W2:Y:S01]  /*7330*/  S2R R11, SR_CgaCtaId ;  /* 0x00000000000b7919 */ /* 0x000ea20000008800 */
[----:B------:R-:W-:Y:S01]  /*7340*/  R2UR UR9, R8 ;  /* 0x00000000080972ca */ /* 0x000fe200000e0000 */
[----:B------:R-:W-:Y:S01]  /*7350*/  UIADD3 UR4, UP0, UR42, 0x470, URZ ;  /* 0x000004702a047890 */ /* 0x000fe2000ff1e03f */
[----:B------:R-:W-:Y:S02]  /*7360*/  R2UR UR12, R0 ;  /* 0x00000000000c72ca */ /* 0x000fe400000e0000 */
[----:B------:R-:W-:Y:S01]  /*7370*/  R2UR UR13, R4 ;  /* 0x00000000040d72ca */ /* 0x000fe200000e0000 */
[----:B------:R-:W-:Y:S01]  /*7380*/  UIADD3.X UR5, URZ, UR43, URZ, UP0, !UPT ;  /* 0x0000002b3f057290 */ /* 0x000fe200087fe43f */
[----:B--2---:R-:W-:-:S05]  /*7390*/  LEA R5, R11, R5, 0x18 ;  /* 0x000000050b057211 */ /* 0x004fca00078ec0ff */
[----:B------:R-:W-:-:S05]  /*73a0*/  IMAD R5, R16, 0xc000, R5 ;  /* 0x0000c00010057824 */ /* 0x000fca00078e0205 */
[----:B------:R-:W-:Y:S01]  /*73b0*/  R2UR UR14, R5 ;  /* 0x00000000050e72ca */ /* 0x000fe200000e0000 */
[----:B------:R-:W-:Y:S01]  /*73c0*/  UIADD3 UR9, UR9, 0x22850, URZ ;  /* 0x0002285009097890 */ /* 0x000fe2000fffe03f */
[----:B------:R-:W-:Y:S01]  /*73d0*/  UMOV UR10, URZ ;  /* 0x0000003f000a7c82 */ /* 0x000fe20008000000 */
[----:B------:R-:W-:Y:S01]  /*73e0*/  UMOV UR6, 0x0 ;  /* 0x0000000000067882 */ /* 0x000fe20000000000 */
[----:B------:R-:W-:-:S09]  /*73f0*/  UMOV UR7, 0x14f00000 ;  /* 0x14f0000000077882 */ /* 0x000fd20000000000 */
[----:B------:R-:W-:Y:S02]  /*7400*/  UIADD3 UR8, UR14, 0x400, URZ ;  /* 0x000004000e087890 */ /* 0x000fe4000fffe03f */
[----:B------:R-:W-:Y:S02]  /*7410*/  UIADD3 UR15, UR14, 0x3400, URZ ;  /* 0x000034000e0f7890 */ /* 0x000fe4000fffe03f */
[----:B------:R-:W-:Y:S01]  /*7420*/  UIADD3 UR17, UR14, 0x6400, URZ ;  /* 0x000064000e117890 */ /* 0x000fe2000fffe03f */
[----:B------:R-:W-:Y:S01]  /*7430*/  UMOV UR16, 0x40 ;  /* 0x0000004000107882 */ /* 0x000fe20000000000 */
[----:B------:R-:W-:-:S03]  /*7440*/  UIADD3 UR18, UR14, 0x9400, URZ ;  /* 0x000094000e127890 */ /* 0x000fc6000fffe03f */
[----:B------:R-:W-:Y:S01]  /*7450*/  UMOV UR14, 0x80 ;  /* 0x00000080000e7882 */ /* 0x000fe20000000000 */
[----:B---3--:R-:W-:-:S13]  /*7460*/  R2UR UR11, R10 ;  /* 0x000000000a0b72ca */ /* 0x008fda00000e0000 */
[----:B------:R-:W-:-:S09]  /*7470*/  UIMAD UR11, UR11, 0x60, URZ ;  /* 0x000000600b0b78a4 */ /* 0x000fd2000f8e023f */
[----:B------:R2:W-:Y:S02]  /*7480*/  UTMALDG.4D [UR8], [UR4], desc[UR6] ;  /* 0x00000608040075b4 */ /* 0x0005e40008019000 */
[----:B--2---:R-:W-:Y:S01]  /*7490*/  UMOV UR8, UR15 ;  /* 0x0000000f00087c82 */ /* 0x004fe20008000000 */
[----:B------:R-:W-:Y:S02]  /*74a0*/  UMOV UR10, UR16 ;  /* 0x00000010000a7c82 */ /* 0x000fe40008000000 */
[----:B------:R2:W-:Y:S02]  /*74b0*/  UTMALDG.4D [UR8], [UR4], desc[UR6] ;  /* 0x00000608040075b4 */ /* 0x0005e40008019000 */
[----:B--2---:R-:W-:Y:S01]  /*74c0*/  UMOV UR8, UR17 ;  /* 0x0000001100087c82 */ /* 0x004fe20008000000 */
[----:B------:R-:W-:Y:S01]  /*74d0*/  UMOV UR10, UR14 ;  /* 0x0000000e000a7c82 */ /* 0x000fe20008000000 */
[----:B------:R-:W-:Y:S01]  /*74e0*/  UMOV UR14, 0xc0 ;  /* 0x000000c0000e7882 */ /* 0x000fe20000000000 */
[----:B------:R2:W-:Y:S02]  /*74f0*/  UTMALDG.4D [UR8], [UR4], desc[UR6] ;  /* 0x00000608040075b4 */ /* 0x0005e40008019000 */
[----:B--2---:R-:W-:Y:S01]  /*7500*/  UMOV UR8, UR18 ;  /* 0x0000001200087c82 */ /* 0x004fe20008000000 */
[----:B------:R-:W-:-:S02]  /*7510*/  UMOV UR10, UR14 ;  /* 0x0000000e000a7c82 */ /* 0x000fc40008000000 */
[----:B------:R3:W-:Y:S02]  /*7520*/  UTMALDG.4D [UR8], [UR4], desc[UR6] ;  /* 0x00000608040075b4 */ /* 0x0007e40008019000 */
[----:B---3--:R-:W-:Y:S01]  /*7530*/  NOP ;  /* 0x0000000000007918 */ /* 0x008fe20000000000 */
.L_x_46:
[----:B------:R-:W-:Y:S05]  /*7540*/  BSYNC B0 ;  /* 0x0000000000007941 */ /* 0x000fea0003800000 */
.L_x_45:
[----:B--2---:R-:W2:Y:S01]  /*7550*/  LDL.LU R5, [R1+0x14] ;  /* 0x0000140001057983 */ /* 0x004ea20000300800 */
[----:B------:R-:W-:-:S05]  /*7560*/  VIADD R16, R16, 0x1 ;  /* 0x0000000110107836 */ /* 0x000fca0000000000 */
[----:B------:R-:W-:-:S04]  /*7570*/  ISETP.NE.AND P1, PT, R16, 0x2, PT ;  /* 0x000000021000780c */ /* 0x000fc80003f25270 */
[----:B------:R-:W-:Y:S02]  /*7580*/  SEL R8, RZ, 0x1, P1 ;  /* 0x00000001ff087807 */ /* 0x000fe40000800000 */
[----:B------:R-:W-:Y:S02]  /*7590*/  SEL R16, R16, RZ, P1 ;  /* 0x000000ff10107207 */ /* 0x000fe40000800000 */
[----:B------:R-:W-:Y:S02]  /*75a0*/  LOP3.LUT R17, R17, R8, RZ, 0x3c, !PT ;  /* 0x0000000811117212 */ /* 0x000fe400078e3cff */
[----:B--2---:R-:W-:-:S13]  /*75b0*/  ISETP.GE.AND P2, PT, R5, 0x61, PT ;  /* 0x000000610500780c */ /* 0x004fda0003f46270 */
[----:B------:R-:W-:Y:S05]  /*75c0*/  @!P2 BRA `(.L_x_49) ;  /* 0x000000140048a947 */ /* 0x000fea0003800000 */
[----:B------:R-:W2:Y:S01]  /*75d0*/  LDL R11, [R1+0x8] ;  /* 0x00000800010b7983 */ /* 0x000ea20000100800 */
[----:B------:R-:W-:Y:S01]  /*75e0*/  IMAD.MOV.U32 R5, RZ, RZ, 0x1 ;  /* 0x00000001ff057424 */ /* 0x000fe200078e00ff */
[C---:B--2---:R-:W-:Y:S01]  /*75f0*/  IADD3 R10, -R11.reuse, RZ, RZ ;  /* 0x000000ff0b0a7210 */ /* 0x044fe20007ffe1ff */
[----:B------:R-:W-:-:S03]  /*7600*/  VIADD R8, R11, 0xfffffffe ;  /* 0xfffffffe0b087836 */ /* 0x000fc60000000000 */
[----:B------:R-:W-:-:S05]  /*7610*/  VIADDMNMX R10, R10, R5, 0xffffffff, !PT ;  /* 0xffffffff0a0a7446 */ /* 0x000fca0007800105 */
[----:B------:R-:W-:-:S05]  /*7620*/  IMAD.IADD R5, R11, 0x1, R10 ;  /* 0x000000010b057824 */ /* 0x000fca00078e020a */
[----:B------:R-:W-:-:S04]  /*7630*/  LOP3.LUT R5, R5, 0x1, RZ, 0xc0, !PT ;  /* 0x0000000105057812 */ /* 0x000fc800078ec0ff */
[----:B------:R-:W-:-:S13]  /*7640*/  ISETP.NE.U32.AND P1, PT, R5, 0x1, PT ;  /* 0x000000010500780c */ /* 0x000fda0003f25070 */
[----:B------:R-:W-:Y:S05]  /*7650*/  @P1 BRA `(.L_x_50) ;  /* 0x0000000400ac1947 */ /* 0x000fea0003800000 */
[----:B------:R-:W-:Y:S04]  /*7660*/  BSSY B0, `(.L_x_51) ;  /* 0x0000063000007945 */ /* 0x000fe80003800000 */
[----:B------:R-:W-:Y:S05]  /*7670*/  @!P6 BRA `(.L_x_52) ;  /* 0x000000040084e947 */ /* 0x000fea0003800000 */
[----:B------:R-:W-:Y:S05]  /*7680*/  @!P0 BRA `(.L_x_53) ;  /* 0x0000000000448947 */ /* 0x000fea0003800000 */
[----:B------:R-:W2:Y:S01]  /*7690*/  LDC R11, c[0x0][0x41c] ;  /* 0x00010700ff0b7b82 */ /* 0x000ea20000000800 */
[----:B------:R-:W-:Y:S01]  /*76a0*/  ULDC.64 UR4, c[0x0][0x408] ;  /* 0x0001020000047ab9 */ /* 0x000fe20000000a00 */
[----:B--2---:R-:W-:-:S13]  /*76b0*/  ISETP.NE.AND P1, PT, R11, 0x1, PT ;  /* 0x000000010b00780c */ /* 0x004fda0003f25270 */
[----:B------:R-:W2:Y:S02]  /*76c0*/  @P1 LDC.64 R4, c[0x0][0x420] ;  /* 0x00010800ff041b82 */ /* 0x000ea40000000a00 */
[----:B--2---:R-:W-:-:S04]  /*76d0*/  @P1 IMAD.HI.U32 R12, R8, R4, RZ ;  /* 0x00000004080c1227 */ /* 0x004fc800078e00ff */
[----:B------:R-:W-:Y:S01]  /*76e0*/  IMAD.MOV.U32 R4, RZ, RZ, R8 ;  /* 0x000000ffff047224 */ /* 0x000fe200078e0008 */
[----:B------:R-:W-:-:S05]  /*76f0*/  @P1 SHF.R.U32.HI R4, RZ, R5, R12 ;  /* 0x00000005ff041219 */ /* 0x000fca000001160c */
[----:B------:R-:W-:-:S04]  /*7700*/  IMAD.MOV R5, RZ, RZ, -R4 ;  /* 0x000000ffff057224 */ /* 0x000fc800078e0a04 */
[----:B------:R-:W-:Y:S01]  /*7710*/  IMAD R8, R11, R5, R8 ;  /* 0x000000050b087224 */ /* 0x000fe200078e0208 */
[--C-:B------:R-:W-:Y:S01]  /*7720*/  SHF.R.S32.HI R5, RZ, 0x1f, R4.reuse ;  /* 0x0000001fff057819 */ /* 0x100fe20000011404 */
[----:B------:R-:W-:Y:S02]  /*7730*/  IMAD R11, R7, UR4, RZ ;  /* 0x00000004070b7c24 */ /* 0x000fe4000f8e02ff */
[----:B------:R-:W-:-:S04]  /*7740*/  IMAD.WIDE.U32 R4, R6, UR4, R4 ;  /* 0x0000000406047c25 */ /* 0x000fc8000f8e0004 */
[----:B------:R-:W-:Y:S01]  /*7750*/  IMAD R11, R6, UR5, R11 ;  /* 0x00000005060b7c24 */ /* 0x000fe2000f8e020b */
[----:B------:R-:W-:-:S03]  /*7760*/  LEA R2, P1, R4, R2, 0x2 ;  /* 0x0000000204027211 */ /* 0x000fc600078210ff */
[----:B------:R-:W-:-:S05]  /*7770*/  IMAD.IADD R11, R11, 0x1, R5 ;  /* 0x000000010b0b7824 */ /* 0x000fca00078e0205 */
[----:B------:R-:W-:-:S05]  /*7780*/  LEA.HI.X R3, R4, R3, R11, 0x2, P1 ;  /* 0x0000000304037211 */ /* 0x000fca00008f140b */
[----:B------:R2:W5:Y:S02]  /*7790*/  LDG.E R4, desc[UR40][R2.64] ;  /* 0x0000002802047981 */ /* 0x000564000c1e1900 */
.L_x_53:
[----:B--2---:R-:W2:Y:S01]  /*77a0*/  S2R R3, SR_CgaCtaId ;  /* 0x0000000000037919 */ /* 0x004ea20000008800 */
[----:B------:R-:W-:Y:S01]  /*77b0*/  MOV R2, 0x400 ;  /* 0x0000040000027802 */ /* 0x000fe20000000f00 */
[----:B------:R-:W3:Y:S03]  /*77c0*/  S2R R5, SR_TID.X ;  /* 0x0000000000057919 */ /* 0x000ee60000002100 */
[----:B--2---:R-:W-:Y:S02]  /*77d0*/  LEA R2, R3, R2, 0x18 ;  /* 0x0000000203027211 */ /* 0x004fe400078ec0ff */
[----:B------:R-:W-:Y:S02]  /*77e0*/  SHF.L.U32 R3, R17, 0x1f, RZ ;  /* 0x0000001f11037819 */ /* 0x000fe400000006ff */
[----:B---3--:R-:W-:Y:S01]  /*77f0*/  LOP3.LUT R5, R5, 0x7f, RZ, 0xc0, !PT ;  /* 0x0000007f05057812 */ /* 0x008fe200078ec0ff */
[----:B------:R-:W-:-:S03]  /*7800*/  IMAD R2, R16, 0x8, R2 ;  /* 0x0000000810027824 */ /* 0x000fc600078e0202 */
[----:B------:R-:W-:Y:S01]  /*7810*/  ISETP.NE.AND P1, PT, R5, RZ, PT ;  /* 0x000000ff0500720c */ /* 0x000fe20003f25270 */
[----:B------:R-:W2:Y:S02]  /*7820*/  SYNCS.PHASECHK.TRANS64.TRYWAIT P2, [R2+URZ+0x22840], R3 ;  /* 0x02284003020075a7 */ /* 0x000ea4000804017f */
[----:B--2---:R-:W-:Y:S10]  /*7830*/  @!P2 BRA `(.L_x_54) ;  /* 0x0000001800bca947 */ /* 0x004ff40003800000 */
.L_x_97:
[----:B------:R-:W-:Y:S05]  /*7840*/  @P1 BRA `(.L_x_55) ;  /* 0x00000000001c1947 */ /* 0x000fea0003800000 */
[----:B------:R-:W3:Y:S01]  /*7850*/  S2R R11, SR_TID.X ;  /* 0x00000000000b7919 */ /* 0x000ee20000002100 */
[----:B------:R-:W-:-:S04]  /*7860*/  MOV R5, 0x3000 ;  /* 0x0000300000057802 */ /* 0x000fc80000000f00 */
[----:B------:R4:W-:Y:S01]  /*7870*/  SYNCS.ARRIVE.TRANS64 RZ, [R2+URZ+0x22830], R5 ;  /* 0x0228300502ff79a7 */ /* 0x0009e2000800003f */
[----:B---3--:R-:W-:-:S04]  /*7880*/  LOP3.LUT R11, R11, 0x1f, RZ, 0xc0, !PT ;  /* 0x0000001f0b0b7812 */ /* 0x008fc800078ec0ff */
[----:B------:R-:W-:-:S13]  /*7890*/  ISETP.NE.AND P2, PT, R11, RZ, PT ;  /* 0x000000ff0b00720c */ /* 0x000fda0003f45270 */
[----:B----4-:R-:W-:Y:S05]  /*78a0*/  @!P2 BRA `(.L_x_55) ;  /* 0x000000000004a947 */ /* 0x010fea0003800000 */
[----:B------:R-:W-:Y:S01]  /*78b0*/  BPT.TRAP 0x1 ;  /* 0x000000040000795c */ /* 0x000fe20000300000 */
.L_x_55:
[----:B------:R-:W3:Y:S01]  /*78c0*/  S2R R11, SR_CgaCtaId ;  /* 0x00000000000b7919 */ /* 0x000ee20000008800 */
[----:B------:R-:W-:Y:S01]  /*78d0*/  MOV R5, 0x400 ;  /* 0x0000040000057802 */ /* 0x000fe20000000f00 */
[----:B------:R-:W-:Y:S01]  /*78e0*/  IMAD R8, R8, 0x60, RZ ;  /* 0x0000006008087824 */ /* 0x000fe200078e02ff */
[----:B------:R-:W-:Y:S01]  /*78f0*/  R2UR UR9, R2 ;  /* 0x00000000020972ca */ /* 0x000fe200000e0000 */
[----:B------:R-:W-:Y:S01]  /*7900*/  UIADD3 UR4, UP0, UR42, 0x370, URZ ;  /* 0x000003702a047890 */ /* 0x000fe2000ff1e03f */
[----:B------:R-:W-:Y:S01]  /*7910*/  R2UR UR12, R0 ;  /* 0x00000000000c72ca */ /* 0x000fe200000e0000 */
[----:B------:R-:W-:Y:S01]  /*7920*/  UMOV UR6, 0x0 ;  /* 0x0000000000067882 */ /* 0x000fe20000000000 */
[----:B-----5:R-:W-:Y:S01]  /*7930*/  R2UR UR13, R4 ;  /* 0x00000000040d72ca */ /* 0x020fe200000e0000 */
[----:B------:R-:W-:Y:S01]  /*7940*/  UIADD3.X UR5, URZ, UR43, URZ, UP0, !UPT ;  /* 0x0000002b3f057290 */ /* 0x000fe200087fe43f */
[----:B------:R-:W-:Y:S01]  /*7950*/  R2UR UR11, R8 ;  /* 0x00000000080b72ca */ /* 0x000fe200000e0000 */
[----:B------:R-:W-:Y:S01]  /*7960*/  UMOV UR7, 0x14f00000 ;  /* 0x14f0000000077882 */ /* 0x000fe20000000000 */
[----:B------:R-:W-:-:S05]  /*7970*/  UMOV UR10, URZ ;  /* 0x0000003f000a7c82 */ /* 0x000fca0008000000 */
[----:B------:R-:W-:Y:S01]  /*7980*/  UIADD3 UR9, UR9, 0x22830, URZ ;  /* 0x0002283009097890 */ /* 0x000fe2000fffe03f */
[----:B---3--:R-:W-:-:S05]  /*7990*/  LEA R5, R11, R5, 0x18 ;  /* 0x000000050b057211 */ /* 0x008fca00078ec0ff */
[----:B------:R-:W-:-:S05]  /*79a0*/  IMAD R5, R16, 0x3000, R5 ;  /* 0x0000300010057824 */ /* 0x000fca00078e0205 */
[----:B------:R-:W-:-:S13]  /*79b0*/  R2UR UR8, R5 ;  /* 0x00000000050872ca */ /* 0x000fda00000e0000 */
[----:B------:R-:W-:-:S09]  /*79c0*/  UIADD3 UR8, UR8, 0x1c400, URZ ;  /* 0x0001c40008087890 */ /* 0x000fd2000fffe03f */
[----:B------:R3:W-:Y:S01]  /*79d0*/  UTMALDG.4D [UR8], [UR4], desc[UR6] ;  /* 0x00000608040075b4 */ /* 0x0007e20008019000 */
[----:B------:R-:W4:Y:S02]  /*79e0*/  SYNCS.PHASECHK.TRANS64.TRYWAIT P2, [R2+URZ+0x22860], R3 ;  /* 0x02286003020075a7 */ /* 0x000f24000804017f */
[----:B---34-:R-:W-:Y:S05]  /*79f0*/  @!P2 BRA `(.L_x_56) ;  /* 0x000000180060a947 */ /* 0x018fea0003800000 */
.L_x_98:
[----:B------:R-:W-:Y:S05]  /*7a00*/  @P1 BRA `(.L_x_57) ;  /* 0x00000000001c1947 */ /* 0x000fea0003800000 */
[----:B------:R-:W4:Y:S01]  /*7a10*/  S2R R5, SR_TID.X ;  /* 0x0000000000057919 */ /* 0x000f220000002100 */
[----:B--23--:R-:W-:-:S04]  /*7a20*/  IMAD.MOV.U32 R3, RZ, RZ, 0xc000 ;  /* 0x0000c000ff037424 */ /* 0x00cfc800078e00ff */
[----:B------:R2:W-:Y:S01]  /*7a30*/  SYNCS.ARRIVE.TRANS64 RZ, [R2+URZ+0x22850], R3 ;  /* 0x0228500302ff79a7 */ /* 0x0005e2000800003f */
[----:B----4-:R-:W-:-:S04]  /*7a40*/  LOP3.LUT R5, R5, 0x1f, RZ, 0xc0, !PT ;  /* 0x0000001f05057812 */ /* 0x010fc800078ec0ff */
[----:B------:R-:W-:-:S13]  /*7a50*/  ISETP.NE.AND P1, PT, R5, RZ, PT ;  /* 0x000000ff0500720c */ /* 0x000fda0003f25270 */
[----:B--2---:R-:W-:Y:S05]  /*7a60*/  @!P1 BRA `(.L_x_57) ;  /* 0x0000000000049947 */ /* 0x004fea0003800000 */
[----:B------:R-:W-:Y:S01]  /*7a70*/  BPT.TRAP 0x1 ;  /* 0x000000040000795c */ /* 0x000fe20000300000 */
.L_x_57:
[----:B------:R-:W4:Y:S01]  /*7a80*/  S2R R5, SR_CgaCtaId ;  /* 0x0000000000057919 */ /* 0x000f220000008800 */
[----:B--23--:R-:W-:Y:S01]  /*7a90*/  MOV R3, 0x400 ;  /* 0x0000040000037802 */ /* 0x00cfe20000000f00 */
[----:B------:R-:W-:Y:S01]  /*7aa0*/  UIADD3 UR4, UP0, UR42, 0x470, URZ ;  /* 0x000004702a047890 */ /* 0x000fe2000ff1e03f */
[----:B------:R-:W-:Y:S01]  /*7ab0*/  R2UR UR9, R2 ;  /* 0x00000000020972ca */ /* 0x000fe200000e0000 */
[----:B------:R-:W-:Y:S01]  /*7ac0*/  UMOV UR10, URZ ;  /* 0x0000003f000a7c82 */ /* 0x000fe20008000000 */
[----:B------:R-:W-:Y:S01]  /*7ad0*/  R2UR UR11, R8 ;  /* 0x00000000080b72ca */ /* 0x000fe200000e0000 */
[----:B------:R-:W-:Y:S01]  /*7ae0*/  UIADD3.X UR5, URZ, UR43, URZ, UP0, !UPT ;  /* 0x0000002b3f057290 */ /* 0x000fe200087fe43f */
[----:B------:R-:W-:Y:S01]  /*7af0*/  R2UR UR12, R0 ;  /* 0x00000000000c72ca */ /* 0x000fe200000e0000 */
[----:B------:R-:W-:Y:S01]  /*7b00*/  UMOV UR6, 0x0 ;  /* 0x0000000000067882 */ /* 0x000fe20000000000 */
[----:B------:R-:W-:Y:S01]  /*7b10*/  R2UR UR13, R4 ;  /* 0x00000000040d72ca */ /* 0x000fe200000e0000 */
[----:B------:R-:W-:Y:S01]  /*7b20*/  UMOV UR7, 0x14f00000 ;  /* 0x14f0000000077882 */ /* 0x000fe20000000000 */
[----:B------:R-:W-:-:S05]  /*7b30*/  UMOV UR17, 0x40 ;  /* 0x0000004000117882 */ /* 0x000fca0000000000 */
[----:B------:R-:W-:Y:S01]  /*7b40*/  UIADD3 UR9, UR9, 0x22850, URZ ;  /* 0x0002285009097890 */ /* 0x000fe2000fffe03f */
[----:B----4-:R-:W-:-:S05]  /*7b50*/  LEA R3, R5, R3, 0x18 ;  /* 0x0000000305037211 */ /* 0x010fca00078ec0ff */
[----:B------:R-:W-:-:S05]  /*7b60*/  IMAD R2, R16, 0xc000, R3 ;  /* 0x0000c00010027824 */ /* 0x000fca00078e0203 */
[----:B------:R-:W-:-:S13]  /*7b70*/  R2UR UR14, R2 ;  /* 0x00000000020e72ca */ /* 0x000fda00000e0000 */
[----:B------:R-:W-:Y:S02]  /*7b80*/  UIADD3 UR8, UR14, 0x400, URZ ;  /* 0x000004000e087890 */ /* 0x000fe4000fffe03f */
[----:B------:R-:W-:Y:S02]  /*7b90*/  UIADD3 UR15, UR14, 0x3400, URZ ;  /* 0x000034000e0f7890 */ /* 0x000fe4000fffe03f */
[----:B------:R-:W-:Y:S02]  /*7ba0*/  UIADD3 UR16, UR14, 0x6400, URZ ;  /* 0x000064000e107890 */ /* 0x000fe4000fffe03f */
[----:B------:R-:W-:-:S03]  /*7bb0*/  UIADD3 UR14, UR14, 0x9400, URZ ;  /* 0x000094000e0e7890 */ /* 0x000fc6000fffe03f */
[----:B------:R2:W-:Y:S02]  /*7bc0*/  UTMALDG.4D [UR8], [UR4], desc[UR6] ;  /* 0x00000608040075b4 */ /* 0x0005e40008019000 */
[----:B--2---:R-:W-:Y:S01]  /*7bd0*/  UMOV UR8, UR15 ;  /* 0x0000000f00087c82 */ /* 0x004fe20008000000 */
[----:B------:R-:W-:Y:S01]  /*7be0*/  UMOV UR10, UR17 ;  /* 0x00000011000a7c82 */ /* 0x000fe20008000000 */
[----:B------:R-:W-:Y:S01]  /*7bf0*/  UMOV UR15, 0x80 ;  /* 0x00000080000f7882 */ /* 0x000fe20000000000 */
        /* <DEDUP_REMOVED lines=8> */
[----:B--2---:R-:W-:Y:S01]  /*7c80*/  NOP ;  /* 0x0000000000007918 */ /* 0x004fe20000000000 */
.L_x_52:
[----:B------:R-:W-:Y:S05]  /*7c90*/  BSYNC B0 ;  /* 0x0000000000007941 */ /* 0x000fea0003800000 */
.L_x_51:
[----:B------:R-:W2:Y:S01]  /*7ca0*/  LDL.LU R3, [R1+0x8] ;  /* 0x0000080001037983 */ /* 0x000ea20000300800 */
[----:B------:R-:W-:-:S05]  /*7cb0*/  VIADD R16, R16, 0x1 ;  /* 0x0000000110107836 */ /* 0x000fca0000000000 */
[----:B------:R-:W-:-:S04]  /*7cc0*/  ISETP.NE.AND P1, PT, R16, 0x2, PT ;  /* 0x000000021000780c */ /* 0x000fc80003f25270 */
[----:B------:R-:W-:Y:S02]  /*7cd0*/  SEL R2, RZ, 0x1, P1 ;  /* 0x00000001ff027807 */ /* 0x000fe40000800000 */
[----:B------:R-:W-:Y:S02]  /*7ce0*/  SEL R16, R16, RZ, P1 ;  /* 0x000000ff10107207 */ /* 0x000fe40000800000 */
[----:B------:R-:W-:Y:S01]  /*7cf0*/  LOP3.LUT R17, R17, R2, RZ, 0x3c, !PT ;  /* 0x0000000211117212 */ /* 0x000fe200078e3cff */
[----:B--2---:R-:W-:-:S07]  /*7d00*/  VIADD R8, R3, 0xfffffffd ;  /* 0xfffffffd03087836 */ /* 0x004fce0000000000 */
.L_x_50:
[----:B------:R-:W-:Y:S01]  /*7d10*/  IMAD.MOV R10, RZ, RZ, -R10 ;  /* 0x000000ffff0a7224 */ /* 0x000fe200078e0a0a */
[----:B------:R-:W-:Y:S04]  /*7d20*/  BSSY B0, `(.L_x_49) ;  /* 0x00000dc000007945 */ /* 0x000fe80003800000 */
[----:B------:R-:W-:-:S13]  /*7d30*/  ISETP.NE.AND P1, PT, R9, R10, PT ;  /* 0x0000000a0900720c */ /* 0x000fda0003f25270 */
[----:B------:R-:W-:Y:S05]  /*7d40*/  @!P1 BRA `(.L_x_58) ;  /* 0x0000000c00649947 */ /* 0x000fea0003800000 */
.L_x_73:
[----:B------:R-:W-:Y:S04]  /*7d50*/  BSSY B1, `(.L_x_59) ;  /* 0x0000065000017945 */ /* 0x000fe80003800000 */
[----:B------:R-:W-:Y:S05]  /*7d60*/  @!P6 BRA `(.L_x_60) ;  /* 0x00000004008ce947 */ /* 0x000fea0003800000 */
[----:B-1----:R-:W-:Y:S01]  /*7d70*/  IMAD.MOV.U32 R9, RZ, RZ, R8 ;  /* 0x000000ffff097224 */ /* 0x002fe200078e0008 */
[----:B------:R-:W-:Y:S06]  /*7d80*/  @!P0 BRA `(.L_x_61) ;  /* 0x0000000000488947 */ /* 0x000fec0003800000 */
[----:B------:R-:W1:Y:S01]  /*7d90*/  LDC R10, c[0x0][0x41c] ;  /* 0x00010700ff0a7b82 */ /* 0x000e620000000800 */
[----:B------:R-:W-:Y:S02]  /*7da0*/  ULDC.64 UR4, c[0x0][0x408] ;  /* 0x0001020000047ab9 */ /* 0x000fe40000000a00 */
[----:B------:R-:W-:-:S04]  /*7db0*/  IMAD R11, R7, UR4, RZ ;  /* 0x00000004070b7c24 */ /* 0x000fc8000f8e02ff */
[----:B------:R-:W-:Y:S01]  /*7dc0*/  IMAD R11, R6, UR5, R11 ;  /* 0x00000005060b7c24 */ /* 0x000fe2000f8e020b */
[----:B-1----:R-:W-:-:S13]  /*7dd0*/  ISETP.NE.AND P1, PT, R10, 0x1, PT ;  /* 0x000000010a00780c */ /* 0x002fda0003f25270 */
[----:B------:R-:W1:Y:S02]  /*7de0*/  @P1 LDC.64 R2, c[0x0][0x420] ;  /* 0x00010800ff021b82 */ /* 0x000e640000000a00 */
[----:B-1----:R-:W-:-:S04]  /*7df0*/  @P1 IMAD.HI.U32 R4, R8, R2, RZ ;  /* 0x0000000208041227 */ /* 0x002fc800078e00ff */
[----:B------:R-:W-:Y:S01]  /*7e00*/  IMAD.MOV.U32 R2, RZ, RZ, R8 ;  /* 0x000000ffff027224 */ /* 0x000fe200078e0008 */
[----:B------:R-:W-:Y:S02]  /*7e10*/  @P1 SHF.R.U32.HI R2, RZ, R3, R4 ;  /* 0x00000003ff021219 */ /* 0x000fe40000011604 */
[----:B------:R-:W1:Y:S02]  /*7e20*/  LDC.64 R4, c[0x0][0x3f8] ;  /* 0x0000fe00ff047b82 */ /* 0x000e640000000a00 */
[--C-:B------:R-:W-:Y:S01]  /*7e30*/  SHF.R.S32.HI R3, RZ, 0x1f, R2.reuse ;  /* 0x0000001fff037819 */ /* 0x100fe20000011402 */
[--C-:B------:R-:W-:Y:S02]  /*7e40*/  IMAD.MOV R9, RZ, RZ, -R2.reuse ;  /* 0x000000ffff097224 */ /* 0x100fe400078e0a02 */
[----:B------:R-:W-:-:S04]  /*7e50*/  IMAD.WIDE.U32 R2, R6, UR4, R2 ;  /* 0x0000000406027c25 */ /* 0x000fc8000f8e0002 */
[----:B------:R-:W-:Y:S01]  /*7e60*/  IMAD R9, R10, R9, R8 ;  /* 0x000000090a097224 */ /* 0x000fe200078e0208 */
[----:B------:R-:W-:Y:S02]  /*7e70*/  IADD3 R11, R11, R3, RZ ;  /* 0x000000030b0b7210 */ /* 0x000fe40007ffe0ff */
[----:B-1----:R-:W-:-:S04]  /*7e80*/  LEA R4, P1, R2, R4, 0x2 ;  /* 0x0000000402047211 */ /* 0x002fc800078210ff */
[----:B------:R-:W-:-:S05]  /*7e90*/  LEA.HI.X R5, R2, R5, R11, 0x2, P1 ;  /* 0x0000000502057211 */ /* 0x000fca00008f140b */
[----:B------:R1:W5:Y:S04]  /*7ea0*/  LDG.E R4, desc[UR40][R4.64] ;  /* 0x0000002804047981 */ /* 0x000368000c1e1900 */
.L_x_61:
[----:B------:R-:W2:Y:S01]  /*7eb0*/  S2R R3, SR_CgaCtaId ;  /* 0x0000000000037919 */ /* 0x000ea20000008800 */
[----:B------:R-:W-:Y:S01]  /*7ec0*/  MOV R2, 0x400 ;  /* 0x0000040000027802 */ /* 0x000fe20000000f00 */
[----:B-1----:R-:W1:Y:S03]  /*7ed0*/  S2R R5, SR_TID.X ;  /* 0x0000000000057919 */ /* 0x002e660000002100 */
[----:B--2---:R-:W-:Y:S02]  /*7ee0*/  LEA R2, R3, R2, 0x18 ;  /* 0x0000000203027211 */ /* 0x004fe400078ec0ff */
[----:B-1----:R-:W-:-:S03]  /*7ef0*/  LOP3.LUT R5, R5, 0x7f, RZ, 0xc0, !PT ;  /* 0x0000007f05057812 */ /* 0x002fc600078ec0ff */
[----:B------:R-:W-:Y:S01]  /*7f00*/  IMAD R3, R16, 0x8, R2 ;  /* 0x0000000810037824 */ /* 0x000fe200078e0202 */
[----:B------:R-:W-:Y:S02]  /*7f10*/  SHF.L.U32 R2, R17, 0x1f, RZ ;  /* 0x0000001f11027819 */ /* 0x000fe400000006ff */
[----:B------:R-:W-:Y:S02]  /*7f20*/  ISETP.NE.AND P1, PT, R5, RZ, PT ;  /* 0x000000ff0500720c */ /* 0x000fe40003f25270 */
[----:B------:R-:W1:Y:S02]  /*7f30*/  SYNCS.PHASECHK.TRANS64.TRYWAIT P2, [R3+URZ+0x22840], R2 ;  /* 0x02284002030075a7 */ /* 0x000e64000804017f */
[----:B-1----:R-:W-:Y:S09]  /*7f40*/  @!P2 BRA `(.L_x_62) ;  /* 0x000000140020a947 */ /* 0x002ff20003800000 */
.L_x_99:
[----:B------:R-:W-:Y:S05]  /*7f50*/  @P1 BRA `(.L_x_63) ;  /* 0x00000000001c1947 */ /* 0x000fea0003800000 */
[----:B------:R-:W2:Y:S01]  /*7f60*/  S2R R5, SR_TID.X ;  /* 0x0000000000057919 */ /* 0x000ea20000002100 */
[----:B------:R-:W-:-:S04]  /*7f70*/  IMAD.MOV.U32 R10, RZ, RZ, 0x3000 ;  /* 0x00003000ff0a7424 */ /* 0x000fc800078e00ff */
[----:B------:R3:W-:Y:S01]  /*7f80*/  SYNCS.ARRIVE.TRANS64 RZ, [R3+URZ+0x22830], R10 ;  /* 0x0228300a03ff79a7 */ /* 0x0007e2000800003f */
[----:B--2---:R-:W-:-:S04]  /*7f90*/  LOP3.LUT R5, R5, 0x1f, RZ, 0xc0, !PT ;  /* 0x0000001f05057812 */ /* 0x004fc800078ec0ff */
[----:B------:R-:W-:-:S13]  /*7fa0*/  ISETP.NE.AND P2, PT, R5, RZ, PT ;  /* 0x000000ff0500720c */ /* 0x000fda0003f45270 */
[----:B---3--:R-:W-:Y:S05]  /*7fb0*/  @!P2 BRA `(.L_x_63) ;  /* 0x000000000004a947 */ /* 0x008fea0003800000 */
[----:B------:R-:W-:Y:S01]  /*7fc0*/  BPT.TRAP 0x1 ;  /* 0x000000040000795c */ /* 0x000fe20000300000 */
.L_x_63:
[----:B------:R-:W2:Y:S01]  /*7fd0*/  S2R R10, SR_CgaCtaId ;  /* 0x00000000000a7919 */ /* 0x000ea20000008800 */
[----:B------:R-:W-:Y:S01]  /*7fe0*/  MOV R5, 0x400 ;  /* 0x0000040000057802 */ /* 0x000fe20000000f00 */
[----:B------:R-:W-:Y:S01]  /*7ff0*/  UIADD3 UR4, UP0, UR42, 0x370, URZ ;  /* 0x000003702a047890 */ /* 0x000fe2000ff1e03f */
[----:B------:R-:W-:Y:S01]  /*8000*/  R2UR UR9, R3 ;  /* 0x00000000030972ca */ /* 0x000fe200000e0000 */
[----:B------:R-:W-:Y:S01]  /*8010*/  UMOV UR6, 0x0 ;  /* 0x0000000000067882 */ /* 0x000fe20000000000 */
[----:B------:R-:W-:Y:S01]  /*8020*/  R2UR UR12, R0 ;  /* 0x00000000000c72ca */ /* 0x000fe200000e0000 */
[----:B------:R-:W-:Y:S01]  /*8030*/  UIADD3.X UR5, URZ, UR43, URZ, UP0, !UPT ;  /* 0x0000002b3f057290 */ /* 0x000fe200087fe43f */
[----:B-----5:R-:W-:Y:S01]  /*8040*/  R2UR UR13, R4 ;  /* 0x00000000040d72ca */ /* 0x020fe200000e0000 */
[----:B------:R-:W-:Y:S01]  /*8050*/  UMOV UR7, 0x14f00000 ;  /* 0x14f0000000077882 */ /* 0x000fe20000000000 */
[----:B------:R-:W-:-:S07]  /*8060*/  UMOV UR10, URZ ;  /* 0x0000003f000a7c82 */ /* 0x000fce0008000000 */
[----:B------:R-:W-:Y:S01]  /*8070*/  UIADD3 UR9, UR9, 0x22830, URZ ;  /* 0x0002283009097890 */ /* 0x000fe2000fffe03f */
[----:B--2---:R-:W-:-:S05]  /*8080*/  LEA R5, R10, R5, 0x18 ;  /* 0x000000050a057211 */ /* 0x004fca00078ec0ff */
[----:B------:R-:W-:-:S05]  /*8090*/  IMAD R5, R16, 0x3000, R5 ;  /* 0x0000300010057824 */ /* 0x000fca00078e0205 */
[----:B------:R-:W-:Y:S01]  /*80a0*/  R2UR UR8, R5 ;  /* 0x00000000050872ca */ /* 0x000fe200000e0000 */
[----:B------:R-:W-:-:S05]  /*80b0*/  IMAD R5, R9, 0x60, RZ ;  /* 0x0000006009057824 */ /* 0x000fca00078e02ff */
[----:B------:R-:W-:-:S07]  /*80c0*/  R2UR UR11, R5 ;  /* 0x00000000050b72ca */ /* 0x000fce00000e0000 */
[----:B------:R-:W-:-:S09]  /*80d0*/  UIADD3 UR8, UR8, 0x1c400, URZ ;  /* 0x0001c40008087890 */ /* 0x000fd2000fffe03f */
[----:B------:R2:W-:Y:S01]  /*80e0*/  UTMALDG.4D [UR8], [UR4], desc[UR6] ;  /* 0x00000608040075b4 */ /* 0x0005e20008019000 */
[----:B------:R-:W3:Y:S02]  /*80f0*/  SYNCS.PHASECHK.TRANS64.TRYWAIT P2, [R3+URZ+0x22860], R2 ;  /* 0x02286002030075a7 */ /* 0x000ee4000804017f */
[----:B--23--:R-:W-:Y:S05]  /*8100*/  @!P2 BRA `(.L_x_64) ;  /* 0x0000001000c4a947 */ /* 0x00cfea0003800000 */
.L_x_100:
[----:B------:R-:W-:Y:S05]  /*8110*/  @P1 BRA `(.L_x_65) ;  /* 0x00000000001c1947 */ /* 0x000fea0003800000 */
[----:B------:R-:W3:Y:S01]  /*8120*/  S2R R9, SR_TID.X ;  /* 0x0000000000097919 */ /* 0x000ee20000002100 */
[----:B-12---:R-:W-:-:S04]  /*8130*/  IMAD.MOV.U32 R2, RZ, RZ, 0xc000 ;  /* 0x0000c000ff027424 */ /* 0x006fc800078e00ff */
[----:B------:R4:W-:Y:S01]  /*8140*/  SYNCS.ARRIVE.TRANS64 RZ, [R3+URZ+0x22850], R2 ;  /* 0x0228500203ff79a7 */ /* 0x0009e2000800003f */
[----:B---3--:R-:W-:-:S04]  /*8150*/  LOP3.LUT R9, R9, 0x1f, RZ, 0xc0, !PT ;  /* 0x0000001f09097812 */ /* 0x008fc800078ec0ff */
[----:B------:R-:W-:-:S13]  /*8160*/  ISETP.NE.AND P1, PT, R9, RZ, PT ;  /* 0x000000ff0900720c */ /* 0x000fda0003f25270 */
[----:B----4-:R-:W-:Y:S05]  /*8170*/  @!P1 BRA `(.L_x_65) ;  /* 0x0000000000049947 */ /* 0x010fea0003800000 */
[----:B------:R-:W-:Y:S01]  /*8180*/  BPT.TRAP 0x1 ;  /* 0x000000040000795c */ /* 0x000fe20000300000 */
.L_x_65:
[----:B------:R-:W3:Y:S01]  /*8190*/  S2R R9, SR_CgaCtaId ;  /* 0x0000000000097919 */ /* 0x000ee20000008800 */
[----:B-12---:R-:W-:Y:S01]  /*81a0*/  MOV R2, 0x400 ;  /* 0x0000040000027802 */ /* 0x006fe20000000f00 */
        /* <DEDUP_REMOVED lines=11> */
[----:B---3--:R-:W-:-:S05]  /*8260*/  LEA R2, R9, R2, 0x18 ;  /* 0x0000000209027211 */ /* 0x008fca00078ec0ff */
[----:B------:R-:W-:-:S05]  /*8270*/  IMAD R2, R16, 0xc000, R2 ;  /* 0x0000c00010027824 */ /* 0x000fca00078e0202 */
[----:B------:R-:W-:-:S13]  /*8280*/  R2UR UR14, R2 ;  /* 0x00000000020e72ca */ /* 0x000fda00000e0000 */
[----:B------:R-:W-:Y:S02]  /*8290*/  UIADD3 UR8, UR14, 0x400, URZ ;  /* 0x000004000e087890 */ /* 0x000fe4000fffe03f */
[----:B------:R-:W-:Y:S02]  /*82a0*/  UIADD3 UR15, UR14, 0x3400, URZ ;  /* 0x000034000e0f7890 */ /* 0x000fe4000fffe03f */
[----:B------:R-:W-:Y:S02]  /*82b0*/  UIADD3 UR16, UR14, 0x6400, URZ ;  /* 0x000064000e107890 */ /* 0x000fe4000fffe03f */
[----:B------:R-:W-:-:S03]  /*82c0*/  UIADD3 UR14, UR14, 0x9400, URZ ;  /* 0x000094000e0e7890 */ /* 0x000fc6000fffe03f */
[----:B------:R1:W-:Y:S02]  /*82d0*/  UTMALDG.4D [UR8], [UR4], desc[UR6] ;  /* 0x00000608040075b4 */ /* 0x0003e40008019000 */
[----:B-1----:R-:W-:Y:S01]  /*82e0*/  UMOV UR8, UR15 ;  /* 0x0000000f00087c82 */ /* 0x002fe20008000000 */
[----:B------:R-:W-:Y:S01]  /*82f0*/  UMOV UR10, UR17 ;  /* 0x00000011000a7c82 */ /* 0x000fe20008000000 */
[----:B------:R-:W-:Y:S01]  /*8300*/  UMOV UR15, 0x80 ;  /* 0x00000080000f7882 */ /* 0x000fe20000000000 */
[----:B------:R1:W-:Y:S02]  /*8310*/  UTMALDG.4D [UR8], [UR4], desc[UR6] ;  /* 0x00000608040075b4 */ /* 0x0003e40008019000 */
[----:B-1----:R-:W-:Y:S01]  /*8320*/  UMOV UR8, UR16 ;  /* 0x0000001000087c82 */ /* 0x002fe20008000000 */
[----:B------:R-:W-:Y:S01]  /*8330*/  UMOV UR10, UR15 ;  /* 0x0000000f000a7c82 */ /* 0x000fe20008000000 */
[----:B------:R-:W-:Y:S01]  /*8340*/  UMOV UR15, 0xc0 ;  /* 0x000000c0000f7882 */ /* 0x000fe20000000000 */
[----:B------:R1:W-:Y:S02]  /*8350*/  UTMALDG.4D [UR8], [UR4], desc[UR6] ;  /* 0x00000608040075b4 */ /* 0x0003e40008019000 */
[----:B-1----:R-:W-:Y:S01]  /*8360*/  UMOV UR8, UR14 ;  /* 0x0000000e00087c82 */ /* 0x002fe20008000000 */
[----:B------:R-:W-:-:S02]  /*8370*/  UMOV UR10, UR15 ;  /* 0x0000000f000a7c82 */ /* 0x000fc40008000000 */
[----:B------:R2:W-:Y:S02]  /*8380*/  UTMALDG.4D [UR8], [UR4], desc[UR6] ;  /* 0x00000608040075b4 */ /* 0x0005e40008019000 */
[----:B--2---:R-:W-:Y:S01]  /*8390*/  NOP ;  /* 0x0000000000007918 */ /* 0x004fe20000000000 */
.L_x_60:
[----:B------:R-:W-:Y:S05]  /*83a0*/  BSYNC B1 ;  /* 0x0000000000017941 */ /* 0x000fea0003800000 */
.L_x_59:
[----:B-1----:R-:W-:Y:S01]  /*83b0*/  VIADD R9, R16, 0x1 ;  /* 0x0000000110097836 */ /* 0x002fe20000000000 */
[----:B------:R-:W-:Y:S04]  /*83c0*/  BSSY B1, `(.L_x_66) ;  /* 0x0000069000017945 */ /* 0x000fe80003800000 */
[----:B------:R-:W-:-:S04]  /*83d0*/  ISETP.NE.AND P1, PT, R9, 0x2, PT ;  /* 0x000000020900780c */ /* 0x000fc80003f25270 */
[----:B------:R-:W-:Y:S02]  /*83e0*/  SEL R2, RZ, 0x1, P1 ;  /* 0x00000001ff027807 */ /* 0x000fe40000800000 */
[----:B------:R-:W-:Y:S02]  /*83f0*/  SEL R9, R9, RZ, P1 ;  /* 0x000000ff09097207 */ /* 0x000fe40000800000 */
[----:B------:R-:W-:Y:S01]  /*8400*/  LOP3.LUT R17, R17, R2, RZ, 0x3c, !PT ;  /* 0x0000000211117212 */ /* 0x000fe200078e3cff */
[----:B------:R-:W-:Y:S06]  /*8410*/  @!P6 BRA `(.L_x_67) ;  /* 0x00000004008ce947 */ /* 0x000fec0003800000 */
[----:B------:R-:W-:Y:S01]  /*8420*/  VIADD R10, R8, 0xffffffff ;  /* 0xffffffff080a7836 */ /* 0x000fe20000000000 */
        /* <DEDUP_REMOVED lines=9> */
[----:B------:R-:W-:-:S05]  /*84c0*/  @P1 SHF.R.U32.HI R2, RZ, R3, R4 ;  /* 0x00000003ff021219 */ /* 0x000fca0000011604 */
[----:B------:R-:W-:-:S04]  /*84d0*/  IMAD.MOV R3, RZ, RZ, -R2 ;  /* 0x000000ffff037224 */ /* 0x000fc800078e0a02 */
[----:B------:R-:W-:Y:S01]  /*84e0*/  IMAD R10, R5, R3, R10 ;  /* 0x00000003050a7224 */ /* 0x000fe200078e020a */
[--C-:B------:R-:W-:Y:S01]  /*84f0*/  SHF.R.S32.HI R3, RZ, 0x1f, R2.reuse ;  /* 0x0000001fff037819 */ /* 0x100fe20000011402 */
[----:B------:R-:W1:Y:S02]  /*8500*/  LDC.64 R4, c[0x0][0x3f8] ;  /* 0x0000fe00ff047b82 */ /* 0x000e640000000a00 */
[----:B------:R-:W-:-:S05]  /*8510*/  IMAD.WIDE.U32 R2, R6, UR4, R2 ;  /* 0x0000000406027c25 */ /* 0x000fca000f8e0002 */
[----:B------:R-:W-:Y:S02]  /*8520*/  IADD3 R11, R11, R3, RZ ;  /* 0x000000030b0b7210 */ /* 0x000fe40007ffe0ff */
[----:B-1----:R-:W-:-:S04]  /*8530*/  LEA R4, P1, R2, R4, 0x2 ;  /* 0x0000000402047211 */ /* 0x002fc800078210ff */
[----:B------:R-:W-:-:S05]  /*8540*/  LEA.HI.X R5, R2, R5, R11, 0x2, P1 ;  /* 0x0000000502057211 */ /* 0x000fca00008f140b */
[----:B------:R1:W5:Y:S04]  /*8550*/  LDG.E R4, desc[UR40][R4.64] ;  /* 0x0000002804047981 */ /* 0x000368000c1e1900 */
.L_x_68:
        /* <DEDUP_REMOVED lines=10> */
.L_x_101:
        /* <DEDUP_REMOVED lines=8> */
.L_x_70:
[----:B------:R-:W2:Y:S01]  /*8680*/  S2R R11, SR_CgaCtaId ;  /* 0x00000000000b7919 */ /* 0x000ea20000008800 */
        /* <DEDUP_REMOVED lines=12> */
[----:B--2---:R-:W-:-:S05]  /*8750*/  LEA R5, R11, R5, 0x18 ;  /* 0x000000050b057211 */ /* 0x004fca00078ec0ff */
[----:B------:R-:W-:-:S05]  /*8760*/  IMAD R5, R9, 0x3000, R5 ;  /* 0x0000300009057824 */ /* 0x000fca00078e0205 */
[----:B------:R-:W-:-:S13]  /*8770*/  R2UR UR8, R5 ;  /* 0x00000000050872ca */ /* 0x000fda00000e0000 */
[----:B------:R-:W-:-:S09]  /*8780*/  UIADD3 UR8, UR8, 0x1c400, URZ ;  /* 0x0001c40008087890 */ /* 0x000fd2000fffe03f */
[----:B------:R2:W-:Y:S01]  /*8790*/  UTMALDG.4D [UR8], [UR4], desc[UR6] ;  /* 0x00000608040075b4 */ /* 0x0005e20008019000 */
[----:B------:R-:W3:Y:S02]  /*87a0*/  SYNCS.PHASECHK.TRANS64.TRYWAIT P2, [R3+URZ+0x22860], R2 ;  /* 0x02286002030075a7 */ /* 0x000ee4000804017f */
[----:B--23--:R-:W-:Y:S05]  /*87b0*/  @!P2 BRA `(.L_x_71) ;  /* 0x0000000c0040a947 */ /* 0x00cfea0003800000 */
.L_x_102:
        /* <DEDUP_REMOVED lines=8> */
.L_x_72:
        /* <DEDUP_REMOVED lines=32> */
[----:B-1----:R-:W-:Y:S01]  /*8a40*/  NOP ;  /* 0x0000000000007918 */ /* 0x002fe20000000000 */
.L_x_67:
[----:B------:R-:W-:Y:S05]  /*8a50*/  BSYNC B1 ;  /* 0x0000000000017941 */ /* 0x000fea0003800000 */
.L_x_66:
[C---:B------:R-:W-:Y:S01]  /*8a60*/  ISETP.GT.AND P2, PT, R8.reuse, 0x1, PT ;  /* 0x000000010800780c */ /* 0x040fe20003f44270 */
[----:B------:R-:W-:Y:S02]  /*8a70*/  VIADD R9, R9, 0x1 ;  /* 0x0000000109097836 */ /* 0x000fe40000000000 */
[----:B------:R-:W-:-:S03]  /*8a80*/  VIADD R8, R8, 0xfffffffe ;  /* 0xfffffffe08087836 */ /* 0x000fc60000000000 */
[----:B------:R-:W-:-:S04]  /*8a90*/  ISETP.NE.AND P1, PT, R9, 0x2, PT ;  /* 0x000000020900780c */ /* 0x000fc80003f25270 */
[----:B------:R-:W-:Y:S02]  /*8aa0*/  SEL R2, RZ, 0x1, P1 ;  /* 0x00000001ff027807 */ /* 0x000fe40000800000 */
[----:B------:R-:W-:Y:S02]  /*8ab0*/  SEL R16, R9, RZ, P1 ;  /* 0x000000ff09107207 */ /* 0x000fe40000800000 */
[----:B------:R-:W-:Y:S01]  /*8ac0*/  LOP3.LUT R17, R17, R2, RZ, 0x3c, !PT ;  /* 0x0000000211117212 */ /* 0x000fe200078e3cff */
[----:B------:R-:W-:Y:S06]  /*8ad0*/  @P2 BRA `(.L_x_73) ;  /* 0xfffffff0009c2947 */ /* 0x000fec000383ffff */
.L_x_58:
[----:B------:R-:W-:Y:S05]  /*8ae0*/  BSYNC B0 ;  /* 0x0000000000007941 */ /* 0x000fea0003800000 */
.L_x_49:
[----:B------:R-:W2:Y:S01]  /*8af0*/  LDL.LU R2, [R1+0xc] ;  /* 0x00000c0001027983 */ /* 0x000ea20000300800 */
[----:B------:R-:W-:-:S03]  /*8b00*/  ULDC UR4, c[0x0][0xda4] ;  /* 0x0003690000047ab9 */ /* 0x000fc60000000800 */
[----:B------:R-:W3:Y:S01]  /*8b10*/  LDL.LU R0, [R1+0x18] ;  /* 0x0000180001007983 */ /* 0x000ee20000300800 */
[----:B--2---:R-:W-:Y:S02]  /*8b20*/  VIADD R2, R2, UR36 ;  /* 0x0000002402027c36 */ /* 0x004fe40008000000 */
[----:B---3--:R-:W-:-:S03]  /*8b30*/  VIADD R0, R0, 0x1 ;  /* 0x0000000100007836 */ /* 0x008fc60000000000 */
[----:B------:R2:W-:Y:S01]  /*8b40*/  STL [R1+0xc], R2 ;  /* 0x00000c0201007387 */ /* 0x0005e20000100800 */
[----:B------:R-:W-:-:S03]  /*8b50*/  ISETP.GE.AND P0, PT, R2, UR4, PT ;  /* 0x0000000402007c0c */ /* 0x000fc6000bf06270 */
[----:B------:R2:W-:Y:S10]  /*8b60*/  STL [R1+0x18], R0 ;  /* 0x0000180001007387 */ /* 0x0005f40000100800 */
[----:B--2---:R-:W-:Y:S05]  /*8b70*/  @!P0 BRA `(.L_x_74) ;  /* 0xffffffd800088947 */ /* 0x004fea000383ffff */
[----:B------:R-:W-:-:S07]  /*8b80*/  LOP3.LUT R2, R0, 0x1, RZ, 0xc, !PT ;  /* 0x0000000100027812 */ /* 0x000fce00078e0cff */
.L_x_32:
[----:B------:R-:W2:Y:S01]  /*8b90*/  S2R R3, SR_CgaCtaId ;  /* 0x0000000000037919 */ /* 0x000ea20000008800 */
[----:B------:R-:W-:Y:S01]  /*8ba0*/  MOV R0, 0x400 ;  /* 0x0000040000007802 */ /* 0x000fe20000000f00 */
[----:B------:R-:W-:Y:S03]  /*8bb0*/  BSSY B0, `(.L_x_75) ;  /* 0x0000005000007945 */ /* 0x000fe60003800000 */
[----:B--2---:R-:W-:Y:S02]  /*8bc0*/  LEA R0, R3, R0, 0x18 ;  /* 0x0000000003007211 */ /* 0x004fe400078ec0ff */
[----:B------:R-:W-:-:S04]  /*8bd0*/  SHF.L.U32 R3, R2, 0x1f, RZ ;  /* 0x0000001f02037819 */ /* 0x000fc800000006ff */
[----:B------:R-:W2:Y:S02]  /*8be0*/  SYNCS.PHASECHK.TRANS64.TRYWAIT P0, [R0+URZ+0x22820], R3 ;  /* 0x02282003000075a7 */ /* 0x000ea4000800017f */
[----:B--2---:R-:W-:Y:S05]  /*8bf0*/  @!P0 BRA `(.L_x_76) ;  /* 0x0000000800448947 */ /* 0x004fea0003800000 */
.L_x_103:
[----:B------:R-:W-:Y:S05]  /*8c00*/  BSYNC B0 ;  /* 0x0000000000007941 */ /* 0x000fea0003800000 */
.L_x_75:
[----:B------:R-:W-:-:S03]  /*8c10*/  UMOV UR4, 0xffffffff ;  /* 0xffffffff00047882 */ /* 0x000fc60000000000 */
[----:B------:R-:W-:Y:S05]  /*8c20*/  BRA.DIV UR4, `(.L_x_77) ;  /* 0x0000000a044c7947 */ /* 0x000fea000b800000 */
[----:B------:R-:W3:Y:S02]  /*8c30*/  S2R R2, SR_TID.X ;  /* 0x0000000000027919 */ /* 0x000ee40000002100 */
[----:B---3--:R-:W-:-:S04]  /*8c40*/  SHF.R.U32.HI R2, RZ, 0x5, R2 ;  /* 0x00000005ff027819 */ /* 0x008fc80000011602 */
[----:B------:R-:W-:-:S05]  /*8c50*/  LOP3.LUT R2, R2, 0x3, RZ, 0xc0, !PT ;  /* 0x0000000302027812 */ /* 0x000fca00078ec0ff */
[----:B------:R3:W4:Y:S02]  /*8c60*/  SHFL.IDX PT, R14, R2, RZ, 0x1f ;  /* 0x00001fff020e7589 */ /* 0x00072400000e0000 */
.L_x_106:
[----:B----4-:R-:W-:Y:S01]  /*8c70*/  ISETP.NE.AND P0, PT, R14, RZ, PT ;  /* 0x000000ff0e00720c */ /* 0x010fe20003f05270 */
[----:B------:R-:W-:-:S12]  /*8c80*/  BSSY B0, `(.L_x_78) ;  /* 0x0000024000007945 */ /* 0x000fd80003800000 */
[----:B------:R-:W-:Y:S05]  /*8c90*/  @P0 BRA `(.L_x_79) ;  /* 0x0000000000880947 */ /* 0x000fea0003800000 */
[----:B------:R-:W-:-:S03]  /*8ca0*/  UMOV UR4, 0xffffffff ;  /* 0xffffffff00047882 */ /* 0x000fc60000000000 */
[----:B------:R-:W-:Y:S05]  /*8cb0*/  BRA.DIV UR4, `(.L_x_80) ;  /* 0x0000000a045c7947 */ /* 0x000fea000b800000 */
[----:B------:R-:W-:-:S13]  /*8cc0*/  ELECT P6, URZ, PT ;  /* 0x00000000003f782f */ /* 0x000fda00038c0000 */
.L_x_109:
[----:B------:R-:W-:Y:S05]  /*8cd0*/  @!P6 BRA `(.L_x_79) ;  /* 0x000000000078e947 */ /* 0x000fea0003800000 */
[----:B------:R-:W-:-:S06]  /*8ce0*/  ULOP3.LUT UR4, UR38, 0x2, URZ, 0xfc, !UPT ;  /* 0x0000000226047892 */ /* 0x000fcc000f8efc3f */
[----:B---3--:R-:W-:-:S04]  /*8cf0*/  MOV R2, UR4 ;  /* 0x0000000400027c02 */ /* 0x008fc80008000f00 */
[----:B------:R-:W-:-:S13]  /*8d00*/  ISETP.NE.AND P2, PT, R2, 0x3, PT ;  /* 0x000000030200780c */ /* 0x000fda0003f45270 */
[----:B------:R-:W-:Y:S05]  /*8d10*/  @!P2 BRA `(.L_x_81) ;  /* 0x000000000004a947 */ /* 0x000fea0003800000 */
[----:B------:R-:W-:Y:S01]  /*8d20*/  BPT.TRAP 0x1 ;  /* 0x000000040000795c */ /* 0x000fe20000300000 */
.L_x_81:
[----:B--2---:R-:W-:Y:S01]  /*8d30*/  VIADD R3, R0, 0x22840 ;  /* 0x0002284000037836 */ /* 0x004fe20000000000 */
[----:B------:R-:W-:Y:S01]  /*8d40*/  SHF.L.U32 R5, R17, 0x1f, RZ ;  /* 0x0000001f11057819 */ /* 0x000fe200000006ff */
[C---:B------:R-:W-:Y:S02]  /*8d50*/  VIADD R2, R16.reuse, 0x1 ;  /* 0x0000000110027836 */ /* 0x040fe40000000000 */
[----:B------:R-:W-:-:S03]  /*8d60*/  IMAD R6, R16, 0x8, R3 ;  /* 0x0000000810067824 */ /* 0x000fc600078e0203 */
[----:B------:R-:W-:Y:S01]  /*8d70*/  ISETP.NE.AND P1, PT, R2, 0x2, PT ;  /* 0x000000020200780c */ /* 0x000fe20003f25270 */
[----:B------:R-:W2:Y:S03]  /*8d80*/  SYNCS.PHASECHK.TRANS64.TRYWAIT P0, [R6+URZ], R5 ;  /* 0x00000005060075a7 */ /* 0x000ea6000800017f */
[----:B------:R-:W-:-:S04]  /*8d90*/  SEL R4, RZ, 0x1, P1 ;  /* 0x00000001ff047807 */ /* 0x000fc80000800000 */
[----:B------:R-:W-:Y:S02]  /*8da0*/  LOP3.LUT R17, R17, R4, RZ, 0x3c, !PT ;  /* 0x0000000411117212 */ /* 0x000fe400078e3cff */
[----:B------:R-:W-:Y:S02]  /*8db0*/  SEL R4, R2, RZ, P1 ;  /* 0x000000ff02047207 */ /* 0x000fe40000800000 */
[----:B------:R-:W-:-:S03]  /*8dc0*/  SHF.L.U32 R2, R17, 0x1f, RZ ;  /* 0x0000001f11027819 */ /* 0x000fc600000006ff */
[----:B------:R-:W-:Y:S01]  /*8dd0*/  IMAD R3, R4, 0x8, R3 ;  /* 0x0000000804037824 */ /* 0x000fe200078e0203 */
[----:B--2---:R-:W-:Y:S06]  /*8de0*/  @!P0 BRA `(.L_x_82) ;  /* 0x0000000800308947 */ /* 0x004fec0003800000 */
.L_x_110:
[----:B------:R-:W3:Y:S02]  /*8df0*/  SYNCS.PHASECHK.TRANS64.TRYWAIT P0, [R3+URZ], R2 ;  /* 0x00000002030075a7 */ /* 0x000ee4000800017f */
[----:B---3--:R-:W-:Y:S05]  /*8e00*/  @!P0 BRA `(.L_x_83) ;  /* 0x00000008003c8947 */ /* 0x008fea0003800000 */
.L_x_111:
[----:B------:R-:W-:Y:S05]  /*8e10*/  @!P2 BRA `(.L_x_84) ;  /* 0x000000000004a947 */ /* 0x000fea0003800000 */
[----:B------:R-:W-:Y:S01]  /*8e20*/  BPT.TRAP 0x1 ;  /* 0x000000040000795c */ /* 0x000fe20000300000 */
.L_x_84:
[----:B---3--:R-:W-:-:S04]  /*8e30*/  VIADD R3, R0, 0x22860 ;  /* 0x0002286000037836 */ /* 0x008fc80000000000 */
[----:B------:R-:W-:-:S04]  /*8e40*/  IMAD R16, R16, 0x8, R3 ;  /* 0x0000000810107824 */ /* 0x000fc800078e0203 */
[----:B------:R-:W3:Y:S02]  /*8e50*/  SYNCS.PHASECHK.TRANS64.TRYWAIT P0, [R16+URZ], R5 ;  /* 0x00000005100075a7 */ /* 0x000ee4000800017f */
[----:B---3--:R-:W-:Y:S05]  /*8e60*/  @!P0 BRA `(.L_x_85) ;  /* 0x0000000800388947 */ /* 0x008fea0003800000 */
.L_x_112:
[----:B------:R-:W-:-:S07]  /*8e70*/  IMAD R3, R4, 0x8, R3 ;  /* 0x0000000804037824 */ /* 0x000fce00078e0203 */
.L_x_86:
[----:B----4-:R4:W1:Y:S02]  /*8e80*/  SYNCS.PHASECHK.TRANS64.TRYWAIT P0, [R3+URZ], R2 ;  /* 0x00000002030075a7 */ /* 0x010864000800017f */
[----:B-1----:R-:W-:Y:S05]  /*8e90*/  @!P0 NANOSLEEP.SYNCS 0x989680 ;  /* 0x009896800000895d */ /* 0x002fea0003900000 */
[----:B------:R-:W1:Y:S02]  /*8ea0*/  @!P0 SYNCS.PHASECHK.TRANS64 P0, [R3+URZ], R2 ;  /* 0x00000002030085a7 */ /* 0x000e64000800007f */
[----:B-1----:R-:W-:Y:S05]  /*8eb0*/  @!P0 BRA `(.L_x_86) ;  /* 0xfffffffc00f08947 */ /* 0x002fea000383ffff */
.L_x_79:
[----:B------:R-:W-:Y:S05]  /*8ec0*/  BSYNC B0 ;  /* 0x0000000000007941 */ /* 0x000fea0003800000 */
.L_x_78:
[----:B------:R-:W-:Y:S05]  /*8ed0*/  EXIT ;  /* 0x000000000000794d */ /* 0x000fea0003800000 */
.L_x_10:
[----:B-1----:R-:W-:-:S04]  /*8ee0*/  MOV R3, UR46 ;  /* 0x0000002e00037c02 */ /* 0x002fc80008000f00 */
[----:B------:R1:W2:Y:S03]  /*8ef0*/  SYNCS.PHASECHK.TRANS64.TRYWAIT P0, [R3+URZ+0x22800], R0 ;  /* 0x02280000030075a7 */ /* 0x0002a6000800017f */
[----:B--2---:R-:W-:Y:S05]  /*8f00*/  @!P0 NANOSLEEP.SYNCS 0x989680 ;  /* 0x009896800000895d */ /* 0x004fea0003900000 */
[----:B------:R-:W2:Y:S02]  /*8f10*/  @!P0 SYNCS.PHASECHK.TRANS64 P0, [R3+URZ+0x22800], R0 ;  /* 0x02280000030085a7 */ /* 0x000ea4000800007f */
[----:B--2---:R-:W-:Y:S05]  /*8f20*/  @!P0 BRA `(.L_x_10) ;  /* 0xfffffffc00ec8947 */ /* 0x004fea000383ffff */
[----:B------:R-:W-:Y:S05]  /*8f30*/  BRA `(.L_x_87) ;  /* 0xffffff8000687947 */ /* 0x000fea000383ffff */
.L_x_14:
[----:B--2---:R-:W-:-:S04]  /*8f40*/  IMAD.U32 R0, RZ, RZ, UR21 ;  /* 0x00000015ff007e24 */ /* 0x004fc8000f8e00ff */
[----:B------:R2:W3:Y:S03]  /*8f50*/  SYNCS.PHASECHK.TRANS64.TRYWAIT P1, [R0+URZ+0x22830], R7 ;  /* 0x02283007000075a7 */ /* 0x0004e6000802017f */
[----:B---3--:R-:W-:Y:S05]  /*8f60*/  @!P1 NANOSLEEP.SYNCS 0x989680 ;  /* 0x009896800000995d */ /* 0x008fea0003900000 */
[----:B------:R-:W3:Y:S02]  /*8f70*/  @!P1 SYNCS.PHASECHK.TRANS64 P1, [R0+URZ+0x22830], R7 ;  /* 0x02283007000095a7 */ /* 0x000ee4000802007f */
[----:B---3--:R-:W-:Y:S05]  /*8f80*/  @!P1 BRA `(.L_x_14) ;  /* 0xfffffffc00ec9947 */ /* 0x008fea000383ffff */
[----:B------:R-:W-:Y:S05]  /*8f90*/  BRA `(.L_x_13) ;  /* 0xffffff80008c7947 */ /* 0x000fea000383ffff */
.L_x_18:
[----:B---3--:R3:W4:Y:S02]  /*8fa0*/  SYNCS.PHASECHK.TRANS64.TRYWAIT P2, [R8+URZ+0x22850], R7 ;  /* 0x02285007080075a7 */ /* 0x008724000804017f */
[----:B----4-:R-:W-:Y:S05]  /*8fb0*/  @!P2 NANOSLEEP.SYNCS 0x989680 ;  /* 0x009896800000a95d */ /* 0x010fea0003900000 */
[----:B------:R-:W4:Y:S02]  /*8fc0*/  @!P2 SYNCS.PHASECHK.TRANS64 P2, [R8+URZ+0x22850], R7 ;  /* 0x022850070800a5a7 */ /* 0x000f24000804007f */
[----:B----4-:R-:W-:Y:S05]  /*8fd0*/  @!P2 BRA `(.L_x_18) ;  /* 0xfffffffc00f0a947 */ /* 0x010fea000383ffff */
[----:B------:R-:W-:Y:S05]  /*8fe0*/  BRA `(.L_x_17) ;  /* 0xffffff9800007947 */ /* 0x000fea000383ffff */
.L_x_23:
[----:B-1----:R-:W-:Y:S02]  /*8ff0*/  IMAD.U32 R0, RZ, RZ, UR23 ;  /* 0x00000017ff007e24 */ /* 0x002fe4000f8e00ff */
[----:B------:R-:W-:-:S04]  /*9000*/  IMAD.U32 R3, RZ, RZ, UR24 ;  /* 0x00000018ff037e24 */ /* 0x000fc8000f8e00ff */
[----:B------:R1:W2:Y:S03]  /*9010*/  SYNCS.PHASECHK.TRANS64.TRYWAIT P3, [R0+URZ+0x22830], R3 ;  /* 0x02283003000075a7 */ /* 0x0002a6000806017f */
[----:B--2---:R-:W-:Y:S05]  /*9020*/  @!P3 NANOSLEEP.SYNCS 0x989680 ;  /* 0x009896800000b95d */ /* 0x004fea0003900000 */
[----:B------:R-:W2:Y:S02]  /*9030*/  @!P3 SYNCS.PHASECHK.TRANS64 P3, [R0+URZ+0x22830], R3 ;  /* 0x022830030000b5a7 */ /* 0x000ea4000806007f */
[----:B--2---:R-:W-:Y:S05]  /*9040*/  @!P3 BRA `(.L_x_23) ;  /* 0xfffffffc00e8b947 */ /* 0x004fea000383ffff */
[----:B------:R-:W-:Y:S05]  /*9050*/  BRA `(.L_x_22) ;  /* 0xffffff9c00087947 */ /* 0x000fea000383ffff */
.L_x_27:
[----:B-1----:R-:W-:-:S04]  /*9060*/  IMAD.U32 R6, RZ, RZ, UR24 ;  /* 0x00000018ff067e24 */ /* 0x002fc8000f8e00ff */
[----:B------:R1:W2:Y:S03]  /*9070*/  SYNCS.PHASECHK.TRANS64.TRYWAIT P3, [R183+URZ+0x22850], R6 ;  /* 0x02285006b70075a7 */ /* 0x0002a6000806017f */
[----:B--2---:R-:W-:Y:S05]  /*9080*/  @!P3 NANOSLEEP.SYNCS 0x989680 ;  /* 0x009896800000b95d */ /* 0x004fea0003900000 */
[----:B------:R-:W2:Y:S02]  /*9090*/  @!P3 SYNCS.PHASECHK.TRANS64 P3, [R183+URZ+0x22850], R6 ;  /* 0x02285006b700b5a7 */ /* 0x000ea4000806007f */
[----:B--2---:R-:W-:Y:S05]  /*90a0*/  @!P3 BRA `(.L_x_27) ;  /* 0xfffffffc00ecb947 */ /* 0x004fea000383ffff */
[----:B------:R-:W-:Y:S05]  /*90b0*/  BRA `(.L_x_26) ;  /* 0xffffffb400247947 */ /* 0x000fea000383ffff */
.L_x_37:
[----:B------:R-:W1:Y:S01]  /*90c0*/  S2R R5, SR_TID.X ;  /* 0x0000000000057919 */ /* 0x000e620000002100 */
[----:B------:R-:W-:Y:S01]  /*90d0*/  BSSY B0, `(.L_x_88) ;  /* 0x000000a000007945 */ /* 0x000fe20003800000 */
[----:B------:R-:W-:Y:S01]  /*90e0*/  IMAD.MOV.U32 R12, RZ, RZ, RZ ;  /* 0x000000ffff0c7224 */ /* 0x000fe200078e00ff */
[----:B------:R-:W-:Y:S01]  /*90f0*/  MOV R15, 0xffffffff ;  /* 0xffffffff000f7802 */ /* 0x000fe20000000f00 */
[----:B------:R-:W-:Y:S01]  /*9100*/  IMAD.MOV.U32 R11, RZ, RZ, 0x1f ;  /* 0x0000001fff0b7424 */ /* 0x000fe200078e00ff */
[----:B-1----:R-:W-:-:S04]  /*9110*/  SHF.R.U32.HI R5, RZ, 0x5, R5 ;  /* 0x00000005ff057819 */ /* 0x002fc80000011605 */
[----:B------:R-:W-:-:S05]  /*9120*/  LOP3.LUT R5, R5, 0x3, RZ, 0xc0, !PT ;  /* 0x0000000305057812 */ /* 0x000fca00078ec0ff */
[----:B------:R-:W-:-:S07]  /*9130*/  IMAD.MOV.U32 R13, RZ, RZ, R5 ;  /* 0x000000ffff0d7224 */ /* 0x000fce00078e0005 */
[----:B------:R-:W-:Y:S05]  /*9140*/  WARPSYNC.COLLECTIVE R15, `(.L_x_89) ;  /* 0x000000000f087348 */ /* 0x000fea0003c00000 */
[----:B------:R1:W2:Y:S02]  /*9150*/  SHFL.IDX P6, R14, R13, R12, R11 ;  /* 0x0000000c0d0e7389 */ /* 0x0002a400000c000b */
[----:B-12---:R-:W-:Y:S01]  /*9160*/  ENDCOLLECTIVE ;  /* 0x000000000000791b */ /* 0x006fe20003800000 */
.L_x_89:
[----:B------:R-:W-:Y:S05]  /*9170*/  BSYNC B0 ;  /* 0x0000000000007941 */ /* 0x000fea0003800000 */
.L_x_88:
[----:B------:R-:W-:Y:S05]  /*9180*/  BRA `(.L_x_90) ;  /* 0xffffffd8009c7947 */ /* 0x000fea000383ffff */
.L_x_38:
[----:B------:R-:W-:Y:S01]  /*9190*/  BSSY B0, `(.L_x_91) ;  /* 0x0000006000007945 */ /* 0x000fe20003800000 */
[----:B------:R-:W-:-:S07]  /*91a0*/  IMAD.MOV.U32 R15, RZ, RZ, -0x1 ;  /* 0xffffffffff0f7424 */ /* 0x000fce00078e00ff */
[----:B------:R-:W-:Y:S05]  /*91b0*/  WARPSYNC.COLLECTIVE R15, `(.L_x_92) ;  /* 0x000000000f0c7348 */ /* 0x000fea0003c00000 */
[----:B------:R-:W-:Y:S02]  /*91c0*/  ELECT P6, UR62, PT ;  /* 0x00000000003e782f */ /* 0x000fe400038c0000 */
[----:B------:R-:W-:Y:S01]  /*91d0*/  MOV R14, UR62 ;  /* 0x0000003e000e7c02 */ /* 0x000fe20008000f00 */
[----:B------:R-:W-:Y:S10]  /*91e0*/  ENDCOLLECTIVE ;  /* 0x000000000000791b */ /* 0x000ff40003800000 */
.L_x_92:
[----:B------:R-:W-:Y:S05]  /*91f0*/  BSYNC B0 ;  /* 0x0000000000007941 */ /* 0x000fea0003800000 */
.L_x_91:
[----:B------:R-:W-:Y:S05]  /*9200*/  BRA `(.L_x_93) ;  /* 0xffffffd800947947 */ /* 0x000fea000383ffff */
.L_x_41:
[----:B--2---:R2:W3:Y:S02]  /*9210*/  SYNCS.PHASECHK.TRANS64.TRYWAIT P1, [R5+URZ+0x22840], R10 ;  /* 0x0228400a050075a7 */ /* 0x0044e4000802017f */
[----:B---3--:R-:W-:Y:S05]  /*9220*/  @!P1 NANOSLEEP.SYNCS 0x989680 ;  /* 0x009896800000995d */ /* 0x008fea0003900000 */
[----:B------:R-:W3:Y:S02]  /*9230*/  @!P1 SYNCS.PHASECHK.TRANS64 P1, [R5+URZ+0x22840], R10 ;  /* 0x0228400a050095a7 */ /* 0x000ee4000802007f */
[----:B---3--:R-:W-:Y:S05]  /*9240*/  @!P1 BRA `(.L_x_41) ;  /* 0xfffffffc00f09947 */ /* 0x008fea000383ffff */
[----:B------:R-:W-:Y:S05]  /*9250*/  BRA `(.L_x_94) ;  /* 0xffffffd800f47947 */ /* 0x000fea000383ffff */
.L_x_44:
[----:B--2---:R-:W2:Y:S01]  /*9260*/  S2R R10, SR_CgaCtaId ;  /* 0x00000000000a7919 */ /* 0x004ea20000008800 */
[----:B------:R-:W-:-:S04]  /*9270*/  MOV R8, 0x400 ;  /* 0x0000040000087802 */ /* 0x000fc80000000f00 */
[----:B--2---:R-:W-:-:S04]  /*9280*/  LEA R8, R10, R8, 0x18 ;  /* 0x000000080a087211 */ /* 0x004fc800078ec0ff */
[----:B------:R2:W3:Y:S03]  /*9290*/  SYNCS.PHASECHK.TRANS64.TRYWAIT P1, [R8+URZ+0x22820], R5 ;  /* 0x02282005080075a7 */ /* 0x0004e6000802017f */
[----:B---3--:R-:W-:Y:S05]  /*92a0*/  @!P1 NANOSLEEP.SYNCS 0x989680 ;  /* 0x009896800000995d */ /* 0x008fea0003900000 */
[----:B------:R-:W3:Y:S02]  /*92b0*/  @!P1 SYNCS.PHASECHK.TRANS64 P1, [R8+URZ+0x22820], R5 ;  /* 0x02282005080095a7 */ /* 0x000ee4000802007f */
[----:B---3--:R-:W-:Y:S05]  /*92c0*/  @!P1 BRA `(.L_x_44) ;  /* 0xfffffffc00e49947 */ /* 0x008fea000383ffff */
[----:B------:R-:W-:Y:S05]  /*92d0*/  BRA `(.L_x_95) ;  /* 0xffffffdc00b87947 */ /* 0x000fea000383ffff */
.L_x_47:
[----:B--2---:R2:W3:Y:S02]  /*92e0*/  SYNCS.PHASECHK.TRANS64.TRYWAIT P1, [R8+URZ+0x22860], R5 ;  /* 0x02286005080075a7 */ /* 0x0044e4000802017f */
[----:B---3--:R-:W-:Y:S05]  /*92f0*/  @!P1 NANOSLEEP.SYNCS 0x989680 ;  /* 0x009896800000995d */ /* 0x008fea0003900000 */
[----:B------:R-:W3:Y:S02]  /*9300*/  @!P1 SYNCS.PHASECHK.TRANS64 P1, [R8+URZ+0x22860], R5 ;  /* 0x02286005080095a7 */ /* 0x000ee4000802007f */
[----:B---3--:R-:W-:Y:S05]  /*9310*/  @!P1 BRA `(.L_x_47) ;  /* 0xfffffffc00f09947 */ /* 0x008fea000383ffff */
[----:B------:R-:W-:Y:S05]  /*9320*/  BRA `(.L_x_96) ;  /* 0xffffffdc00d87947 */ /* 0x000fea000383ffff */
.L_x_54:
[----:B--2---:R2:W3:Y:S02]  /*9330*/  SYNCS.PHASECHK.TRANS64.TRYWAIT P2, [R2+URZ+0x22840], R3 ;  /* 0x02284003020075a7 */ /* 0x0044e4000804017f */
[----:B---3--:R-:W-:Y:S05]  /*9340*/  @!P2 NANOSLEEP.SYNCS 0x989680 ;  /* 0x009896800000a95d */ /* 0x008fea0003900000 */
[----:B------:R-:W3:Y:S02]  /*9350*/  @!P2 SYNCS.PHASECHK.TRANS64 P2, [R2+URZ+0x22840], R3 ;  /* 0x022840030200a5a7 */ /* 0x000ee4000804007f */
[----:B---3--:R-:W-:Y:S05]  /*9360*/  @!P2 BRA `(.L_x_54) ;  /* 0xfffffffc00f0a947 */ /* 0x008fea000383ffff */
[----:B------:R-:W-:Y:S05]  /*9370*/  BRA `(.L_x_97) ;  /* 0xffffffe400307947 */ /* 0x000fea000383ffff */
.L_x_56:
[----:B---3--:R3:W4:Y:S02]  /*9380*/  SYNCS.PHASECHK.TRANS64.TRYWAIT P2, [R2+URZ+0x22860], R3 ;  /* 0x02286003020075a7 */ /* 0x008724000804017f */
[----:B----4-:R-:W-:Y:S05]  /*9390*/  @!P2 NANOSLEEP.SYNCS 0x989680 ;  /* 0x009896800000a95d */ /* 0x010fea0003900000 */
[----:B------:R-:W4:Y:S02]  /*93a0*/  @!P2 SYNCS.PHASECHK.TRANS64 P2, [R2+URZ+0x22860], R3 ;  /* 0x022860030200a5a7 */ /* 0x000f24000804007f */
[----:B----4-:R-:W-:Y:S05]  /*93b0*/  @!P2 BRA `(.L_x_56) ;  /* 0xfffffffc00f0a947 */ /* 0x010fea000383ffff */
[----:B------:R-:W-:Y:S05]  /*93c0*/  BRA `(.L_x_98) ;  /* 0xffffffe4008c7947 */ /* 0x000fea000383ffff */
.L_x_62:
[----:B-1----:R1:W2:Y:S02]  /*93d0*/  SYNCS.PHASECHK.TRANS64.TRYWAIT P2, [R3+URZ+0x22840], R2 ;  /* 0x02284002030075a7 */ /* 0x0022a4000804017f */
[----:B--2---:R-:W-:Y:S05]  /*93e0*/  @!P2 NANOSLEEP.SYNCS 0x989680 ;  /* 0x009896800000a95d */ /* 0x004fea0003900000 */
[----:B------:R-:W2:Y:S02]  /*93f0*/  @!P2 SYNCS.PHASECHK.TRANS64 P2, [R3+URZ+0x22840], R2 ;  /* 0x022840020300a5a7 */ /* 0x000ea4000804007f */
[----:B--2---:R-:W-:Y:S05]  /*9400*/  @!P2 BRA `(.L_x_62) ;  /* 0xfffffffc00f0a947 */ /* 0x004fea000383ffff */
[----:B------:R-:W-:Y:S05]  /*9410*/  BRA `(.L_x_99) ;  /* 0xffffffe800cc7947 */ /* 0x000fea000383ffff */
.L_x_64:
[----:B--2---:R2:W3:Y:S02]  /*9420*/  SYNCS.PHASECHK.TRANS64.TRYWAIT P2, [R3+URZ+0x22860], R2 ;  /* 0x02286002030075a7 */ /* 0x0044e4000804017f */
[----:B---3--:R-:W-:Y:S05]  /*9430*/  @!P2 NANOSLEEP.SYNCS 0x989680 ;  /* 0x009896800000a95d */ /* 0x008fea0003900000 */
[----:B------:R-:W3:Y:S02]  /*9440*/  @!P2 SYNCS.PHASECHK.TRANS64 P2, [R3+URZ+0x22860], R2 ;  /* 0x022860020300a5a7 */ /* 0x000ee4000804007f */
[----:B---3--:R-:W-:Y:S05]  /*9450*/  @!P2 BRA `(.L_x_64) ;  /* 0xfffffffc00f0a947 */ /* 0x008fea000383ffff */
[----:B------:R-:W-:Y:S05]  /*9460*/  BRA `(.L_x_100) ;  /* 0xffffffec00287947 */ /* 0x000fea000383ffff */
.L_x_69:
[----:B-1----:R1:W2:Y:S02]  /*9470*/  SYNCS.PHASECHK.TRANS64.TRYWAIT P2, [R3+URZ+0x22840], R2 ;  /* 0x02284002030075a7 */ /* 0x0022a4000804017f */
[----:B--2---:R-:W-:Y:S05]  /*9480*/  @!P2 NANOSLEEP.SYNCS 0x989680 ;  /* 0x009896800000a95d */ /* 0x004fea0003900000 */
[----:B------:R-:W2:Y:S02]  /*9490*/  @!P2 SYNCS.PHASECHK.TRANS64 P2, [R3+URZ+0x22840], R2 ;  /* 0x022840020300a5a7 */ /* 0x000ea4000804007f */
[----:B--2---:R-:W-:Y:S05]  /*94a0*/  @!P2 BRA `(.L_x_69) ;  /* 0xfffffffc00f0a947 */ /* 0x004fea000383ffff */
[----:B------:R-:W-:Y:S05]  /*94b0*/  BRA `(.L_x_101) ;  /* 0xfffffff000507947 */ /* 0x000fea000383ffff */
.L_x_71:
[----:B--2---:R2:W3:Y:S02]  /*94c0*/  SYNCS.PHASECHK.TRANS64.TRYWAIT P2, [R3+URZ+0x22860], R2 ;  /* 0x02286002030075a7 */ /* 0x0044e4000804017f */
[----:B---3--:R-:W-:Y:S05]  /*94d0*/  @!P2 NANOSLEEP.SYNCS 0x989680 ;  /* 0x009896800000a95d */ /* 0x008fea0003900000 */
[----:B------:R-:W3:Y:S02]  /*94e0*/  @!P2 SYNCS.PHASECHK.TRANS64 P2, [R3+URZ+0x22860], R2 ;  /* 0x022860020300a5a7 */ /* 0x000ee4000804007f */
[----:B---3--:R-:W-:Y:S05]  /*94f0*/  @!P2 BRA `(.L_x_71) ;  /* 0xfffffffc00f0a947 */ /* 0x008fea000383ffff */
[----:B------:R-:W-:Y:S05]  /*9500*/  BRA `(.L_x_102) ;  /* 0xfffffff000ac7947 */ /* 0x000fea000383ffff */
.L_x_76:
[----:B--2---:R2:W3:Y:S02]  /*9510*/  SYNCS.PHASECHK.TRANS64.TRYWAIT P0, [R0+URZ+0x22820], R3 ;  /* 0x02282003000075a7 */ /* 0x0044e4000800017f */
[----:B---3--:R-:W-:Y:S05]  /*9520*/  @!P0 NANOSLEEP.SYNCS 0x989680 ;  /* 0x009896800000895d */ /* 0x008fea0003900000 */
[----:B------:R-:W3:Y:S02]  /*9530*/  @!P0 SYNCS.PHASECHK.TRANS64 P0, [R0+URZ+0x22820], R3 ;  /* 0x02282003000085a7 */ /* 0x000ee4000800007f */
[----:B---3--:R-:W-:Y:S05]  /*9540*/  @!P0 BRA `(.L_x_76) ;  /* 0xfffffffc00f08947 */ /* 0x008fea000383ffff */
[----:B------:R-:W-:Y:S05]  /*9550*/  BRA `(.L_x_103) ;  /* 0xfffffff400a87947 */ /* 0x000fea000383ffff */
.L_x_77:
[----:B------:R-:W3:Y:S01]  /*9560*/  S2R R2, SR_TID.X ;  /* 0x0000000000027919 */ /* 0x000ee20000002100 */
[----:B------:R-:W-:Y:S01]  /*9570*/  BSSY B0, `(.L_x_104) ;  /* 0x000000a000007945 */ /* 0x000fe20003800000 */
[----:B------:R-:W-:Y:S02]  /*9580*/  IMAD.MOV.U32 R12, RZ, RZ, RZ ;  /* 0x000000ffff0c7224 */ /* 0x000fe400078e00ff */
[----:B------:R-:W-:Y:S02]  /*9590*/  IMAD.MOV.U32 R11, RZ, RZ, 0x1f ;  /* 0x0000001fff0b7424 */ /* 0x000fe400078e00ff */
[----:B------:R-:W-:Y:S01]  /*95a0*/  IMAD.MOV.U32 R15, RZ, RZ, -0x1 ;  /* 0xffffffffff0f7424 */ /* 0x000fe200078e00ff */
[----:B---3--:R-:W-:-:S04]  /*95b0*/  SHF.R.U32.HI R2, RZ, 0x5, R2 ;  /* 0x00000005ff027819 */ /* 0x008fc80000011602 */
[----:B------:R-:W-:-:S05]  /*95c0*/  LOP3.LUT R2, R2, 0x3, RZ, 0xc0, !PT ;  /* 0x0000000302027812 */ /* 0x000fca00078ec0ff */
[----:B------:R-:W-:-:S07]  /*95d0*/  IMAD.MOV.U32 R13, RZ, RZ, R2 ;  /* 0x000000ffff0d7224 */ /* 0x000fce00078e0002 */
[----:B-12---:R-:W-:Y:S05]  /*95e0*/  WARPSYNC.COLLECTIVE R15, `(.L_x_105) ;  /* 0x000000000f087348 */ /* 0x006fea0003c00000 */
[----:B------:R3:W4:Y:S02]  /*95f0*/  SHFL.IDX P6, R14, R13, R12, R11 ;  /* 0x0000000c0d0e7389 */ /* 0x00072400000c000b */
[----:B-1234-:R-:W-:Y:S01]  /*9600*/  ENDCOLLECTIVE ;  /* 0x000000000000791b */ /* 0x01efe20003800000 */
.L_x_105:
[----:B------:R-:W-:Y:S05]  /*9610*/  BSYNC B0 ;  /* 0x0000000000007941 */ /* 0x000fea0003800000 */
.L_x_104:
[----:B------:R-:W-:Y:S05]  /*9620*/  BRA `(.L_x_106) ;  /* 0xfffffff400907947 */ /* 0x000fea000383ffff */
.L_x_80:
[----:B------:R-:W-:Y:S01]  /*9630*/  BSSY B1, `(.L_x_107) ;  /* 0x0000006000017945 */ /* 0x000fe20003800000 */
[----:B------:R-:W-:-:S07]  /*9640*/  IMAD.MOV.U32 R15, RZ, RZ, -0x1 ;  /* 0xffffffffff0f7424 */ /* 0x000fce00078e00ff */
[----:B-123--:R-:W-:Y:S05]  /*9650*/  WARPSYNC.COLLECTIVE R15, `(.L_x_108) ;  /* 0x000000000f0c7348 */ /* 0x00efea0003c00000 */
[----:B------:R-:W-:Y:S02]  /*9660*/  ELECT P6, UR62, PT ;  /* 0x00000000003e782f */ /* 0x000fe400038c0000 */
[----:B------:R-:W-:Y:S01]  /*9670*/  MOV R14, UR62 ;  /* 0x0000003e000e7c02 */ /* 0x000fe20008000f00 */
[----:B-123--:R-:W-:Y:S10]  /*9680*/  ENDCOLLECTIVE ;  /* 0x000000000000791b */ /* 0x00eff40003800000 */
.L_x_108:
[----:B------:R-:W-:Y:S05]  /*9690*/  BSYNC B1 ;  /* 0x0000000000017941 */ /* 0x000fea0003800000 */
.L_x_107:
[----:B------:R-:W-:Y:S05]  /*96a0*/  BRA `(.L_x_109) ;  /* 0xfffffff400887947 */ /* 0x000fea000383ffff */
.L_x_82:
[----:B--2---:R2:W3:Y:S02]  /*96b0*/  SYNCS.PHASECHK.TRANS64.TRYWAIT P0, [R6+URZ], R5 ;  /* 0x00000005060075a7 */ /* 0x0044e4000800017f */
[----:B---3--:R-:W-:Y:S05]  /*96c0*/  @!P0 NANOSLEEP.SYNCS 0x989680 ;  /* 0x009896800000895d */ /* 0x008fea0003900000 */
[----:B------:R-:W3:Y:S02]  /*96d0*/  @!P0 SYNCS.PHASECHK.TRANS64 P0, [R6+URZ], R5 ;  /* 0x00000005060085a7 */ /* 0x000ee4000800007f */
[----:B---3--:R-:W-:Y:S05]  /*96e0*/  @!P0 BRA `(.L_x_82) ;  /* 0xfffffffc00f08947 */ /* 0x008fea000383ffff */
[----:B------:R-:W-:Y:S05]  /*96f0*/  BRA `(.L_x_110) ;  /* 0xfffffff400bc7947 */ /* 0x000fea000383ffff */
.L_x_83:
[----:B---3--:R3:W4:Y:S02]  /*9700*/  SYNCS.PHASECHK.TRANS64.TRYWAIT P0, [R3+URZ], R2 ;  /* 0x00000002030075a7 */ /* 0x008724000800017f */
[----:B----4-:R-:W-:Y:S05]  /*9710*/  @!P0 NANOSLEEP.SYNCS 0x989680 ;  /* 0x009896800000895d */ /* 0x010fea0003900000 */
[----:B------:R-:W4:Y:S02]  /*9720*/  @!P0 SYNCS.PHASECHK.TRANS64 P0, [R3+URZ], R2 ;  /* 0x00000002030085a7 */ /* 0x000f24000800007f */
[----:B----4-:R-:W-:Y:S05]  /*9730*/  @!P0 BRA `(.L_x_83) ;  /* 0xfffffffc00f08947 */ /* 0x010fea000383ffff */
[----:B------:R-:W-:Y:S05]  /*9740*/  BRA `(.L_x_111) ;  /* 0xfffffff400b07947 */ /* 0x000fea000383ffff */
.L_x_85:
[----:B---3--:R3:W4:Y:S02]  /*9750*/  SYNCS.PHASECHK.TRANS64.TRYWAIT P0, [R16+URZ], R5 ;  /* 0x00000005100075a7 */ /* 0x008724000800017f */
[----:B----4-:R-:W-:Y:S05]  /*9760*/  @!P0 NANOSLEEP.SYNCS 0x989680 ;  /* 0x009896800000895d */ /* 0x010fea0003900000 */
[----:B------:R-:W4:Y:S02]  /*9770*/  @!P0 SYNCS.PHASECHK.TRANS64 P0, [R16+URZ], R5 ;  /* 0x00000005100085a7 */ /* 0x000f24000800007f */
[----:B----4-:R-:W-:Y:S05]  /*9780*/  @!P0 BRA `(.L_x_85) ;  /* 0xfffffffc00f08947 */ /* 0x010fea000383ffff */
[----:B------:R-:W-:Y:S05]  /*9790*/  BRA `(.L_x_112) ;  /* 0xfffffff400b47947 */ /* 0x000fea000383ffff */
.L_x_113:
[----:B------:R-:W-:-:S00]  /*97a0*/  BRA `(.L_x_113) ;  /* 0xfffffffc00fc7947 */ /* 0x000fc0000383ffff */
[----:B------:R-:W-:-:S00]  /*97b0*/  NOP ;  /* 0x0000000000007918 */ /* 0x000fc00000000000 */
        /* <DEDUP_REMOVED lines=12> */
.L_x_4714:


//--------------------- .text._ZN7cutlass13device_kernelIN5flash11enable_sm90INS1_16FlashAttnFwdSm90INS1_25CollectiveMainloopFwdSm90ILi2EN4cute5tupleIJNS5_1CILi1EEES8_S8_EEENS6_IJNS7_ILi128EEENS7_ILi96EEENS7_ILi64EEEEEELi256ENS_10bfloat16_tEfNS_4arch4Sm90ELb0ELb0ELb0ELb0ELb0ELb0ELb1ELb1ELb0ELb0ELb0ELb0EEENS1_21CollectiveEpilogueFwdINS6_IJSA_NS7_ILi256EEESB_EEES9_SE_SG_Li256ELb0ELb0ELb0ELb0EEENS1_29StaticPersistentTileSchedulerILb0EEEEEEEEEvNT_6ParamsE --------------------------
	.section	.text._ZN7cutlass13device_kernelIN5flash11enable_sm90INS1_16FlashAttnFwdSm90INS1_25CollectiveMainloopFwdSm90ILi2EN4cute5tupleIJNS5_1CILi1EEES8_S8_EEENS6_IJNS7_ILi128EEENS7_ILi96EEENS7_ILi64EEEEEELi256ENS_10bfloat16_tEfNS_4arch4Sm90ELb0ELb0ELb0ELb0ELb0ELb0ELb1ELb1ELb0ELb0ELb0ELb0EEENS1_21CollectiveEpilogueFwdINS6_IJSA_NS7_ILi256EEESB_EEES9_SE_SG_Li256ELb0ELb0ELb0ELb0EEENS1_29StaticPersistentTileSchedulerILb0EEEEEEEEEvNT_6ParamsE,"ax",@progbits
	.align	128
.text._ZN7cutlass13device_kernelIN5flash11enable_sm90INS1_16FlashAttnFwdSm90INS1_25CollectiveMainloopFwdSm90ILi2EN4cute5tupleIJNS5_1CILi1EEES8_S8_EEENS6_IJNS7_ILi128EEENS7_ILi96EEENS7_ILi64EEEEEELi256ENS_10bfloat16_tEfNS_4arch4Sm90ELb0ELb0ELb0ELb0ELb0ELb0ELb1ELb1ELb0ELb0ELb0ELb0EEENS1_21CollectiveEpilogueFwdINS6_IJSA_NS7_ILi256EEESB_EEES9_SE_SG_Li256ELb0ELb0ELb0ELb0EEENS1_29StaticPersistentTileSchedulerILb0EEEEEEEEEvNT_6ParamsE:
        .type           _ZN7cutlass13device_kernelIN5flash11enable_sm90INS1_16FlashAttnFwdSm90INS1_25CollectiveMainloopFwdSm90ILi2EN4cute5tupleIJNS5_1CILi1EEES8_S8_EEENS6_IJNS7_ILi128EEENS7_ILi96EEENS7_ILi64EEEEEELi256ENS_10bfloat16_tEfNS_4arch4Sm90ELb0ELb0ELb0ELb0ELb0ELb0ELb1ELb1ELb0ELb0ELb0ELb0EEENS1_21CollectiveEpilogueFwdINS6_IJSA_NS7_ILi256EEESB_EEES9_SE_SG_Li256ELb0ELb0ELb0ELb0EEENS1_29StaticPersistentTileSchedulerILb0EEEEEEEEEvNT_6ParamsE,@function
        .size           _ZN7cutlass13device_kernelIN5flash11enable_sm90INS1_16FlashAttnFwdSm90INS1_25CollectiveMainloopFwdSm90ILi2EN4cute5tupleIJNS5_1CILi1EEES8_S8_EEENS6_IJNS7_ILi128EEENS7_ILi96EEENS7_ILi64EEEEEELi256ENS_10bfloat16_tEfNS_4arch4Sm90ELb0ELb0ELb0ELb0ELb0ELb0ELb1ELb1ELb0ELb0ELb0ELb0EEENS1_21CollectiveEpilogueFwdINS6_IJSA_NS7_ILi256EEESB_EEES9_SE_SG_Li256ELb0ELb0ELb0ELb0EEENS1_29StaticPersistentTileSchedulerILb0EEEEEEEEEvNT_6ParamsE,(.L_x_4715 - _ZN7cutlass13device_kernelIN5flash11enable_sm90INS1_16FlashAttnFwdSm90INS1_25CollectiveMainloopFwdSm90ILi2EN4cute5tupleIJNS5_1CILi1EEES8_S8_EEENS6_IJNS7_ILi128EEENS7_ILi96EEENS7_ILi64EEEEEELi256ENS_10bfloat16_tEfNS_4arch4Sm90ELb0ELb0ELb0ELb0ELb0ELb0ELb1ELb1ELb0ELb0ELb0ELb0EEENS1_21CollectiveEpilogueFwdINS6_IJSA_NS7_ILi256EEESB_EEES9_SE_SG_Li256ELb0ELb0ELb0ELb0EEENS1_29StaticPersistentTileSchedulerILb0EEEEEEEEEvNT_6ParamsE)
        .other          _ZN7cutlass13device_kernelIN5flash11enable_sm90INS1_16FlashAttnFwdSm90INS1_25CollectiveMainloopFwdSm90ILi2EN4cute5tupleIJNS5_1CILi1EEES8_S8_EEENS6_IJNS7_ILi128EEENS7_ILi96EEENS7_ILi64EEEEEELi256ENS_10bfloat16_tEfNS_4arch4Sm90ELb0ELb0ELb0ELb0ELb0ELb0ELb1ELb1ELb0ELb0ELb0ELb0EEENS1_21CollectiveEpilogueFwdINS6_IJSA_NS7_ILi256EEESB_EEES9_SE_SG_Li256ELb0ELb0ELb0ELb0EEENS1_29StaticPersistentTileSchedulerILb0EEEEEEEEEvNT_6ParamsE,@"STO_CUDA_ENTRY STV_DEFAULT"
_ZN7cutlass13device_kernelIN5flash11enable_sm90INS1_16FlashAttnFwdSm90INS1_25CollectiveMainloopFwdSm90ILi2EN4cute5tupleIJNS5_1CILi1EEES8_S8_EEENS6_IJNS7_ILi128EEENS7_ILi96EEENS7_ILi64EEEEEELi256ENS_10bfloat16_tEfNS_4arch4Sm90ELb0ELb0ELb0ELb0ELb0ELb0ELb1ELb1ELb0ELb0ELb0ELb0EEENS1_21CollectiveEpilogueFwdINS6_IJSA_NS7_ILi256EEESB_EEES9_SE_SG_Li256ELb0ELb0ELb0ELb0EEENS1_29StaticPersistentTileSchedulerILb0EEEEEEEEEvNT_6ParamsE:
        /* <DEDUP_REMOVED lines=15> */
[----:B------:R-:W-:-:S02]  /*00f0*/  UIADD3 UR4, UP4, UR4, 0xaf0, URZ ;  /* 0x00000af004047890 */ /* 0x000fc4000ff9e03f */
[----:B------:R-:W-:Y:S02]  /*0100*/  UIADD3.X UR7, URZ, UR5, URZ, UP0, !UPT ;  /* 0x000000053f077290 */ /* 0x000fe400087fe43f */
[----:B------:R-:W-:Y:S02]  /*0110*/  UIADD3.X UR9, URZ, UR5, URZ, UP1, !UPT ;  /* 0x000000053f097290 */ /* 0x000fe40008ffe43f */
[----:B------:R-:W-:Y:S02]  /*0120*/  UIADD3.X UR11, URZ, UR5, URZ, UP2, !UPT ;  /* 0x000000053f0b7290 */ /* 0x000fe400097fe43f */
[----:B------:R-:W-:Y:S02]  /*0130*/  UIADD3.X UR13, URZ, UR5, URZ, UP3, !UPT ;  /* 0x000000053f0d7290 */ /* 0x000fe40009ffe43f */
[----:B------:R-:W-:Y:S01]  /*0140*/  UIADD3.X UR5, URZ, UR5, URZ, UP4, !UPT ;  /* 0x000000053f057290 */ /* 0x000fe2000a7fe43f */
[----:B------:R1:W-:Y:S02]  /*0150*/  UTMACCTL.PF [UR6] ;  /* 0x00000000060079b9 */ /* 0x0003e40008040000 */
[----:B------:R1:W-:Y:S02]  /*0160*/  UTMACCTL.PF [UR8] ;  /* 0x00000000080079b9 */ /* 0x0003e40008040000 */
[----:B------:R1:W-:Y:S02]  /*0170*/  UTMACCTL.PF [UR10] ;  /* 0x000000000a0079b9 */ /* 0x0003e40008040000 */
[----:B------:R1:W-:Y:S02]  /*0180*/  UTMACCTL.PF [UR12] ;  /* 0x000000000c0079b9 */ /* 0x0003e40008040000 */
[----:B------:R1:W-:Y:S02]  /*0190*/  UTMACCTL.PF [UR4] ;  /* 0x00000000040079b9 */ /* 0x0003e40008040000 */
[----:B-1----:R-:W-:Y:S01]  /*01a0*/  NOP ;  /* 0x0000000000007918 */ /* 0x002fe20000000000 */
.L_x_115:
[----:B------:R-:W-:Y:S05]  /*01b0*/  BSYNC B0 ;  /* 0x0000000000007941 */ /* 0x000fea0003800000 */
.L_x_114:
        /* <DEDUP_REMOVED lines=11> */
[----:B------:R-:W-:Y:S01]  /*0270*/  VOTEU.ANY UP3, P0 ;  /* 0x00000000003f7886 */ /* 0x000fe20000060100 */
[----:B-1----:R-:W-:Y:S01]  /*0280*/  R2UR UR8, R4 ;  /* 0x00000000040872ca */ /* 0x002fe200000e0000 */
[----:B--2---:R-:W-:Y:S01]  /*0290*/  @UP0 ULEA UR6, UR7, UR6, 0x18 ;  /* 0x0000000607060291 */ /* 0x004fe2000f8ec03f */
[----:B---3--:R-:W-:-:S11]  /*02a0*/  ISETP.NE.AND P1, PT, R2, RZ, PT ;  /* 0x000000ff0200720c */ /* 0x008fd60003f25270 */
[----:B------:R-:W-:Y:S01]  /*02b0*/  UISETP.NE.AND UP0, UPT, UR8, URZ, UPT ;  /* 0x0000003f0800728c */ /* 0x000fe2000bf05270 */
[----:B------:R-:W1:Y:S02]  /*02c0*/  FENCE.VIEW.ASYNC.S ;  /* 0x00000000000073c6 */ /* 0x000e640000000000 */
[----:B-1----:R1:W2:Y:S01]  /*02d0*/  @UP1 SYNCS.EXCH.64 URZ, [UR6+0x32400], UR4 ;  /* 0x03240004063f15b2 */ /* 0x0022a20008000100 */
[----:B------:R1:W3:Y:S01]  /*02e0*/  @UP2 SYNCS.EXCH.64 URZ, [UR6+0x32410], UR4 ;  /* 0x03241004063f25b2 */ /* 0x0002e20008000100 */
[----:B------:R1:W4:Y:S01]  /*02f0*/  @UP3 SYNCS.EXCH.64 URZ, [UR6+0x32420], UR4 ;  /* 0x03242004063f35b2 */ /* 0x0003220008000100 */
[----:B------:R-:W-:Y:S05]  /*0300*/  @P1 BRA `(.L_x_116) ;  /* 0x0000000000481947 */ /* 0x000fea0003800000 */
        /* <DEDUP_REMOVED lines=16> */
[----:B------:R1:W1:Y:S01]  /*0410*/  SYNCS.EXCH.64 URZ, [UR8+0x32448], UR4 ;  /* 0x03244804083f75b2 */ /* 0x0002620008000100 */
[----:B------:R-:W-:Y:S01]  /*0420*/  NOP ;  /* 0x0000000000007918 */ /* 0x000fe20000000000 */
.L_x_116:
[----:B------:R-:W5:Y:S01]  /*0430*/  SHFL.IDX PT, R2, R0, RZ, 0x1f ;  /* 0x00001fff00027589 */ /* 0x000f6200000e0000 */
[----:B------:R-:W-:Y:S01]  /*0440*/  NOP ;  /* 0x0000000000007918 */ /* 0x000fe20000000000 */
[----:B-----5:R-:W-:-:S13]  /*0450*/  ISETP.NE.AND P0, PT, R2, RZ, PT ;  /* 0x000000ff0200720c */ /* 0x020fda0003f05270 */
        /* <DEDUP_REMOVED lines=19> */
.L_x_117:
[----:B------:R-:W5:Y:S01]  /*0590*/  SHFL.IDX PT, R2, R0, RZ, 0x1f ;  /* 0x00001fff00027589 */ /* 0x000f6200000e0000 */
[----:B------:R-:W-:Y:S01]  /*05a0*/  NOP ;  /* 0x0000000000007918 */ /* 0x000fe20000000000 */
[----:B-----5:R-:W-:-:S13]  /*05b0*/  ISETP.NE.AND P0, PT, R2, RZ, PT ;  /* 0x000000ff0200720c */ /* 0x020fda0003f05270 */
        /* <DEDUP_REMOVED lines=13> */
[----:B------:R1:W1:Y:S01]  /*0690*/  SYNCS.EXCH.64 URZ, [UR6+0x32488], UR4 ;  /* 0x03248804063f75b2 */ /* 0x0002620008000100 */
[----:B------:R-:W-:Y:S01]  /*06a0*/  NOP ;  /* 0x0000000000007918 */ /* 0x000fe20000000000 */
.L_x_118:
        /* <DEDUP_REMOVED lines=22> */
.L_x_119:
        /* <DEDUP_REMOVED lines=22> */
.L_x_120:
[----:B------:R-:W-:Y:S01]  /*0970*/  PLOP3.LUT P0, PT, PT, PT, UP0, 0x80, 0x0 ;  /* 0x000000000000781c */ /* 0x000fe20003f0f008 */
[----:B------:R-:W-:Y:S01]  /*0980*/  UMOV UR46, 0x1 ;  /* 0x00000001002e7882 */ /* 0x000fe20000000000 */
[----:B------:R-:W-:Y:S01]  /*0990*/  NOP ;  /* 0x0000000000007918 */ /* 0x000fe20000000000 */
[----:B------:R-:W-:Y:S01]  /*09a0*/  USEL UR46, UR46, 0x2, !UP0 ;  /* 0x000000022e2e7887 */ /* 0x000fe2000c000000 */
[----:B------:R-:W-:Y:S01]  /*09b0*/  ULDC.64 UR48, c[0x0][0x208] ;  /* 0x0000820000307ab9 */ /* 0x000fe20000000a00 */
[----:B-1234-:R-:W-:Y:S08]  /*09c0*/  BAR.SYNC.DEFER_BLOCKING 0x0 ;  /* 0x0000000000007b1d */ /* 0x01eff00000010000 */
[----:B------:R-:W-:Y:S05]  /*09d0*/  @!P0 BRA `(.L_x_121) ;  /* 0x0000006400ac8947 */ /* 0x000fea0003800000 */
.L_x_122:
        /* <DEDUP_REMOVED lines=59> */
.L_x_146:
[----:B------:R-:W1:Y:S01]  /*0d90*/  SHFL.IDX PT, R0, R19, RZ, 0x1f ;  /* 0x00001fff13007589 */ /* 0x000e6200000e0000 */
[----:B------:R-:W-:Y:S01]  /*0da0*/  ULDC UR4, c[0x0][0xea8] ;  /* 0x0003aa0000047ab9 */ /* 0x000fe20000000800 */
[----:B------:R-:W-:Y:S01]  /*0db0*/  ULDC.64 UR6, c[0x0][0x3f8] ;  /* 0x0000fe0000067ab9 */ /* 0x000fe20000000a00 */
[----:B------:R-:W-:Y:S02]  /*0dc0*/  UISETP.NE.AND UP1, UPT, UR4, 0x1, UPT ;  /* 0x000000010400788c */ /* 0x000fe4000bf25270 */
[----:B------:R-:W-:Y:S01]  /*0dd0*/  UISETP.NE.U32.AND UP0, UPT, UR6, URZ, UPT ;  /* 0x0000003f0600728c */ /* 0x000fe2000bf05070 */
[----:B------:R-:W-:Y:S01]  /*0de0*/  ULDC UR4, c[0x0][0xeb4] ;  /* 0x0003ad0000047ab9 */ /* 0x000fe20000000800 */
[----:B------:R-:W-:Y:S02]  /*0df0*/  ULDC UR47, c[0x0][0x404] ;  /* 0x00010100002f7ab9 */ /* 0x000fe40000000800 */
[----:B------:R-:W-:Y:S02]  /*0e00*/  UISETP.NE.AND.EX UP0, UPT, UR7, URZ, UPT, UP0 ;  /* 0x0000003f0700728c */ /* 0x000fe4000bf05300 */
[----:B------:R-:W-:-:S02]  /*0e10*/  UIADD3 UR9, UR41, 0x18400, URZ ;  /* 0x0001840029097890 */ /* 0x000fc4000fffe03f */
[----:B------:R-:W-:Y:S02]  /*0e20*/  UISETP.NE.AND UP2, UPT, UR4, 0x1, UPT ;  /* 0x000000010400788c */ /* 0x000fe4000bf45270 */
[----:B------:R-:W-:Y:S01]  /*0e30*/  USEL UR47, UR47, 0x1, UP0 ;  /* 0x000000012f2f7887 */ /* 0x000fe20008000000 */
[----:B------:R-:W-:Y:S01]  /*0e40*/  @UP1 ULDC UR4, c[0x0][0xeac] ;  /* 0x0003ab0000041ab9 */ /* 0x000fe20000000800 */
[----:B------:R-:W-:Y:S01]  /*0e50*/  ULDC UR7, c[0x0][0x2e0] ;  /* 0x0000b80000077ab9 */ /* 0x000fe20000000800 */
[----:B------:R-:W-:Y:S02]  /*0e60*/  ULOP3.LUT UP0, URZ, UR9, 0x1bf, URZ, 0xc0, !UPT ;  /* 0x000001bf093f7892 */ /* 0x000fe4000f80c03f */
[----:B------:R-:W-:Y:S02]  /*0e70*/  UIMAD.WIDE.U32 UR4, UR43, UR4, URZ ;  /* 0x000000042b0472a5 */ /* 0x000fe4000f8e003f */
[----:B------:R-:W-:Y:S01]  /*0e80*/  UIMAD UR47, UR47, UR7, URZ ;  /* 0x000000072f2f72a4 */ /* 0x000fe2000f8e023f */
[----:B-1----:R-:W-:Y:S01]  /*0e90*/  R2UR UR44, R0 ;  /* 0x00000000002c72ca */ /* 0x002fe200000e0000 */
[----:B------:R-:W-:Y:S01]  /*0ea0*/  @UP1 ULDC UR8, c[0x0][0xeb0] ;  /* 0x0003ac0000081ab9 */ /* 0x000fe20000000800 */
[----:B------:R-:W-:Y:S01]  /*0eb0*/  UMOV UR37, UR43 ;  /* 0x0000002b00257c82 */ /* 0x000fe20008000000 */
[----:B------:R-:W-:Y:S01]  /*0ec0*/  @UP1 USHF.R.U32.HI UR37, URZ, UR8, UR5 ;  /* 0x000000083f251299 */ /* 0x000fe20008011605 */
[----:B------:R-:W-:Y:S01]  /*0ed0*/  PLOP3.LUT P0, PT, PT, PT, UP0, 0x80, 0x0 ;  /* 0x000000000000781c */ /* 0x000fe20003f0f008 */
[----:B------:R-:W-:-:S02]  /*0ee0*/  @UP2 ULDC.64 UR10, c[0x0][0xeb8] ;  /* 0x0003ae00000a2ab9 */ /* 0x000fc40000000a00 */
[----:B------:R-:W-:-:S03]  /*0ef0*/  UIMAD.WIDE.U32 UR4, UR37, UR10, URZ ;  /* 0x0000000a250472a5 */ /* 0x000fc6000f8e003f */
[----:B------:R-:W-:Y:S01]  /*0f00*/  UMOV UR36, UR37 ;  /* 0x0000002500247c82 */ /* 0x000fe20008000000 */
[----:B------:R-:W-:Y:S02]  /*0f10*/  @UP2 USHF.R.U32.HI UR36, URZ, UR11, UR5 ;  /* 0x0000000b3f242299 */ /* 0x000fe40008011605 */
[----:B------:R-:W-:-:S04]  /*0f20*/  ULEA.HI UR6, UR44, UR44, URZ, 0x1 ;  /* 0x0000002c2c067291 */ /* 0x000fc8000f8f083f */
[----:B------:R-:W-:-:S04]  /*0f30*/  ULOP3.LUT UR6, UR6, 0xfffffffe, URZ, 0xc0, !UPT ;  /* 0xfffffffe06067892 */ /* 0x000fc8000f8ec03f */
[----:B------:R-:W-:Y:S02]  /*0f40*/  UIADD3 UR44, UR44, -UR6, URZ ;  /* 0x800000062c2c7290 */ /* 0x000fe4000fffe03f */
[----:B------:R-:W-:Y:S02]  /*0f50*/  UIADD3 UR6, UR47, 0x5f, URZ ;  /* 0x0000005f2f067890 */ /* 0x000fe4000fffe03f */
[----:B------:R-:W-:Y:S02]  /*0f60*/  ULEA UR8, UR44, UR41, 0xd ;  /* 0x000000292c087291 */ /* 0x000fe4000f8e683f */
[----:B------:R-:W-:Y:S02]  /*0f70*/  UIMAD.WIDE UR6, UR6, 0x2aaaaaab, URZ ;  /* 0x2aaaaaab060678a5 */ /* 0x000fe4000f8e023f */
[----:B------:R-:W-:Y:S02]  /*0f80*/  UIADD3 UR8, UR8, 0x22400, URZ ;  /* 0x0002240008087890 */ /* 0x000fe4000fffe03f */
[----:B------:R-:W-:-:S02]  /*0f90*/  USHF.R.U32.HI UR45, URZ, 0x1f, UR7 ;  /* 0x0000001f3f2d7899 */ /* 0x000fc40008011607 */
[----:B------:R-:W-:Y:S02]  /*0fa0*/  USHF.R.U32.HI UR8, URZ, 0x4, UR8 ;  /* 0x000000043f087899 */ /* 0x000fe40008011608 */
[----:B------:R-:W-:Y:S02]  /*0fb0*/  ULEA.HI.SX32 UR45, UR7, UR45, 0x1c ;  /* 0x0000002d072d7291 */ /* 0x000fe4000f8fe23f */
[----:B------:R-:W-:Y:S01]  /*0fc0*/  ULOP3.LUT UR52, UR8, 0x3fff, URZ, 0xc0, !UPT ;  /* 0x00003fff08347892 */ /* 0x000fe2000f8ec03f */
        /* <DEDUP_REMOVED lines=17> */
.L_x_123:
[----:B------:R-:W-:Y:S01]  /*10e0*/  ULOP3.LUT UR4, UR40, 0x1, URZ, 0xc0, !UPT ;  /* 0x0000000128047892 */ /* 0x000fe2000f8ec03f */
[----:B------:R-:W-:-:S05]  /*10f0*/  VIADD R187, R18, 0x8 ;  /* 0x0000000812bb7836 */ /* 0x000fca0000000000 */
[----:B------:R-:W-:-:S05]  /*1100*/  IMAD.U32 R0, RZ, RZ, UR4 ;  /* 0x00000004ff007e24 */ /* 0x000fca000f8e00ff */
[----:B------:R-:W-:-:S04]  /*1110*/  SHF.L.U32 R0, R0, 0x1f, RZ ;  /* 0x0000001f00007819 */ /* 0x000fc800000006ff */
[----:B------:R-:W1:Y:S02]  /*1120*/  SYNCS.PHASECHK.TRANS64.TRYWAIT P0, [UR41+0x32400], R0 ;  /* 0x03240000ff0075a7 */ /* 0x000e640008000169 */
[----:B-1----:R-:W-:Y:S05]  /*1130*/  @!P0 BRA `(.L_x_124) ;  /* 0x0000008c00888947 */ /* 0x002fea0003800000 */
.L_x_204:
[----:B-1----:R-:W-:Y:S01]  /*1140*/  MOV R3, UR42 ;  /* 0x0000002a00037c02 */ /* 0x002fe20008000f00 */
[----:B------:R-:W-:Y:S05]  /*1150*/  WARPSYNC.ALL ;  /* 0x0000000000007948 */ /* 0x000fea0003800000 */
[----:B------:R1:W-:Y:S01]  /*1160*/  BAR.SYNC.DEFER_BLOCKING R187, 0x100 ;  /* 0x000400bb0000751d */ /* 0x0003e20000010000 */
[----:B------:R-:W-:-:S13]  /*1170*/  ISETP.NE.AND P0, PT, R3, 0x3, PT ;  /* 0x000000030300780c */ /* 0x000fda0003f05270 */
[----:B-1----:R-:W-:Y:S05]  /*1180*/  @!P0 BRA `(.L_x_125) ;  /* 0x0000000000048947 */ /* 0x002fea0003800000 */
[----:B------:R-:W-:Y:S01]  /*1190*/  BPT.TRAP 0x1 ;  /* 0x000000040000795c */ /* 0x000fe20000300000 */
.L_x_125:
[----:B------:R-:W-:Y:S01]  /*11a0*/  ULEA UR26, UR39, UR41, 0x3 ;  /* 0x00000029271a7291 */ /* 0x000fe2000f8e183f */
[----:B------:R-:W-:-:S05]  /*11b0*/  IMAD.U32 R3, RZ, RZ, UR38 ;  /* 0x00000026ff037e24 */ /* 0x000fca000f8e00ff */
[----:B------:R-:W-:-:S04]  /*11c0*/  SHF.L.U32 R3, R3, 0x1f, RZ ;  /* 0x0000001f03037819 */ /* 0x000fc800000006ff */
[----:B------:R1:W2:Y:S01]  /*11d0*/  SYNCS.PHASECHK.TRANS64.TRYWAIT P1, [UR26+0x32430], R3 ;  /* 0x03243003ff0075a7 */ /* 0x0002a2000802015a */
[----:B------:R-:W-:Y:S05]  /*11e0*/  @!P0 BRA `(.L_x_126) ;  /* 0x0000000000048947 */ /* 0x000fea0003800000 */
[----:B------:R-:W-:Y:S01]  /*11f0*/  BPT.TRAP 0x1 ;  /* 0x000000040000795c */ /* 0x000fe20000300000 */
.L_x_126:
[----:B--2---:R-:W-:Y:S05]  /*1200*/  @P1 BRA `(.L_x_127) ;  /* 0x0000000000081947 */ /* 0x004fea0003800000 */
[----:B------:R-:W2:Y:S02]  /*1210*/  SYNCS.PHASECHK.TRANS64.TRYWAIT P1, [UR26+0x32430], R3 ;  /* 0x03243003ff0075a7 */ /* 0x000ea4000802015a */
[----:B--2---:R-:W-:Y:S05]  /*1220*/  @!P1 BRA `(.L_x_128) ;  /* 0x0000008c00649947 */ /* 0x004fea0003800000 */
.L_x_127:
[----:B------:R-:W-:Y:S01]  /*1230*/  ULEA UR4, UR44, UR41, 0xd ;  /* 0x000000292c047291 */ /* 0x000fe2000f8e683f */
[----:B------:R-:W-:Y:S01]  /*1240*/  WARPGROUP.ARRIVE ;  /* 0x00000000000079c5 */ /* 0x000fe20000000000 */
[----:B------:R-:W-:Y:S02]  /*1250*/  UIADD3 UR5, UR41, 0x1c400, URZ ;  /* 0x0001c40029057890 */ /* 0x000fe4000fffe03f */
[----:B------:R-:W-:Y:S02]  /*1260*/  UIADD3 UR4, UR4, 0x18400, URZ ;  /* 0x0001840004047890 */ /* 0x000fe4000fffe03f */
[----:B------:R-:W-:Y:S02]  /*1270*/  USHF.R.U32.HI UR5, URZ, 0x4, UR5 ;  /* 0x000000043f057899 */ /* 0x000fe40008011605 */
[----:B------:R-:W-:Y:S02]  /*1280*/  USHF.R.U32.HI UR4, URZ, 0x4, UR4 ;  /* 0x000000043f047899 */ /* 0x000fe40008011604 */
[----:B------:R-:W-:-:S02]  /*1290*/  ULOP3.LUT UR5, UR5, 0x3fff, URZ, 0xc0, !UPT ;  /* 0x00003fff05057892 */ /* 0x000fc4000f8ec03f */
[----:B------:R-:W-:Y:S02]  /*12a0*/  ULOP3.LUT UR4, UR4, 0x3fff, URZ, 0xc0, !UPT ;  /* 0x00003fff04047892 */ /* 0x000fe4000f8ec03f */
[----:B------:R-:W-:Y:S02]  /*12b0*/  ULOP3.LUT UR24, UR5, 0x10000, URZ, 0xfc, !UPT ;  /* 0x0001000005187892 */ /* 0x000fe4000f8efc3f */
[----:B------:R-:W-:Y:S02]  /*12c0*/  ULOP3.LUT UR4, UR4, 0x10000, URZ, 0xfc, !UPT ;  /* 0x0001000004047892 */ /* 0x000fe4000f8efc3f */
[----:B------:R-:W-:Y:S01]  /*12d0*/  UIMAD UR6, UR39, 0x300, UR24 ;  /* 0x00000300270678a4 */ /* 0x000fe2000f8e0218 */
[----:B------:R-:W-:Y:S01]  /*12e0*/  UMOV UR5, 0x40000040 ;  /* 0x4000004000057882 */ /* 0x000fe20000000000 */
[----:B------:R-:W-:Y:S01]  /*12f0*/  UMOV UR7, 0x40000040 ;  /* 0x4000004000077882 */ /* 0x000fe20000000000 */
[----:B------:R-:W-:Y:S02]  /*1300*/  UIADD3 UR8, UR4, 0x2, URZ ;  /* 0x0000000204087890 */ /* 0x000fe4000fffe03f */
[----:B------:R-:W-:Y:S01]  /*1310*/  UIADD3 UR10, UR6, 0x2, URZ ;  /* 0x00000002060a7890 */ /* 0x000fe2000fffe03f */
[----:B------:R-:W-:-:S03]  /*1320*/  UMOV UR9, 0x40000040 ;  /* 0x4000004000097882 */ /* 0x000fc60000000000 */
[----:B------:R-:W-:Y:S01]  /*1330*/  HGMMA.64x96x16.F32.BF16 R24, gdesc[UR4], RZ, !UPT, gsb0 ;  /* 0x01600000041879f0 */ /* 0x000fe2000c0018ff */
[----:B------:R-:W-:Y:S01]  /*1340*/  UMOV UR11, 0x40000040 ;  /* 0x40000040000b7882 */ /* 0x000fe20000000000 */
[----:B------:R-:W-:Y:S02]  /*1350*/  UIADD3 UR12, UR4, 0x4, URZ ;  /* 0x00000004040c7890 */ /* 0x000fe4000fffe03f */
[----:B------:R-:W-:Y:S01]  /*1360*/  UIADD3 UR14, UR6, 0x4, URZ ;  /* 0x00000004060e7890 */ /* 0x000fe2000fffe03f */
[----:B------:R-:W-:Y:S01]  /*1370*/  UMOV UR13, 0x40000040 ;  /* 0x40000040000d7882 */ /* 0x000fe20000000000 */
[----:B------:R-:W-:Y:S01]  /*1380*/  UMOV UR15, 0x40000040 ;  /* 0x40000040000f7882 */ /* 0x000fe20000000000 */
[----:B------:R-:W-:Y:S02]  /*1390*/  UIADD3 UR16, UR4, 0x6, URZ ;  /* 0x0000000604107890 */ /* 0x000fe4000fffe03f */
[----:B------:R-:W-:Y:S01]  /*13a0*/  UIADD3 UR18, UR6, 0x6, URZ ;  /* 0x0000000606127890 */ /* 0x000fe2000fffe03f */
[----:B------:R-:W-:Y:S01]  /*13b0*/  UMOV UR17, 0x40000040 ;  /* 0x4000004000117882 */ /* 0x000fe20000000000 */
[----:B------:R-:W-:Y:S01]  /*13c0*/  UMOV UR19, 0x40000040 ;  /* 0x4000004000137882 */ /* 0x000fe20000000000 */
[----:B------:R-:W-:-:S02]  /*13d0*/  WARPGROUP.DEPBAR.LE gsb0, 0x0 ;  /* 0x00008000000079c5 */ /* 0x000fc40000010000 */
[----:B------:R-:W-:-:S06]  /*13e0*/  WARPGROUP.ARRIVE ;  /* 0x00000000000079c5 */ /* 0x000fcc0000000000 */
[----:B------:R-:W-:Y:S03]  /*13f0*/  HGMMA.64x96x16.F32.BF16 R24, gdesc[UR8], R24, gsb0 ;  /* 0x01600000081879f0 */ /* 0x000fe60008001818 */
[----:B------:R-:W-:Y:S02]  /*1400*/  WARPGROUP.DEPBAR.LE gsb0, 0x0 ;  /* 0x00008000000079c5 */ /* 0x000fe40000010000 */
[----:B------:R-:W-:-:S06]  /*1410*/  WARPGROUP.ARRIVE ;  /* 0x00000000000079c5 */ /* 0x000fcc0000000000 */
[----:B------:R-:W-:Y:S03]  /*1420*/  HGMMA.64x96x16.F32.BF16 R24, gdesc[UR12], R24, gsb0 ;  /* 0x016000000c1879f0 */ /* 0x000fe60008001818 */
[----:B------:R-:W-:Y:S02]  /*1430*/  WARPGROUP.DEPBAR.LE gsb0, 0x0 ;  /* 0x00008000000079c5 */ /* 0x000fe40000010000 */
[----:B------:R-:W-:-:S06]  /*1440*/  WARPGROUP.ARRIVE ;  /* 0x00000000000079c5 */ /* 0x000fcc0000000000 */
[----:B------:R-:W-:Y:S03]  /*1450*/  HGMMA.64x96x16.F32.BF16 R24, gdesc[UR16], R24, gsb0 ;  /* 0x01600000101879f0 */ /* 0x000fe60008001818 */
[----:B------:R-:W-:Y:S02]  /*1460*/  WARPGROUP.DEPBAR.LE gsb0, 0x0 ;  /* 0x00008000000079c5 */ /* 0x000fe40000010000 */
[----:B------:R-:W3:Y:S02]  /*1470*/  SYNCS.PHASECHK.TRANS64.TRYWAIT P1, [UR41+0x32410], R0 ;  /* 0x03241000ff0075a7 */ /* 0x000ee40008020169 */
[----:B---3--:R-:W-:Y:S05]  /*1480*/  @!P1 BRA `(.L_x_129) ;  /* 0x0000008800e49947 */ /* 0x008fea0003800000 */
.L_x_205:
[----:B------:R-:W-:Y:S05]  /*1490*/  @!P0 BRA `(.L_x_130) ;  /* 0x0000000000048947 */ /* 0x000fea0003800000 */
[----:B------:R-:W-:Y:S01]  /*14a0*/  BPT.TRAP 0x1 ;  /* 0x000000040000795c */ /* 0x000fe20000300000 */
.L_x_130:
[----:B------:R4:W1:Y:S01]  /*14b0*/  SYNCS.PHASECHK.TRANS64.TRYWAIT P1, [UR26+0x32450], R3 ;  /* 0x03245003ff0075a7 */ /* 0x000862000802015a */
[----:B------:R-:W-:Y:S05]  /*14c0*/  @!P0 BRA `(.L_x_131) ;  /* 0x0000000000048947 */ /* 0x000fea0003800000 */
[----:B------:R-:W-:Y:S01]  /*14d0*/  BPT.TRAP 0x1 ;  /* 0x000000040000795c */ /* 0x000fe20000300000 */
.L_x_131:
[----:B-1----:R-:W-:Y:S05]  /*14e0*/  @P1 BRA `(.L_x_132) ;  /* 0x0000000000081947 */ /* 0x002fea0003800000 */
[----:B------:R-:W1:Y:S02]  /*14f0*/  SYNCS.PHASECHK.TRANS64.TRYWAIT P1, [UR26+0x32450], R3 ;  /* 0x03245003ff0075a7 */ /* 0x000e64000802015a */
[----:B-1----:R-:W-:Y:S05]  /*1500*/  @!P1 BRA `(.L_x_133) ;  /* 0x0000008800dc9947 */ /* 0x002fea0003800000 */
.L_x_132:
[----:B------:R-:W-:Y:S01]  /*1510*/  UIADD3 UR6, UR41, 0x400, URZ ;  /* 0x0000040029067890 */ /* 0x000fe2000fffe03f */
[----:B------:R-:W-:Y:S01]  /*1520*/  WARPGROUP.ARRIVE ;  /* 0x00000000000079c5 */ /* 0x000fe20000000000 */
[----:B------:R-:W-:-:S05]  /*1530*/  ULOP3.LUT UR7, UR52, 0x10000, URZ, 0xfc, !UPT ;  /* 0x0001000034077892 */ /* 0x000fca000f8efc3f */
[----:B------:R-:W5:Y:S01]  /*1540*/  S2R R72, SR_TID.X ;  /* 0x0000000000487919 */ /* 0x000f620000002100 */
[----:B------:R-:W-:Y:S01]  /*1550*/  USHF.R.U32.HI UR6, URZ, 0x4, UR6 ;  /* 0x000000043f067899 */ /* 0x000fe20008011606 */
[----:B------:R-:W-:Y:S01]  /*1560*/  IMAD.U32 R174, RZ, RZ, UR26 ;  /* 0x0000001affae7e24 */ /* 0x000fe2000f8e00ff */
[----:B------:R-:W-:Y:S01]  /*1570*/  UMOV UR21, 0x40000040 ;  /* 0x4000004000157882 */ /* 0x000fe20000000000 */
[----:B------:R-:W-:Y:S01]  /*1580*/  UMOV UR23, 0x40000040 ;  /* 0x4000004000177882 */ /* 0x000fe20000000000 */
[----:B------:R-:W-:Y:S01]  /*1590*/  ULOP3.LUT UR6, UR6, 0x3fff, URZ, 0xc0, !UPT ;  /* 0x00003fff06067892 */ /* 0x000fe2000f8ec03f */
[----:B------:R-:W-:Y:S01]  /*15a0*/  UMOV UR20, UR7 ;  /* 0x0000000700147c82 */ /* 0x000fe20008000000 */
[----:B------:R-:W-:Y:S02]  /*15b0*/  ULDC UR27, c[0x0][0xa80] ;  /* 0x0002a000001b7ab9 */ /* 0x000fe40000000800 */
[----:B------:R-:W-:Y:S02]  /*15c0*/  ULOP3.LUT UR25, UR6, 0x10000, URZ, 0xfc, !UPT ;  /* 0x0001000006197892 */ /* 0x000fe4000f8efc3f */
[----:B------:R-:W-:-:S02]  /*15d0*/  ULOP3.LUT UR26, UR6, 0x3000000, URZ, 0xfc, !UPT ;  /* 0x03000000061a7892 */ /* 0x000fc4000f8efc3f */
[----:B------:R-:W-:Y:S02]  /*15e0*/  UIMAD UR10, UR39, 0xc00, UR25 ;  /* 0x00000c00270a78a4 */ /* 0x000fe4000f8e0219 */
[----:B------:R-:W-:-:S05]  /*15f0*/  UISETP.GE.AND UP0, UPT, UR47, 0x61, UPT ;  /* 0x000000612f00788c */ /* 0x000fca000bf06270 */
[----:B------:R-:W-:Y:S02]  /*1600*/  UMOV UR22, UR10 ;  /* 0x0000000a00167c82 */ /* 0x000fe40008000000 */
[----:B------:R-:W-:Y:S01]  /*1610*/  HGMMA.64x96x16.F32.BF16 R24, gdesc[UR20], R24, gsb0 ;  /* 0x01600000141879f0 */ /* 0x000fe20008001818 */
[----:B------:R-:W-:Y:S02]  /*1620*/  UIADD3 UR20, UR7, 0x2, URZ ;  /* 0x0000000207147890 */ /* 0x000fe4000fffe03f */
[----:B------:R-:W-:Y:S01]  /*1630*/  UIADD3 UR22, UR10, 0x2, URZ ;  /* 0x000000020a167890 */ /* 0x000fe2000fffe03f */
[----:B------:R-:W-:Y:S01]  /*1640*/  UMOV UR21, 0x40000040 ;  /* 0x4000004000157882 */ /* 0x000fe20000000000 */
[----:B------:R-:W-:Y:S01]  /*1650*/  UMOV UR23, 0x40000040 ;  /* 0x4000004000177882 */ /* 0x000fe20000000000 */
[----:B-----5:R-:W-:Y:S01]  /*1660*/  LOP3.LUT R72, R72, 0x7f, RZ, 0xc0, !PT ;  /* 0x0000007f48487812 */ /* 0x020fe200078ec0ff */
[----:B------:R-:W-:Y:S02]  /*1670*/  WARPGROUP.DEPBAR.LE gsb0, 0x0 ;  /* 0x00008000000079c5 */ /* 0x000fe40000010000 */
[----:B------:R-:W-:-:S06]  /*1680*/  WARPGROUP.ARRIVE ;  /* 0x00000000000079c5 */ /* 0x000fcc0000000000 */
[----:B------:R-:W-:Y:S01]  /*1690*/  HGMMA.64x96x16.F32.BF16 R24, gdesc[UR20], R24, gsb0 ;  /* 0x01600000141879f0 */ /* 0x000fe20008001818 */
[----:B------:R-:W-:Y:S02]  /*16a0*/  UIADD3 UR20, UR7, 0x4, URZ ;  /* 0x0000000407147890 */ /* 0x000fe4000fffe03f */
[----:B------:R-:W-:Y:S01]  /*16b0*/  UIADD3 UR22, UR10, 0x4, URZ ;  /* 0x000000040a167890 */ /* 0x000fe2000fffe03f */
[----:B------:R-:W-:Y:S01]  /*16c0*/  UMOV UR21, 0x40000040 ;  /* 0x4000004000157882 */ /* 0x000fe20000000000 */
[----:B------:R-:W-:Y:S01]  /*16d0*/  UMOV UR23, 0x40000040 ;  /* 0x4000004000177882 */ /* 0x000fe20000000000 */
        /* <DEDUP_REMOVED lines=91> */
[----:B------:R-:W-:Y:S02]  /*1c90*/  UIMAD UR7, UR45, -0x60, UR47 ;  /* 0xffffffa02d0778a4 */ /* 0x000fe4000f8e022f */
[----:B------:R-:W-:Y:S02]  /*1ca0*/  UIMAD UR10, UR39, 0xc00, UR26 ;  /* 0x00000c00270a78a4 */ /* 0x000fe4000f8e021a */
[----:B------:R-:W-:-:S05]  /*1cb0*/  UIADD3 UR7, UR7, 0x60, URZ ;  /* 0x0000006007077890 */ /* 0x000fca000fffe03f */
[----:B------:R-:W-:Y:S01]  /*1cc0*/  UMOV UR6, UR10 ;  /* 0x0000000a00067c82 */ /* 0x000fe20008000000 */
[----:B-1-3--:R-:W-:Y:S01]  /*1cd0*/  IMAD.U32 R0, RZ, RZ, UR7 ;  /* 0x00000007ff007e24 */ /* 0x00afe2000f8e00ff */
[----:B------:R-:W-:-:S03]  /*1ce0*/  UMOV UR7, 0x40000040 ;  /* 0x4000004000077882 */ /* 0x000fc60000000000 */
        /* <DEDUP_REMOVED lines=9> */
[----:B------:R-:W-:Y:S03]  /*1d80*/  HGMMA.64x96x16.F32.BF16 R24, gdesc[UR20], R24, gsb0 ;  /* 0x01600000141879f0 */ /* 0x000fe60008001818 */
[----:B------:R-:W-:Y:S02]  /*1d90*/  WARPGROUP.DEPBAR.LE gsb0, 0x0 ;  /* 0x00008000000079c5 */ /* 0x000fe40000010000 */
[----:B------:R-:W-:Y:S02]  /*1da0*/  FSEL R24, R24, -INF , P2 ;  /* 0xff80000018187808 */ /* 0x000fe40001000000 */
[----:B--2---:R-:W-:Y:S02]  /*1db0*/  FSEL R4, R25, -INF , P1 ;  /* 0xff80000019047808 */ /* 0x004fe40000800000 */
[----:B------:R-:W-:Y:S02]  /*1dc0*/  FSEL R28, R28, -INF , P6 ;  /* 0xff8000001c1c7808 */ /* 0x000fe40003000000 */
[----:B----4-:R-:W-:-:S02]  /*1dd0*/  FMNMX.FTZ R3, R24, R4, !PT ;  /* 0x0000000418037209 */ /* 0x010fc40007810000 */
[----:B------:R-:W-:Y:S02]  /*1de0*/  FSEL R73, R26, -INF , P2 ;  /* 0xff8000001a497808 */ /* 0x000fe40001000000 */
[----:B------:R-:W-:Y:S02]  /*1df0*/  FSEL R26, R29, -INF , P5 ;  /* 0xff8000001d1a7808 */ /* 0x000fe40002800000 */
[----:B------:R-:W-:Y:S02]  /*1e00*/  FMNMX.FTZ R3, R28, R3, !PT ;  /* 0x000000031c037209 */ /* 0x000fe40007810000 */
[----:B------:R-:W-:Y:S02]  /*1e10*/  FSEL R182, R32, -INF , P4 ;  /* 0xff80000020b67808 */ /* 0x000fe40002000000 */
[----:B------:R-:W-:Y:S02]  /*1e20*/  FMNMX.FTZ R3, R26, R3, !PT ;  /* 0x000000031a037209 */ /* 0x000fe40007810000 */
        /* <DEDUP_REMOVED lines=8> */
[----:B------:R-:W-:Y:S02]  /*1eb0*/  FMNMX.FTZ R10, R73, R27, !PT ;  /* 0x0000001b490a7209 */ /* 0x000fe40007810000 */
[----:B------:R-:W-:Y:S02]  /*1ec0*/  ISETP.GT.AND P6, PT, R0, 0x20, PT ;  /* 0x000000200000780c */ /* 0x000fe40003fc4270 */
[----:B------:R-:W-:Y:S02]  /*1ed0*/  FSEL R196, R37, -INF , P1 ;  /* 0xff80000025c47808 */ /* 0x000fe40000800000 */
[----:B------:R-:W-:Y:S02]  /*1ee0*/  FMNMX.FTZ R3, R186, R3, !PT ;  /* 0x00000003ba037209 */ /* 0x000fe40007810000 */
[----:B------:R-:W-:-:S02]  /*1ef0*/  FSEL R31, R31, -INF , P5 ;  /* 0xff8000001f1f7808 */ /* 0x000fc40002800000 */
[----:B------:R-:W-:Y:S02]  /*1f00*/  FMNMX.FTZ R10, R25, R10, !PT ;  /* 0x0000000a190a7209 */ /* 0x000fe40007810000 */
[----:B------:R-:W-:Y:S02]  /*1f10*/  ISETP.GT.AND P5, PT, R0, 0x21, PT ;  /* 0x000000210000780c */ /* 0x000fe40003fa4270 */
[----:B------:R-:W-:Y:S02]  /*1f20*/  FSEL R188, R40, -INF , P6 ;  /* 0xff80000028bc7808 */ /* 0x000fe40003000000 */
[----:B------:R-:W-:Y:S02]  /*1f30*/  FMNMX.FTZ R9, R196, R3, !PT ;  /* 0x00000003c4097209 */ /* 0x000fe40007810000 */
[----:B------:R-:W-:Y:S02]  /*1f40*/  FSEL R6, R34, -INF , P4 ;  /* 0xff80000022067808 */ /* 0x000fe40002000000 */
[----:B------:R-:W-:-:S02]  /*1f50*/  FMNMX.FTZ R3, R31, R10, !PT ;  /* 0x0000000a1f037209 */ /* 0x000fc40007810000 */
[----:B------:R-:W-:Y:S02]  /*1f60*/  ISETP.GT.AND P4, PT, R0, 0x28, PT ;  /* 0x000000280000780c */ /* 0x000fe40003f84270 */
        /* <DEDUP_REMOVED lines=8> */
[----:B------:R-:W-:Y:S02]  /*1ff0*/  FMNMX.FTZ R12, R189, R10, !PT ;  /* 0x0000000abd0c7209 */ /* 0x000fe40007810000 */
[----:B------:R-:W-:Y:S02]  /*2000*/  ISETP.GT.AND P2, PT, R0, 0x30, PT ;  /* 0x000000300000780c */ /* 0x000fe40003f44270 */
[----:B------:R-:W-:-:S02]  /*2010*/  FSEL R194, R45, -INF , P3 ;  /* 0xff8000002dc27808 */ /* 0x000fc40001800000 */
[----:B------:R-:W-:Y:S02]  /*2020*/  FMNMX.FTZ R3, R192, R3, !PT ;  /* 0x00000003c0037209 */ /* 0x000fe40007810000 */
[----:B------:R-:W-:Y:S02]  /*2030*/  FSEL R193, R39, -INF , P1 ;  /* 0xff80000027c17808 */ /* 0x000fe40000800000 */
[----:B------:R-:W-:Y:S02]  /*2040*/  FMNMX.FTZ R14, R191, R12, !PT ;  /* 0x0000000cbf0e7209 */ /* 0x000fe40007810000 */
        /* <DEDUP_REMOVED lines=30> */
[----:B------:R-:W-:Y:S02]  /*2230*/  FSEL R15, R54, -INF , P6 ;  /* 0xff800000360f7808 */ /* 0x000fe40003000000 */
[----:B------:R-:W-:Y:S02]  /*2240*/  ISETP.GT.AND P6, PT, R0, 0x49, PT ;  /* 0x000000490000780c */ /* 0x000fe40003fc4270 */
[----:B------:R-:W-:-:S02]  /*2250*/  FSEL R158, R60, -INF , P2 ;  /* 0xff8000003c9e7808 */ /* 0x000fc40001000000 */
[----:B------:R-:W-:Y:S02]  /*2260*/  FMNMX.FTZ R29, R21, R32, !PT ;  /* 0x00000020151d7209 */ /* 0x000fe40007810000 */
        /* <DEDUP_REMOVED lines=21> */
[----:B------:R-:W-:Y:S02]  /*23c0*/  FMNMX.FTZ R30, R163, R0, !PT ;  /* 0x00000000a31e7209 */ /* 0x000fe40007810000 */
[----:B------:R-:W-:-:S02]  /*23d0*/  FSEL R179, R63, -INF , P6 ;  /* 0xff8000003fb37808 */ /* 0x000fc40003000000 */
[----:B------:R-:W-:Y:S02]  /*23e0*/  FMNMX.FTZ R0, R176, R3, !PT ;  /* 0x00000003b0007209 */ /* 0x000fe40007810000 */
[----:B------:R-:W-:Y:S02]  /*23f0*/  FSEL R175, R66, -INF , P1 ;  /* 0xff80000042af7808 */ /* 0x000fe40000800000 */
[----:B------:R-:W-:Y:S02]  /*2400*/  FMNMX.FTZ R0, R179, R0, !PT ;  /* 0x00000000b3007209 */ /* 0x000fe40007810000 */
[----:B------:R-:W-:Y:S02]  /*2410*/  FSEL R177, R67, -INF , P5 ;  /* 0xff80000043b17808 */ /* 0x000fe40002800000 */
[----:B------:R-:W-:Y:S02]  /*2420*/  FMNMX.FTZ R0, R175, R0, !PT ;  /* 0x00000000af007209 */ /* 0x000fe40007810000 */
[----:B------:R-:W-:-:S02]  /*2430*/  FSEL R165, R69, -INF , P3 ;  /* 0xff80000045a57808 */ /* 0x000fc40001800000 */
[----:B------:R-:W-:Y:S02]  /*2440*/  FSEL R178, R70, -INF , P4 ;  /* 0xff80000046b27808 */ /* 0x000fe40002000000 */
[----:B------:R-:W-:Y:S02]  /*2450*/  FMNMX.FTZ R3, R177, R0, !PT ;  /* 0x00000000b1037209 */ /* 0x000fe40007810000 */
[----:B------:R-:W-:Y:S02]  /*2460*/  FMNMX.FTZ R30, R165, R30, !PT ;  /* 0x0000001ea51e7209 */ /* 0x000fe40007810000 */
[----:B------:R-:W-:Y:S02]  /*2470*/  FSEL R183, R71, -INF , P3 ;  /* 0xff80000047b77808 */ /* 0x000fe40001800000 */
[----:B------:R-:W-:Y:S01]  /*2480*/  FMNMX.FTZ R0, R178, R3, !PT ;  /* 0x00000003b2007209 */ /* 0x000fe20007810000 */
[----:B------:R-:W1:Y:S01]  /*2490*/  SHFL.BFLY PT, R29, R30, 0x2, 0x1f ;  /* 0x0c401f001e1d7f89 */ /* 0x000e6200000e0000 */
[----:B------:R-:W-:-:S02]  /*24a0*/  PLOP3.LUT P2, PT, PT, PT, UP0, 0x80, 0x0 ;  /* 0x000000000000781c */ /* 0x000fc40003f4f008 */
[----:B------:R-:W-:-:S05]  /*24b0*/  FMNMX.FTZ R3, R183, R0, !PT ;  /* 0x00000000b7037209 */ /* 0x000fca0007810000 */
[----:B------:R-:W2:Y:S01]  /*24c0*/  SHFL.BFLY PT, R32, R3, 0x2, 0x1f ;  /* 0x0c401f0003207f89 */ /* 0x000ea200000e0000 */
[----:B-1----:R-:W-:-:S05]  /*24d0*/  FMNMX.FTZ R29, R30, R29, !PT ;  /* 0x0000001d1e1d7209 */ /* 0x002fca0007810000 */
[----:B------:R-:W1:Y:S01]  /*24e0*/  SHFL.BFLY PT, R0, R29, 0x1, 0x1f ;  /* 0x0c201f001d007f89 */ /* 0x000e6200000e0000 */
[----:B--2---:R-:W-:-:S05]  /*24f0*/  FMNMX.FTZ R32, R3, R32, !PT ;  /* 0x0000002003207209 */ /* 0x004fca0007810000 */
[----:B------:R-:W2:Y:S01]  /*2500*/  SHFL.BFLY PT, R33, R32, 0x1, 0x1f ;  /* 0x0c201f0020217f89 */ /* 0x000ea200000e0000 */
[----:B-1----:R-:W-:-:S04]  /*2510*/  FMNMX.FTZ R0, R29, R0, !PT ;  /* 0x000000001d007209 */ /* 0x002fc80007810000 */
[C---:B------:R-:W-:Y:S01]  /*2520*/  FSETP.NEU.FTZ.AND P1, PT, R0.reuse, -INF , PT ;  /* 0xff8000000000780b */ /* 0x040fe20003f3d000 */
[----:B------:R-:W-:Y:S01]  /*2530*/  FMUL.FTZ R181, R0, UR27 ;  /* 0x0000001b00b57c20 */ /* 0x000fe20008410000 */
[----:B--2---:R-:W-:-:S04]  /*2540*/  FMNMX.FTZ R3, R32, R33, !PT ;  /* 0x0000002120037209 */ /* 0x004fc80007810000 */
[----:B------:R-:W-:Y:S02]  /*2550*/  FSEL R181, R181, RZ, P1 ;  /* 0x000000ffb5b57208 */ /* 0x000fe40000800000 */
[C---:B------:R-:W-:Y:S01]  /*2560*/  FSETP.NEU.FTZ.AND P1, PT, R3.reuse, -INF , PT ;  /* 0xff8000000300780b */ /* 0x040fe20003f3d000 */
[----:B------:R-:W-:Y:S02]  /*2570*/  FMUL.FTZ R180, R3, UR27 ;  /* 0x0000001b03b47c20 */ /* 0x000fe40008410000 */
[--C-:B------:R-:W-:Y:S01]  /*2580*/  FFMA.FTZ R167, R24, UR27, -R181.reuse ;  /* 0x0000001b18a77c23 */ /* 0x100fe200080108b5 */
[--C-:B------:R-:W-:Y:S01]  /*2590*/  FFMA.FTZ R166, R4, UR27, -R181.reuse ;  /* 0x0000001b04a67c23 */ /* 0x100fe200080108b5 */
[----:B------:R-:W-:Y:S01]  /*25a0*/  IADD3 R4, -R18, 0xb, RZ ;  /* 0x0000000b12047810 */ /* 0x000fe20007ffe1ff */
[--C-:B------:R-:W-:Y:S01]  /*25b0*/  FFMA.FTZ R169, R28, UR27, -R181.reuse ;  /* 0x0000001b1ca97c23 */ /* 0x100fe200080108b5 */
[----:B------:R-:W-:Y:S01]  /*25c0*/  FSEL R180, R180, RZ, P1 ;  /* 0x000000ffb4b47208 */ /* 0x000fe20000800000 */
[--C-:B------:R-:W-:Y:S01]  /*25d0*/  FFMA.FTZ R172, R26, UR27, -R181.reuse ;  /* 0x0000001b1aac7c23 */ /* 0x100fe200080108b5 */
[----:B------:R-:W-:Y:S01]  /*25e0*/  ISETP.NE.AND P1, PT, R72, RZ, PT ;  /* 0x000000ff4800720c */ /* 0x000fe20003f25270 */
[----:B------:R-:W-:Y:S01]  /*25f0*/  MUFU.EX2 R167, R167 ;  /* 0x000000a700a77308 */ /* 0x000fe20000000800 */
[--C-:B------:R-:W-:Y:S01]  /*2600*/  FFMA.FTZ R185, R184, UR27, -R181.reuse ;  /* 0x0000001bb8b97c23 */ /* 0x100fe200080108b5 */
[--C-:B------:R-:W-:Y:S01]  /*2610*/  FFMA.FTZ R168, R73, UR27, -R180.reuse ;  /* 0x0000001b49a87c23 */ /* 0x100fe200080108b4 */
[--C-:B------:R-:W-:Y:S01]  /*2620*/  FFMA.FTZ R173, R27, UR27, -R180.reuse ;  /* 0x0000001b1bad7c23 */ /* 0x100fe200080108b4 */
[--C-:B------:R-:W-:Y:S01]  /*2630*/  FFMA.FTZ R170, R25, UR27, -R180.reuse ;  /* 0x0000001b19aa7c23 */ /* 0x100fe200080108b4 */
[--C-:B------:R-:W-:Y:S01]  /*2640*/  FFMA.FTZ R171, R31, UR27, -R180.reuse ;  /* 0x0000001b1fab7c23 */ /* 0x100fe200080108b4 */
[--C-:B------:R-:W-:Y:S01]  /*2650*/  FFMA.FTZ R184, R186, UR27, -R181.reuse ;  /* 0x0000001bbab87c23 */ /* 0x100fe200080108b5 */
[--C-:B------:R-:W-:Y:S01]  /*2660*/  FFMA.FTZ R186, R191, UR27, -R180.reuse ;  /* 0x0000001bbfba7c23 */ /* 0x100fe200080108b4 */
[----:B------:R-:W1:Y:S01]  /*2670*/  MUFU.EX2 R166, R166 ;  /* 0x000000a600a67308 */ /* 0x000e620000000800 */
[----:B------:R-:W-:Y:S01]  /*2680*/  FFMA.FTZ R182, R182, UR27, -R181 ;  /* 0x0000001bb6b67c23 */ /* 0x000fe200080108b5 */
[--C-:B------:R-:W-:Y:S01]  /*2690*/  FFMA.FTZ R6, R6, UR27, -R180.reuse ;  /* 0x0000001b06067c23 */ /* 0x100fe200080108b4 */
[----:B------:R-:W-:Y:S01]  /*26a0*/  FFMA.FTZ R189, R189, UR27, -R180 ;  /* 0x0000001bbdbd7c23 */ /* 0x000fe200080108b4 */
[----:B------:R-:W-:-:S02]  /*26b0*/  @!P1 VIADD R24, R174, 0x32440 ;  /* 0x00032440ae189836 */ /* 0x000fc40000000000 */
[----:B------:R-:W-:Y:S01]  /*26c0*/  FFMA.FTZ R191, R193, UR27, -R180 ;  /* 0x0000001bc1bf7c23 */ /* 0x000fe200080108b4 */
[--C-:B------:R-:W-:Y:S01]  /*26d0*/  FFMA.FTZ R193, R190, UR27, -R181.reuse ;  /* 0x0000001bbec17c23 */ /* 0x100fe200080108b5 */
[--C-:B------:R-:W-:Y:S01]  /*26e0*/  FFMA.FTZ R190, R192, UR27, -R181.reuse ;  /* 0x0000001bc0be7c23 */ /* 0x100fe200080108b5 */
[----:B------:R-:W-:Y:S01]  /*26f0*/  MUFU.EX2 R169, R169 ;  /* 0x000000a900a97308 */ /* 0x000fe20000000800 */
[----:B------:R-:W-:Y:S01]  /*2700*/  @!P1 PRMT R24, RZ, 0x654, R24 ;  /* 0x00000654ff189816 */ /* 0x000fe20000000018 */
[----:B------:R2:W-:Y:S06]  /*2710*/  BAR.ARV R4, 0x100 ;  /* 0x000400040000751d */ /* 0x0005ec0000002000 */
[----:B------:R3:W-:Y:S01]  /*2720*/  @!P1 SYNCS.ARRIVE.TRANS64.RED.A1T0 RZ, [R24+URZ], RZ ;  /* 0x000000ff18ff99a7 */ /* 0x0007e2000810043f */
[----:B------:R-:W4:Y:S01]  /*2730*/  MUFU.EX2 R172, R172 ;  /* 0x000000ac00ac7308 */ /* 0x000f220000000800 */
[----:B------:R5:W-:Y:S01]  /*2740*/  BAR.SYNC.DEFER_BLOCKING R187, 0x100 ;  /* 0x000400bb0000751d */ /* 0x000be20000010000 */
[----:B-1----:R-:W-:Y:S01]  /*2750*/  F2FP.BF16.F32.PACK_AB R152, R166, R167 ;  /* 0x000000a7a698723e */ /* 0x002fe200000010ff */
[--C-:B------:R-:W-:Y:S01]  /*2760*/  FFMA.FTZ R192, R7, UR27, -R180.reuse ;  /* 0x0000001b07c07c23 */ /* 0x100fe200080108b4 */
[--C-:B------:R-:W-:Y:S01]  /*2770*/  FFMA.FTZ R7, R8, UR27, -R180.reuse ;  /* 0x0000001b08077c23 */ /* 0x100fe200080108b4 */
[--C-:B------:R-:W-:Y:S01]  /*2780*/  FFMA.FTZ R188, R188, UR27, -R181.reuse ;  /* 0x0000001bbcbc7c23 */ /* 0x100fe200080108b5 */
[--C-:B------:R-:W-:Y:S01]  /*2790*/  FFMA.FTZ R195, R194, UR27, -R181.reuse ;  /* 0x0000001bc2c37c23 */ /* 0x100fe200080108b5 */
[--C-:B------:R-:W-:Y:S01]  /*27a0*/  FFMA.FTZ R5, R5, UR27, -R180.reuse ;  /* 0x0000001b05057c23 */ /* 0x100fe200080108b4 */
[----:B------:R-:W-:Y:S01]  /*27b0*/  MUFU.EX2 R168, R168 ;  /* 0x000000a800a87308 */ /* 0x000fe20000000800 */
[--C-:B-----5:R-:W-:Y:S01]  /*27c0*/  FFMA.FTZ R187, R196, UR27, -R181.reuse ;  /* 0x0000001bc4bb7c23 */ /* 0x120fe200080108b5 */
[--C-:B------:R-:W-:Y:S01]  /*27d0*/  FFMA.FTZ R8, R11, UR27, -R180.reuse ;  /* 0x0000001b0b087c23 */ /* 0x100fe200080108b4 */
[--C-:B------:R-:W-:Y:S01]  /*27e0*/  FFMA.FTZ R11, R13, UR27, -R181.reuse ;  /* 0x0000001b0d0b7c23 */ /* 0x100fe200080108b5 */
[--C-:B------:R-:W-:Y:S01]  /*27f0*/  FFMA.FTZ R13, R20, UR27, -R181.reuse ;  /* 0x0000001b140d7c23 */ /* 0x100fe200080108b5 */
[--C-:B------:R-:W-:Y:S01]  /*2800*/  FFMA.FTZ R10, R10, UR27, -R181.reuse ;  /* 0x0000001b0a0a7c23 */ /* 0x100fe200080108b5 */
[--C-:B------:R-:W-:Y:S01]  /*2810*/  FFMA.FTZ R20, R157, UR27, -R181.reuse ;  /* 0x0000001b9d147c23 */ /* 0x100fe200080108b5 */
[--C-:B------:R-:W-:Y:S01]  /*2820*/  FFMA.FTZ R9, R9, UR27, -R180.reuse ;  /* 0x0000001b09097c23 */ /* 0x100fe200080108b4 */
[----:B------:R-:W1:Y:S01]  /*2830*/  MUFU.EX2 R173, R173 ;  /* 0x000000ad00ad7308 */ /* 0x000e620000000800 */
[----:B----4-:R-:W-:Y:S01]  /*2840*/  F2FP.BF16.F32.PACK_AB R154, R172, R169 ;  /* 0x000000a9ac9a723e */ /* 0x010fe200000010ff */
[--C-:B------:R-:W-:Y:S01]  /*2850*/  FFMA.FTZ R12, R12, UR27, -R180.reuse ;  /* 0x0000001b0c0c7c23 */ /* 0x100fe200080108b4 */
[--C-:B------:R-:W-:Y:S01]  /*2860*/  FFMA.FTZ R15, R15, UR27, -R180.reuse ;  /* 0x0000001b0f0f7c23 */ /* 0x100fe200080108b4 */
[--C-:B------:R-:W-:Y:S01]  /*2870*/  FFMA.FTZ R194, R161, UR27, -R180.reuse ;  /* 0x0000001ba1c27c23 */ /* 0x100fe200080108b4 */
[--C-:B------:R-:W-:Y:S01]  /*2880*/  FFMA.FTZ R157, R158, UR27, -R181.reuse ;  /* 0x0000001b9e9d7c23 */ /* 0x100fe200080108b5 */
[--C-:B------:R-:W-:Y:S01]  /*2890*/  FFMA.FTZ R158, R162, UR27, -R181.reuse ;  /* 0x0000001ba29e7c23 */ /* 0x100fe200080108b5 */
[--C-:B------:R-:W-:Y:S01]  /*28a0*/  FFMA.FTZ R162, R164, UR27, -R180.reuse ;  /* 0x0000001ba4a27c23 */ /* 0x100fe200080108b4 */
        /* <DEDUP_REMOVED lines=8> */
[----:B------:R-:W4:Y:S01]  /*2930*/  MUFU.EX2 R171, R171 ;  /* 0x000000ab00ab7308 */ /* 0x000f220000000800 */
[----:B-1----:R-:W-:Y:S01]  /*2940*/  F2FP.BF16.F32.PACK_AB R153, R173, R168 ;  /* 0x000000a8ad99723e */ /* 0x002fe200000010ff */
[--C-:B------:R-:W-:Y:S01]  /*2950*/  FFMA.FTZ R163, R165, UR27, -R181.reuse ;  /* 0x0000001ba5a37c23 */ /* 0x100fe200080108b5 */
[--C-:B------:R-:W-:Y:S01]  /*2960*/  FFMA.FTZ R165, R175, UR27, -R180.reuse ;  /* 0x0000001bafa57c23 */ /* 0x100fe200080108b4 */
[--C-:B------:R-:W-:Y:S01]  /*2970*/  FFMA.FTZ R175, R178, UR27, -R180.reuse ;  /* 0x0000001bb2af7c23 */ /* 0x100fe200080108b4 */
[----:B------:R-:W-:Y:S01]  /*2980*/  FFMA.FTZ R156, R156, UR27, -R181 ;  /* 0x0000001b9c9c7c23 */ /* 0x000fe200080108b5 */
[--C-:B------:R-:W-:Y:S01]  /*2990*/  FFMA.FTZ R176, R177, UR27, -R180.reuse ;  /* 0x0000001bb1b07c23 */ /* 0x100fe200080108b4 */
[----:B------:R-:W-:Y:S01]  /*29a0*/  FFMA.FTZ R178, R183, UR27, -R180 ;  /* 0x0000001bb7b27c23 */ /* 0x000fe200080108b4 */
[----:B------:R-:W-:Y:S01]  /*29b0*/  MUFU.EX2 R182, R182 ;  /* 0x000000b600b67308 */ /* 0x000fe20000000800 */
[----:B------:R-:W-:Y:S01]  /*29c0*/  FADD.FTZ R166, R167, R166 ;  /* 0x000000a6a7a67221 */ /* 0x000fe20000010000 */
[----:B------:R-:W-:Y:S01]  /*29d0*/  FADD.FTZ R173, R168, R173 ;  /* 0x000000ada8ad7221 */ /* 0x000fe20000010000 */
[----:B------:R-:W-:-:S02]  /*29e0*/  @!P1 VIADD R174, R174, 0x32460 ;  /* 0x00032460aeae9836 */ /* 0x000fc40000000000 */
[----:B------:R-:W-:-:S03]  /*29f0*/  FADD.FTZ R169, R169, R166 ;  /* 0x000000a6a9a97221 */ /* 0x000fc60000010000 */
[----:B------:R-:W1:Y:S01]  /*2a00*/  MUFU.EX2 R185, R185 ;  /* 0x000000b900b97308 */ /* 0x000e620000000800 */
[C---:B----4-:R-:W-:Y:S01]  /*2a10*/  F2FP.BF16.F32.PACK_AB R155, R171.reuse, R170 ;  /* 0x000000aaab9b723e */ /* 0x050fe200000010ff */
[----:B------:R-:W-:Y:S01]  /*2a20*/  FADD.FTZ R170, R170, R173 ;  /* 0x000000adaaaa7221 */ /* 0x000fe20000010000 */
[----:B------:R-:W-:Y:S01]  /*2a30*/  FADD.FTZ R169, R172, R169 ;  /* 0x000000a9aca97221 */ /* 0x000fe20000010000 */
[----:B------:R-:W-:Y:S01]  /*2a40*/  @!P1 PRMT R174, RZ, 0x654, R174 ;  /* 0x00000654ffae9816 */ /* 0x000fe200000000ae */
[----:B---3--:R-:W-:Y:S01]  /*2a50*/  WARPGROUP.ARRIVE ;  /* 0x00000000000079c5 */ /* 0x008fe20000000000 */
[----:B------:R-:W-:Y:S02]  /*2a60*/  FADD.FTZ R171, R171, R170 ;  /* 0x000000aaabab7221 */ /* 0x000fe40000010000 */
[----:B------:R-:W-:Y:S03]  /*2a70*/  MUFU.EX2 R184, R184 ;  /* 0x000000b800b87308 */ /* 0x000fe60000000800 */
[----:B------:R-:W-:Y:S01]  /*2a80*/  HGMMA.64x256x16.F32.BF16 R24, R152, gdesc[UR4].tnspB, RZ, !UPT, gsb0 ;  /* 0x43e0000498187df0 */ /* 0x000fe2000c0018ff */
[----:B------:R-:W-:Y:S01]  /*2a90*/  UIADD3 UR6, UR10, 0x80, URZ ;  /* 0x000000800a067890 */ /* 0x000fe2000fffe03f */
[----:B------:R-:W-:-:S03]  /*2aa0*/  UMOV UR7, 0x40000040 ;  /* 0x4000004000077882 */ /* 0x000fc60000000000 */
[----:B------:R-:W-:Y:S08]  /*2ab0*/  MUFU.EX2 R187, R187 ;  /* 0x000000bb00bb7308 */ /* 0x000ff00000000800 */
[----:B------:R-:W-:Y:S08]  /*2ac0*/  MUFU.EX2 R6, R6 ;  /* 0x0000000600067308 */ /* 0x000ff00000000800 */
[----:B------:R-:W3:Y:S08]  /*2ad0*/  MUFU.EX2 R189, R189 ;  /* 0x000000bd00bd7308 */ /* 0x000ef00000000800 */
[----:B------:R-:W-:Y:S08]  /*2ae0*/  MUFU.EX2 R186, R186 ;  /* 0x000000ba00ba7308 */ /* 0x000ff00000000800 */
[----:B------:R-:W4:Y:S08]  /*2af0*/  MUFU.EX2 R191, R191 ;  /* 0x000000bf00bf7308 */ /* 0x000f300000000800 */
[----:B------:R-:W-:Y:S08]  /*2b00*/  MUFU.EX2 R188, R188 ;  /* 0x000000bc00bc7308 */ /* 0x000ff00000000800 */
[----:B------:R-:W5:Y:S08]  /*2b10*/  MUFU.EX2 R193, R193 ;  /* 0x000000c100c17308 */ /* 0x000f700000000800 */
[----:B------:R-:W-:Y:S08]  /*2b20*/  MUFU.EX2 R190, R190 ;  /* 0x000000be00be7308 */ /* 0x000ff00000000800 */
[----:B------:R-:W-:Y:S08]  /*2b30*/  MUFU.EX2 R195, R195 ;  /* 0x000000c300c37308 */ /* 0x000ff00000000800 */
[----:B------:R-:W-:Y:S08]  /*2b40*/  MUFU.EX2 R5, R5 ;  /* 0x0000000500057308 */ /* 0x000ff00000000800 */
[----:B------:R-:W2:Y:S08]  /*2b50*/  MUFU.EX2 R192, R192 ;  /* 0x000000c000c07308 */ /* 0x000eb00000000800 */
[----:B------:R-:W-:Y:S08]  /*2b60*/  MUFU.EX2 R7, R7 ;  /* 0x0000000700077308 */ /* 0x000ff00000000800 */
[----:B------:R-:W2:Y:S08]  /*2b70*/  MUFU.EX2 R8, R8 ;  /* 0x0000000800087308 */ /* 0x000eb00000000800 */
[----:B------:R-:W-:Y:S08]  /*2b80*/  MUFU.EX2 R10, R10 ;  /* 0x0000000a000a7308 */ /* 0x000ff00000000800 */
[----:B------:R-:W2:Y:S08]  /*2b90*/  MUFU.EX2 R11, R11 ;  /* 0x0000000b000b7308 */ /* 0x000eb00000000800 */
        /* <DEDUP_REMOVED lines=18> */
[----:B------:R-:W-:Y:S01]  /*2cc0*/  MUFU.EX2 R165, R165 ;  /* 0x000000a500a57308 */ /* 0x000fe20000000800 */
[----:B------:R-:W-:-:S02]  /*2cd0*/  WARPGROUP.DEPBAR.LE gsb0, 0x0 ;  /* 0x00008000000079c5 */ /* 0x000fc40000010000 */
[----:B-1----:R-:W-:Y:S01]  /*2ce0*/  F2FP.BF16.F32.PACK_AB R152, R185, R182 ;  /* 0x000000b6b998723e */ /* 0x002fe200000010ff */
[----:B------:R-:W-:Y:S01]  /*2cf0*/  FADD.FTZ R182, R182, R169 ;  /* 0x000000a9b6b67221 */ /* 0x000fe20000010000 */
[----:B---3--:R-:W-:Y:S01]  /*2d00*/  F2FP.BF16.F32.PACK_AB R153, R189, R6 ;  /* 0x00000006bd99723e */ /* 0x008fe200000010ff */
[----:B------:R-:W-:Y:S01]  /*2d10*/  FADD.FTZ R6, R6, R171 ;  /* 0x000000ab06067221 */ /* 0x000fe20000010000 */
[----:B------:R-:W-:Y:S01]  /*2d20*/  F2FP.BF16.F32.PACK_AB R154, R187, R184 ;  /* 0x000000b8bb9a723e */ /* 0x000fe200000010ff */
[----:B------:R-:W1:Y:S01]  /*2d30*/  MUFU.EX2 R176, R176 ;  /* 0x000000b000b07308 */ /* 0x000e620000000800 */
[----:B----4-:R-:W-:Y:S01]  /*2d40*/  F2FP.BF16.F32.PACK_AB R155, R191, R186 ;  /* 0x000000babf9b723e */ /* 0x010fe200000010ff */
[----:B------:R-:W-:Y:S01]  /*2d50*/  FADD.FTZ R185, R185, R182 ;  /* 0x000000b6b9b97221 */ /* 0x000fe20000010000 */
[----:B------:R-:W-:Y:S02]  /*2d60*/  FADD.FTZ R189, R189, R6 ;  /* 0x00000006bdbd7221 */ /* 0x000fe40000010000 */
[----:B------:R-:W-:Y:S01]  /*2d70*/  WARPGROUP.ARRIVE ;  /* 0x00000000000079c5 */ /* 0x000fe20000000000 */
[----:B------:R-:W-:Y:S01]  /*2d80*/  FADD.FTZ R184, R184, R185 ;  /* 0x000000b9b8b87221 */ /* 0x000fe20000010000 */
[----:B------:R-:W-:Y:S01]  /*2d90*/  FADD.FTZ R186, R186, R189 ;  /* 0x000000bdbaba7221 */ /* 0x000fe20000010000 */
[----:B------:R-:W-:Y:S02]  /*2da0*/  MUFU.EX2 R175, R175 ;  /* 0x000000af00af7308 */ /* 0x000fe40000000800 */
[----:B------:R-:W-:Y:S01]  /*2db0*/  FADD.FTZ R187, R187, R184 ;  /* 0x000000b8bbbb7221 */ /* 0x000fe20000010000 */
[----:B------:R-:W-:Y:S01]  /*2dc0*/  HGMMA.64x256x16.F32.BF16 R24, R152, gdesc[UR4].tnspB, R24, gsb0 ;  /* 0x43e0000498187df0 */ /* 0x000fe20008001818 */
[----:B------:R-:W-:Y:S01]  /*2dd0*/  UIADD3 UR6, UR10, 0x100, URZ ;  /* 0x000001000a067890 */ /* 0x000fe2000fffe03f */
[----:B------:R-:W-:Y:S01]  /*2de0*/  FADD.FTZ R186, R191, R186 ;  /* 0x000000babfba7221 */ /* 0x000fe20000010000 */
[----:B------:R-:W-:-:S02]  /*2df0*/  UMOV UR7, 0x40000040 ;  /* 0x4000004000077882 */ /* 0x000fc40000000000 */
[----:B------:R-:W3:Y:S01]  /*2e00*/  MUFU.EX2 R178, R178 ;  /* 0x000000b200b27308 */ /* 0x000ee20000000800 */
[----:B------:R-:W-:Y:S02]  /*2e10*/  WARPGROUP.DEPBAR.LE gsb0, 0x0 ;  /* 0x00008000000079c5 */ /* 0x000fe40000010000 */
[----:B-----5:R-:W-:Y:S01]  /*2e20*/  F2FP.BF16.F32.PACK_AB R152, R193, R188 ;  /* 0x000000bcc198723e */ /* 0x020fe200000010ff */
[----:B------:R-:W-:Y:S01]  /*2e30*/  FADD.FTZ R188, R188, R187 ;  /* 0x000000bbbcbc7221 */ /* 0x000fe20000010000 */
[----:B--2---:R-:W-:Y:S01]  /*2e40*/  F2FP.BF16.F32.PACK_AB R153, R192, R5 ;  /* 0x00000005c099723e */ /* 0x004fe200000010ff */
[----:B------:R-:W-:Y:S01]  /*2e50*/  FADD.FTZ R5, R5, R186 ;  /* 0x000000ba05057221 */ /* 0x000fe20000010000 */
[----:B------:R-:W-:Y:S01]  /*2e60*/  F2FP.BF16.F32.PACK_AB R154, R195, R190 ;  /* 0x000000bec39a723e */ /* 0x000fe200000010ff */
[----:B------:R-:W-:Y:S01]  /*2e70*/  FADD.FTZ R193, R193, R188 ;  /* 0x000000bcc1c17221 */ /* 0x000fe20000010000 */
[----:B------:R-:W-:Y:S01]  /*2e80*/  F2FP.BF16.F32.PACK_AB R155, R8, R7 ;  /* 0x00000007089b723e */ /* 0x000fe200000010ff */
[----:B------:R-:W-:-:S02]  /*2e90*/  FADD.FTZ R192, R192, R5 ;  /* 0x00000005c0c07221 */ /* 0x000fc40000010000 */
[----:B------:R-:W-:Y:S01]  /*2ea0*/  FADD.FTZ R190, R190, R193 ;  /* 0x000000c1bebe7221 */ /* 0x000fe20000010000 */
[----:B------:R-:W-:Y:S01]  /*2eb0*/  WARPGROUP.ARRIVE ;  /* 0x00000000000079c5 */ /* 0x000fe20000000000 */
[----:B------:R-:W-:Y:S02]  /*2ec0*/  FADD.FTZ R7, R7, R192 ;  /* 0x000000c007077221 */ /* 0x000fe40000010000 */
[----:B------:R-:W-:Y:S02]  /*2ed0*/  FADD.FTZ R195, R195, R190 ;  /* 0x000000bec3c37221 */ /* 0x000fe40000010000 */
[----:B------:R-:W-:-:S05]  /*2ee0*/  FADD.FTZ R8, R8, R7 ;  /* 0x0000000708087221 */ /* 0x000fca0000010000 */
[----:B------:R-:W-:Y:S01]  /*2ef0*/  HGMMA.64x256x16.F32.BF16 R24, R152, gdesc[UR4].tnspB, R24, gsb0 ;  /* 0x43e0000498187df0 */ /* 0x000fe20008001818 */
[----:B------:R-:W-:Y:S01]  /*2f00*/  UIADD3 UR6, UR10, 0x180, URZ ;  /* 0x000001800a067890 */ /* 0x000fe2000fffe03f */
[----:B------:R-:W-:Y:S01]  /*2f10*/  UMOV UR7, 0x40000040 ;  /* 0x4000004000077882 */ /* 0x000fe20000000000 */
[----:B------:R-:W-:Y:S02]  /*2f20*/  WARPGROUP.DEPBAR.LE gsb0, 0x0 ;  /* 0x00008000000079c5 */ /* 0x000fe40000010000 */
[----:B------:R-:W-:Y:S01]  /*2f30*/  F2FP.BF16.F32.PACK_AB R152, R11, R10 ;  /* 0x0000000a0b98723e */ /* 0x000fe200000010ff */
[----:B------:R-:W-:Y:S01]  /*2f40*/  FADD.FTZ R10, R10, R195 ;  /* 0x000000c30a0a7221 */ /* 0x000fe20000010000 */
[----:B------:R-:W-:Y:S01]  /*2f50*/  F2FP.BF16.F32.PACK_AB R153, R12, R9 ;  /* 0x000000090c99723e */ /* 0x000fe200000010ff */
        /* <DEDUP_REMOVED lines=9> */
[----:B------:R-:W-:-:S08]  /*2ff0*/  FADD.FTZ R194, R194, R15 ;  /* 0x0000000fc2c27221 */ /* 0x000fd00000010000 */
        /* <DEDUP_REMOVED lines=23> */
[----:B-1----:R-:W-:Y:S01]  /*3170*/  F2FP.BF16.F32.PACK_AB R153, R176, R165 ;  /* 0x000000a5b099723e */ /* 0x002fe200000010ff */
[----:B------:R-:W-:Y:S01]  /*3180*/  FADD.FTZ R165, R165, R164 ;  /* 0x000000a4a5a57221 */ /* 0x000fe20000010000 */
[----:B------:R-:W-:Y:S01]  /*3190*/  F2FP.BF16.F32.PACK_AB R154, R163, R160 ;  /* 0x000000a0a39a723e */ /* 0x000fe200000010ff */
[----:B------:R-:W-:Y:S01]  /*31a0*/  FADD.FTZ R179, R179, R156 ;  /* 0x0000009cb3b37221 */ /* 0x000fe20000010000 */
[----:B---3--:R-:W-:Y:S01]  /*31b0*/  F2FP.BF16.F32.PACK_AB R155, R178, R175 ;  /* 0x000000afb29b723e */ /* 0x008fe200000010ff */
[----:B------:R-:W-:-:S02]  /*31c0*/  FADD.FTZ R176, R176, R165 ;  /* 0x000000a5b0b07221 */ /* 0x000fc40000010000 */
[----:B------:R-:W-:Y:S01]  /*31d0*/  FADD.FTZ R160, R160, R179 ;  /* 0x000000b3a0a07221 */ /* 0x000fe20000010000 */
[----:B------:R-:W-:Y:S01]  /*31e0*/  WARPGROUP.ARRIVE ;  /* 0x00000000000079c5 */ /* 0x000fe20000000000 */
[----:B------:R-:W-:Y:S02]  /*31f0*/  FADD.FTZ R7, R175, R176 ;  /* 0x000000b0af077221 */ /* 0x000fe40000010000 */
[----:B------:R-:W-:Y:S02]  /*3200*/  FADD.FTZ R5, R163, R160 ;  /* 0x000000a0a3057221 */ /* 0x000fe40000010000 */
[----:B------:R-:W-:-:S08]  /*3210*/  FADD.FTZ R7, R178, R7 ;  /* 0x00000007b2077221 */ /* 0x000fd00000010000 */
[----:B------:R-:W-:Y:S03]  /*3220*/  HGMMA.64x256x16.F32.BF16 R24, R152, gdesc[UR4].tnspB, R24, gsb0 ;  /* 0x43e0000498187df0 */ /* 0x000fe60008001818 */
[----:B------:R-:W-:Y:S02]  /*3230*/  WARPGROUP.DEPBAR.LE gsb0, 0x0 ;  /* 0x00008000000079c5 */ /* 0x000fe40000010000 */
[----:B------:R1:W-:Y:S01]  /*3240*/  @!P1 SYNCS.ARRIVE.TRANS64.RED.A1T0 RZ, [R174+URZ], RZ ;  /* 0x000000ffaeff99a7 */ /* 0x0003e2000810043f */
[----:B------:R-:W-:Y:S05]  /*3250*/  @!P2 BRA `(.L_x_134) ;  /* 0x0000002000f8a947 */ /* 0x000fea0003800000 */
[----:B------:R-:W-:Y:S01]  /*3260*/  IMAD.MOV.U32 R12, RZ, RZ, R3 ;  /* 0x000000ffff0c7224 */ /* 0x000fe200078e0003 */
[----:B------:R-:W-:Y:S01]  /*3270*/  UIADD3 UR45, UR45, -0x2, URZ ;  /* 0xfffffffe2d2d7890 */ /* 0x000fe2000fffe03f */
[----:B------:R-:W-:Y:S01]  /*3280*/  IMAD.MOV.U32 R9, RZ, RZ, R0 ;  /* 0x000000ffff097224 */ /* 0x000fe200078e0000 */
[----:B------:R-:W-:-:S10]  /*3290*/  ULDC UR27, c[0x0][0xa80] ;  /* 0x0002a000001b7ab9 */ /* 0x000fd40000000800 */
.L_x_143:
        /* <DEDUP_REMOVED lines=8> */
[----:B--2---:R-:W-:Y:S11]  /*3320*/  @!P0 BRA `(.L_x_135) ;  /* 0x0000000000048947 */ /* 0x004ff60003800000 */
[----:B------:R-:W-:Y:S01]  /*3330*/  BPT.TRAP 0x1 ;  /* 0x000000040000795c */ /* 0x000fe20000300000 */
.L_x_135:
[----:B------:R-:W-:Y:S01]  /*3340*/  ULEA UR28, UR39, UR41, 0x3 ;  /* 0x00000029271c7291 */ /* 0x000fe2000f8e183f */
[----:B------:R-:W-:-:S04]  /*3350*/  MOV R0, UR38 ;  /* 0x0000002600007c02 */ /* 0x000fc80008000f00 */
[----:B------:R-:W-:-:S04]  /*3360*/  SHF.L.U32 R0, R0, 0x1f, RZ ;  /* 0x0000001f00007819 */ /* 0x000fc800000006ff */
[----:B------:R2:W3:Y:S01]  /*3370*/  SYNCS.PHASECHK.TRANS64.TRYWAIT P3, [UR28+0x32430], R0 ;  /* 0x03243000ff0075a7 */ /* 0x0004e2000806015c */
[----:B------:R-:W-:Y:S05]  /*3380*/  @!P0 BRA `(.L_x_136) ;  /* 0x0000000000048947 */ /* 0x000fea0003800000 */
[----:B------:R-:W-:Y:S01]  /*3390*/  BPT.TRAP 0x1 ;  /* 0x000000040000795c */ /* 0x000fe20000300000 */
.L_x_136:
[----:B---3--:R-:W-:Y:S05]  /*33a0*/  @P3 BRA `(.L_x_137) ;  /* 0x0000000000083947 */ /* 0x008fea0003800000 */
[----:B------:R-:W3:Y:S02]  /*33b0*/  SYNCS.PHASECHK.TRANS64.TRYWAIT P3, [UR28+0x32430], R0 ;  /* 0x03243000ff0075a7 */ /* 0x000ee4000806015c */
[----:B---3--:R-:W-:Y:S05]  /*33c0*/  @!P3 BRA `(.L_x_138) ;  /* 0x0000006c0044b947 */ /* 0x008fea0003800000 */
.L_x_137:
[----:B------:R-:W-:Y:S01]  /*33d0*/  UIMAD UR6, UR39, 0x300, UR24 ;  /* 0x00000300270678a4 */ /* 0x000fe2000f8e0218 */
[----:B-1----:R-:W-:Y:S01]  /*33e0*/  WARPGROUP.ARRIVE ;  /* 0x00000000000079c5 */ /* 0x002fe20000000000 */
        /* <DEDUP_REMOVED lines=18> */
[----:B------:R-:W-:Y:S05]  /*3510*/  @!P0 BRA `(.L_x_139) ;  /* 0x0000000000048947 */ /* 0x000fea0003800000 */
[----:B------:R-:W-:Y:S01]  /*3520*/  BPT.TRAP 0x1 ;  /* 0x000000040000795c */ /* 0x000fe20000300000 */
.L_x_139:
[----:B------:R1:W4:Y:S01]  /*3530*/  SYNCS.PHASECHK.TRANS64.TRYWAIT P3, [UR28+0x32450], R0 ;  /* 0x03245000ff0075a7 */ /* 0x000322000806015c */
[----:B------:R-:W-:Y:S05]  /*3540*/  @!P0 BRA `(.L_x_140) ;  /* 0x0000000000048947 */ /* 0x000fea0003800000 */
[----:B------:R-:W-:Y:S01]  /*3550*/  BPT.TRAP 0x1 ;  /* 0x000000040000795c */ /* 0x000fe20000300000 */
.L_x_140:
[----:B----4-:R-:W-:Y:S05]  /*3560*/  @P3 BRA `(.L_x_141) ;  /* 0x0000000000083947 */ /* 0x010fea0003800000 */
[----:B------:R-:W4:Y:S02]  /*3570*/  SYNCS.PHASECHK.TRANS64.TRYWAIT P3, [UR28+0x32450], R0 ;  /* 0x03245000ff0075a7 */ /* 0x000f24000806015c */
[----:B----4-:R-:W-:Y:S05]  /*3580*/  @!P3 BRA `(.L_x_142) ;  /* 0x0000006800ecb947 */ /* 0x010fea0003800000 */
.L_x_141:
[----:B------:R-:W-:Y:S01]  /*3590*/  ULEA UR6, UR44, UR41, 0xd ;  /* 0x000000292c067291 */ /* 0x000fe2000f8e683f */
[----:B------:R-:W-:Y:S01]  /*35a0*/  WARPGROUP.ARRIVE ;  /* 0x00000000000079c5 */ /* 0x000fe20000000000 */
[----:B------:R-:W-:Y:S01]  /*35b0*/  UIMAD UR7, UR39, 0xc00, UR25 ;  /* 0x00000c00270778a4 */ /* 0x000fe2000f8e0219 */
[----:B------:R-:W-:Y:S01]  /*35c0*/  IMAD.U32 R20, RZ, RZ, UR28 ;  /* 0x0000001cff147e24 */ /* 0x000fe2000f8e00ff */
[----:B------:R-:W-:Y:S01]  /*35d0*/  UIADD3 UR6, UR6, 0x22400, URZ ;  /* 0x0002240006067890 */ /* 0x000fe2000fffe03f */
[----:B------:R-:W-:Y:S01]  /*35e0*/  UMOV UR23, 0x40000040 ;  /* 0x4000004000177882 */ /* 0x000fe20000000000 */
[----:B------:R-:W-:Y:S02]  /*35f0*/  UMOV UR21, 0x40000040 ;  /* 0x4000004000157882 */ /* 0x000fe40000000000 */
[----:B------:R-:W-:Y:S01]  /*3600*/  USHF.R.U32.HI UR6, URZ, 0x4, UR6 ;  /* 0x000000043f067899 */ /* 0x000fe20008011606 */
[C---:B------:R-:W-:Y:S01]  /*3610*/  @!P1 VIADD R21, R20.reuse, 0x32440 ;  /* 0x0003244014159836 */ /* 0x040fe20000000000 */
[----:B------:R-:W-:Y:S01]  /*3620*/  UMOV UR22, UR7 ;  /* 0x0000000700167c82 */ /* 0x000fe20008000000 */
[----:B------:R-:W-:Y:S01]  /*3630*/  UIMAD UR10, UR39, 0xc00, UR26 ;  /* 0x00000c00270a78a4 */ /* 0x000fe2000f8e021a */
[----:B------:R-:W-:Y:S01]  /*3640*/  @!P1 VIADD R20, R20, 0x32460 ;  /* 0x0003246014149836 */ /* 0x000fe20000000000 */
[----:B------:R-:W-:-:S04]  /*3650*/  ULOP3.LUT UR6, UR6, 0x3fff, URZ, 0xc0, !UPT ;  /* 0x00003fff06067892 */ /* 0x000fc8000f8ec03f */
[----:B------:R-:W-:Y:S01]  /*3660*/  ULOP3.LUT UR6, UR6, 0x10000, URZ, 0xfc, !UPT ;  /* 0x0001000006067892 */ /* 0x000fe2000f8efc3f */
[----:B------:R-:W-:-:S06]  /*3670*/  @!P1 PRMT R20, RZ, 0x654, R20 ;  /* 0x00000654ff149816 */ /* 0x000fcc0000000014 */
[----:B------:R-:W-:Y:S02]  /*3680*/  UMOV UR20, UR6 ;  /* 0x0000000600147c82 */ /* 0x000fe40008000000 */
        /* <DEDUP_REMOVED lines=103> */
[----:B------:R-:W-:Y:S01]  /*3d00*/  UMOV UR6, UR10 ;  /* 0x0000000a00067c82 */ /* 0x000fe20008000000 */
[----:B------:R-:W-:Y:S01]  /*3d10*/  UMOV UR7, 0x40000040 ;  /* 0x4000004000077882 */ /* 0x000fe20000000000 */
[----:B------:R-:W-:Y:S02]  /*3d20*/  WARPGROUP.DEPBAR.LE gsb0, 0x0 ;  /* 0x00008000000079c5 */ /* 0x000fe40000010000 */
[----:B------:R-:W-:-:S06]  /*3d30*/  WARPGROUP.ARRIVE ;  /* 0x00000000000079c5 */ /* 0x000fcc0000000000 */
[----:B------:R-:W-:Y:S03]  /*3d40*/  HGMMA.64x96x16.F32.BF16 R152, gdesc[UR20], R152, gsb0 ;  /* 0x01600000149879f0 */ /* 0x000fe60008001898 */
[----:B------:R-:W-:Y:S02]  /*3d50*/  WARPGROUP.DEPBAR.LE gsb0, 0x0 ;  /* 0x00008000000079c5 */ /* 0x000fe40000010000 */
[----:B-123--:R-:W-:-:S04]  /*3d60*/  FMNMX.FTZ R0, R152, R9, !PT ;  /* 0x0000000998007209 */ /* 0x00efc80007810000 */
[----:B------:R-:W-:-:S04]  /*3d70*/  FMNMX.FTZ R3, R153, R0, !PT ;  /* 0x0000000099037209 */ /* 0x000fc80007810000 */
[----:B------:R-:W-:-:S04]  /*3d80*/  FMNMX.FTZ R0, R156, R3, !PT ;  /* 0x000000039c007209 */ /* 0x000fc80007810000 */
[----:B------:R-:W-:-:S04]  /*3d90*/  FMNMX.FTZ R3, R157, R0, !PT ;  /* 0x000000009d037209 */ /* 0x000fc80007810000 */
[----:B------:R-:W-:-:S04]  /*3da0*/  FMNMX.FTZ R0, R160, R3, !PT ;  /* 0x00000003a0007209 */ /* 0x000fc80007810000 */
[----:B------:R-:W-:Y:S02]  /*3db0*/  FMNMX.FTZ R3, R161, R0, !PT ;  /* 0x00000000a1037209 */ /* 0x000fe40007810000 */
[----:B------:R-:W-:Y:S02]  /*3dc0*/  FMNMX.FTZ R0, R154, R12, !PT ;  /* 0x0000000c9a007209 */ /* 0x000fe40007810000 */
[----:B------:R-:W-:Y:S02]  /*3dd0*/  FMNMX.FTZ R4, R164, R3, !PT ;  /* 0x00000003a4047209 */ /* 0x000fe40007810000 */
[----:B------:R-:W-:Y:S02]  /*3de0*/  FMNMX.FTZ R3, R155, R0, !PT ;  /* 0x000000009b037209 */ /* 0x000fe40007810000 */
[----:B------:R-:W-:Y:S02]  /*3df0*/  FMNMX.FTZ R11, R165, R4, !PT ;  /* 0x00000004a50b7209 */ /* 0x000fe40007810000 */
[----:B------:R-:W-:-:S02]  /*3e00*/  FMNMX.FTZ R0, R158, R3, !PT ;  /* 0x000000039e007209 */ /* 0x000fc40007810000 */
        /* <DEDUP_REMOVED lines=31> */
[----:B------:R-:W-:-:S03]  /*4000*/  FMNMX.FTZ R0, R190, R3, !PT ;  /* 0x00000003be007209 */ /* 0x000fc60007810000 */
[----:B------:R-:W1:Y:S01]  /*4010*/  SHFL.BFLY PT, R11, R4, 0x2, 0x1f ;  /* 0x0c401f00040b7f89 */ /* 0x000e6200000e0000 */
[----:B------:R-:W-:-:S04]  /*4020*/  FMNMX.FTZ R3, R191, R0, !PT ;  /* 0x00000000bf037209 */ /* 0x000fc80007810000 */
[----:B------:R-:W-:-:S04]  /*4030*/  FMNMX.FTZ R0, R194, R3, !PT ;  /* 0x00000003c2007209 */ /* 0x000fc80007810000 */
[----:B------:R-:W-:-:S04]  /*4040*/  FMNMX.FTZ R3, R195, R0, !PT ;  /* 0x00000000c3037209 */ /* 0x000fc80007810000 */
[----:B------:R-:W-:-:S04]  /*4050*/  FMNMX.FTZ R0, R198, R3, !PT ;  /* 0x00000003c6007209 */ /* 0x000fc80007810000 */
[----:B------:R-:W-:-:S05]  /*4060*/  FMNMX.FTZ R3, R199, R0, !PT ;  /* 0x00000000c7037209 */ /* 0x000fca0007810000 */
[----:B------:R-:W2:Y:S01]  /*4070*/  SHFL.BFLY PT, R0, R3, 0x2, 0x1f ;  /* 0x0c401f0003007f89 */ /* 0x000ea200000e0000 */
[----:B-1----:R-:W-:-:S05]  /*4080*/  FMNMX.FTZ R8, R4, R11, !PT ;  /* 0x0000000b04087209 */ /* 0x002fca0007810000 */
[----:B------:R-:W1:Y:S01]  /*4090*/  SHFL.BFLY PT, R11, R8, 0x1, 0x1f ;  /* 0x0c201f00080b7f89 */ /* 0x000e6200000e0000 */
[----:B--2---:R-:W-:-:S05]  /*40a0*/  FMNMX.FTZ R10, R3, R0, !PT ;  /* 0x00000000030a7209 */ /* 0x004fca0007810000 */
[----:B------:R-:W2:Y:S01]  /*40b0*/  SHFL.BFLY PT, R13, R10, 0x1, 0x1f ;  /* 0x0c201f000a0d7f89 */ /* 0x000ea200000e0000 */
[----:B-1----:R-:W-:-:S05]  /*40c0*/  FMNMX.FTZ R0, R8, R11, !PT ;  /* 0x0000000b08007209 */ /* 0x002fca0007810000 */
[C---:B------:R-:W-:Y:S01]  /*40d0*/  FADD.FTZ R4, -R0.reuse, R9 ;  /* 0x0000000900047221 */ /* 0x040fe20000010100 */
[----:B------:R-:W-:-:S03]  /*40e0*/  FMUL.FTZ R11, R0, UR27 ;  /* 0x0000001b000b7c20 */ /* 0x000fc60008410000 */
[----:B------:R-:W-:Y:S01]  /*40f0*/  FMUL.FTZ R4, R4, UR27 ;  /* 0x0000001b04047c20 */ /* 0x000fe20008410000 */
[--C-:B------:R-:W-:Y:S01]  /*4100*/  FFMA.FTZ R156, R156, UR27, -R11.reuse ;  /* 0x0000001b9c9c7c23 */ /* 0x100fe2000801080b */
[--C-:B------:R-:W-:Y:S01]  /*4110*/  FFMA.FTZ R9, R152, UR27, -R11.reuse ;  /* 0x0000001b98097c23 */ /* 0x100fe2000801080b */
[----:B------:R-:W-:Y:S01]  /*4120*/  FFMA.FTZ R8, R153, UR27, -R11 ;  /* 0x0000001b99087c23 */ /* 0x000fe2000801080b */
[----:B------:R1:W3:Y:S01]  /*4130*/  MUFU.EX2 R6, R4 ;  /* 0x0000000400067308 */ /* 0x0002e20000000800 */
[----:B------:R-:W-:Y:S01]  /*4140*/  VIADD R153, R18, 0x8 ;  /* 0x0000000812997836 */ /* 0x000fe20000000000 */
[----:B------:R-:W-:-:S06]  /*4150*/  @!P1 PRMT R152, RZ, 0x654, R21 ;  /* 0x00000654ff989816 */ /* 0x000fcc0000000015 */
[----:B------:R-:W-:Y:S01]  /*4160*/  MUFU.EX2 R9, R9 ;  /* 0x0000000900097308 */ /* 0x000fe20000000800 */
[----:B--2---:R-:W-:Y:S01]  /*4170*/  FMNMX.FTZ R3, R10, R13, !PT ;  /* 0x0000000d0a037209 */ /* 0x004fe20007810000 */
[----:B------:R-:W-:Y:S01]  /*4180*/  FFMA.FTZ R13, R157, UR27, -R11 ;  /* 0x0000001b9d0d7c23 */ /* 0x000fe2000801080b */
[----:B-1----:R-:W-:-:S03]  /*4190*/  IADD3 R4, -R18, 0xb, RZ ;  /* 0x0000000b12047810 */ /* 0x002fc60007ffe1ff */
[C---:B------:R-:W-:Y:S01]  /*41a0*/  FADD.FTZ R12, -R3.reuse, R12 ;  /* 0x0000000c030c7221 */ /* 0x040fe20000010100 */
[----:B------:R-:W-:Y:S01]  /*41b0*/  FMUL.FTZ R157, R3, UR27 ;  /* 0x0000001b039d7c20 */ /* 0x000fe20008410000 */
[----:B------:R1:W-:Y:S01]  /*41c0*/  MUFU.EX2 R10, R156 ;  /* 0x0000009c000a7308 */ /* 0x0003e20000000800 */
[----:B------:R2:W-:Y:S06]  /*41d0*/  BAR.ARV R4, 0x100 ;  /* 0x000400040000751d */ /* 0x0005ec0000002000 */
[----:B------:R-:W-:Y:S01]  /*41e0*/  FMUL.FTZ R12, R12, UR27 ;  /* 0x0000001b0c0c7c20 */ /* 0x000fe20008410000 */
[--C-:B------:R-:W-:Y:S01]  /*41f0*/  FFMA.FTZ R15, R154, UR27, -R157.reuse ;  /* 0x0000001b9a0f7c23 */ /* 0x100fe2000801089d */
[--C-:B------:R-:W-:Y:S01]  /*4200*/  FFMA.FTZ R14, R155, UR27, -R157.reuse ;  /* 0x0000001b9b0e7c23 */ /* 0x100fe2000801089d */
[--C-:B-1----:R-:W-:Y:S01]  /*4210*/  FFMA.FTZ R156, R159, UR27, -R157.reuse ;  /* 0x0000001b9f9c7c23 */ /* 0x102fe2000801089d */
[----:B------:R-:W-:Y:S01]  /*4220*/  FFMA.FTZ R158, R158, UR27, -R157 ;  /* 0x0000001b9e9e7c23 */ /* 0x000fe2000801089d */
[----:B------:R1:W-:Y:S01]  /*4230*/  @!P1 SYNCS.ARRIVE.TRANS64.RED.A1T0 RZ, [R152+URZ], RZ ;  /* 0x000000ff98ff99a7 */ /* 0x0003e2000810043f */
[----:B------:R-:W4:Y:S01]  /*4240*/  MUFU.EX2 R12, R12 ;  /* 0x0000000c000c7308 */ /* 0x000f220000000800 */
[-C--:B---3--:R-:W-:Y:S01]  /*4250*/  FMUL.FTZ R24, R24, R6.reuse ;  /* 0x0000000618187220 */ /* 0x088fe20000410000 */
[-C--:B------:R-:W-:Y:S01]  /*4260*/  FMUL.FTZ R25, R25, R6.reuse ;  /* 0x0000000619197220 */ /* 0x080fe20000410000 */
[-C--:B------:R-:W-:Y:S01]  /*4270*/  FMUL.FTZ R28, R28, R6.reuse ;  /* 0x000000061c1c7220 */ /* 0x080fe20000410000 */
[-C--:B------:R-:W-:Y:S01]  /*4280*/  FMUL.FTZ R29, R29, R6.reuse ;  /* 0x000000061d1d7220 */ /* 0x080fe20000410000 */
[-C--:B------:R-:W-:Y:S01]  /*4290*/  FMUL.FTZ R32, R32, R6.reuse ;  /* 0x0000000620207220 */ /* 0x080fe20000410000 */
[-C--:B------:R-:W-:Y:S01]  /*42a0*/  FMUL.FTZ R33, R33, R6.reuse ;  /* 0x0000000621217220 */ /* 0x080fe20000410000 */
[-C--:B------:R-:W-:Y:S01]  /*42b0*/  FMUL.FTZ R36, R36, R6.reuse ;  /* 0x0000000624247220 */ /* 0x080fe20000410000 */
[----:B------:R-:W1:Y:S01]  /*42c0*/  MUFU.EX2 R8, R8 ;  /* 0x0000000800087308 */ /* 0x000e620000000800 */
[-C--:B------:R-:W-:Y:S01]  /*42d0*/  FMUL.FTZ R37, R37, R6.reuse ;  /* 0x0000000625257220 */ /* 0x080fe20000410000 */
[-C--:B------:R-:W-:Y:S01]  /*42e0*/  FMUL.FTZ R40, R40, R6.reuse ;  /* 0x0000000628287220 */ /* 0x080fe20000410000 */
[-C--:B------:R-:W-:Y:S01]  /*42f0*/  FMUL.FTZ R41, R41, R6.reuse ;  /* 0x0000000629297220 */ /* 0x080fe20000410000 */
[-C--:B------:R-:W-:Y:S01]  /*4300*/  FMUL.FTZ R44, R44, R6.reuse ;  /* 0x000000062c2c7220 */ /* 0x080fe20000410000 */
[-C--:B------:R-:W-:Y:S01]  /*4310*/  FMUL.FTZ R45, R45, R6.reuse ;  /* 0x000000062d2d7220 */ /* 0x080fe20000410000 */
[-C--:B------:R-:W-:Y:S01]  /*4320*/  FMUL.FTZ R48, R48, R6.reuse ;  /* 0x0000000630307220 */ /* 0x080fe20000410000 */
[-C--:B------:R-:W-:Y:S01]  /*4330*/  FMUL.FTZ R49, R49, R6.reuse ;  /* 0x0000000631317220 */ /* 0x080fe20000410000 */
[----:B------:R-:W3:Y:S01]  /*4340*/  MUFU.EX2 R13, R13 ;  /* 0x0000000d000d7308 */ /* 0x000ee20000000800 */
        /* <DEDUP_REMOVED lines=15> */
[----:B------:R-:W5:Y:S01]  /*4440*/  MUFU.EX2 R14, R14 ;  /* 0x0000000e000e7308 */ /* 0x000f620000000800 */
[----:B------:R5:W-:Y:S01]  /*4450*/  BAR.SYNC.DEFER_BLOCKING R153, 0x100 ;  /* 0x000400990000751d */ /* 0x000be20000010000 */
[-C--:B------:R-:W-:Y:S01]  /*4460*/  FMUL.FTZ R80, R80, R6.reuse ;  /* 0x0000000650507220 */ /* 0x080fe20000410000 */
[-C--:B------:R-:W-:Y:S01]  /*4470*/  FMUL.FTZ R81, R81, R6.reuse ;  /* 0x0000000651517220 */ /* 0x080fe20000410000 */
[-C--:B------:R-:W-:Y:S01]  /*4480*/  FMUL.FTZ R84, R84, R6.reuse ;  /* 0x0000000654547220 */ /* 0x080fe20000410000 */
[-C--:B------:R-:W-:Y:S01]  /*4490*/  FMUL.FTZ R85, R85, R6.reuse ;  /* 0x0000000655557220 */ /* 0x080fe20000410000 */
[-C--:B------:R-:W-:Y:S01]  /*44a0*/  FMUL.FTZ R88, R88, R6.reuse ;  /* 0x0000000658587220 */ /* 0x080fe20000410000 */
[-C--:B------:R-:W-:Y:S01]  /*44b0*/  FMUL.FTZ R89, R89, R6.reuse ;  /* 0x0000000659597220 */ /* 0x080fe20000410000 */
[----:B------:R2:W-:Y:S01]  /*44c0*/  MUFU.EX2 R21, R158 ;  /* 0x0000009e00157308 */ /* 0x0005e20000000800 */
        /* <DEDUP_REMOVED lines=31> */
[-C--:B----4-:R-:W-:Y:S01]  /*46c0*/  FMUL.FTZ R26, R26, R12.reuse ;  /* 0x0000000c1a1a7220 */ /* 0x090fe20000410000 */
        /* <DEDUP_REMOVED lines=63> */
[----:B-1----:R-:W-:Y:S01]  /*4ac0*/  F2FP.BF16.F32.PACK_AB R152, R8, R9 ;  /* 0x000000090898723e */ /* 0x002fe200000010ff */
[--C-:B--2---:R-:W-:Y:S01]  /*4ad0*/  FFMA.FTZ R158, R160, UR27, -R11.reuse ;  /* 0x0000001ba09e7c23 */ /* 0x104fe2000801080b */
[----:B---3--:R-:W-:Y:S01]  /*4ae0*/  F2FP.BF16.F32.PACK_AB R154, R13, R10 ;  /* 0x0000000a0d9a723e */ /* 0x008fe200000010ff */
[--C-:B------:R-:W-:Y:S01]  /*4af0*/  FFMA.FTZ R159, R161, UR27, -R11.reuse ;  /* 0x0000001ba19f7c23 */ /* 0x100fe2000801080b */
[----:B-----5:R-:W-:Y:S01]  /*4b00*/  F2FP.BF16.F32.PACK_AB R153, R14, R15 ;  /* 0x0000000f0e99723e */ /* 0x020fe200000010ff */
[--C-:B------:R-:W-:Y:S01]  /*4b10*/  FFMA.FTZ R160, R164, UR27, -R11.reuse ;  /* 0x0000001ba4a07c23 */ /* 0x100fe2000801080b */
[----:B------:R-:W-:Y:S01]  /*4b20*/  F2FP.BF16.F32.PACK_AB R155, R156, R21 ;  /* 0x000000159c9b723e */ /* 0x000fe200000010ff */
[----:B------:R-:W-:Y:S01]  /*4b30*/  FFMA.FTZ R161, R165, UR27, -R11 ;  /* 0x0000001ba5a17c23 */ /* 0x000fe2000801080b */
[--C-:B------:R-:W-:Y:S01]  /*4b40*/  FFMA.FTZ R162, R162, UR27, -R157.reuse ;  /* 0x0000001ba2a27c23 */ /* 0x100fe2000801089d */
[--C-:B------:R-:W-:Y:S01]  /*4b50*/  FFMA.FTZ R163, R163, UR27, -R157.reuse ;  /* 0x0000001ba3a37c23 */ /* 0x100fe2000801089d */
[----:B------:R-:W-:Y:S01]  /*4b60*/  WARPGROUP.ARRIVE ;  /* 0x00000000000079c5 */ /* 0x000fe20000000000 */
[--C-:B------:R-:W-:Y:S01]  /*4b70*/  FFMA.FTZ R164, R166, UR27, -R157.reuse ;  /* 0x0000001ba6a47c23 */ /* 0x100fe2000801089d */
[----:B------:R-:W-:Y:S01]  /*4b80*/  FFMA.FTZ R165, R167, UR27, -R157 ;  /* 0x0000001ba7a57c23 */ /* 0x000fe2000801089d */
[----:B------:R-:W-:Y:S01]  /*4b90*/  MUFU.EX2 R158, R158 ;  /* 0x0000009e009e7308 */ /* 0x000fe20000000800 */
[--C-:B------:R-:W-:Y:S01]  /*4ba0*/  FFMA.FTZ R166, R168, UR27, -R11.reuse ;  /* 0x0000001ba8a67c23 */ /* 0x100fe2000801080b */
[--C-:B------:R-:W-:Y:S01]  /*4bb0*/  FFMA.FTZ R167, R169, UR27, -R11.reuse ;  /* 0x0000001ba9a77c23 */ /* 0x100fe2000801080b */
[----:B------:R-:W-:Y:S01]  /*4bc0*/  HGMMA.64x256x16.F32.BF16 R24, R152, gdesc[UR4].tnspB, R24, gsb0 ;  /* 0x43e0000498187df0 */ /* 0x000fe20008001818 */
[----:B------:R-:W-:Y:S01]  /*4bd0*/  UIADD3 UR6, UR10, 0x80, URZ ;  /* 0x000000800a067890 */ /* 0x000fe2000fffe03f */
[--C-:B------:R-:W-:Y:S01]  /*4be0*/  FFMA.FTZ R168, R172, UR27, -R11.reuse ;  /* 0x0000001baca87c23 */ /* 0x100fe2000801080b */
[----:B------:R-:W-:Y:S01]  /*4bf0*/  UMOV UR7, 0x40000040 ;  /* 0x4000004000077882 */ /* 0x000fe20000000000 */
[----:B------:R-:W-:Y:S01]  /*4c00*/  FFMA.FTZ R169, R173, UR27, -R11 ;  /* 0x0000001bada97c23 */ /* 0x000fe2000801080b */
[----:B------:R-:W1:Y:S01]  /*4c10*/  MUFU.EX2 R159, R159 ;  /* 0x0000009f009f7308 */ /* 0x000e620000000800 */
[--C-:B------:R-:W-:Y:S01]  /*4c20*/  FFMA.FTZ R170, R170, UR27, -R157.reuse ;  /* 0x0000001baaaa7c23 */ /* 0x100fe2000801089d */
[--C-:B------:R-:W-:Y:S01]  /*4c30*/  FFMA.FTZ R171, R171, UR27, -R157.reuse ;  /* 0x0000001babab7c23 */ /* 0x100fe2000801089d */
[--C-:B------:R-:W-:Y:S01]  /*4c40*/  FFMA.FTZ R172, R174, UR27, -R157.reuse ;  /* 0x0000001baeac7c23 */ /* 0x100fe2000801089d */
[----:B------:R-:W-:Y:S01]  /*4c50*/  FFMA.FTZ R173, R175, UR27, -R157 ;  /* 0x0000001bafad7c23 */ /* 0x000fe2000801089d */
[--C-:B------:R-:W-:Y:S01]  /*4c60*/  FFMA.FTZ R174, R176, UR27, -R11.reuse ;  /* 0x0000001bb0ae7c23 */ /* 0x100fe2000801080b */
[--C-:B------:R-:W-:Y:S01]  /*4c70*/  FFMA.FTZ R175, R177, UR27, -R11.reuse ;  /* 0x0000001bb1af7c23 */ /* 0x100fe2000801080b */
[--C-:B------:R-:W-:Y:S01]  /*4c80*/  FFMA.FTZ R176, R180, UR27, -R11.reuse ;  /* 0x0000001bb4b07c23 */ /* 0x100fe2000801080b */
[----:B------:R-:W-:Y:S01]  /*4c90*/  MUFU.EX2 R160, R160 ;  /* 0x000000a000a07308 */ /* 0x000fe20000000800 */
[----:B------:R-:W-:Y:S01]  /*4ca0*/  FFMA.FTZ R177, R181, UR27, -R11 ;  /* 0x0000001bb5b17c23 */ /* 0x000fe2000801080b */
[--C-:B------:R-:W-:Y:S01]  /*4cb0*/  FFMA.FTZ R178, R178, UR27, -R157.reuse ;  /* 0x0000001bb2b27c23 */ /* 0x100fe2000801089d */
[--C-:B------:R-:W-:Y:S01]  /*4cc0*/  FFMA.FTZ R179, R179, UR27, -R157.reuse ;  /* 0x0000001bb3b37c23 */ /* 0x100fe2000801089d */
[--C-:B------:R-:W-:Y:S01]  /*4cd0*/  FFMA.FTZ R180, R182, UR27, -R157.reuse ;  /* 0x0000001bb6b47c23 */ /* 0x100fe2000801089d */
[----:B------:R-:W-:Y:S01]  /*4ce0*/  FFMA.FTZ R181, R183, UR27, -R157 ;  /* 0x0000001bb7b57c23 */ /* 0x000fe2000801089d */
[--C-:B------:R-:W-:Y:S01]  /*4cf0*/  FFMA.FTZ R182, R184, UR27, -R11.reuse ;  /* 0x0000001bb8b67c23 */ /* 0x100fe2000801080b */
[--C-:B------:R-:W-:Y:S01]  /*4d00*/  FFMA.FTZ R183, R185, UR27, -R11.reuse ;  /* 0x0000001bb9b77c23 */ /* 0x100fe2000801080b */
[----:B------:R-:W-:Y:S01]  /*4d10*/  MUFU.EX2 R161, R161 ;  /* 0x000000a100a17308 */ /* 0x000fe20000000800 */
[--C-:B------:R-:W-:Y:S01]  /*4d20*/  FFMA.FTZ R184, R188, UR27, -R11.reuse ;  /* 0x0000001bbcb87c23 */ /* 0x100fe2000801080b */
[----:B------:R-:W-:Y:S01]  /*4d30*/  FFMA.FTZ R185, R189, UR27, -R11 ;  /* 0x0000001bbdb97c23 */ /* 0x000fe2000801080b */
[--C-:B------:R-:W-:Y:S01]  /*4d40*/  FFMA.FTZ R186, R186, UR27, -R157.reuse ;  /* 0x0000001bbaba7c23 */ /* 0x100fe2000801089d */
[--C-:B------:R-:W-:Y:S01]  /*4d50*/  FFMA.FTZ R187, R187, UR27, -R157.reuse ;  /* 0x0000001bbbbb7c23 */ /* 0x100fe2000801089d */
[--C-:B------:R-:W-:Y:S01]  /*4d60*/  FFMA.FTZ R188, R190, UR27, -R157.reuse ;  /* 0x0000001bbebc7c23 */ /* 0x100fe2000801089d */
[----:B------:R-:W-:Y:S01]  /*4d70*/  FFMA.FTZ R189, R191, UR27, -R157 ;  /* 0x0000001bbfbd7c23 */ /* 0x000fe2000801089d */
[--C-:B------:R-:W-:Y:S01]  /*4d80*/  FFMA.FTZ R191, R193, UR27, -R11.reuse ;  /* 0x0000001bc1bf7c23 */ /* 0x100fe2000801080b */
[----:B------:R-:W-:Y:S01]  /*4d90*/  MUFU.EX2 R162, R162 ;  /* 0x000000a200a27308 */ /* 0x000fe20000000800 */
[----:B------:R-:W-:Y:S01]  /*4da0*/  FFMA.FTZ R190, R192, UR27, -R11 ;  /* 0x0000001bc0be7c23 */ /* 0x000fe2000801080b */
[----:B------:R-:W-:Y:S01]  /*4db0*/  FFMA.FTZ R193, R194, UR27, -R157 ;  /* 0x0000001bc2c17c23 */ /* 0x000fe2000801089d */
[----:B------:R-:W-:Y:S01]  /*4dc0*/  FFMA.FTZ R192, R196, UR27, -R11 ;  /* 0x0000001bc4c07c23 */ /* 0x000fe2000801080b */
[----:B------:R-:W-:Y:S01]  /*4dd0*/  FFMA.FTZ R194, R195, UR27, -R157 ;  /* 0x0000001bc3c27c23 */ /* 0x000fe2000801089d */
[----:B------:R-:W-:Y:S01]  /*4de0*/  FFMA.FTZ R11, R197, UR27, -R11 ;  /* 0x0000001bc50b7c23 */ /* 0x000fe2000801080b */
[--C-:B------:R-:W-:Y:S01]  /*4df0*/  FFMA.FTZ R195, R198, UR27, -R157.reuse ;  /* 0x0000001bc6c37c23 */ /* 0x100fe2000801089d */
[----:B------:R-:W-:Y:S01]  /*4e00*/  FFMA.FTZ R196, R199, UR27, -R157 ;  /* 0x0000001bc7c47c23 */ /* 0x000fe2000801089d */
[----:B------:R-:W2:Y:S01]  /*4e10*/  MUFU.EX2 R163, R163 ;  /* 0x000000a300a37308 */ /* 0x000ea20000000800 */
[----:B------:R-:W-:Y:S01]  /*4e20*/  FFMA.FTZ R5, R6, R5, R9 ;  /* 0x0000000506057223 */ /* 0x000fe20000010009 */
[----:B------:R-:W-:Y:S01]  /*4e30*/  FFMA.FTZ R7, R12, R7, R15 ;  /* 0x000000070c077223 */ /* 0x000fe2000001000f */
[----:B------:R-:W-:-:S02]  /*4e40*/  IMAD.MOV.U32 R12, RZ, RZ, R3 ;  /* 0x000000ffff0c7224 */ /* 0x000fc400078e0003 */
[----:B------:R-:W-:Y:S01]  /*4e50*/  FADD.FTZ R5, R8, R5 ;  /* 0x0000000508057221 */ /* 0x000fe20000010000 */
[----:B------:R-:W-:Y:S01]  /*4e60*/  FADD.FTZ R14, R14, R7 ;  /* 0x000000070e0e7221 */ /* 0x000fe20000010000 */
[----:B------:R-:W-:Y:S01]  /*4e70*/  IMAD.MOV.U32 R9, RZ, RZ, R0 ;  /* 0x000000ffff097224 */ /* 0x000fe200078e0000 */
[----:B------:R-:W-:Y:S01]  /*4e80*/  MUFU.EX2 R164, R164 ;  /* 0x000000a400a47308 */ /* 0x000fe20000000800 */
[----:B------:R-:W-:Y:S01]  /*4e90*/  FADD.FTZ R10, R10, R5 ;  /* 0x000000050a0a7221 */ /* 0x000fe20000010000 */
[----:B------:R-:W-:-:S03]  /*4ea0*/  FADD.FTZ R21, R21, R14 ;  /* 0x0000000e15157221 */ /* 0x000fc60000010000 */
[----:B------:R-:W-:Y:S01]  /*4eb0*/  FADD.FTZ R13, R13, R10 ;  /* 0x0000000a0d0d7221 */ /* 0x000fe20000010000 */
[----:B------:R-:W-:Y:S02]  /*4ec0*/  FADD.FTZ R21, R156, R21 ;  /* 0x000000159c157221 */ /* 0x000fe40000010000 */
[----:B------:R-:W3:Y:S08]  /*4ed0*/  MUFU.EX2 R165, R165 ;  /* 0x000000a500a57308 */ /* 0x000ef00000000800 */
[----:B------:R-:W-:Y:S08]  /*4ee0*/  MUFU.EX2 R166, R166 ;  /* 0x000000a600a67308 */ /* 0x000ff00000000800 */
[----:B------:R-:W4:Y:S08]  /*4ef0*/  MUFU.EX2 R167, R167 ;  /* 0x000000a700a77308 */ /* 0x000f300000000800 */
[----:B------:R-:W-:Y:S08]  /*4f00*/  MUFU.EX2 R168, R168 ;  /* 0x000000a800a87308 */ /* 0x000ff00000000800 */
[----:B------:R-:W-:Y:S08]  /*4f10*/  MUFU.EX2 R169, R169 ;  /* 0x000000a900a97308 */ /* 0x000ff00000000800 */
[----:B------:R-:W-:Y:S08]  /*4f20*/  MUFU.EX2 R170, R170 ;  /* 0x000000aa00aa7308 */ /* 0x000ff00000000800 */
[----:B------:R-:W5:Y:S08]  /*4f30*/  MUFU.EX2 R171, R171 ;  /* 0x000000ab00ab7308 */ /* 0x000f700000000800 */
[----:B------:R-:W-:Y:S08]  /*4f40*/  MUFU.EX2 R172, R172 ;  /* 0x000000ac00ac7308 */ /* 0x000ff00000000800 */
[----:B------:R-:W5:Y:S08]  /*4f50*/  MUFU.EX2 R173, R173 ;  /* 0x000000ad00ad7308 */ /* 0x000f700000000800 */
[----:B------:R-:W-:Y:S08]  /*4f60*/  MUFU.EX2 R174, R174 ;  /* 0x000000ae00ae7308 */ /* 0x000ff00000000800 */
[----:B------:R-:W5:Y:S08]  /*4f70*/  MUFU.EX2 R175, R175 ;  /* 0x000000af00af7308 */ /* 0x000f700000000800 */
        /* <DEDUP_REMOVED lines=16> */
[----:B------:R-:W-:Y:S01]  /*5080*/  MUFU.EX2 R192, R192 ;  /* 0x000000c000c07308 */ /* 0x000fe20000000800 */
[----:B------:R-:W-:-:S02]  /*5090*/  WARPGROUP.DEPBAR.LE gsb0, 0x0 ;  /* 0x00008000000079c5 */ /* 0x000fc40000010000 */
[----:B-1----:R-:W-:Y:S01]  /*50a0*/  F2FP.BF16.F32.PACK_AB R152, R159, R158 ;  /* 0x0000009e9f98723e */ /* 0x002fe200000010ff */
[----:B------:R-:W-:Y:S01]  /*50b0*/  FADD.FTZ R158, R158, R13 ;  /* 0x0000000d9e9e7221 */ /* 0x000fe20000010000 */
[----:B--2---:R-:W-:Y:S01]  /*50c0*/  F2FP.BF16.F32.PACK_AB R153, R163, R162 ;  /* 0x000000a2a399723e */ /* 0x004fe200000010ff */
[----:B------:R-:W-:Y:S01]  /*50d0*/  FADD.FTZ R162, R162, R21 ;  /* 0x00000015a2a27221 */ /* 0x000fe20000010000 */
[----:B------:R-:W-:Y:S01]  /*50e0*/  F2FP.BF16.F32.PACK_AB R154, R161, R160 ;  /* 0x000000a0a19a723e */ /* 0x000fe200000010ff */
[----:B------:R-:W-:Y:S01]  /*50f0*/  MUFU.EX2 R11, R11 ;  /* 0x0000000b000b7308 */ /* 0x000fe20000000800 */
[----:B---3--:R-:W-:Y:S01]  /*5100*/  F2FP.BF16.F32.PACK_AB R155, R165, R164 ;  /* 0x000000a4a59b723e */ /* 0x008fe200000010ff */
        /* <DEDUP_REMOVED lines=11> */
[----:B------:R-:W1:Y:S08]  /*51c0*/  MUFU.EX2 R194, R194 ;  /* 0x000000c200c27308 */ /* 0x000e700000000800 */
[----:B------:R-:W-:Y:S08]  /*51d0*/  MUFU.EX2 R195, R195 ;  /* 0x000000c300c37308 */ /* 0x000ff00000000800 */
[----:B------:R-:W2:Y:S01]  /*51e0*/  MUFU.EX2 R196, R196 ;  /* 0x000000c400c47308 */ /* 0x000ea20000000800 */
[----:B------:R-:W-:-:S02]  /*51f0*/  WARPGROUP.DEPBAR.LE gsb0, 0x0 ;  /* 0x00008000000079c5 */ /* 0x000fc40000010000 */
[----:B----4-:R-:W-:Y:S01]  /*5200*/  F2FP.BF16.F32.PACK_AB R152, R167, R166 ;  /* 0x000000a6a798723e */ /* 0x010fe200000010ff */
[----:B------:R-:W-:Y:S01]  /*5210*/  FADD.FTZ R166, R166, R161 ;  /* 0x000000a1a6a67221 */ /* 0x000fe20000010000 */
[----:B-----5:R-:W-:Y:S01]  /*5220*/  F2FP.BF16.F32.PACK_AB R153, R171, R170 ;  /* 0x000000aaab99723e */ /* 0x020fe200000010ff */
[----:B------:R-:W-:Y:S01]  /*5230*/  FADD.FTZ R170, R170, R165 ;  /* 0x000000a5aaaa7221 */ /* 0x000fe20000010000 */
[----:B------:R-:W-:Y:S01]  /*5240*/  F2FP.BF16.F32.PACK_AB R154, R169, R168 ;  /* 0x000000a8a99a723e */ /* 0x000fe200000010ff */
[----:B------:R-:W-:Y:S01]  /*5250*/  FADD.FTZ R167, R167, R166 ;  /* 0x000000a6a7a77221 */ /* 0x000fe20000010000 */
[----:B------:R-:W-:Y:S01]  /*5260*/  F2FP.BF16.F32.PACK_AB R155, R173, R172 ;  /* 0x000000acad9b723e */ /* 0x000fe200000010ff */
[----:B------:R-:W-:Y:S02]  /*5270*/  FADD.FTZ R171, R171, R170 ;  /* 0x000000aaabab7221 */ /* 0x000fe40000010000 */
[----:B------:R-:W-:Y:S01]  /*5280*/  FADD.FTZ R168, R168, R167 ;  /* 0x000000a7a8a87221 */ /* 0x000fe20000010000 */
[----:B------:R-:W-:Y:S01]  /*5290*/  WARPGROUP.ARRIVE ;  /* 0x00000000000079c5 */ /* 0x000fe20000000000 */
[----:B------:R-:W-:-:S02]  /*52a0*/  FADD.FTZ R172, R172, R171 ;  /* 0x000000abacac7221 */ /* 0x000fc40000010000 */
[----:B------:R-:W-:Y:S02]  /*52b0*/  FADD.FTZ R169, R169, R168 ;  /* 0x000000a8a9a97221 */ /* 0x000fe40000010000 */
[----:B------:R-:W-:Y:S01]  /*52c0*/  FADD.FTZ R173, R173, R172 ;  /* 0x000000acadad7221 */ /* 0x000fe20000010000 */
        /* <DEDUP_REMOVED lines=44> */
[----:B--2---:R-:W-:Y:S01]  /*5590*/  F2FP.BF16.F32.PACK_AB R155, R196, R195 ;  /* 0x000000c3c49b723e */ /* 0x004fe200000010ff */
        /* <DEDUP_REMOVED lines=9> */
[----:B------:R-:W-:Y:S05]  /*5630*/  @P2 BRA `(.L_x_143) ;  /* 0xffffffdc00182947 */ /* 0x000fea000383ffff */
.L_x_134:
[----:B------:R-:W3:Y:S01]  /*5640*/  SHFL.BFLY PT, R6, R5, 0x2, 0x1f ;  /* 0x0c401f0005067f89 */ /* 0x000ee200000e0000 */
[C---:B------:R-:W-:Y:S01]  /*5650*/  IADD3 R10, P0, R16.reuse, 0x20, RZ ;  /* 0x00000020100a7810 */ /* 0x040fe20007f1e0ff */
[----:B------:R-:W-:Y:S01]  /*5660*/  UIADD3 UR34, -UR37, URZ, URZ ;  /* 0x0000003f25227290 */ /* 0x000fe2000fffe13f */
[----:B------:R-:W-:Y:S01]  /*5670*/  IADD3 R165, P3, R16, 0x4000, RZ ;  /* 0x0000400010a57810 */ /* 0x000fe20007f7e0ff */
[----:B------:R-:W4:Y:S01]  /*5680*/  SHFL.BFLY PT, R8, R7, 0x2, 0x1f ;  /* 0x0c401f0007087f89 */ /* 0x000f2200000e0000 */
[----:B------:R-:W-:Y:S01]  /*5690*/  LOP3.LUT R9, R10, 0x380, RZ, 0xc0, !PT ;  /* 0x000003800a097812 */ /* 0x000fe200078ec0ff */
[----:B------:R-:W-:Y:S01]  /*56a0*/  ULDC UR4, c[0x0][0xea8] ;  /* 0x0003aa0000047ab9 */ /* 0x000fe20000000800 */
[C---:B------:R-:W-:Y:S01]  /*56b0*/  IADD3 R11, P2, R16.reuse, 0x4060, RZ ;  /* 0x00004060100b7810 */ /* 0x040fe20007f5e0ff */
[----:B------:R-:W-:Y:S01]  /*56c0*/  UIADD3 UR35, -UR36, URZ, URZ ;  /* 0x0000003f24237290 */ /* 0x000fe2000fffe13f */
[----:B------:R-:W-:Y:S01]  /*56d0*/  LOP3.LUT R164, R165, 0x380, RZ, 0xc0, !PT ;  /* 0x00000380a5a47812 */ /* 0x000fe200078ec0ff */
[----:B------:R-:W-:Y:S01]  /*56e0*/  UIMAD UR34, UR4, UR34, UR43 ;  /* 0x00000022042272a4 */ /* 0x000fe2000f8e022b */
[----:B------:R-:W-:Y:S01]  /*56f0*/  IADD3 R163, P1, R16, 0x40, RZ ;  /* 0x0000004010a37810 */ /* 0x000fe20007f3e0ff */
[----:B------:R-:W-:Y:S01]  /*5700*/  ULDC.64 UR8, c[0x0][0xc70] ;  /* 0x00031c0000087ab9 */ /* 0x000fe20000000a00 */
[----:B------:R-:W-:Y:S01]  /*5710*/  SHF.R.U64 R164, R164, 0x3, RZ ;  /* 0x00000003a4a47819 */ /* 0x000fe200000012ff */
[----:B------:R-:W-:Y:S01]  /*5720*/  ULDC UR4, c[0x0][0xeb4] ;  /* 0x0003ad0000047ab9 */ /* 0x000fe20000000800 */
[----:B------:R-:W-:Y:S01]  /*5730*/  IADD3 R12, P4, R16, 0x60, RZ ;  /* 0x00000060100c7810 */ /* 0x000fe20007f9e0ff */
[----:B------:R-:W-:Y:S01]  /*5740*/  UIMAD UR35, UR4, UR35, UR37 ;  /* 0x00000023042372a4 */ /* 0x000fe2000f8e0225 */
[----:B------:R-:W-:Y:S01]  /*5750*/  LOP3.LUT R164, R164, R165, RZ, 0x3c, !PT ;  /* 0x000000a5a4a47212 */ /* 0x000fe200078e3cff */
[----:B------:R-:W-:Y:S01]  /*5760*/  IMAD.X R165, RZ, RZ, R17, P3 ;  /* 0x000000ffffa57224 */ /* 0x000fe200018e0611 */
[----:B------:R-:W-:Y:S01]  /*5770*/  IADD3 R177, P3, R16, 0x8060, RZ ;  /* 0x0000806010b17810 */ /* 0x000fe20007f7e0ff */
[----:B------:R-:W-:Y:S01]  /*5780*/  USHF.L.U32 UR34, UR34, 0x7, URZ ;  /* 0x0000000722227899 */ /* 0x000fe2000800063f */
[----:B------:R-:W-:Y:S01]  /*5790*/  LOP3.LUT R162, R163, 0x380, RZ, 0xc0, !PT ;  /* 0x00000380a3a27812 */ /* 0x000fe200078ec0ff */
[----:B------:R-:W-:Y:S01]  /*57a0*/  USHF.R.S32.HI UR4, URZ, 0x1f, UR35 ;  /* 0x0000001f3f047899 */ /* 0x000fe20008011423 */
[----:B------:R-:W-:Y:S01]  /*57b0*/  LOP3.LUT R176, R177, 0x380, RZ, 0xc0, !PT ;  /* 0x00000380b1b07812 */ /* 0x000fe200078ec0ff */
[----:B---3--:R-:W-:Y:S01]  /*57c0*/  FADD.FTZ R6, R6, R5 ;  /* 0x0000000506067221 */ /* 0x008fe20000010000 */
[----:B------:R-:W-:Y:S01]  /*57d0*/  LOP3.LUT R5, R12, 0x380, RZ, 0xc0, !PT ;  /* 0x000003800c057812 */ /* 0x000fe200078ec0ff */
[----:B------:R-:W-:Y:S01]  /*57e0*/  UIMAD UR6, UR4, UR8, URZ ;  /* 0x00000008040672a4 */ /* 0x000fe2000f8e023f */
[----:B------:R-:W-:Y:S01]  /*57f0*/  SHF.R.U64 R176, R176, 0x3, RZ ;  /* 0x00000003b0b07819 */ /* 0x000fe200000012ff */
[----:B----4-:R-:W-:Y:S01]  /*5800*/  FADD.FTZ R8, R8, R7 ;  /* 0x0000000708087221 */ /* 0x010fe20000010000 */
[----:B------:R-:W3:Y:S01]  /*5810*/  SHFL.BFLY PT, R169, R6, 0x1, 0x1f ;  /* 0x0c201f0006a97f89 */ /* 0x000ee200000e0000 */
[----:B------:R-:W-:Y:S01]  /*5820*/  SHF.R.U64 R7, R9, 0x3, RZ ;  /* 0x0000000309077819 */ /* 0x000fe200000012ff */
[----:B------:R-:W-:Y:S01]  /*5830*/  UIMAD.WIDE.U32 UR4, UR35, UR8, URZ ;  /* 0x00000008230472a5 */ /* 0x000fe2000f8e003f */
[----:B------:R-:W-:Y:S01]  /*5840*/  IADD3 R9, P6, R16, 0x4020, RZ ;  /* 0x0000402010097810 */ /* 0x000fe20007fde0ff */
[----:B------:R-:W4:Y:S01]  /*5850*/  SHFL.BFLY PT, R167, R8, 0x1, 0x1f ;  /* 0x0c201f0008a77f89 */ /* 0x000f2200000e0000 */
[----:B------:R-:W-:Y:S01]  /*5860*/  SHF.R.U64 R162, R162, 0x3, RZ ;  /* 0x00000003a2a27819 */ /* 0x000fe200000012ff */
[----:B------:R-:W-:Y:S01]  /*5870*/  ULDC UR7, c[0x0][0xb88] ;  /* 0x0002e20000077ab9 */ /* 0x000fe20000000800 */
[----:B------:R-:W-:Y:S01]  /*5880*/  SHF.R.U64 R5, R5, 0x3, RZ ;  /* 0x0000000305057819 */ /* 0x000fe200000012ff */
[----:B------:R5:W-:Y:S06]  /*5890*/  BAR.ARV R4, 0x100 ;  /* 0x000400040000751d */ /* 0x000bec0000002000 */
[----:B------:R-:W-:Y:S01]  /*58a0*/  LOP3.LUT R176, R176, R177, RZ, 0x3c, !PT ;  /* 0x000000b1b0b07212 */ /* 0x000fe200078e3cff */
[----:B------:R-:W-:Y:S01]  /*58b0*/  UIMAD UR6, UR35, UR9, UR6 ;  /* 0x00000009230672a4 */ /* 0x000fe2000f8e0206 */
[----:B------:R-:W-:Y:S01]  /*58c0*/  LOP3.LUT R162, R162, R163, RZ, 0x3c, !PT ;  /* 0x000000a3a2a27212 */ /* 0x000fe200078e3cff */
[----:B------:R-:W-:Y:S01]  /*58d0*/  IMAD.X R163, RZ, RZ, R17, P1 ;  /* 0x000000ffffa37224 */ /* 0x000fe200008e0611 */
[----:B------:R-:W-:Y:S01]  /*58e0*/  IADD3.X R177, RZ, R17, RZ, P3, !PT ;  /* 0x00000011ffb17210 */ /* 0x000fe20001ffe4ff */
[----:B------:R-:W-:Y:S06]  /*58f0*/  BAR.ARV 0x8, 0x120 ;  /* 0x0204800000007b1d */ /* 0x000fec0000002000 */
[----:B---3--:R-:W-:Y:S01]  /*5900*/  FADD.FTZ R169, R6, R169 ;  /* 0x000000a906a97221 */ /* 0x008fe20000010000 */
[----:B------:R-:W-:Y:S01]  /*5910*/  LOP3.LUT R6, R7, R10, RZ, 0x3c, !PT ;  /* 0x0000000a07067212 */ /* 0x000fe200078e3cff */
[----:B------:R-:W-:Y:S01]  /*5920*/  IMAD.X R7, RZ, RZ, R17, P0 ;  /* 0x000000ffff077224 */ /* 0x000fe200000e0611 */
[----:B------:R-:W-:Y:S01]  /*5930*/  LOP3.LUT R10, R11, 0x380, RZ, 0xc0, !PT ;  /* 0x000003800b0a7812 */ /* 0x000fe200078ec0ff */
[----:B----4-:R-:W-:Y:S01]  /*5940*/  FADD.FTZ R167, R8, R167 ;  /* 0x000000a708a77221 */ /* 0x010fe20000010000 */
[----:B------:R-:W-:Y:S01]  /*5950*/  LOP3.LUT R8, R9, 0x380, RZ, 0xc0, !PT ;  /* 0x0000038009087812 */ /* 0x000fe200078ec0ff */
[----:B------:R-:W-:Y:S01]  /*5960*/  BAR.SYNC.DEFER_BLOCKING 0x1, 0x100 ;  /* 0x0044000000007b1d */ /* 0x000fe20000010000 */
[----:B------:R-:W-:-:S02]  /*5970*/  SHF.R.U64 R10, R10, 0x3, RZ ;  /* 0x000000030a0a7819 */ /* 0x000fc400000012ff */
[----:B------:R-:W-:Y:S02]  /*5980*/  IADD3 R13, P0, R16, 0x8000, RZ ;  /* 0x00008000100d7810 */ /* 0x000fe40007f1e0ff */
[----:B------:R-:W-:Y:S01]  /*5990*/  LOP3.LUT R10, R10, R11, RZ, 0x3c, !PT ;  /* 0x0000000b0a0a7212 */ /* 0x000fe200078e3cff */
[----:B------:R-:W-:Y:S01]  /*59a0*/  IMAD.X R11, RZ, RZ, R17, P2 ;  /* 0x000000ffff0b7224 */ /* 0x000fe200010e0611 */
[----:B------:R-:W-:Y:S02]  /*59b0*/  IADD3 R173, P2, R16, 0xc040, RZ ;  /* 0x0000c04010ad7810 */ /* 0x000fe40007f5e0ff */
[----:B------:R-:W-:Y:S02]  /*59c0*/  SHF.R.U64 R8, R8, 0x3, RZ ;  /* 0x0000000308087819 */ /* 0x000fe400000012ff */
[----:B------:R-:W-:Y:S02]  /*59d0*/  LOP3.LUT R172, R173, 0x380, RZ, 0xc0, !PT ;  /* 0x00000380adac7812 */ /* 0x000fe400078ec0ff */
[----:B------:R-:W-:-:S02]  /*59e0*/  FSETP.NE.FTZ.AND P3, PT, R169, RZ, PT ;  /* 0x000000ffa900720b */ /* 0x000fc40003f75000 */
[----:B------:R-:W-:Y:S02]  /*59f0*/  SHF.R.U64 R172, R172, 0x3, RZ ;  /* 0x00000003acac7819 */ /* 0x000fe400000012ff */
[----:B-----5:R-:W-:Y:S02]  /*5a00*/  LOP3.LUT R4, R5, R12, RZ, 0x3c, !PT ;  /* 0x0000000c05047212 */ /* 0x020fe400078e3cff */
[----:B------:R-:W-:Y:S02]  /*5a10*/  IADD3.X R5, RZ, R17, RZ, P4, !PT ;  /* 0x00000011ff057210 */ /* 0x000fe400027fe4ff */
[----:B------:R-:W-:Y:S02]  /*5a20*/  LOP3.LUT R12, R13, 0x380, RZ, 0xc0, !PT ;  /* 0x000003800d0c7812 */ /* 0x000fe400078ec0ff */
[----:B------:R-:W-:Y:S01]  /*5a30*/  LOP3.LUT R172, R172, R173, RZ, 0x3c, !PT ;  /* 0x000000adacac7212 */ /* 0x000fe200078e3cff */
[--C-:B------:R-:W-:Y:S01]  /*5a40*/  IMAD.X R173, RZ, RZ, R17.reuse, P2 ;  /* 0x000000ffffad7224 */ /* 0x100fe200010e0611 */
[----:B------:R-:W-:Y:S01]  /*5a50*/  LOP3.LUT R8, R8, R9, RZ, 0x3c, !PT ;  /* 0x0000000908087212 */ /* 0x000fe200078e3cff */
[----:B------:R-:W-:Y:S01]  /*5a60*/  IMAD.X R9, RZ, RZ, R17, P6 ;  /* 0x000000ffff097224 */ /* 0x000fe200030e0611 */
[----:B------:R-:W-:-:S02]  /*5a70*/  FSETP.NE.FTZ.AND P2, PT, R167, RZ, PT ;  /* 0x000000ffa700720b */ /* 0x000fc40003f55000 */
[----:B------:R-:W-:Y:S02]  /*5a80*/  MOV R162, R162 ;  /* 0x000000a200a27202 */ /* 0x000fe40000000f00 */
[----:B------:R-:W-:Y:S02]  /*5a90*/  SHF.R.U64 R12, R12, 0x3, RZ ;  /* 0x000000030c0c7819 */ /* 0x000fe400000012ff */
[C---:B------:R-:W-:Y:S02]  /*5aa0*/  IADD3 R155, P6, R16.reuse, 0xc000, RZ ;  /* 0x0000c000109b7810 */ /* 0x040fe40007fde0ff */
[----:B------:R-:W-:Y:S01]  /*5ab0*/  MOV R163, R4 ;  /* 0x0000000400a37202 */ /* 0x000fe20000000f00 */
[----:B------:R-:W-:Y:S01]  /*5ac0*/  IMAD.MOV.U32 R4, RZ, RZ, RZ ;  /* 0x000000ffff047224 */ /* 0x000fe200078e00ff */
[----:B------:R-:W-:Y:S02]  /*5ad0*/  IADD3 R159, P5, R16, 0x4040, RZ ;  /* 0x00004040109f7810 */ /* 0x000fe40007fbe0ff */
[----:B------:R-:W-:Y:S01]  /*5ae0*/  LOP3.LUT R12, R12, R13, RZ, 0x3c, !PT ;  /* 0x0000000d0c0c7212 */ /* 0x000fe200078e3cff */
[----:B------:R-:W-:Y:S01]  /*5af0*/  IMAD.X R13, RZ, RZ, R17, P0 ;  /* 0x000000ffff0d7224 */ /* 0x000fe200000e0611 */
[----:B------:R-:W-:Y:S01]  /*5b00*/  LOP3.LUT R154, R155, 0x380, RZ, 0xc0, !PT ;  /* 0x000003809b9a7812 */ /* 0x000fe200078ec0ff */
[----:B------:R-:W3:Y:S01]  /*5b10*/  @P3 MUFU.RCP R4, R169 ;  /* 0x000000a900043308 */ /* 0x000ee20000001000 */
[----:B------:R-:W-:Y:S01]  /*5b20*/  MOV R161, R6 ;  /* 0x0000000600a17202 */ /* 0x000fe20000000f00 */
[----:B------:R-:W-:Y:S01]  /*5b30*/  IMAD.MOV.U32 R6, RZ, RZ, RZ ;  /* 0x000000ffff067224 */ /* 0x000fe200078e00ff */
[----:B------:R-:W-:-:S02]  /*5b40*/  IADD3 R21, P1, R16, 0x8020, RZ ;  /* 0x0000802010157810 */ /* 0x000fc40007f3e0ff */
[----:B------:R-:W-:Y:S02]  /*5b50*/  IADD3 R171, P0, R16, 0xc060, RZ ;  /* 0x0000c06010ab7810 */ /* 0x000fe40007f1e0ff */
[----:B------:R-:W-:Y:S01]  /*5b60*/  LOP3.LUT R158, R159, 0x380, RZ, 0xc0, !PT ;  /* 0x000003809f9e7812 */ /* 0x000fe200078ec0ff */
[----:B------:R-:W4:Y:S01]  /*5b70*/  @P2 MUFU.RCP R6, R167 ;  /* 0x000000a700062308 */ /* 0x000f220000001000 */
[----:B------:R-:W-:Y:S02]  /*5b80*/  SHF.R.U64 R154, R154, 0x3, RZ ;  /* 0x000000039a9a7819 */ /* 0x000fe400000012ff */
[----:B--2---:R-:W-:Y:S02]  /*5b90*/  LOP3.LUT R20, R21, 0x380, RZ, 0xc0, !PT ;  /* 0x0000038015147812 */ /* 0x004fe400078ec0ff */
[----:B------:R-:W-:Y:S02]  /*5ba0*/  LOP3.LUT R15, R16, 0x380, RZ, 0xc0, !PT ;  /* 0x00000380100f7812 */ /* 0x000fe400078ec0ff */
[----:B------:R-:W-:Y:S01]  /*5bb0*/  LOP3.LUT R170, R171, 0x380, RZ, 0xc0, !PT ;  /* 0x00000380abaa7812 */ /* 0x000fe200078ec0ff */
[----:B------:R-:W2:Y:S01]  /*5bc0*/  @P3 MUFU.LG2 R169, R169 ;  /* 0x000000a900a93308 */ /* 0x000ea20000000c00 */
[----:B------:R-:W-:Y:S01]  /*5bd0*/  SHF.R.U64 R158, R158, 0x3, RZ ;  /* 0x000000039e9e7819 */ /* 0x000fe200000012ff */
[-C--:B---3--:R-:W-:Y:S01]  /*5be0*/  FMUL.FTZ R168, R32, R4.reuse ;  /* 0x0000000420a87220 */ /* 0x088fe20000410000 */
[----:B------:R-:W-:Y:S01]  /*5bf0*/  LOP3.LUT R154, R154, R155, RZ, 0x3c, !PT ;  /* 0x0000009b9a9a7212 */ /* 0x000fe200078e3cff */
[--C-:B------:R-:W-:Y:S01]  /*5c00*/  IMAD.X R155, RZ, RZ, R17.reuse, P6 ;  /* 0x000000ffff9b7224 */ /* 0x100fe200030e0611 */
[----:B------:R-:W-:Y:S01]  /*5c10*/  SHF.R.U64 R20, R20, 0x3, RZ ;  /* 0x0000000314147819 */ /* 0x000fe200000012ff */
[-C--:B------:R-:W-:Y:S01]  /*5c20*/  FMUL.FTZ R7, R37, R4.reuse ;  /* 0x0000000425077220 */ /* 0x080fe20000410000 */
[----:B------:R-:W-:Y:S01]  /*5c30*/  SHF.R.U64 R15, R15, 0x3, RZ ;  /* 0x000000030f0f7819 */ /* 0x000fe200000012ff */
[----:B------:R-:W3:Y:S01]  /*5c40*/  @P2 MUFU.LG2 R167, R167 ;  /* 0x000000a700a72308 */ /* 0x000ee20000000c00 */
[----:B------:R-:W-:Y:S01]  /*5c50*/  SHF.R.U64 R170, R170, 0x3, RZ ;  /* 0x00000003aaaa7819 */ /* 0x000fe200000012ff */
[----:B------:R-:W-:Y:S01]  /*5c60*/  FMUL.FTZ R166, R36, R4 ;  /* 0x0000000424a67220 */ /* 0x000fe20000410000 */
[----:B------:R-:W-:Y:S01]  /*5c70*/  LOP3.LUT R158, R158, R159, RZ, 0x3c, !PT ;  /* 0x0000009f9e9e7212 */ /* 0x000fe200078e3cff */
[--C-:B------:R-:W-:Y:S01]  /*5c80*/  IMAD.X R159, RZ, RZ, R17.reuse, P5 ;  /* 0x000000ffff9f7224 */ /* 0x100fe200028e0611 */
[----:B------:R-:W-:Y:S01]  /*5c90*/  LOP3.LUT R20, R20, R21, RZ, 0x3c, !PT ;  /* 0x0000001514147212 */ /* 0x000fe200078e3cff */
[--C-:B------:R-:W-:Y:S01]  /*5ca0*/  IMAD.X R21, RZ, RZ, R17.reuse, P1 ;  /* 0x000000ffff157224 */ /* 0x100fe200008e0611 */
[----:B------:R-:W-:Y:S01]  /*5cb0*/  LOP3.LUT R14, R15, R16, RZ, 0x3c, !PT ;  /* 0x000000100f0e7212 */ /* 0x000fe200078e3cff */
[--C-:B------:R-:W-:Y:S01]  /*5cc0*/  IMAD.MOV.U32 R15, RZ, RZ, R17.reuse ;  /* 0x000000ffff0f7224 */ /* 0x100fe200078e0011 */
[----:B------:R-:W-:Y:S01]  /*5cd0*/  LOP3.LUT R170, R170, R171, RZ, 0x3c, !PT ;  /* 0x000000abaaaa7212 */ /* 0x000fe200078e3cff */
[----:B------:R-:W-:Y:S01]  /*5ce0*/  IMAD.X R171, RZ, RZ, R17, P0 ;  /* 0x000000ffffab7224 */ /* 0x000fe200000e0611 */
[----:B------:R-:W-:Y:S01]  /*5cf0*/  MOV R155, R154 ;  /* 0x0000009a009b7202 */ /* 0x000fe20000000f00 */
[----:B------:R-:W-:Y:S01]  /*5d00*/  VIADD R154, R200, UR34 ;  /* 0x00000022c89a7c36 */ /* 0x000fe20008000000 */
[----:B------:R-:W-:Y:S01]  /*5d10*/  MOV R158, R158 ;  /* 0x0000009e009e7202 */ /* 0x000fe20000000f00 */
[----:B------:R-:W-:Y:S01]  /*5d20*/  FMUL.FTZ R25, R25, R4 ;  /* 0x0000000419197220 */ /* 0x000fe20000410000 */
[----:B------:R-:W-:Y:S01]  /*5d30*/  MOV R14, R14 ;  /* 0x0000000e000e7202 */ /* 0x000fe20000000f00 */
        /* <DEDUP_REMOVED lines=15> */
[----:B------:R-:W-:Y:S01]  /*5e30*/  MOV R40, UR27 ;  /* 0x0000001b00287c02 */ /* 0x000fe20008000f00 */
        /* <DEDUP_REMOVED lines=55> */
[-C--:B----4-:R-:W-:Y:S01]  /*61b0*/  FMUL.FTZ R43, R43, R6.reuse ;  /* 0x000000062b2b7220 */ /* 0x090fe20000410000 */
[----:B------:R-:W-:Y:S01]  /*61c0*/  FMUL.FTZ R42, R42, R6 ;  /* 0x000000062a2a7220 */ /* 0x000fe20000410000 */
[----:B------:R-:W-:-:S02]  /*61d0*/  IMAD.U32 R5, RZ, RZ, UR5 ;  /* 0x00000005ff057e24 */ /* 0x000fc4000f8e00ff */
        /* <DEDUP_REMOVED lines=8> */
[----:B--2---:R-:W-:Y:S01]  /*6260*/  @P3 FMUL.FTZ R26, R169, 0.69314718246459960938 ;  /* 0x3f317218a91a3820 */ /* 0x004fe20000410000 */
        /* <DEDUP_REMOVED lines=21> */
[----:B-1----:R-:W-:Y:S01]  /*63c0*/  LOP3.LUT R174, R175, 0x380, RZ, 0xc0, !PT ;  /* 0x00000380afae7812 */ /* 0x002fe200078ec0ff */
        /* <DEDUP_REMOVED lines=50> */
[----:B---3--:R-:W-:Y:S01]  /*66f0*/  @P2 FMUL.FTZ R30, R167, 0.69314718246459960938 ;  /* 0x3f317218a71e2820 */ /* 0x008fe20000410000 */
        /* <DEDUP_REMOVED lines=142> */
.L_x_145:
[----:B------:R-:W-:Y:S05]  /*6fe0*/  BSYNC B0 ;  /* 0x0000000000007941 */ /* 0x000fea0003800000 */
.L_x_144:
        /* <DEDUP_REMOVED lines=10> */
.L_x_121:
[----:B------:R-:W-:-:S08]  /*7090*/  NOP ;  /* 0x0000000000007918 */ /* 0x000fd00000000000 */
[----:B------:R-:W1:-:S00]  /*70a0*/  USETMAXREG.DEALLOC.CTAPOOL 0x18 ;  /* 0x00000018000079c8 */ /* 0x000e4000080e0500 */
[----:B-1----:R-:W-:-:S06]  /*70b0*/  LOP3.LUT R0, R0, 0x3, RZ, 0xc0, !PT ;  /* 0x0000000300007812 */ /* 0x002fcc00078ec0ff */
[----:B------:R-:W1:Y:S02]  /*70c0*/  SHFL.IDX PT, R0, R0, RZ, 0x1f ;  /* 0x00001fff00007589 */ /* 0x000e6400000e0000 */
[----:B-1----:R-:W-:-:S13]  /*70d0*/  ISETP.NE.AND P0, PT, R0, RZ, PT ;  /* 0x000000ff0000720c */ /* 0x002fda0003f05270 */
[----:B------:R-:W-:Y:S05]  /*70e0*/  @P0 EXIT ;  /* 0x000000000000094d */ /* 0x000fea0003800000 */
[----:B------:R-:W1:Y:S01]  /*70f0*/  S2UR UR4, SR_CTAID.X ;  /* 0x00000000000479c3 */ /* 0x000e620000002500 */
[----:B------:R-:W-:Y:S01]  /*7100*/  MOV R16, RZ ;  /* 0x000000ff00107202 */ /* 0x000fe20000000f00 */
[----:B------:R-:W-:Y:S02]  /*7110*/  IMAD.MOV.U32 R2, RZ, RZ, 0x1 ;  /* 0x00000001ff027424 */ /* 0x000fe400078e00ff */
[----:B------:R-:W-:-:S04]  /*7120*/  IMAD.MOV.U32 R17, RZ, RZ, 0x1 ;  /* 0x00000001ff117424 */ /* 0x000fc800078e00ff */
        /* <DEDUP_REMOVED lines=10> */
.L_x_191:
        /* <DEDUP_REMOVED lines=14> */
[----:B--2---:R-:W-:-:S04]  /*72b0*/  @P0 IMAD.HI.U32 R0, R2, R0, RZ ;  /* 0x0000000002000227 */ /* 0x004fc800078e00ff */
[----:B------:R-:W-:Y:S01]  /*72c0*/  IMAD.MOV.U32 R4, RZ, RZ, R2 ;  /* 0x000000ffff047224 */ /* 0x000fe200078e0002 */
        /* <DEDUP_REMOVED lines=8> */
[----:B------:R2:W-:Y:S01]  /*7350*/  STL [R1+0x14], R7 ;  /* 0x0000140701007387 */ /* 0x0005e20000100800 */
[----:B------:R-:W-:Y:S01]  /*7360*/  IADD3 R0, R7, 0x5f, RZ ;  /* 0x0000005f07007810 */ /* 0x000fe20007ffe0ff */
[----:B----4-:R-:W-:Y:S02]  /*7370*/  @P1 IMAD.HI.U32 R2, R4, R2, RZ ;  /* 0x0000000204021227 */ /* 0x010fe400078e00ff */
[----:B------:R2:W-:Y:S03]  /*7380*/  STL [R1], R6 ;  /* 0x0000000601007387 */ /* 0x0005e60000100800 */
        /* <DEDUP_REMOVED lines=26> */
.L_x_148:
        /* <DEDUP_REMOVED lines=20> */
.L_x_150:
[----:B------:R-:W-:Y:S01]  /*7670*/  MOV R2, 0x0 ;  /* 0x0000000000027802 */ /* 0x000fe20000000f00 */
[----:B------:R-:W-:Y:S01]  /*7680*/  ULDC.64 UR6, c[0x4][0x90] ;  /* 0x0100240000067ab9 */ /* 0x000fe20000000a00 */
[----:B------:R-:W-:Y:S01]  /*7690*/  ULDC.64 UR8, c[0x4][0x98] ;  /* 0x0100260000087ab9 */ /* 0x000fe20000000a00 */
[----:B------:R-:W-:Y:S01]  /*76a0*/  ULDC.64 UR4, c[0x4][0x18] ;  /* 0x0100060000047ab9 */ /* 0x000fe20000000a00 */
[----:B------:R-:W-:Y:S01]  /*76b0*/  IMAD.U32 R4, RZ, RZ, UR6 ;  /* 0x00000006ff047e24 */ /* 0x000fe2000f8e00ff */
        /* <DEDUP_REMOVED lines=11> */
.L_x_149:
[----:B------:R-:W2:Y:S01]  /*7770*/  LDL.LU R5, [R1+0x4] ;  /* 0x0000040001057983 */ /* 0x000ea20000300800 */
[----:B------:R-:W1:Y:S01]  /*7780*/  LDC R0, c[0x0][0x428] ;  /* 0x00010a00ff007b82 */ /* 0x000e620000000800 */
[----:B------:R-:W-:Y:S02]  /*7790*/  ULDC.64 UR4, c[0x0][0xaf0] ;  /* 0x0002bc0000047ab9 */ /* 0x000fe40000000a00 */
[----:B------:R-:W3:Y:S01]  /*77a0*/  LDL R4, [R1+0xc] ;  /* 0x00000c0001047983 */ /* 0x000ee20000100800 */
[----:B------:R-:W-:Y:S01]  /*77b0*/  ISETP.NE.U32.AND P0, PT, RZ, UR4, PT ;  /* 0x00000004ff007c0c */ /* 0x000fe2000bf05070 */
[----:B------:R-:W-:Y:S01]  /*77c0*/  ULDC UR4, c[0x0][0xea8] ;  /* 0x0003aa0000047ab9 */ /* 0x000fe20000000800 */
[----:B------:R-:W-:Y:S01]  /*77d0*/  MOV R6, R18 ;  /* 0x0000001200067202 */ /* 0x000fe20000000f00 */
[----:B------:R-:W4:Y:S01]  /*77e0*/  S2R R7, SR_TID.X ;  /* 0x0000000000077919 */ /* 0x000f220000002100 */
[----:B------:R-:W-:Y:S02]  /*77f0*/  ISETP.NE.AND.EX P0, PT, RZ, UR5, PT, P0 ;  /* 0x00000005ff007c0c */ /* 0x000fe4000bf05300 */
[----:B-1----:R-:W-:Y:S01]  /*7800*/  ISETP.NE.AND P1, PT, R0, 0x1, PT ;  /* 0x000000010000780c */ /* 0x002fe20003f25270 */
[----:B------:R-:W-:-:S12]  /*7810*/  IMAD.MOV.U32 R0, RZ, RZ, R19 ;  /* 0x000000ffff007224 */ /* 0x000fd800078e0013 */
[----:B------:R-:W1:Y:S01]  /*7820*/  @P1 LDC R2, c[0x0][0x42c] ;  /* 0x00010b00ff021b82 */ /* 0x000e620000000800 */
[----:B----4-:R-:W-:-:S07]  /*7830*/  LOP3.LUT R7, R7, 0x1f, RZ, 0xc0, !PT ;  /* 0x0000001f07077812 */ /* 0x010fce00078ec0ff */
[----:B------:R-:W4:Y:S01]  /*7840*/  @P1 LDC R3, c[0x0][0x430] ;  /* 0x00010c00ff031b82 */ /* 0x000f220000000800 */
[----:B-1----:R-:W-:-:S05]  /*7850*/  @P1 IMAD.HI.U32 R2, R19, R2, RZ ;  /* 0x0000000213021227 */ /* 0x002fca00078e00ff */
[----:B----4-:R-:W-:Y:S02]  /*7860*/  @P1 SHF.R.U32.HI R0, RZ, R3, R2 ;  /* 0x00000003ff001219 */ /* 0x010fe40000011602 */
[----:B------:R-:W1:Y:S01]  /*7870*/  @P0 LDC.64 R2, c[0x0][0xaf0] ;  /* 0x0002bc00ff020b82 */ /* 0x000e620000000a00 */
[----:B------:R-:W-:-:S04]  /*7880*/  ISETP.NE.AND P1, PT, R7, RZ, PT ;  /* 0x000000ff0700720c */ /* 0x000fc80003f25270 */
[----:B------:R-:W-:-:S09]  /*7890*/  PLOP3.LUT P2, PT, P1, PT, PT, 0x8, 0x0 ;  /* 0x000000000000781c */ /* 0x000fd20000f4e170 */
[----:B------:R-:W-:-:S05]  /*78a0*/  VOTEU.ALL UP1, P1 ;  /* 0x00000000003f7886 */ /* 0x000fca0000820000 */
[----:B------:R-:W-:Y:S01]  /*78b0*/  @!UP1 UIADD3 UR8, UP0, UR50, 0x270, URZ ;  /* 0x0000027032089890 */ /* 0x000fe2000ff1e03f */
[----:B-1----:R-:W-:-:S03]  /*78c0*/  @P0 IMAD.WIDE R2, R18, 0x4, R2 ;  /* 0x0000000412020825 */ /* 0x002fc600078e0202 */
[----:B------:R-:W-:Y:S02]  /*78d0*/  @!UP1 UIADD3.X UR9, URZ, UR51, URZ, UP0, !UPT ;  /* 0x000000333f099290 */ /* 0x000fe400087fe43f */
[----:B------:R1:W5:Y:S01]  /*78e0*/  @P0 LDG.E R6, desc[UR48][R2.64] ;  /* 0x0000003002060981 */ /* 0x000362000c1e1900 */
[----:B------:R-:W-:Y:S01]  /*78f0*/  PLOP3.LUT P0, PT, PT, PT, PT, 0x80, 0x0 ;  /* 0x000000000000781c */ /* 0x000fe20003f0f070 */
[----:B------:R-:W-:Y:S01]  /*7900*/  VOTEU.ALL UP0, P1 ;  /* 0x00000000003f7886 */ /* 0x000fe20000800000 */
[----:B--2---:R-:W-:-:S04]  /*7910*/  IMAD.MOV R8, RZ, RZ, -R5 ;  /* 0x000000ffff087224 */ /* 0x004fc800078e0a05 */
[----:B---3--:R-:W-:-:S04]  /*7920*/  IMAD R8, R8, UR4, R4 ;  /* 0x0000000408087c24 */ /* 0x008fc8000f8e0204 */
[----:B-1----:R-:W-:-:S07]  /*7930*/  IMAD.SHL.U32 R8, R8, 0x80, RZ ;  /* 0x0000008008087824 */ /* 0x002fce00078e00ff */
.L_x_151:
[----:B------:R-:W-:Y:S02]  /*7940*/  PLOP3.LUT P0, PT, P0, P2, PT, 0xa2, 0x0 ;  /* 0x000000000000781c */ /* 0x000fe40000705472 */
[----:B------:R-:W-:Y:S01]  /*7950*/  @P2 R2UR P0, UR7, R18 ;  /* 0x00000000120722ca */ /* 0x000fe20000000000 */
[----:B------:R-:W-:-:S07]  /*7960*/  UMOV UR4, URZ ;  /* 0x0000003f00047c82 */ /* 0x000fce0008000000 */
[----:B------:R-:W-:Y:S02]  /*7970*/  PLOP3.LUT P0, PT, P0, P2, PT, 0xa2, 0x0 ;  /* 0x000000000000781c */ /* 0x000fe40000705472 */
[----:B------:R-:W-:-:S08]  /*7980*/  @P2 R2UR.OR P0, UR6, R19 ;  /* 0x00000000130622ca */ /* 0x000fd00000100000 */
[----:B------:R-:W-:Y:S02]  /*7990*/  PLOP3.LUT P0, PT, P0, P2, PT, 0xa2, 0x0 ;  /* 0x000000000000781c */ /* 0x000fe40000705472 */
[----:B------:R-:W-:-:S08]  /*79a0*/  @P2 R2UR.OR P0, UR5, R8 ;  /* 0x00000000080522ca */ /* 0x000fd00000100000 */
[----:B------:R-:W-:Y:S02]  /*79b0*/  @P2 PLOP3.LUT P2, PT, P0, PT, PT, 0x80, 0x0 ;  /* 0x000000000000281c */ /* 0x000fe4000074f070 */
[----:B------:R-:W-:-:S03]  /*79c0*/  PLOP3.LUT P0, PT, PT, PT, PT, 0x80, 0x0 ;  /* 0x000000000000781c */ /* 0x000fc60003f0f070 */
        /* <DEDUP_REMOVED lines=8> */
.L_x_208:
[----:B------:R-:W2:Y:S01]  /*7a50*/  LDL R5, [R1+0x8] ;  /* 0x0000080001057983 */ /* 0x000ea20000100800 */
[----:B------:R-:W-:Y:S01]  /*7a60*/  UMOV UR4, 0xffffffff ;  /* 0xffffffff00047882 */ /* 0x000fe20000000000 */
[----:B------:R-:W-:Y:S01]  /*7a70*/  SHF.R.S32.HI R7, RZ, 0x1f, R6 ;  /* 0x0000001fff077819 */ /* 0x000fe20000011406 */
[----:B--2---:R-:W-:Y:S01]  /*7a80*/  VIADD R9, R5, 0xffffffff ;  /* 0xffffffff05097836 */ /* 0x004fe20000000000 */
[----:B------:R-:W-:Y:S06]  /*7a90*/  BRA.DIV UR4, `(.L_x_153) ;  /* 0x0000002604f47947 */ /* 0x000fec000b800000 */
[----:B------:R-:W-:-:S13]  /*7aa0*/  ELECT P6, URZ, PT ;  /* 0x00000000003f782f */ /* 0x000fda00038c0000 */
.L_x_211:
        /* <DEDUP_REMOVED lines=11> */
[----:B------:R-:W-:-:S04]  /*7b60*/  IMAD R10, R7, UR4, RZ ;  /* 0x00000004070a7c24 */ /* 0x000fc8000f8e02ff */
[----:B------:R-:W-:Y:S02]  /*7b70*/  IMAD.MOV R5, RZ, RZ, -R4 ;  /* 0x000000ffff057224 */ /* 0x000fe400078e0a04 */
[----:B------:R-:W-:Y:S02]  /*7b80*/  IMAD R10, R6, UR5, R10 ;  /* 0x00000005060a7c24 */ /* 0x000fe4000f8e020a */
        /* <DEDUP_REMOVED lines=8> */
.L_x_155:
[----:B--2---:R-:W2:Y:S01]  /*7c10*/  S2R R10, SR_CgaCtaId ;  /* 0x00000000000a7919 */ /* 0x004ea20000008800 */
[----:B------:R-:W-:-:S04]  /*7c20*/  MOV R5, 0x400 ;  /* 0x0000040000057802 */ /* 0x000fc80000000f00 */
[----:B--2---:R-:W-:Y:S02]  /*7c30*/  LEA R5, R10, R5, 0x18 ;  /* 0x000000050a057211 */ /* 0x004fe400078ec0ff */
[----:B------:R-:W-:Y:S02]  /*7c40*/  SHF.L.U32 R10, R17, 0x1f, RZ ;  /* 0x0000001f110a7819 */ /* 0x000fe400000006ff */
[----:B------:R-:W-:-:S04]  /*7c50*/  LEA R5, R16, R5, 0x3 ;  /* 0x0000000510057211 */ /* 0x000fc800078e18ff */
[----:B------:R-:W2:Y:S02]  /*7c60*/  SYNCS.PHASECHK.TRANS64.TRYWAIT P1, [R5+URZ+0x32440], R10 ;  /* 0x0324400a050075a7 */ /* 0x000ea4000802017f */
[----:B--2---:R-:W-:Y:S05]  /*7c70*/  @!P1 BRA `(.L_x_156) ;  /* 0x00000024009c9947 */ /* 0x004fea0003800000 */
.L_x_212:
        /* <DEDUP_REMOVED lines=11> */
.L_x_157:
        /* <DEDUP_REMOVED lines=20> */
.L_x_154:
[----:B------:R-:W2:Y:S01]  /*7e70*/  S2R R11, SR_CgaCtaId ;  /* 0x00000000000b7919 */ /* 0x000ea20000008800 */
[----:B------:R-:W-:Y:S05]  /*7e80*/  WARPSYNC.ALL ;  /* 0x0000000000007948 */ /* 0x000fea0003800000 */
[----:B------:R-:W-:Y:S01]  /*7e90*/  BAR.SYNC.DEFER_BLOCKING 0x8, 0x120 ;  /* 0x0204800000007b1d */ /* 0x000fe20000010000 */
[----:B------:R-:W-:Y:S02]  /*7ea0*/  ELECT P1, URZ, PT ;  /* 0x00000000003f782f */ /* 0x000fe40003820000 */
[----:B------:R-:W-:-:S03]  /*7eb0*/  MOV R10, 0x400 ;  /* 0x00000400000a7802 */ /* 0x000fc60000000f00 */
[----:B------:R-:W-:Y:S01]  /*7ec0*/  BSSY B0, `(.L_x_158) ;  /* 0x0000032000007945 */ /* 0x000fe20003800000 */
[----:B--2---:R-:W-:-:S07]  /*7ed0*/  LEA R10, R11, R10, 0x18 ;  /* 0x0000000a0b0a7211 */ /* 0x004fce00078ec0ff */
[----:B------:R-:W-:Y:S05]  /*7ee0*/  @!P1 BRA `(.L_x_159) ;  /* 0x0000000000bc9947 */ /* 0x000fea0003800000 */
[----:B------:R-:W-:Y:S01]  /*7ef0*/  R2UR UR16, R10 ;  /* 0x000000000a1072ca */ /* 0x000fe200000e0000 */
[----:B------:R-:W-:Y:S01]  /*7f00*/  UIADD3 UR4, UP0, UR50, 0x270, URZ ;  /* 0x0000027032047890 */ /* 0x000fe2000ff1e03f */
[----:B------:R-:W-:Y:S01]  /*7f10*/  R2UR UR11, R8 ;  /* 0x00000000080b72ca */ /* 0x000fe200000e0000 */
[----:B------:R-:W-:Y:S01]  /*7f20*/  IMAD.MOV.U32 R5, RZ, RZ, 0x4000 ;  /* 0x00004000ff057424 */ /* 0x000fe200078e00ff */
[----:B------:R-:W-:Y:S01]  /*7f30*/  R2UR UR12, R19 ;  /* 0x00000000130c72ca */ /* 0x000fe200000e0000 */
[----:B------:R-:W-:Y:S01]  /*7f40*/  UIADD3.X UR5, URZ, UR51, URZ, UP0, !UPT ;  /* 0x000000333f057290 */ /* 0x000fe200087fe43f */
[----:B------:R-:W-:Y:S01]  /*7f50*/  R2UR UR13, R18 ;  /* 0x00000000120d72ca */ /* 0x000fe200000e0000 */
[----:B------:R-:W-:Y:S01]  /*7f60*/  UIADD3 UR6, UP0, UR50, 0x770, URZ ;  /* 0x0000077032067890 */ /* 0x000fe2000ff1e03f */
[----:B------:R2:W-:Y:S01]  /*7f70*/  SYNCS.ARRIVE.TRANS64 RZ, [R10+URZ+0x32400], R5 ;  /* 0x032400050aff79a7 */ /* 0x0005e2000800003f */
[----:B------:R-:W-:Y:S01]  /*7f80*/  UMOV UR14, 0x0 ;  /* 0x00000000000e7882 */ /* 0x000fe20000000000 */
[----:B------:R-:W-:Y:S01]  /*7f90*/  UMOV UR15, 0x12f00000 ;  /* 0x12f00000000f7882 */ /* 0x000fe20000000000 */
[----:B------:R-:W-:-:S02]  /*7fa0*/  UIADD3.X UR7, URZ, UR51, URZ, UP0, !UPT ;  /* 0x000000333f077290 */ /* 0x000fc400087fe43f */
[----:B------:R-:W-:Y:S02]  /*7fb0*/  UIADD3 UR8, UR16, 0x18400, URZ ;  /* 0x0001840010087890 */ /* 0x000fe4000fffe03f */
[----:B------:R-:W-:Y:S02]  /*7fc0*/  UIADD3 UR9, UR16, 0x32400, URZ ;  /* 0x0003240010097890 */ /* 0x000fe4000fffe03f */
[----:B------:R-:W-:Y:S01]  /*7fd0*/  UIADD3 UR40, UR16, 0x22400, URZ ;  /* 0x0002240010287890 */ /* 0x000fe2000fffe03f */
[----:B--2---:R-:W-:Y:S01]  /*7fe0*/  IMAD.MOV.U32 R5, RZ, RZ, 0x10000 ;  /* 0x00010000ff057424 */ /* 0x004fe200078e00ff */
[----:B------:R-:W-:Y:S02]  /*7ff0*/  UIADD3 UR41, UR16, 0x32410, URZ ;  /* 0x0003241010297890 */ /* 0x000fe4000fffe03f */
[----:B------:R-:W-:Y:S02]  /*8000*/  UIADD3 UR32, UR16, 0x26400, URZ ;  /* 0x0002640010207890 */ /* 0x000fe4000fffe03f */
[----:B------:R-:W-:-:S02]  /*8010*/  UIADD3 UR24, UR16, 0x2a400, URZ ;  /* 0x0002a40010187890 */ /* 0x000fc4000fffe03f */
[----:B------:R-:W-:Y:S01]  /*8020*/  UIADD3 UR16, UR16, 0x2e400, URZ ;  /* 0x0002e40010107890 */ /* 0x000fe2000fffe03f */
[----:B------:R-:W-:Y:S01]  /*8030*/  UMOV UR10, URZ ;  /* 0x0000003f000a7c82 */ /* 0x000fe20008000000 */
[----:B------:R-:W-:Y:S01]  /*8040*/  UMOV UR43, UR11 ;  /* 0x0000000b002b7c82 */ /* 0x000fe20008000000 */
[----:B------:R2:W-:Y:S01]  /*8050*/  UTMALDG.4D [UR8], [UR4], desc[UR14] ;  /* 0x00000e08040075b4 */ /* 0x0005e20008019000 */
[----:B------:R-:W-:Y:S01]  /*8060*/  UMOV UR44, UR12 ;  /* 0x0000000c002c7c82 */ /* 0x000fe20008000000 */
[----:B------:R-:W-:Y:S01]  /*8070*/  UMOV UR45, UR13 ;  /* 0x0000000d002d7c82 */ /* 0x000fe20008000000 */
[----:B------:R-:W-:Y:S01]  /*8080*/  UMOV UR42, UR10 ;  /* 0x0000000a002a7c82 */ /* 0x000fe20008000000 */
[----:B------:R2:W-:Y:S01]  /*8090*/  SYNCS.ARRIVE.TRANS64 RZ, [R10+URZ+0x32410], R5 ;  /* 0x032410050aff79a7 */ /* 0x0005e2000800003f */
[----:B------:R-:W-:Y:S01]  /*80a0*/  UMOV UR34, 0x40 ;  /* 0x0000004000227882 */ /* 0x000fe20000000000 */
[----:B------:R-:W-:Y:S01]  /*80b0*/  UMOV UR35, UR11 ;  /* 0x0000000b00237c82 */ /* 0x000fe20008000000 */
[----:B------:R-:W-:Y:S01]  /*80c0*/  UMOV UR36, UR12 ;  /* 0x0000000c00247c82 */ /* 0x000fe20008000000 */
[----:B------:R-:W-:Y:S01]  /*80d0*/  UMOV UR37, UR13 ;  /* 0x0000000d00257c82 */ /* 0x000fe20008000000 */
[----:B------:R-:W-:Y:S01]  /*80e0*/  UMOV UR33, UR41 ;  /* 0x0000002900217c82 */ /* 0x000fe20008000000 */
[----:B------:R-:W-:Y:S01]  /*80f0*/  UMOV UR26, 0x80 ;  /* 0x00000080001a7882 */ /* 0x000fe20000000000 */
[----:B------:R-:W-:Y:S01]  /*8100*/  UMOV UR27, UR11 ;  /* 0x0000000b001b7c82 */ /* 0x000fe20008000000 */
[----:B------:R2:W-:Y:S01]  /*8110*/  UTMALDG.4D [UR40], [UR6], desc[UR14] ;  /* 0x00000e28060075b4 */ /* 0x0005e20008019000 */
[----:B------:R-:W-:Y:S01]  /*8120*/  UMOV UR28, UR12 ;  /* 0x0000000c001c7c82 */ /* 0x000fe20008000000 */
[----:B------:R-:W-:Y:S01]  /*8130*/  UMOV UR29, UR13 ;  /* 0x0000000d001d7c82 */ /* 0x000fe20008000000 */
[----:B------:R-:W-:Y:S01]  /*8140*/  UMOV UR25, UR41 ;  /* 0x0000002900197c82 */ /* 0x000fe20008000000 */
[----:B------:R-:W-:Y:S01]  /*8150*/  UMOV UR18, 0xc0 ;  /* 0x000000c000127882 */ /* 0x000fe20000000000 */
[----:B------:R-:W-:Y:S01]  /*8160*/  UMOV UR19, UR11 ;  /* 0x0000000b00137c82 */ /* 0x000fe20008000000 */
[----:B------:R-:W-:Y:S01]  /*8170*/  UMOV UR20, UR12 ;  /* 0x0000000c00147c82 */ /* 0x000fe20008000000 */
[----:B------:R-:W-:Y:S01]  /*8180*/  UMOV UR21, UR13 ;  /* 0x0000000d00157c82 */ /* 0x000fe20008000000 */
[----:B------:R2:W-:Y:S01]  /*8190*/  UTMALDG.4D [UR32], [UR6], desc[UR14] ;  /* 0x00000e20060075b4 */ /* 0x0005e20008019000 */
[----:B------:R-:W-:Y:S01]  /*81a0*/  UMOV UR17, UR41 ;  /* 0x0000002900117c82 */ /* 0x000fe20008000000 */
[----:B------:R2:W-:Y:S01]  /*81b0*/  UTMALDG.4D [UR24], [UR6], desc[UR14] ;  /* 0x00000e18060075b4 */ /* 0x0005e20008019000 */
[----:B------:R2:W-:Y:S02]  /*81c0*/  UTMALDG.4D [UR16], [UR6], desc[UR14] ;  /* 0x00000e10060075b4 */ /* 0x0005e40008019000 */
[----:B--2---:R-:W-:Y:S01]  /*81d0*/  NOP ;  /* 0x0000000000007918 */ /* 0x004fe20000000000 */
.L_x_159:
[----:B------:R-:W-:Y:S05]  /*81e0*/  BSYNC B0 ;  /* 0x0000000000007941 */ /* 0x000fea0003800000 */
.L_x_158:
[----:B------:R-:W2:Y:S01]  /*81f0*/  LDL R5, [R1+0x18] ;  /* 0x0000180001057983 */ /* 0x000ea20000100800 */
[----:B------:R-:W-:Y:S01]  /*8200*/  ULDC.64 UR38, c[0x0][0x408] ;  /* 0x0001020000267ab9 */ /* 0x000fe20000000a00 */
[----:B------:R-:W-:Y:S01]  /*8210*/  BSSY B0, `(.L_x_160) ;  /* 0x0000005000007945 */ /* 0x000fe20003800000 */
[----:B--2---:R-:W-:-:S04]  /*8220*/  LOP3.LUT R5, R5, 0x1, RZ, 0xc, !PT ;  /* 0x0000000105057812 */ /* 0x004fc800078e0cff */
[----:B------:R-:W-:-:S04]  /*8230*/  SHF.L.U32 R5, R5, 0x1f, RZ ;  /* 0x0000001f05057819 */ /* 0x000fc800000006ff */
[----:B------:R-:W2:Y:S02]  /*8240*/  SYNCS.PHASECHK.TRANS64.TRYWAIT P1, [R10+URZ+0x32420], R5 ;  /* 0x032420050a0075a7 */ /* 0x000ea4000802017f */
[----:B--2---:R-:W-:Y:S05]  /*8250*/  @!P1 BRA `(.L_x_161) ;  /* 0x0000002000389947 */ /* 0x004fea0003800000 */
.L_x_213:
[----:B------:R-:W-:Y:S05]  /*8260*/  BSYNC B0 ;  /* 0x0000000000007941 */ /* 0x000fea0003800000 */
.L_x_160:
        /* <DEDUP_REMOVED lines=12> */
.L_x_214:
        /* <DEDUP_REMOVED lines=8> */
.L_x_165:
        /* <DEDUP_REMOVED lines=19> */
[----:B------:R-:W-:Y:S01]  /*84e0*/  UIADD3 UR14, UR14, 0x9400, URZ ;  /* 0x000094000e0e7890 */ /* 0x000fe2000fffe03f */
[----:B---3--:R-:W-:-:S13]  /*84f0*/  R2UR UR11, R10 ;  /* 0x000000000a0b72ca */ /* 0x008fda00000e0000 */
[----:B------:R-:W-:-:S09]  /*8500*/  UIMAD UR11, UR11, 0x60, URZ ;  /* 0x000000600b0b78a4 */ /* 0x000fd2000f8e023f */
        /* <DEDUP_REMOVED lines=13> */
.L_x_163:
[----:B------:R-:W-:Y:S05]  /*85e0*/  BSYNC B0 ;  /* 0x0000000000007941 */ /* 0x000fea0003800000 */
.L_x_162:
        /* <DEDUP_REMOVED lines=9> */
[----:B------:R-:W-:Y:S01]  /*8680*/  MOV R5, 0x1 ;  /* 0x0000000100057802 */ /* 0x000fe20000000f00 */
[----:B--2---:R-:W-:Y:S02]  /*8690*/  IMAD.MOV R10, RZ, RZ, -R11 ;  /* 0x000000ffff0a7224 */ /* 0x004fe400078e0a0b */
        /* <DEDUP_REMOVED lines=26> */
.L_x_170:
        /* <DEDUP_REMOVED lines=10> */
.L_x_215:
[----:B------:R-:W-:Y:S05]  /*88e0*/  @P1 BRA `(.L_x_172) ;  /* 0x00000000001c1947 */ /* 0x000fea0003800000 */
[----:B------:R-:W3:Y:S01]  /*88f0*/  S2R R11, SR_TID.X ;  /* 0x00000000000b7919 */ /* 0x000ee20000002100 */
[----:B------:R-:W-:-:S04]  /*8900*/  IMAD.MOV.U32 R5, RZ, RZ, 0x3000 ;  /* 0x00003000ff057424 */ /* 0x000fc800078e00ff */
[----:B------:R4:W-:Y:S01]  /*8910*/  SYNCS.ARRIVE.TRANS64 RZ, [R2+URZ+0x32430], R5 ;  /* 0x0324300502ff79a7 */ /* 0x0009e2000800003f */
[----:B---3--:R-:W-:-:S04]  /*8920*/  LOP3.LUT R11, R11, 0x1f, RZ, 0xc0, !PT ;  /* 0x0000001f0b0b7812 */ /* 0x008fc800078ec0ff */
[----:B------:R-:W-:-:S13]  /*8930*/  ISETP.NE.AND P2, PT, R11, RZ, PT ;  /* 0x000000ff0b00720c */ /* 0x000fda0003f45270 */
[----:B----4-:R-:W-:Y:S05]  /*8940*/  @!P2 BRA `(.L_x_172) ;  /* 0x000000000004a947 */ /* 0x010fea0003800000 */
[----:B------:R-:W-:Y:S01]  /*8950*/  BPT.TRAP 0x1 ;  /* 0x000000040000795c */ /* 0x000fe20000300000 */
.L_x_172:
        /* <DEDUP_REMOVED lines=20> */
.L_x_216:
[----:B------:R-:W-:Y:S05]  /*8aa0*/  @P1 BRA `(.L_x_174) ;  /* 0x00000000001c1947 */ /* 0x000fea0003800000 */
[----:B------:R-:W4:Y:S01]  /*8ab0*/  S2R R5, SR_TID.X ;  /* 0x0000000000057919 */ /* 0x000f220000002100 */
[----:B--23--:R-:W-:-:S04]  /*8ac0*/  MOV R3, 0xc000 ;  /* 0x0000c00000037802 */ /* 0x00cfc80000000f00 */
[----:B------:R2:W-:Y:S01]  /*8ad0*/  SYNCS.ARRIVE.TRANS64 RZ, [R2+URZ+0x32450], R3 ;  /* 0x0324500302ff79a7 */ /* 0x0005e2000800003f */
[----:B----4-:R-:W-:-:S04]  /*8ae0*/  LOP3.LUT R5, R5, 0x1f, RZ, 0xc0, !PT ;  /* 0x0000001f05057812 */ /* 0x010fc800078ec0ff */
[----:B------:R-:W-:-:S13]  /*8af0*/  ISETP.NE.AND P1, PT, R5, RZ, PT ;  /* 0x000000ff0500720c */ /* 0x000fda0003f25270 */
[----:B--2---:R-:W-:Y:S05]  /*8b00*/  @!P1 BRA `(.L_x_174) ;  /* 0x0000000000049947 */ /* 0x004fea0003800000 */
[----:B------:R-:W-:Y:S01]  /*8b10*/  BPT.TRAP 0x1 ;  /* 0x000000040000795c */ /* 0x000fe20000300000 */
.L_x_174:
        /* <DEDUP_REMOVED lines=33> */
.L_x_169:
[----:B------:R-:W-:Y:S05]  /*8d30*/  BSYNC B0 ;  /* 0x0000000000007941 */ /* 0x000fea0003800000 */
.L_x_168:
[----:B------:R-:W2:Y:S01]  /*8d40*/  LDL.LU R3, [R1+0x8] ;  /* 0x0000080001037983 */ /* 0x000ea20000300800 */
[----:B------:R-:W-:-:S05]  /*8d50*/  VIADD R16, R16, 0x1 ;  /* 0x0000000110107836 */ /* 0x000fca0000000000 */
[----:B------:R-:W-:-:S04]  /*8d60*/  ISETP.NE.AND P1, PT, R16, 0x2, PT ;  /* 0x000000021000780c */ /* 0x000fc80003f25270 */
[----:B------:R-:W-:Y:S02]  /*8d70*/  SEL R2, RZ, 0x1, P1 ;  /* 0x00000001ff027807 */ /* 0x000fe40000800000 */
[----:B------:R-:W-:Y:S02]  /*8d80*/  SEL R16, R16, RZ, P1 ;  /* 0x000000ff10107207 */ /* 0x000fe40000800000 */
[----:B------:R-:W-:Y:S01]  /*8d90*/  LOP3.LUT R17, R17, R2, RZ, 0x3c, !PT ;  /* 0x0000000211117212 */ /* 0x000fe200078e3cff */
[----:B--2---:R-:W-:-:S07]  /*8da0*/  VIADD R8, R3, 0xfffffffd ;  /* 0xfffffffd03087836 */ /* 0x004fce0000000000 */
.L_x_167:
[----:B------:R-:W-:Y:S01]  /*8db0*/  IMAD.MOV R10, RZ, RZ, -R10 ;  /* 0x000000ffff0a7224 */ /* 0x000fe200078e0a0a */
[----:B------:R-:W-:Y:S04]  /*8dc0*/  BSSY B0, `(.L_x_166) ;  /* 0x00000da000007945 */ /* 0x000fe80003800000 */
[----:B------:R-:W-:-:S13]  /*8dd0*/  ISETP.NE.AND P1, PT, R9, R10, PT ;  /* 0x0000000a0900720c */ /* 0x000fda0003f25270 */
[----:B------:R-:W-:Y:S05]  /*8de0*/  @!P1 BRA `(.L_x_175) ;  /* 0x0000000c005c9947 */ /* 0x000fea0003800000 */
.L_x_190:
[----:B------:R-:W-:Y:S04]  /*8df0*/  BSSY B1, `(.L_x_176) ;  /* 0x0000064000017945 */ /* 0x000fe80003800000 */
[----:B------:R-:W-:Y:S05]  /*8e00*/  @!P6 BRA `(.L_x_177) ;  /* 0x000000040088e947 */ /* 0x000fea0003800000 */
[----:B-1----:R-:W-:Y:S01]  /*8e10*/  IMAD.MOV.U32 R9, RZ, RZ, R8 ;  /* 0x000000ffff097224 */ /* 0x002fe200078e0008 */
[----:B------:R-:W-:Y:S06]  /*8e20*/  @!P0 BRA `(.L_x_178) ;  /* 0x0000000000448947 */ /* 0x000fec0003800000 */
[----:B------:R-:W1:Y:S01]  /*8e30*/  LDC R10, c[0x0][0x41c] ;  /* 0x00010700ff0a7b82 */ /* 0x000e620000000800 */
        /* <DEDUP_REMOVED lines=11> */
[----:B------:R-:W-:Y:S02]  /*8ef0*/  IMAD.IADD R11, R11, 0x1, R3 ;  /* 0x000000010b0b7824 */ /* 0x000fe400078e0203 */
[----:B------:R-:W-:Y:S01]  /*8f00*/  IMAD R9, R10, R9, R8 ;  /* 0x000000090a097224 */ /* 0x000fe200078e0208 */
[----:B-1----:R-:W-:-:S04]  /*8f10*/  LEA R4, P1, R2, R4, 0x2 ;  /* 0x0000000402047211 */ /* 0x002fc800078210ff */
[----:B------:R-:W-:-:S05]  /*8f20*/  LEA.HI.X R5, R2, R5, R11, 0x2, P1 ;  /* 0x0000000502057211 */ /* 0x000fca00008f140b */
[----:B------:R1:W5:Y:S04]  /*8f30*/  LDG.E R4, desc[UR48][R4.64] ;  /* 0x0000003004047981 */ /* 0x000368000c1e1900 */
.L_x_178:
[----:B------:R-:W2:Y:S01]  /*8f40*/  S2R R3, SR_CgaCtaId ;  /* 0x0000000000037919 */ /* 0x000ea20000008800 */
[----:B------:R-:W-:Y:S01]  /*8f50*/  MOV R2, 0x400 ;  /* 0x0000040000027802 */ /* 0x000fe20000000f00 */
[----:B-1----:R-:W1:Y:S03]  /*8f60*/  S2R R5, SR_TID.X ;  /* 0x0000000000057919 */ /* 0x002e660000002100 */
[----:B--2---:R-:W-:-:S04]  /*8f70*/  LEA R2, R3, R2, 0x18 ;  /* 0x0000000203027211 */ /* 0x004fc800078ec0ff */
[----:B------:R-:W-:Y:S02]  /*8f80*/  LEA R3, R16, R2, 0x3 ;  /* 0x0000000210037211 */ /* 0x000fe400078e18ff */
[----:B------:R-:W-:Y:S02]  /*8f90*/  SHF.L.U32 R2, R17, 0x1f, RZ ;  /* 0x0000001f11027819 */ /* 0x000fe400000006ff */
[----:B-1----:R-:W-:Y:S02]  /*8fa0*/  LOP3.LUT R5, R5, 0x7f, RZ, 0xc0, !PT ;  /* 0x0000007f05057812 */ /* 0x002fe400078ec0ff */
[----:B------:R-:W1:Y:S02]  /*8fb0*/  SYNCS.PHASECHK.TRANS64.TRYWAIT P2, [R3+URZ+0x32440], R2 ;  /* 0x03244002030075a7 */ /* 0x000e64000804017f */
[----:B------:R-:W-:Y:S01]  /*8fc0*/  ISETP.NE.AND P1, PT, R5, RZ, PT ;  /* 0x000000ff0500720c */ /* 0x000fe20003f25270 */
[----:B-1----:R-:W-:-:S12]  /*8fd0*/  @!P2 BRA `(.L_x_179) ;  /* 0x000000140034a947 */ /* 0x002fd80003800000 */
.L_x_217:
        /* <DEDUP_REMOVED lines=8> */
.L_x_180:
        /* <DEDUP_REMOVED lines=20> */
.L_x_218:
        /* <DEDUP_REMOVED lines=8> */
.L_x_182:
        /* <DEDUP_REMOVED lines=33> */
.L_x_177:
[----:B------:R-:W-:Y:S05]  /*9430*/  BSYNC B1 ;  /* 0x0000000000017941 */ /* 0x000fea0003800000 */
.L_x_176:
        /* <DEDUP_REMOVED lines=21> */
[----:B------:R-:W-:-:S04]  /*9590*/  IMAD.WIDE.U32 R2, R6, UR38, R2 ;  /* 0x0000002606027c25 */ /* 0x000fc8000f8e0002 */
[----:B------:R-:W-:Y:S01]  /*95a0*/  IMAD.IADD R11, R11, 0x1, R3 ;  /* 0x000000010b0b7824 */ /* 0x000fe200078e0203 */
[----:B-1----:R-:W-:-:S04]  /*95b0*/  LEA R4, P1, R2, R4, 0x2 ;  /* 0x0000000402047211 */ /* 0x002fc800078210ff */
[----:B------:R-:W-:-:S05]  /*95c0*/  LEA.HI.X R5, R2, R5, R11, 0x2, P1 ;  /* 0x0000000502057211 */ /* 0x000fca00008f140b */
[----:B------:R1:W5:Y:S04]  /*95d0*/  LDG.E R4, desc[UR48][R4.64] ;  /* 0x0000003004047981 */ /* 0x000368000c1e1900 */
.L_x_185:
        /* <DEDUP_REMOVED lines=10> */
.L_x_219:
        /* <DEDUP_REMOVED lines=8> */
.L_x_187:
        /* <DEDUP_REMOVED lines=20> */
.L_x_220:
        /* <DEDUP_REMOVED lines=8> */
.L_x_189:
        /* <DEDUP_REMOVED lines=33> */
.L_x_184:
[----:B------:R-:W-:Y:S05]  /*9ad0*/  BSYNC B1 ;  /* 0x0000000000017941 */ /* 0x000fea0003800000 */
.L_x_183:
        /* <DEDUP_REMOVED lines=8> */
.L_x_175:
[----:B------:R-:W-:Y:S05]  /*9b60*/  BSYNC B0 ;  /* 0x0000000000007941 */ /* 0x000fea0003800000 */
.L_x_166:
        /* <DEDUP_REMOVED lines=10> */
.L_x_147:
[----:B------:R-:W2:Y:S01]  /*9c10*/  S2R R3, SR_CgaCtaId ;  /* 0x0000000000037919 */ /* 0x000ea20000008800 */
[----:B------:R-:W-:Y:S01]  /*9c20*/  MOV R0, 0x400 ;  /* 0x0000040000007802 */ /* 0x000fe20000000f00 */
[----:B------:R-:W-:Y:S03]  /*9c30*/  BSSY B0, `(.L_x_192) ;  /* 0x0000005000007945 */ /* 0x000fe60003800000 */
[----:B--2---:R-:W-:Y:S02]  /*9c40*/  LEA R0, R3, R0, 0x18 ;  /* 0x0000000003007211 */ /* 0x004fe400078ec0ff */
[----:B------:R-:W-:-:S04]  /*9c50*/  SHF.L.U32 R3, R2, 0x1f, RZ ;  /* 0x0000001f02037819 */ /* 0x000fc800000006ff */
[----:B------:R-:W2:Y:S02]  /*9c60*/  SYNCS.PHASECHK.TRANS64.TRYWAIT P0, [R0+URZ+0x32420], R3 ;  /* 0x03242003000075a7 */ /* 0x000ea4000800017f */
[----:B--2---:R-:W-:Y:S05]  /*9c70*/  @!P0 BRA `(.L_x_193) ;  /* 0x00000008005c8947 */ /* 0x004fea0003800000 */
.L_x_221:
[----:B------:R-:W-:Y:S05]  /*9c80*/  BSYNC B0 ;  /* 0x0000000000007941 */ /* 0x000fea0003800000 */
.L_x_192:
[----:B------:R-:W-:-:S03]  /*9c90*/  UMOV UR4, 0xffffffff ;  /* 0xffffffff00047882 */ /* 0x000fc60000000000 */
[----:B------:R-:W-:Y:S05]  /*9ca0*/  BRA.DIV UR4, `(.L_x_194) ;  /* 0x0000000a04647947 */ /* 0x000fea000b800000 */
[----:B------:R-:W3:Y:S02]  /*9cb0*/  S2R R2, SR_TID.X ;  /* 0x0000000000027919 */ /* 0x000ee40000002100 */
[----:B---3--:R-:W-:-:S04]  /*9cc0*/  SHF.R.U32.HI R2, RZ, 0x5, R2 ;  /* 0x00000005ff027819 */ /* 0x008fc80000011602 */
[----:B------:R-:W-:-:S05]  /*9cd0*/  LOP3.LUT R2, R2, 0x3, RZ, 0xc0, !PT ;  /* 0x0000000302027812 */ /* 0x000fca00078ec0ff */
[----:B------:R3:W4:Y:S02]  /*9ce0*/  SHFL.IDX PT, R14, R2, RZ, 0x1f ;  /* 0x00001fff020e7589 */ /* 0x00072400000e0000 */
.L_x_224:
[----:B----4-:R-:W-:Y:S01]  /*9cf0*/  ISETP.NE.AND P0, PT, R14, RZ, PT ;  /* 0x000000ff0e00720c */ /* 0x010fe20003f05270 */
[----:B------:R-:W-:-:S12]  /*9d00*/  BSSY B0, `(.L_x_195) ;  /* 0x0000024000007945 */ /* 0x000fd80003800000 */
[----:B------:R-:W-:Y:S05]  /*9d10*/  @P0 BRA `(.L_x_196) ;  /* 0x0000000000880947 */ /* 0x000fea0003800000 */
[----:B------:R-:W-:-:S03]  /*9d20*/  UMOV UR4, 0xffffffff ;  /* 0xffffffff00047882 */ /* 0x000fc60000000000 */
[----:B------:R-:W-:Y:S05]  /*9d30*/  BRA.DIV UR4, `(.L_x_197) ;  /* 0x0000000a04747947 */ /* 0x000fea000b800000 */
[----:B------:R-:W-:-:S13]  /*9d40*/  ELECT P6, URZ, PT ;  /* 0x00000000003f782f */ /* 0x000fda00038c0000 */
.L_x_227:
[----:B------:R-:W-:Y:S05]  /*9d50*/  @!P6 BRA `(.L_x_196) ;  /* 0x000000000078e947 */ /* 0x000fea0003800000 */
[----:B------:R-:W-:-:S06]  /*9d60*/  ULOP3.LUT UR4, UR46, 0x2, URZ, 0xfc, !UPT ;  /* 0x000000022e047892 */ /* 0x000fcc000f8efc3f */
[----:B---3--:R-:W-:-:S05]  /*9d70*/  IMAD.U32 R2, RZ, RZ, UR4 ;  /* 0x00000004ff027e24 */ /* 0x008fca000f8e00ff */
[----:B------:R-:W-:-:S13]  /*9d80*/  ISETP.NE.AND P2, PT, R2, 0x3, PT ;  /* 0x000000030200780c */ /* 0x000fda0003f45270 */
[----:B------:R-:W-:Y:S05]  /*9d90*/  @!P2 BRA `(.L_x_198) ;  /* 0x000000000004a947 */ /* 0x000fea0003800000 */
[----:B------:R-:W-:Y:S01]  /*9da0*/  BPT.TRAP 0x1 ;  /* 0x000000040000795c */ /* 0x000fe20000300000 */
.L_x_198:
[----:B--2---:R-:W-:Y:S01]  /*9db0*/  IADD3 R3, R0, 0x32440, RZ ;  /* 0x0003244000037810 */ /* 0x004fe20007ffe0ff */
[----:B------:R-:W-:Y:S01]  /*9dc0*/  VIADD R2, R16, 0x1 ;  /* 0x0000000110027836 */ /* 0x000fe20000000000 */
[----:B------:R-:W-:-:S03]  /*9dd0*/  SHF.L.U32 R5, R17, 0x1f, RZ ;  /* 0x0000001f11057819 */ /* 0x000fc600000006ff */
[----:B------:R-:W-:Y:S01]  /*9de0*/  IMAD R6, R16, 0x8, R3 ;  /* 0x0000000810067824 */ /* 0x000fe200078e0203 */
[----:B------:R-:W-:-:S03]  /*9df0*/  ISETP.NE.AND P1, PT, R2, 0x2, PT ;  /* 0x000000020200780c */ /* 0x000fc60003f25270 */
[----:B------:R-:W2:Y:S01]  /*9e00*/  SYNCS.PHASECHK.TRANS64.TRYWAIT P0, [R6+URZ], R5 ;  /* 0x00000005060075a7 */ /* 0x000ea2000800017f */
[----:B------:R-:W-:-:S04]  /*9e10*/  SEL R4, RZ, 0x1, P1 ;  /* 0x00000001ff047807 */ /* 0x000fc80000800000 */
[----:B------:R-:W-:Y:S02]  /*9e20*/  LOP3.LUT R17, R17, R4, RZ, 0x3c, !PT ;  /* 0x0000000411117212 */ /* 0x000fe400078e3cff */
[----:B------:R-:W-:Y:S02]  /*9e30*/  SEL R4, R2, RZ, P1 ;  /* 0x000000ff02047207 */ /* 0x000fe40000800000 */
[----:B------:R-:W-:-:S03]  /*9e40*/  SHF.L.U32 R2, R17, 0x1f, RZ ;  /* 0x0000001f11027819 */ /* 0x000fc600000006ff */
[----:B------:R-:W-:Y:S01]  /*9e50*/  IMAD R3, R4, 0x8, R3 ;  /* 0x0000000804037824 */ /* 0x000fe200078e0203 */
[----:B--2---:R-:W-:Y:S06]  /*9e60*/  @!P0 BRA `(.L_x_199) ;  /* 0x0000000800488947 */ /* 0x004fec0003800000 */
.L_x_228:
[----:B------:R-:W3:Y:S02]  /*9e70*/  SYNCS.PHASECHK.TRANS64.TRYWAIT P0, [R3+URZ], R2 ;  /* 0x00000002030075a7 */ /* 0x000ee4000800017f */
[----:B---3--:R-:W-:Y:S05]  /*9e80*/  @!P0 BRA `(.L_x_200) ;  /* 0x0000000800548947 */ /* 0x008fea0003800000 */
.L_x_229:
[----:B------:R-:W-:Y:S05]  /*9e90*/  @!P2 BRA `(.L_x_201) ;  /* 0x000000000004a947 */ /* 0x000fea0003800000 */
[----:B------:R-:W-:Y:S01]  /*9ea0*/  BPT.TRAP 0x1 ;  /* 0x000000040000795c */ /* 0x000fe20000300000 */
.L_x_201:
[----:B---3--:R-:W-:-:S04]  /*9eb0*/  VIADD R3, R0, 0x32460 ;  /* 0x0003246000037836 */ /* 0x008fc80000000000 */
[----:B------:R-:W-:-:S04]  /*9ec0*/  IMAD R16, R16, 0x8, R3 ;  /* 0x0000000810107824 */ /* 0x000fc800078e0203 */
[----:B------:R-:W3:Y:S02]  /*9ed0*/  SYNCS.PHASECHK.TRANS64.TRYWAIT P0, [R16+URZ], R5 ;  /* 0x00000005100075a7 */ /* 0x000ee4000800017f */
[----:B---3--:R-:W-:Y:S05]  /*9ee0*/  @!P0 BRA `(.L_x_202) ;  /* 0x0000000800508947 */ /* 0x008fea0003800000 */
.L_x_230:
[----:B------:R-:W-:-:S07]  /*9ef0*/  IMAD R3, R4, 0x8, R3 ;  /* 0x0000000804037824 */ /* 0x000fce00078e0203 */
.L_x_203:
[----:B----4-:R4:W1:Y:S02]  /*9f00*/  SYNCS.PHASECHK.TRANS64.TRYWAIT P0, [R3+URZ], R2 ;  /* 0x00000002030075a7 */ /* 0x010864000800017f */
[----:B-1----:R-:W-:Y:S05]  /*9f10*/  @!P0 NANOSLEEP.SYNCS 0x989680 ;  /* 0x009896800000895d */ /* 0x002fea0003900000 */
[----:B------:R-:W1:Y:S02]  /*9f20*/  @!P0 SYNCS.PHASECHK.TRANS64 P0, [R3+URZ], R2 ;  /* 0x00000002030085a7 */ /* 0x000e64000800007f */
[----:B-1----:R-:W-:Y:S05]  /*9f30*/  @!P0 BRA `(.L_x_203) ;  /* 0xfffffffc00f08947 */ /* 0x002fea000383ffff */
.L_x_196:
[----:B------:R-:W-:Y:S05]  /*9f40*/  BSYNC B0 ;  /* 0x0000000000007941 */ /* 0x000fea0003800000 */
.L_x_195:
[----:B------:R-:W-:Y:S05]  /*9f50*/  EXIT ;  /* 0x000000000000794d */ /* 0x000fea0003800000 */
.L_x_124:
[----:B-1----:R-:W-:-:S04]  /*9f60*/  IMAD.U32 R3, RZ, RZ, UR41 ;  /* 0x00000029ff037e24 */ /* 0x002fc8000f8e00ff */
[----:B------:R1:W2:Y:S03]  /*9f70*/  SYNCS.PHASECHK.TRANS64.TRYWAIT P0, [R3+URZ+0x32400], R0 ;  /* 0x03240000030075a7 */ /* 0x0002a6000800017f */
[----:B--2---:R-:W-:Y:S05]  /*9f80*/  @!P0 NANOSLEEP.SYNCS 0x989680 ;  /* 0x009896800000895d */ /* 0x004fea0003900000 */
[----:B------:R-:W2:Y:S02]  /*9f90*/  @!P0 SYNCS.PHASECHK.TRANS64 P0, [R3+URZ+0x32400], R0 ;  /* 0x03240000030085a7 */ /* 0x000ea4000800007f */
[----:B--2---:R-:W-:Y:S05]  /*9fa0*/  @!P0 BRA `(.L_x_124) ;  /* 0xfffffffc00ec8947 */ /* 0x004fea000383ffff */
[----:B------:R-:W-:Y:S05]  /*9fb0*/  BRA `(.L_x_204) ;  /* 0xffffff7000607947 */ /* 0x000fea000383ffff */
.L_x_128:
[----:B--2---:R-:W-:-:S04]  /*9fc0*/  MOV R4, UR26 ;  /* 0x0000001a00047c02 */ /* 0x004fc80008000f00 */
[----:B------:R2:W3:Y:S03]  /*9fd0*/  SYNCS.PHASECHK.TRANS64.TRYWAIT P1, [R4+URZ+0x32430], R3 ;  /* 0x03243003040075a7 */ /* 0x0004e6000802017f */
[----:B---3--:R-:W-:Y:S05]  /*9fe0*/  @!P1 NANOSLEEP.SYNCS 0x989680 ;  /* 0x009896800000995d */ /* 0x008fea0003900000 */
[----:B------:R-:W3:Y:S02]  /*9ff0*/  @!P1 SYNCS.PHASECHK.TRANS64 P1, [R4+URZ+0x32430], R3 ;  /* 0x03243003040095a7 */ /* 0x000ee4000802007f */
[----:B---3--:R-:W-:Y:S05]  /*a000*/  @!P1 BRA `(.L_x_128) ;  /* 0xfffffffc00ec9947 */ /* 0x008fea000383ffff */
[----:B------:R-:W-:Y:S05]  /*a010*/  BRA `(.L_x_127) ;  /* 0xffffff7000847947 */ /* 0x000fea000383ffff */
.L_x_129:
[----:B---3--:R-:W-:-:S04]  /*a020*/  IMAD.U32 R5, RZ, RZ, UR41 ;  /* 0x00000029ff057e24 */ /* 0x008fc8000f8e00ff */
[----:B------:R3:W4:Y:S03]  /*a030*/  SYNCS.PHASECHK.TRANS64.TRYWAIT P1, [R5+URZ+0x32410], R0 ;  /* 0x03241000050075a7 */ /* 0x000726000802017f */
[----:B----4-:R-:W-:Y:S05]  /*a040*/  @!P1 NANOSLEEP.SYNCS 0x989680 ;  /* 0x009896800000995d */ /* 0x010fea0003900000 */
[----:B------:R-:W4:Y:S02]  /*a050*/  @!P1 SYNCS.PHASECHK.TRANS64 P1, [R5+URZ+0x32410], R0 ;  /* 0x03241000050095a7 */ /* 0x000f24000802007f */
[----:B----4-:R-:W-:Y:S05]  /*a060*/  @!P1 BRA `(.L_x_129) ;  /* 0xfffffffc00ec9947 */ /* 0x010fea000383ffff */
[----:B------:R-:W-:Y:S05]  /*a070*/  BRA `(.L_x_205) ;  /* 0xffffff7400047947 */ /* 0x000fea000383ffff */
.L_x_133:
[----:B-1-3--:R-:W-:-:S04]  /*a080*/  IMAD.U32 R0, RZ, RZ, UR26 ;  /* 0x0000001aff007e24 */ /* 0x00afc8000f8e00ff */
[----:B------:R1:W3:Y:S03]  /*a090*/  SYNCS.PHASECHK.TRANS64.TRYWAIT P1, [R0+URZ+0x32450], R3 ;  /* 0x03245003000075a7 */ /* 0x0002e6000802017f */
[----:B---3--:R-:W-:Y:S05]  /*a0a0*/  @!P1 NANOSLEEP.SYNCS 0x989680 ;  /* 0x009896800000995d */ /* 0x008fea0003900000 */
[----:B------:R-:W3:Y:S02]  /*a0b0*/  @!P1 SYNCS.PHASECHK.TRANS64 P1, [R0+URZ+0x32450], R3 ;  /* 0x03245003000095a7 */ /* 0x000ee4000802007f */
[----:B---3--:R-:W-:Y:S05]  /*a0c0*/  @!P1 BRA `(.L_x_133) ;  /* 0xfffffffc00ec9947 */ /* 0x008fea000383ffff */
[----:B------:R-:W-:Y:S05]  /*a0d0*/  BRA `(.L_x_132) ;  /* 0xffffff74000c7947 */ /* 0x000fea000383ffff */
.L_x_138:
[----:B---3--:R-:W-:-:S04]  /*a0e0*/  IMAD.U32 R3, RZ, RZ, UR28 ;  /* 0x0000001cff037e24 */ /* 0x008fc8000f8e00ff */
[----:B------:R3:W4:Y:S03]  /*a0f0*/  SYNCS.PHASECHK.TRANS64.TRYWAIT P3, [R3+URZ+0x32430], R0 ;  /* 0x03243000030075a7 */ /* 0x000726000806017f */
[----:B----4-:R-:W-:Y:S05]  /*a100*/  @!P3 NANOSLEEP.SYNCS 0x989680 ;  /* 0x009896800000b95d */ /* 0x010fea0003900000 */
[----:B------:R-:W4:Y:S02]  /*a110*/  @!P3 SYNCS.PHASECHK.TRANS64 P3, [R3+URZ+0x32430], R0 ;  /* 0x032430000300b5a7 */ /* 0x000f24000806007f */
[----:B----4-:R-:W-:Y:S05]  /*a120*/  @!P3 BRA `(.L_x_138) ;  /* 0xfffffffc00ecb947 */ /* 0x010fea000383ffff */
[----:B------:R-:W-:Y:S05]  /*a130*/  BRA `(.L_x_137) ;  /* 0xffffff9000a47947 */ /* 0x000fea000383ffff */
.L_x_142:
[----:B---3--:R-:W-:-:S04]  /*a140*/  IMAD.U32 R3, RZ, RZ, UR28 ;  /* 0x0000001cff037e24 */ /* 0x008fc8000f8e00ff */
[----:B------:R3:W4:Y:S03]  /*a150*/  SYNCS.PHASECHK.TRANS64.TRYWAIT P3, [R3+URZ+0x32450], R0 ;  /* 0x03245000030075a7 */ /* 0x000726000806017f */
[----:B----4-:R-:W-:Y:S05]  /*a160*/  @!P3 NANOSLEEP.SYNCS 0x989680 ;  /* 0x009896800000b95d */ /* 0x010fea0003900000 */
[----:B------:R-:W4:Y:S02]  /*a170*/  @!P3 SYNCS.PHASECHK.TRANS64 P3, [R3+URZ+0x32450], R0 ;  /* 0x032450000300b5a7 */ /* 0x000f24000806007f */
[----:B----4-:R-:W-:Y:S05]  /*a180*/  @!P3 BRA `(.L_x_142) ;  /* 0xfffffffc00ecb947 */ /* 0x010fea000383ffff */
[----:B------:R-:W-:Y:S05]  /*a190*/  BRA `(.L_x_141) ;  /* 0xffffff9000fc7947 */ /* 0x000fea000383ffff */
.L_x_152:
        /* <DEDUP_REMOVED lines=11> */
.L_x_207:
[----:B------:R-:W-:Y:S05]  /*a250*/  BSYNC B0 ;  /* 0x0000000000007941 */ /* 0x000fea0003800000 */
.L_x_206:
[----:B------:R-:W-:Y:S05]  /*a260*/  BRA `(.L_x_208) ;  /* 0xffffffd400f87947 */ /* 0x000fea000383ffff */
.L_x_153:
[----:B------:R-:W-:Y:S01]  /*a270*/  BSSY B0, `(.L_x_209) ;  /* 0x0000006000007945 */ /* 0x000fe20003800000 */
[----:B------:R-:W-:-:S07]  /*a280*/  IMAD.MOV.U32 R15, RZ, RZ, -0x1 ;  /* 0xffffffffff0f7424 */ /* 0x000fce00078e00ff */
[----:B------:R-:W-:Y:S05]  /*a290*/  WARPSYNC.COLLECTIVE R15, `(.L_x_210) ;  /* 0x000000000f0c7348 */ /* 0x000fea0003c00000 */
[----:B------:R-:W-:Y:S02]  /*a2a0*/  ELECT P6, UR62, PT ;  /* 0x00000000003e782f */ /* 0x000fe400038c0000 */
[----:B------:R-:W-:Y:S01]  /*a2b0*/  MOV R14, UR62 ;  /* 0x0000003e000e7c02 */ /* 0x000fe20008000f00 */
[----:B------:R-:W-:Y:S10]  /*a2c0*/  ENDCOLLECTIVE ;  /* 0x000000000000791b */ /* 0x000ff40003800000 */
.L_x_210:
[----:B------:R-:W-:Y:S05]  /*a2d0*/  BSYNC B0 ;  /* 0x0000000000007941 */ /* 0x000fea0003800000 */
.L_x_209:
[----:B------:R-:W-:Y:S05]  /*a2e0*/  BRA `(.L_x_211) ;  /* 0xffffffd400f07947 */ /* 0x000fea000383ffff */
.L_x_156:
[----:B--2---:R2:W3:Y:S02]  /*a2f0*/  SYNCS.PHASECHK.TRANS64.TRYWAIT P1, [R5+URZ+0x32440], R10 ;  /* 0x0324400a050075a7 */ /* 0x0044e4000802017f */
[----:B---3--:R-:W-:Y:S05]  /*a300*/  @!P1 NANOSLEEP.SYNCS 0x989680 ;  /* 0x009896800000995d */ /* 0x008fea0003900000 */
[----:B------:R-:W3:Y:S02]  /*a310*/  @!P1 SYNCS.PHASECHK.TRANS64 P1, [R5+URZ+0x32440], R10 ;  /* 0x0324400a050095a7 */ /* 0x000ee4000802007f */
[----:B---3--:R-:W-:Y:S05]  /*a320*/  @!P1 BRA `(.L_x_156) ;  /* 0xfffffffc00f09947 */ /* 0x008fea000383ffff */
[----:B------:R-:W-:Y:S05]  /*a330*/  BRA `(.L_x_212) ;  /* 0xffffffd800507947 */ /* 0x000fea000383ffff */
.L_x_161:
        /* <DEDUP_REMOVED lines=8> */
.L_x_164:
[----:B--2---:R2:W3:Y:S02]  /*a3c0*/  SYNCS.PHASECHK.TRANS64.TRYWAIT P1, [R8+URZ+0x32460], R5 ;  /* 0x03246005080075a7 */ /* 0x0044e4000802017f */
[----:B---3--:R-:W-:Y:S05]  /*a3d0*/  @!P1 NANOSLEEP.SYNCS 0x989680 ;  /* 0x009896800000995d */ /* 0x008fea0003900000 */
[----:B------:R-:W3:Y:S02]  /*a3e0*/  @!P1 SYNCS.PHASECHK.TRANS64 P1, [R8+URZ+0x32460], R5 ;  /* 0x03246005080095a7 */ /* 0x000ee4000802007f */
[----:B---3--:R-:W-:Y:S05]  /*a3f0*/  @!P1 BRA `(.L_x_164) ;  /* 0xfffffffc00f09947 */ /* 0x008fea000383ffff */
[----:B------:R-:W-:Y:S05]  /*a400*/  BRA `(.L_x_214) ;  /* 0xffffffdc00c87947 */ /* 0x000fea000383ffff */
.L_x_171:
[----:B--2---:R2:W3:Y:S02]  /*a410*/  SYNCS.PHASECHK.TRANS64.TRYWAIT P2, [R2+URZ+0x32440], R3 ;  /* 0x03244003020075a7 */ /* 0x0044e4000804017f */
[----:B---3--:R-:W-:Y:S05]  /*a420*/  @!P2 NANOSLEEP.SYNCS 0x989680 ;  /* 0x009896800000a95d */ /* 0x008fea0003900000 */
[----:B------:R-:W3:Y:S02]  /*a430*/  @!P2 SYNCS.PHASECHK.TRANS64 P2, [R2+URZ+0x32440], R3 ;  /* 0x032440030200a5a7 */ /* 0x000ee4000804007f */
[----:B---3--:R-:W-:Y:S05]  /*a440*/  @!P2 BRA `(.L_x_171) ;  /* 0xfffffffc00f0a947 */ /* 0x008fea000383ffff */
[----:B------:R-:W-:Y:S05]  /*a450*/  BRA `(.L_x_215) ;  /* 0xffffffe400207947 */ /* 0x000fea000383ffff */
.L_x_173:
[----:B---3--:R3:W4:Y:S02]  /*a460*/  SYNCS.PHASECHK.TRANS64.TRYWAIT P2, [R2+URZ+0x32460], R3 ;  /* 0x03246003020075a7 */ /* 0x008724000804017f */
[----:B----4-:R-:W-:Y:S05]  /*a470*/  @!P2 NANOSLEEP.SYNCS 0x989680 ;  /* 0x009896800000a95d */ /* 0x010fea0003900000 */
[----:B------:R-:W4:Y:S02]  /*a480*/  @!P2 SYNCS.PHASECHK.TRANS64 P2, [R2+URZ+0x32460], R3 ;  /* 0x032460030200a5a7 */ /* 0x000f24000804007f */
[----:B----4-:R-:W-:Y:S05]  /*a490*/  @!P2 BRA `(.L_x_173) ;  /* 0xfffffffc00f0a947 */ /* 0x010fea000383ffff */
[----:B------:R-:W-:Y:S05]  /*a4a0*/  BRA `(.L_x_216) ;  /* 0xffffffe4007c7947 */ /* 0x000fea000383ffff */
.L_x_179:
[----:B-1----:R1:W2:Y:S02]  /*a4b0*/  SYNCS.PHASECHK.TRANS64.TRYWAIT P2, [R3+URZ+0x32440], R2 ;  /* 0x03244002030075a7 */ /* 0x0022a4000804017f */
[----:B--2---:R-:W-:Y:S05]  /*a4c0*/  @!P2 NANOSLEEP.SYNCS 0x989680 ;  /* 0x009896800000a95d */ /* 0x004fea0003900000 */
[----:B------:R-:W2:Y:S02]  /*a4d0*/  @!P2 SYNCS.PHASECHK.TRANS64 P2, [R3+URZ+0x32440], R2 ;  /* 0x032440020300a5a7 */ /* 0x000ea4000804007f */
[----:B--2---:R-:W-:Y:S05]  /*a4e0*/  @!P2 BRA `(.L_x_179) ;  /* 0xfffffffc00f0a947 */ /* 0x004fea000383ffff */
[----:B------:R-:W-:Y:S05]  /*a4f0*/  BRA `(.L_x_217) ;  /* 0xffffffe800b87947 */ /* 0x000fea000383ffff */
.L_x_181:
[----:B--2---:R2:W3:Y:S02]  /*a500*/  SYNCS.PHASECHK.TRANS64.TRYWAIT P2, [R3+URZ+0x32460], R2 ;  /* 0x03246002030075a7 */ /* 0x0044e4000804017f */
[----:B---3--:R-:W-:Y:S05]  /*a510*/  @!P2 NANOSLEEP.SYNCS 0x989680 ;  /* 0x009896800000a95d */ /* 0x008fea0003900000 */
[----:B------:R-:W3:Y:S02]  /*a520*/  @!P2 SYNCS.PHASECHK.TRANS64 P2, [R3+URZ+0x32460], R2 ;  /* 0x032460020300a5a7 */ /* 0x000ee4000804007f */
[----:B---3--:R-:W-:Y:S05]  /*a530*/  @!P2 BRA `(.L_x_181) ;  /* 0xfffffffc00f0a947 */ /* 0x008fea000383ffff */
[----:B------:R-:W-:Y:S05]  /*a540*/  BRA `(.L_x_218) ;  /* 0xffffffec00147947 */ /* 0x000fea000383ffff */
.L_x_186:
[----:B-1----:R1:W2:Y:S02]  /*a550*/  SYNCS.PHASECHK.TRANS64.TRYWAIT P2, [R3+URZ+0x32440], R2 ;  /* 0x03244002030075a7 */ /* 0x0022a4000804017f */
[----:B--2---:R-:W-:Y:S05]  /*a560*/  @!P2 NANOSLEEP.SYNCS 0x989680 ;  /* 0x009896800000a95d */ /* 0x004fea0003900000 */
[----:B------:R-:W2:Y:S02]  /*a570*/  @!P2 SYNCS.PHASECHK.TRANS64 P2, [R3+URZ+0x32440], R2 ;  /* 0x032440020300a5a7 */ /* 0x000ea4000804007f */
[----:B--2---:R-:W-:Y:S05]  /*a580*/  @!P2 BRA `(.L_x_186) ;  /* 0xfffffffc00f0a947 */ /* 0x004fea000383ffff */
[----:B------:R-:W-:Y:S05]  /*a590*/  BRA `(.L_x_219) ;  /* 0xfffffff000387947 */ /* 0x000fea000383ffff */
.L_x_188:
[----:B--2---:R2:W3:Y:S02]  /*a5a0*/  SYNCS.PHASECHK.TRANS64.TRYWAIT P2, [R3+URZ+0x32460], R2 ;  /* 0x03246002030075a7 */ /* 0x0044e4000804017f */
[----:B---3--:R-:W-:Y:S05]  /*a5b0*/  @!P2 NANOSLEEP.SYNCS 0x989680 ;  /* 0x009896800000a95d */ /* 0x008fea0003900000 */
[----:B------:R-:W3:Y:S02]  /*a5c0*/  @!P2 SYNCS.PHASECHK.TRANS64 P2, [R3+URZ+0x32460], R2 ;  /* 0x032460020300a5a7 */ /* 0x000ee4000804007f */
[----:B---3--:R-:W-:Y:S05]  /*a5d0*/  @!P2 BRA `(.L_x_188) ;  /* 0xfffffffc00f0a947 */ /* 0x008fea000383ffff */
[----:B------:R-:W-:Y:S05]  /*a5e0*/  BRA `(.L_x_220) ;  /* 0xfffffff000947947 */ /* 0x000fea000383ffff */
.L_x_193:
[----:B--2---:R2:W3:Y:S02]  /*a5f0*/  SYNCS.PHASECHK.TRANS64.TRYWAIT P0, [R0+URZ+0x32420], R3 ;  /* 0x03242003000075a7 */ /* 0x0044e4000800017f */
[----:B---3--:R-:W-:Y:S05]  /*a600*/  @!P0 NANOSLEEP.SYNCS 0x989680 ;  /* 0x009896800000895d */ /* 0x008fea0003900000 */
[----:B------:R-:W3:Y:S02]  /*a610*/  @!P0 SYNCS.PHASECHK.TRANS64 P0, [R0+URZ+0x32420], R3 ;  /* 0x03242003000085a7 */ /* 0x000ee4000800007f */
[----:B---3--:R-:W-:Y:S05]  /*a620*/  @!P0 BRA `(.L_x_193) ;  /* 0xfffffffc00f08947 */ /* 0x008fea000383ffff */
[----:B------:R-:W-:Y:S05]  /*a630*/  BRA `(.L_x_221) ;  /* 0xfffffff400907947 */ /* 0x000fea000383ffff */
.L_x_194:
        /* <DEDUP_REMOVED lines=11> */
.L_x_223:
[----:B------:R-:W-:Y:S05]  /*a6f0*/  BSYNC B0 ;  /* 0x0000000000007941 */ /* 0x000fea0003800000 */
.L_x_222:
[----:B------:R-:W-:Y:S05]  /*a700*/  BRA `(.L_x_224) ;  /* 0xfffffff400787947 */ /* 0x000fea000383ffff */
.L_x_197:
[----:B------:R-:W-:Y:S01]  /*a710*/  BSSY B1, `(.L_x_225) ;  /* 0x0000006000017945 */ /* 0x000fe20003800000 */
[----:B------:R-:W-:-:S07]  /*a720*/  IMAD.MOV.U32 R15, RZ, RZ, -0x1 ;  /* 0xffffffffff0f7424 */ /* 0x000fce00078e00ff */
[----:B-123--:R-:W-:Y:S05]  /*a730*/  WARPSYNC.COLLECTIVE R15, `(.L_x_226) ;  /* 0x000000000f0c7348 */ /* 0x00efea0003c00000 */
[----:B------:R-:W-:Y:S02]  /*a740*/  ELECT P6, UR62, PT ;  /* 0x00000000003e782f */ /* 0x000fe400038c0000 */
[----:B------:R-:W-:Y:S01]  /*a750*/  MOV R14, UR62 ;  /* 0x0000003e000e7c02 */ /* 0x000fe20008000f00 */
[----:B-123--:R-:W-:Y:S10]  /*a760*/  ENDCOLLECTIVE ;  /* 0x000000000000791b */ /* 0x00eff40003800000 */
.L_x_226:
[----:B------:R-:W-:Y:S05]  /*a770*/  BSYNC B1 ;  /* 0x0000000000017941 */ /* 0x000fea0003800000 */
.L_x_225:
[----:B------:R-:W-:Y:S05]  /*a780*/  BRA `(.L_x_227) ;  /* 0xfffffff400707947 */ /* 0x000fea000383ffff */
.L_x_199:
[----:B--2---:R2:W3:Y:S02]  /*a790*/  SYNCS.PHASECHK.TRANS64.TRYWAIT P0, [R6+URZ], R5 ;  /* 0x00000005060075a7 */ /* 0x0044e4000800017f */
[----:B---3--:R-:W-:Y:S05]  /*a7a0*/  @!P0 NANOSLEEP.SYNCS 0x989680 ;  /* 0x009896800000895d */ /* 0x008fea0003900000 */
[----:B------:R-:W3:Y:S02]  /*a7b0*/  @!P0 SYNCS.PHASECHK.TRANS64 P0, [R6+URZ], R5 ;  /* 0x00000005060085a7 */ /* 0x000ee4000800007f */
[----:B---3--:R-:W-:Y:S05]  /*a7c0*/  @!P0 BRA `(.L_x_199) ;  /* 0xfffffffc00f08947 */ /* 0x008fea000383ffff */
[----:B------:R-:W-:Y:S05]  /*a7d0*/  BRA `(.L_x_228) ;  /* 0xfffffff400a47947 */ /* 0x000fea000383ffff */
.L_x_200:
[----:B---3--:R3:W4:Y:S02]  /*a7e0*/  SYNCS.PHASECHK.TRANS64.TRYWAIT P0, [R3+URZ], R2 ;  /* 0x00000002030075a7 */ /* 0x008724000800017f */
[----:B----4-:R-:W-:Y:S05]  /*a7f0*/  @!P0 NANOSLEEP.SYNCS 0x989680 ;  /* 0x009896800000895d */ /* 0x010fea0003900000 */
[----:B------:R-:W4:Y:S02]  /*a800*/  @!P0 SYNCS.PHASECHK.TRANS64 P0, [R3+URZ], R2 ;  /* 0x00000002030085a7 */ /* 0x000f24000800007f */
[----:B----4-:R-:W-:Y:S05]  /*a810*/  @!P0 BRA `(.L_x_200) ;  /* 0xfffffffc00f08947 */ /* 0x010fea000383ffff */
[----:B------:R-:W-:Y:S05]  /*a820*/  BRA `(.L_x_229) ;  /* 0xfffffff400987947 */ /* 0x000fea000383ffff */
.L_x_202:
[----:B---3--:R3:W4:Y:S02]  /*a830*/  SYNCS.PHASECHK.TRANS64.TRYWAIT P0, [R16+URZ], R5 ;  /* 0x00000005100075a7 */ /* 0x008724000800017f */
[----:B----4-:R-:W-:Y:S05]  /*a840*/  @!P0 NANOSLEEP.SYNCS 0x989680 ;  /* 0x009896800000895d */ /* 0x010fea0003900000 */
[----:B------:R-:W4:Y:S02]  /*a850*/  @!P0 SYNCS.PHASECHK.TRANS64 P0, [R16+URZ], R5 ;  /* 0x00000005100085a7 */ /* 0x000f24000800007f */
[----:B----4-:R-:W-:Y:S05]  /*a860*/  @!P0 BRA `(.L_x_202) ;  /* 0xfffffffc00f08947 */ /* 0x010fea000383ffff */
[----:B------:R-:W-:Y:S05]  /*a870*/  BRA `(.L_x_230) ;  /* 0xfffffff4009c7947 */ /* 0x000fea000383ffff */
.L_x_231:
        /* <DEDUP_REMOVED lines=16> */
.L_x_4715:


//--------------------- .text._ZN7cutlass13device_kernelIN5flash11enable_sm90INS1_16FlashAttnFwdSm90INS1_25CollectiveMainloopFwdSm90ILi2EN4cute5tupleIJNS5_1CILi1EEES8_S8_EEENS6_IJNS7_ILi128EEENS7_ILi96EEENS7_ILi64EEEEEELi256ENS_10bfloat16_tEfNS_4arch4Sm90ELb0ELb0ELb0ELb1ELb0ELb0ELb0ELb1ELb0ELb0ELb0ELb0EEENS1_21CollectiveEpilogueFwdINS6_IJSA_NS7_ILi256EEESB_EEES9_SE_SG_Li256ELb1ELb0ELb0ELb0EEENS1_36VarlenDynamicPersistentTileSchedulerILi128ELi96ELi256ELi32ELb0ELb0ELb1ELb0ELb1ELb1EEEEEEEEEvNT_6ParamsE --------------------------
	.section	.text._ZN7cutlass13device_kernelIN5flash11enable_sm90INS1_16FlashAttnFwdSm90INS1_25CollectiveMainloopFwdSm90ILi2EN4cute5tupleIJNS5_1CILi1EEES8_S8_EEENS6_IJNS7_ILi128EEENS7_ILi96EEENS7_ILi64EEEEEELi256ENS_10bfloat16_tEfNS_4arch4Sm90ELb0ELb0ELb0ELb1ELb0ELb0ELb0ELb1ELb0ELb0ELb0ELb0EEENS1_21CollectiveEpilogueFwdINS6_IJSA_NS7_ILi256EEESB_EEES9_SE_SG_Li256ELb1ELb0ELb0ELb0EEENS1_36VarlenDynamicPersistentTileSchedulerILi128ELi96ELi256ELi32ELb0ELb0ELb1ELb0ELb1ELb1EEEEEEEEEvNT_6ParamsE,"ax",@progbits
	.align	128
.text._ZN7cutlass13device_kernelIN5flash11enable_sm90INS1_16FlashAttnFwdSm90INS1_25CollectiveMainloopFwdSm90ILi2EN4cute5tupleIJNS5_1CILi1EEES8_S8_EEENS6_IJNS7_ILi128EEENS7_ILi96EEENS7_ILi64EEEEEELi256ENS_10bfloat16_tEfNS_4arch4Sm90ELb0ELb0ELb0ELb1ELb0ELb0ELb0ELb1ELb0ELb0ELb0ELb0EEENS1_21CollectiveEpilogueFwdINS6_IJSA_NS7_ILi256EEESB_EEES9_SE_SG_Li256ELb1ELb0ELb0ELb0EEENS1_36VarlenDynamicPersistentTileSchedulerILi128ELi96ELi256ELi32ELb0ELb0ELb1ELb0ELb1ELb1EEEEEEEEEvNT_6ParamsE:
        .type           _ZN7cutlass13device_kernelIN5flash11enable_sm90INS1_16FlashAttnFwdSm90INS1_25CollectiveMainloopFwdSm90ILi2EN4cute5tupleIJNS5_1CILi1EEES8_S8_EEENS6_IJNS7_ILi128EEENS7_ILi96EEENS7_ILi64EEEEEELi256ENS_10bfloat16_tEfNS_4arch4Sm90ELb0ELb0ELb0ELb1ELb0ELb0ELb0ELb1ELb0ELb0ELb0ELb0EEENS1_21CollectiveEpilogueFwdINS6_IJSA_NS7_ILi256EEESB_EEES9_SE_SG_Li256ELb1ELb0ELb0ELb0EEENS1_36VarlenDynamicPersistentTileSchedulerILi128ELi96ELi256ELi32ELb0ELb0ELb1ELb0ELb1ELb1EEEEEEEEEvNT_6ParamsE,@function
        .size           _ZN7cutlass13device_kernelIN5flash11enable_sm90INS1_16FlashAttnFwdSm90INS1_25CollectiveMainloopFwdSm90ILi2EN4cute5tupleIJNS5_1CILi1EEES8_S8_EEENS6_IJNS7_ILi128EEENS7_ILi96EEENS7_ILi64EEEEEELi256ENS_10bfloat16_tEfNS_4arch4Sm90ELb0ELb0ELb0ELb1ELb0ELb0ELb0ELb1ELb0ELb0ELb0ELb0EEENS1_21CollectiveEpilogueFwdINS6_IJSA_NS7_ILi256EEESB_EEES9_SE_SG_Li256ELb1ELb0ELb0ELb0EEENS1_36VarlenDynamicPersistentTileSchedulerILi128ELi96ELi256ELi32ELb0ELb0ELb1ELb0ELb1ELb1EEEEEEEEEvNT_6ParamsE,(.L_x_4716 - _ZN7cutlass13device_kernelIN5flash11enable_sm90INS1_16FlashAttnFwdSm90INS1_25CollectiveMainloopFwdSm90ILi2EN4cute5tupleIJNS5_1CILi1EEES8_S8_EEENS6_IJNS7_ILi128EEENS7_ILi96EEENS7_ILi64EEEEEELi256ENS_10bfloat16_tEfNS_4arch4Sm90ELb0ELb0ELb0ELb1ELb0ELb0ELb0ELb1ELb0ELb0ELb0ELb0EEENS1_21CollectiveEpilogueFwdINS6_IJSA_NS7_ILi256EEESB_EEES9_SE_SG_Li256ELb1ELb0ELb0ELb0EEENS1_36VarlenDynamicPersistentTileSchedulerILi128ELi96ELi256ELi32ELb0ELb0ELb1ELb0ELb1ELb1EEEEEEEEEvNT_6ParamsE)
        .other          _ZN7cutlass13device_kernelIN5flash11enable_sm90INS1_16FlashAttnFwdSm90INS1_25CollectiveMainloopFwdSm90ILi2EN4cute5tupleIJNS5_1CILi1EEES8_S8_EEENS6_IJNS7_ILi128EEENS7_ILi96EEENS7_ILi64EEEEEELi256ENS_10bfloat16_tEfNS_4arch4Sm90ELb0ELb0ELb0ELb1ELb0ELb0ELb0ELb1ELb0ELb0ELb0ELb0EEENS1_21CollectiveEpilogueFwdINS6_IJSA_NS7_ILi256EEESB_EEES9_SE_SG_Li256ELb1ELb0ELb0ELb0EEENS1_36VarlenDynamicPersistentTileSchedulerILi128ELi96ELi256ELi32ELb0ELb0ELb1ELb0ELb1ELb1EEEEEEEEEvNT_6ParamsE,@"STO_CUDA_ENTRY STV_DEFAULT"
_ZN7cutlass13device_kernelIN5flash11enable_sm90INS1_16FlashAttnFwdSm90INS1_25CollectiveMainloopFwdSm90ILi2EN4cute5tupleIJNS5_1CILi1EEES8_S8_EEENS6_IJNS7_ILi128EEENS7_ILi96EEENS7_ILi64EEEEEELi256ENS_10bfloat16_tEfNS_4arch4Sm90ELb0ELb0ELb0ELb1ELb0ELb0ELb0ELb1ELb0ELb0ELb0ELb0EEENS1_21CollectiveEpilogueFwdINS6_IJSA_NS7_ILi256EEESB_EEES9_SE_SG_Li256ELb1ELb0ELb0ELb0EEENS1_36VarlenDynamicPersistentTileSchedulerILi128ELi96ELi256ELi32ELb0ELb0ELb1ELb0ELb1ELb1EEEEEEEEEvNT_6ParamsE:
[----:B------:R-:W0:Y:S02]  /*0000*/  LDC R1, c[0x0][0x28] ;  /* 0x00000a00ff017b82 */ /* 0x000e240000000800 */
[----:B0-----:R-:W-:Y:S01]  /*0010*/  VIADD R1, R1, 0xffffffd0 ;  /* 0xffffffd001017836 */ /* 0x001fe20000000000 */
[----:B------:R-:W0:Y:S01]  /*0020*/  S2R R3, SR_TID.X ;  /* 0x0000000000037919 */ /* 0x000e220000002100 */
[----:B------:R-:W-:Y:S01]  /*0030*/  ELECT P0, URZ, PT ;  /* 0x00000000003f782f */ /* 0x000fe20003800000 */
[----:B------:R-:W-:Y:S01]  /*0040*/  BSSY B0, `(.L_x_232) ;  /* 0x0000011000007945 */ /* 0x000fe20003800000 */
[--C-:B0-----:R-:W-:Y:S02]  /*0050*/  SHF.R.U32.HI R0, RZ, 0x5, R3.reuse ;  /* 0x00000005ff007819 */ /* 0x101fe40000011603 */
[----:B------:R-:W-:-:S03]  /*0060*/  SHF.R.U32.HI R22, RZ, 0x7, R3 ;  /* 0x00000007ff167819 */ /* 0x000fc60000011603 */
[----:B------:R-:W0:Y:S02]  /*0070*/  SHFL.IDX PT, R2, R0, RZ, 0x1f ;  /* 0x00001fff00027589 */ /* 0x000e2400000e0000 */
[----:B0-----:R-:W-:-:S13]  /*0080*/  ISETP.EQ.AND P0, PT, R2, RZ, P0 ;  /* 0x000000ff0200720c */ /* 0x001fda0000702270 */
[----:B------:R-:W-:Y:S05]  /*0090*/  @!P0 BRA `(.L_x_233) ;  /* 0x00000000002c8947 */ /* 0x000fea0003800000 */
[----:B------:R-:W-:Y:S02]  /*00a0*/  ULDC.64 UR4, c[0x0][0x198] ;  /* 0x0000660000047ab9 */ /* 0x000fe40000000a00 */
[----:B------:R-:W-:Y:S02]  /*00b0*/  UIADD3 UR6, UP0, UR4, 0x270, URZ ;  /* 0x0000027004067890 */ /* 0x000fe4000ff1e03f */
[----:B------:R-:W-:Y:S02]  /*00c0*/  UIADD3 UR8, UP1, UR4, 0x370, URZ ;  /* 0x0000037004087890 */ /* 0x000fe4000ff3e03f */
[----:B------:R-:W-:Y:S02]  /*00d0*/  UIADD3 UR4, UP2, UR4, 0x470, URZ ;  /* 0x0000047004047890 */ /* 0x000fe4000ff5e03f */
[----:B------:R-:W-:Y:S02]  /*00e0*/  UIADD3.X UR7, URZ, UR5, URZ, UP0, !UPT ;  /* 0x000000053f077290 */ /* 0x000fe400087fe43f */
[----:B------:R-:W-:-:S02]  /*00f0*/  UIADD3.X UR9, URZ, UR5, URZ, UP1, !UPT ;  /* 0x000000053f097290 */ /* 0x000fc40008ffe43f */
[----:B------:R-:W-:-:S05]  /*0100*/  UIADD3.X UR5, URZ, UR5, URZ, UP2, !UPT ;  /* 0x000000053f057290 */ /* 0x000fca00097fe43f */
[----:B------:R0:W-:Y:S02]  /*0110*/  UTMACCTL.PF [UR6] ;  /* 0x00000000060079b9 */ /* 0x0001e40008040000 */
[----:B------:R0:W-:Y:S02]  /*0120*/  UTMACCTL.PF [UR8] ;  /* 0x00000000080079b9 */ /* 0x0001e40008040000 */
[----:B------:R0:W-:Y:S02]  /*0130*/  UTMACCTL.PF [UR4] ;  /* 0x00000000040079b9 */ /* 0x0001e40008040000 */
[----:B0-----:R-:W-:Y:S01]  /*0140*/  NOP ;  /* 0x0000000000007918 */ /* 0x001fe20000000000 */
.L_x_233:
[----:B------:R-:W-:Y:S05]  /*0150*/  BSYNC B0 ;  /* 0x0000000000007941 */ /* 0x000fea0003800000 */
.L_x_232:
[----:B------:R-:W-:Y:S01]  /*0160*/  VOTEU.ANY UP0, P0 ;  /* 0x00000000003f7886 */ /* 0x000fe20000000100 */
[----:B------:R-:W0:Y:S01]  /*0170*/  SHFL.IDX PT, R3, R22, RZ, 0x1f ;  /* 0x00001fff16037589 */ /* 0x000e2200000e0000 */
[----:B------:R-:W-:Y:S01]  /*0180*/  UMOV UR4, 0x1 ;  /* 0x0000000100047882 */ /* 0x000fe20000000000 */
[----:B------:R-:W-:Y:S01]  /*0190*/  UMOV UR7, 0x100 ;  /* 0x0000010000077882 */ /* 0x000fe20000000000 */
[----:B------:R-:W-:Y:S01]  /*01a0*/  VOTEU.ANY UP1, P0 ;  /* 0x00000000003f7886 */ /* 0x000fe20000020100 */
[----:B------:R-:W1:Y:S01]  /*01b0*/  @UP0 S2UR UR8, SR_CgaCtaId ;  /* 0x00000000000809c3 */ /* 0x000e620000008800 */
[----:B------:R-:W2:Y:S01]  /*01c0*/  SHFL.IDX PT, R2, R0, RZ, 0x1f ;  /* 0x00001fff00027589 */ /* 0x000ea200000e0000 */
[----:B------:R-:W-:Y:S01]  /*01d0*/  @UP0 UMOV UR6, 0x400 ;  /* 0x0000040000060882 */ /* 0x000fe20000000000 */
[----:B------:R-:W-:-:S04]  /*01e0*/  @UP0 UIADD3 UR4, -UR4, 0x100000, URZ ;  /* 0x0010000004040890 */ /* 0x000fc8000fffe13f */
[----:B------:R-:W-:Y:S02]  /*01f0*/  @UP0 USHF.L.U32 UR5, UR4, 0xb, URZ ;  /* 0x0000000b04050899 */ /* 0x000fe4000800063f */
[----:B------:R-:W-:Y:S01]  /*0200*/  @UP0 USHF.L.U32 UR4, UR4, 0x1, URZ ;  /* 0x0000000104040899 */ /* 0x000fe2000800063f */
[----:B------:R-:W-:Y:S01]  /*0210*/  VOTEU.ANY UP2, P0 ;  /* 0x00000000003f7886 */ /* 0x000fe20000040100 */
[----:B0-----:R-:W-:Y:S01]  /*0220*/  R2UR UR9, R3 ;  /* 0x00000000030972ca */ /* 0x001fe200000e0000 */
[----:B-1----:R-:W-:Y:S01]  /*0230*/  @UP0 ULEA UR8, UR8, UR6, 0x18 ;  /* 0x0000000608080291 */ /* 0x002fe2000f8ec03f */
[----:B--2---:R-:W-:Y:S01]  /*0240*/  ISETP.NE.AND P1, PT, R2, RZ, PT ;  /* 0x000000ff0200720c */ /* 0x004fe20003f25270 */
[----:B------:R-:W-:-:S04]  /*0250*/  @UP0 UIADD3 UR6, -UR7, 0x100000, URZ ;  /* 0x0010000007060890 */ /* 0x000fc8000fffe13f */
[----:B------:R-:W-:Y:S02]  /*0260*/  @UP0 USHF.L.U32 UR7, UR6, 0xb, URZ ;  /* 0x0000000b06070899 */ /* 0x000fe4000800063f */
[----:B------:R-:W-:-:S04]  /*0270*/  @UP0 USHF.L.U32 UR6, UR6, 0x1, URZ ;  /* 0x0000000106060899 */ /* 0x000fc8000800063f */
[----:B------:R-:W-:Y:S01]  /*0280*/  UISETP.NE.AND UP0, UPT, UR9, URZ, UPT ;  /* 0x0000003f0900728c */ /* 0x000fe2000bf05270 */
[----:B------:R-:W0:Y:S02]  /*0290*/  FENCE.VIEW.ASYNC.S ;  /* 0x00000000000073c6 */ /* 0x000e240000000000 */
[----:B0-----:R0:W1:Y:S05]  /*02a0*/  @UP1 SYNCS.EXCH.64 URZ, [UR8+0x22800], UR4 ;  /* 0x02280004083f15b2 */ /* 0x00106a0008000100 */
[----:B------:R0:W2:Y:S01]  /*02b0*/  @UP2 SYNCS.EXCH.64 URZ, [UR8+0x22820], UR6 ;  /* 0x02282006083f25b2 */ /* 0x0000a20008000100 */
[----:B------:R-:W-:Y:S05]  /*02c0*/  @P1 BRA `(.L_x_234) ;  /* 0x0000000000481947 */ /* 0x000fea0003800000 */
[----:B0-----:R-:W0:Y:S01]  /*02d0*/  S2UR UR5, SR_CgaCtaId ;  /* 0x00000000000579c3 */ /* 0x001e220000008800 */
[----:B------:R-:W-:Y:S01]  /*02e0*/  UMOV UR4, 0x400 ;  /* 0x0000040000047882 */ /* 0x000fe20000000000 */
[----:B------:R-:W-:Y:S01]  /*02f0*/  UMOV UR6, 0x1 ;  /* 0x0000000100067882 */ /* 0x000fe20000000000 */
[----:B------:R-:W-:Y:S01]  /*0300*/  UMOV UR9, 0x2 ;  /* 0x0000000200097882 */ /* 0x000fe20000000000 */
[----:B------:R-:W-:-:S04]  /*0310*/  UIADD3 UR6, -UR6, 0x100000, URZ ;  /* 0x0010000006067890 */ /* 0x000fc8000fffe13f */
[----:B------:R-:W-:Y:S02]  /*0320*/  USHF.L.U32 UR7, UR6, 0xb, URZ ;  /* 0x0000000b06077899 */ /* 0x000fe4000800063f */
[----:B------:R-:W-:Y:S01]  /*0330*/  USHF.L.U32 UR6, UR6, 0x1, URZ ;  /* 0x0000000106067899 */ /* 0x000fe2000800063f */
[----:B------:R-:W-:Y:S01]  /*0340*/  ELECT P0, URZ, PT ;  /* 0x00000000003f782f */ /* 0x000fe20003800000 */
[----:B0-----:R-:W-:Y:S02]  /*0350*/  ULEA UR8, UR5, UR4, 0x18 ;  /* 0x0000000405087291 */ /* 0x001fe4000f8ec03f */
[----:B------:R-:W-:-:S04]  /*0360*/  UIADD3 UR4, -UR9, 0x100000, URZ ;  /* 0x0010000009047890 */ /* 0x000fc8000fffe13f */
[----:B------:R-:W-:Y:S02]  /*0370*/  USHF.L.U32 UR5, UR4, 0xb, URZ ;  /* 0x0000000b04057899 */ /* 0x000fe4000800063f */
[----:B------:R-:W-:Y:S01]  /*0380*/  USHF.L.U32 UR4, UR4, 0x1, URZ ;  /* 0x0000000104047899 */ /* 0x000fe2000800063f */
[----:B------:R-:W0:Y:S03]  /*0390*/  FENCE.VIEW.ASYNC.S ;  /* 0x00000000000073c6 */ /* 0x000e260000000000 */
[----:B0-----:R3:W4:Y:S08]  /*03a0*/  SYNCS.EXCH.64 URZ, [UR8+0x22830], UR6 ;  /* 0x02283006083f75b2 */ /* 0x0017300008000100 */
[----:B------:R3:W0:Y:S01]  /*03b0*/  SYNCS.EXCH.64 URZ, [UR8+0x22840], UR4 ;  /* 0x02284004083f75b2 */ /* 0x0006220008000100 */
[----:B------:R3:W0:Y:S01]  /*03c0*/  SYNCS.EXCH.64 URZ, [UR8+0x22838], UR6 ;  /* 0x02283806083f75b2 */ /* 0x0006220008000100 */
[----:B------:R3:W0:Y:S02]  /*03d0*/  SYNCS.EXCH.64 URZ, [UR8+0x22848], UR4 ;  /* 0x02284804083f75b2 */ /* 0x0006240008000100 */
[----:B---3--:R-:W-:Y:S01]  /*03e0*/  NOP ;  /* 0x0000000000007918 */ /* 0x008fe20000000000 */
.L_x_234:
[----:B------:R-:W3:Y:S01]  /*03f0*/  SHFL.IDX PT, R2, R0, RZ, 0x1f ;  /* 0x00001fff00027589 */ /* 0x000ee200000e0000 */
[----:B------:R-:W-:Y:S01]  /*0400*/  NOP ;  /* 0x0000000000007918 */ /* 0x000fe20000000000 */
[----:B---3--:R-:W-:-:S13]  /*0410*/  ISETP.NE.AND P0, PT, R2, RZ, PT ;  /* 0x000000ff0200720c */ /* 0x008fda0003f05270 */
[----:B------:R-:W-:Y:S05]  /*0420*/  @P0 BRA `(.L_x_235) ;  /* 0x0000000000480947 */ /* 0x000fea0003800000 */
[----:B0-----:R-:W0:Y:S01]  /*0430*/  S2UR UR5, SR_CgaCtaId ;  /* 0x00000000000579c3 */ /* 0x001e220000008800 */
[----:B------:R-:W-:Y:S01]  /*0440*/  UMOV UR4, 0x400 ;  /* 0x0000040000047882 */ /* 0x000fe20000000000 */
[----:B------:R-:W-:Y:S01]  /*0450*/  UMOV UR6, 0x1 ;  /* 0x0000000100067882 */ /* 0x000fe20000000000 */
[----:B------:R-:W-:Y:S01]  /*0460*/  UMOV UR7, 0x2 ;  /* 0x0000000200077882 */ /* 0x000fe20000000000 */
[----:B------:R-:W-:Y:S01]  /*0470*/  ELECT P0, URZ, PT ;  /* 0x00000000003f782f */ /* 0x000fe20003800000 */
[----:B0-----:R-:W-:Y:S02]  /*0480*/  ULEA UR8, UR5, UR4, 0x18 ;  /* 0x0000000405087291 */ /* 0x001fe4000f8ec03f */
[----:B------:R-:W-:-:S04]  /*0490*/  UIADD3 UR4, -UR6, 0x100000, URZ ;  /* 0x0010000006047890 */ /* 0x000fc8000fffe13f */
[----:B------:R-:W-:Y:S02]  /*04a0*/  USHF.L.U32 UR5, UR4, 0xb, URZ ;  /* 0x0000000b04057899 */ /* 0x000fe4000800063f */
[----:B------:R-:W-:Y:S02]  /*04b0*/  USHF.L.U32 UR4, UR4, 0x1, URZ ;  /* 0x0000000104047899 */ /* 0x000fe4000800063f */
[----:B------:R-:W-:-:S04]  /*04c0*/  UIADD3 UR6, -UR7, 0x100000, URZ ;  /* 0x0010000007067890 */ /* 0x000fc8000fffe13f */
[----:B------:R-:W-:Y:S02]  /*04d0*/  USHF.L.U32 UR7, UR6, 0xb, URZ ;  /* 0x0000000b06077899 */ /* 0x000fe4000800063f */
[----:B------:R-:W-:Y:S01]  /*04e0*/  USHF.L.U32 UR6, UR6, 0x1, URZ ;  /* 0x0000000106067899 */ /* 0x000fe2000800063f */
[----:B------:R-:W0:Y:S03]  /*04f0*/  FENCE.VIEW.ASYNC.S ;  /* 0x00000000000073c6 */ /* 0x000e260000000000 */
[----:B0-----:R3:W0:Y:S08]  /*0500*/  SYNCS.EXCH.64 URZ, [UR8+0x22850], UR4 ;  /* 0x02285004083f75b2 */ /* 0x0016300008000100 */
[----:B------:R3:W0:Y:S01]  /*0510*/  SYNCS.EXCH.64 URZ, [UR8+0x22860], UR6 ;  /* 0x02286006083f75b2 */ /* 0x0006220008000100 */
[----:B------:R3:W0:Y:S01]  /*0520*/  SYNCS.EXCH.64 URZ, [UR8+0x22858], UR4 ;  /* 0x02285804083f75b2 */ /* 0x0006220008000100 */
[----:B------:R3:W0:Y:S02]  /*0530*/  SYNCS.EXCH.64 URZ, [UR8+0x22868], UR6 ;  /* 0x02286806083f75b2 */ /* 0x0006240008000100 */
[----:B---3--:R-:W-:Y:S01]  /*0540*/  NOP ;  /* 0x0000000000007918 */ /* 0x008fe20000000000 */
.L_x_235:
[----:B------:R-:W3:Y:S01]  /*0550*/  SHFL.IDX PT, R2, R0, RZ, 0x1f ;  /* 0x00001fff00027589 */ /* 0x000ee200000e0000 */
[----:B------:R-:W-:Y:S01]  /*0560*/  NOP ;  /* 0x0000000000007918 */ /* 0x000fe20000000000 */
[----:B---3--:R-:W-:-:S13]  /*0570*/  ISETP.NE.AND P0, PT, R2, RZ, PT ;  /* 0x000000ff0200720c */ /* 0x008fda0003f05270 */
[----:B------:R-:W-:Y:S05]  /*0580*/  @P0 BRA `(.L_x_236) ;  /* 0x0000000000380947 */ /* 0x000fea0003800000 */
[----:B0-----:R-:W0:Y:S01]  /*0590*/  S2UR UR5, SR_CgaCtaId ;  /* 0x00000000000579c3 */ /* 0x001e220000008800 */
[----:B------:R-:W-:Y:S01]  /*05a0*/  UMOV UR4, 0x400 ;  /* 0x0000040000047882 */ /* 0x000fe20000000000 */
[----:B------:R-:W-:Y:S01]  /*05b0*/  UMOV UR7, 0x1 ;  /* 0x0000000100077882 */ /* 0x000fe20000000000 */
[----:B------:R-:W-:Y:S01]  /*05c0*/  ELECT P0, URZ, PT ;  /* 0x00000000003f782f */ /* 0x000fe20003800000 */
[----:B0-----:R-:W-:Y:S02]  /*05d0*/  ULEA UR6, UR5, UR4, 0x18 ;  /* 0x0000000405067291 */ /* 0x001fe4000f8ec03f */
[----:B------:R-:W-:-:S04]  /*05e0*/  UIADD3 UR4, -UR7, 0x100000, URZ ;  /* 0x0010000007047890 */ /* 0x000fc8000fffe13f */
[----:B------:R-:W-:Y:S02]  /*05f0*/  USHF.L.U32 UR5, UR4, 0xb, URZ ;  /* 0x0000000b04057899 */ /* 0x000fe4000800063f */
[----:B------:R-:W-:Y:S01]  /*0600*/  USHF.L.U32 UR4, UR4, 0x1, URZ ;  /* 0x0000000104047899 */ /* 0x000fe2000800063f */
[----:B------:R-:W0:Y:S11]  /*0610*/  FENCE.VIEW.ASYNC.S ;  /* 0x00000000000073c6 */ /* 0x000e360000000000 */
[----:B0-----:R3:W0:Y:S01]  /*0620*/  SYNCS.EXCH.64 URZ, [UR6+0x22870], UR4 ;  /* 0x02287004063f75b2 */ /* 0x0016220008000100 */
[----:B------:R3:W0:Y:S01]  /*0630*/  SYNCS.EXCH.64 URZ, [UR6+0x22880], UR4 ;  /* 0x02288004063f75b2 */ /* 0x0006220008000100 */
[----:B------:R3:W0:Y:S01]  /*0640*/  SYNCS.EXCH.64 URZ, [UR6+0x22878], UR4 ;  /* 0x02287804063f75b2 */ /* 0x0006220008000100 */
[----:B------:R3:W0:Y:S02]  /*0650*/  SYNCS.EXCH.64 URZ, [UR6+0x22888], UR4 ;  /* 0x02288804063f75b2 */ /* 0x0006240008000100 */
[----:B---3--:R-:W-:Y:S01]  /*0660*/  NOP ;  /* 0x0000000000007918 */ /* 0x008fe20000000000 */
.L_x_236:
        /* <DEDUP_REMOVED lines=22> */
.L_x_237:
        /* <DEDUP_REMOVED lines=22> */
.L_x_238:
[----:B------:R-:W-:Y:S01]  /*0930*/  PLOP3.LUT P0, PT, PT, PT, UP0, 0x80, 0x0 ;  /* 0x000000000000781c */ /* 0x000fe20003f0f008 */
[----:B------:R-:W-:Y:S01]  /*0940*/  UMOV UR36, 0x1 ;  /* 0x0000000100247882 */ /* 0x000fe20000000000 */
[----:B------:R-:W-:Y:S01]  /*0950*/  NOP ;  /* 0x0000000000007918 */ /* 0x000fe20000000000 */
[----:B------:R-:W-:Y:S01]  /*0960*/  USEL UR36, UR36, 0x2, !UP0 ;  /* 0x0000000224247887 */ /* 0x000fe2000c000000 */
[----:B------:R-:W-:Y:S01]  /*0970*/  ULDC.64 UR40, c[0x0][0x208] ;  /* 0x0000820000287ab9 */ /* 0x000fe20000000a00 */
[----:B012-4-:R-:W-:Y:S08]  /*0980*/  BAR.SYNC.DEFER_BLOCKING 0x0 ;  /* 0x0000000000007b1d */ /* 0x017ff00000010000 */
[----:B------:R-:W-:Y:S05]  /*0990*/  @!P0 BRA `(.L_x_239) ;  /* 0x0000007800948947 */ /* 0x000fea0003800000 */
.L_x_240:
[----:B------:R-:W-:-:S08]  /*09a0*/  NOP ;  /* 0x0000000000007918 */ /* 0x000fd00000000000 */
[----:B------:R-:W0:Y:S02]  /*09b0*/  USETMAXREG.TRY_ALLOC.CTAPOOL UP0, 0xf0 ;  /* 0x000000f0000079c8 */ /* 0x000e240008000600 */
[----:B0-----:R-:W-:-:S13]  /*09c0*/  PLOP3.LUT P0, PT, PT, PT, UP0, 0x80, 0x0 ;  /* 0x000000000000781c */ /* 0x001fda0003f0f008 */
[----:B------:R-:W-:Y:S05]  /*09d0*/  @!P0 BRA `(.L_x_240) ;  /* 0xfffffffc00f08947 */ /* 0x000fea000383ffff */
[----:B------:R-:W-:Y:S06]  /*09e0*/  BAR.ARV 0x8, 0x120 ;  /* 0x0204800000007b1d */ /* 0x000fec0000002000 */
[----:B------:R-:W-:Y:S02]  /*09f0*/  ISETP.NE.AND P0, PT, R22, 0x1, PT ;  /* 0x000000011600780c */ /* 0x000fe40003f05270 */
[----:B------:R-:W0:Y:S01]  /*0a00*/  S2UR UR5, SR_CgaCtaId ;  /* 0x00000000000579c3 */ /* 0x000e220000008800 */
[----:B------:R-:W-:-:S10]  /*0a10*/  UMOV UR4, 0x400 ;  /* 0x0000040000047882 */ /* 0x000fd40000000000 */
[----:B------:R-:W-:Y:S08]  /*0a20*/  @!P0 BAR.ARV 0x9, 0x100 ;  /* 0x0244000000008b1d */ /* 0x000ff00000002000 */
[----:B------:R-:W-:Y:S01]  /*0a30*/  BAR.SYNC.DEFER_BLOCKING 0x5, 0x120 ;  /* 0x0144800000007b1d */ /* 0x000fe20000010000 */
[----:B0-----:R-:W-:-:S09]  /*0a40*/  ULEA UR4, UR5, UR4, 0x18 ;  /* 0x0000000405047291 */ /* 0x001fd2000f8ec03f */
[----:B------:R-:W0:Y:S01]  /*0a50*/  LDS.128 R40, [UR4+0x228d0] ;  /* 0x0228d004ff287984 */ /* 0x000e220008000c00 */
[----:B------:R-:W-:Y:S01]  /*0a60*/  ULDC UR4, c[0x0][0xc14] ;  /* 0x0003050000047ab9 */ /* 0x000fe20000000800 */
[----:B------:R-:W-:Y:S06]  /*0a70*/  BAR.ARV 0x4, 0x120 ;  /* 0x0104800000007b1d */ /* 0x000fec0000002000 */
[----:B0-----:R-:W-:-:S13]  /*0a80*/  ISETP.GE.AND P0, PT, R43, UR4, PT ;  /* 0x000000042b007c0c */ /* 0x001fda000bf06270 */
[----:B------:R-:W-:Y:S05]  /*0a90*/  @P0 EXIT ;  /* 0x000000000000094d */ /* 0x000fea0003800000 */
[----:B------:R-:W0:Y:S01]  /*0aa0*/  S2R R0, SR_TID.X ;  /* 0x0000000000007919 */ /* 0x000e220000002100 */
[----:B------:R-:W-:Y:S01]  /*0ab0*/  R2UR UR5, R42 ;  /* 0x000000002a0572ca */ /* 0x000fe200000e0000 */
[----:B------:R-:W-:Y:S01]  /*0ac0*/  ULOP3.LUT UR47, UR36, 0x1, URZ, 0xfc, !UPT ;  /* 0x00000001242f7892 */ /* 0x000fe2000f8efc3f */
[----:B------:R-:W-:Y:S01]  /*0ad0*/  UMOV UR39, URZ ;  /* 0x0000003f00277c82 */ /* 0x000fe20008000000 */
[----:B------:R-:W-:Y:S01]  /*0ae0*/  UMOV UR38, URZ ;  /* 0x0000003f00267c82 */ /* 0x000fe20008000000 */
[----:B------:R-:W-:Y:S01]  /*0af0*/  UMOV UR37, URZ ;  /* 0x0000003f00257c82 */ /* 0x000fe20008000000 */
[----:B0-----:R-:W-:-:S05]  /*0b00*/  VIADD R203, R0, 0xffffff80 ;  /* 0xffffff8000cb7836 */ /* 0x001fca0000000000 */
[----:B------:R-:W-:-:S04]  /*0b10*/  SHF.R.S32.HI R0, RZ, 0x1f, R203 ;  /* 0x0000001fff007819 */ /* 0x000fc800000114cb */
[CC--:B------:R-:W-:Y:S02]  /*0b20*/  LEA.HI R2, R0.reuse, R203.reuse, RZ, 0x7 ;  /* 0x000000cb00027211 */ /* 0x0c0fe400078f38ff */
[----:B------:R-:W-:Y:S02]  /*0b30*/  LEA.HI R3, R0, R203, RZ, 0x4 ;  /* 0x000000cb00037211 */ /* 0x000fe400078f20ff */
[C---:B------:R-:W-:Y:S02]  /*0b40*/  LOP3.LUT R4, R2.reuse, 0xffffff80, RZ, 0xc0, !PT ;  /* 0xffffff8002047812 */ /* 0x040fe400078ec0ff */
[----:B------:R-:W-:Y:S02]  /*0b50*/  SHF.R.S32.HI R23, RZ, 0x7, R2 ;  /* 0x00000007ff177819 */ /* 0x000fe40000011402 */
[----:B------:R-:W-:Y:S01]  /*0b60*/  SHF.R.S32.HI R6, RZ, 0x4, R3 ;  /* 0x00000004ff067819 */ /* 0x000fe20000011403 */
[----:B------:R-:W-:Y:S01]  /*0b70*/  IMAD.IADD R19, R203, 0x1, -R4 ;  /* 0x00000001cb137824 */ /* 0x000fe200078e0a04 */
[----:B------:R-:W-:-:S04]  /*0b80*/  LEA.HI R2, R2, R23, RZ, 0x1 ;  /* 0x0000001702027211 */ /* 0x000fc800078f08ff */
[----:B------:R-:W-:Y:S02]  /*0b90*/  SHF.R.S32.HI R8, RZ, 0x1f, R19 ;  /* 0x0000001fff087819 */ /* 0x000fe40000011413 */
[----:B------:R-:W-:Y:S02]  /*0ba0*/  LOP3.LUT R2, R2, 0x3fffffe, RZ, 0xc0, !PT ;  /* 0x03fffffe02027812 */ /* 0x000fe400078ec0ff */
[CC--:B------:R-:W-:Y:S02]  /*0bb0*/  LEA.HI R7, R8.reuse, R19.reuse, RZ, 0x2 ;  /* 0x0000001308077211 */ /* 0x0c0fe400078f10ff */
[----:B------:R-:W-:Y:S01]  /*0bc0*/  LEA.HI R8, R8, R19, RZ, 0x5 ;  /* 0x0000001308087211 */ /* 0x000fe200078f28ff */
[----:B------:R-:W-:Y:S01]  /*0bd0*/  IMAD.IADD R2, R23, 0x1, -R2 ;  /* 0x0000000117027824 */ /* 0x000fe200078e0a02 */
[--C-:B------:R-:W-:Y:S02]  /*0be0*/  SHF.R.S32.HI R9, RZ, 0x2, R7.reuse ;  /* 0x00000002ff097819 */ /* 0x100fe40000011407 */
[----:B------:R-:W-:-:S02]  /*0bf0*/  SHF.R.S32.HI R4, RZ, 0x1f, R7 ;  /* 0x0000001fff047819 */ /* 0x000fc40000011407 */
[----:B------:R-:W-:Y:S02]  /*0c00*/  SHF.R.S32.HI R8, RZ, 0x5, R8 ;  /* 0x00000005ff087819 */ /* 0x000fe40000011408 */
[----:B------:R-:W-:Y:S02]  /*0c10*/  LEA.HI R5, R4, R9, RZ, 0x3 ;  /* 0x0000000904057211 */ /* 0x000fe400078f18ff */
[CC--:B------:R-:W-:Y:S02]  /*0c20*/  LEA.HI R4, R0.reuse, R203.reuse, RZ, 0x5 ;  /* 0x000000cb00047211 */ /* 0x0c0fe400078f28ff */
[----:B------:R-:W-:Y:S02]  /*0c30*/  LOP3.LUT R10, R5, 0xfffffff8, RZ, 0xc0, !PT ;  /* 0xfffffff8050a7812 */ /* 0x000fe400078ec0ff */
[----:B------:R-:W-:Y:S01]  /*0c40*/  LEA.HI R0, R0, R203, RZ, 0x3 ;  /* 0x000000cb00007211 */ /* 0x000fe200078f18ff */
[----:B------:R-:W-:Y:S01]  /*0c50*/  IMAD.SHL.U32 R5, R4, 0x20, RZ ;  /* 0x0000002004057824 */ /* 0x000fe200078e00ff */
[----:B------:R-:W-:Y:S01]  /*0c60*/  LOP3.LUT R4, R3, 0x3fffff0, RZ, 0xc0, !PT ;  /* 0x03fffff003047812 */ /* 0x000fe200078ec0ff */
[----:B------:R-:W-:Y:S01]  /*0c70*/  IMAD.IADD R9, R9, 0x1, -R10 ;  /* 0x0000000109097824 */ /* 0x000fe200078e0a0a */
[----:B------:R-:W-:-:S02]  /*0c80*/  LEA.HI R3, R3, R6, RZ, 0x1 ;  /* 0x0000000603037211 */ /* 0x000fc400078f08ff */
[----:B------:R-:W-:Y:S01]  /*0c90*/  LOP3.LUT R5, R5, 0xfffffc00, RZ, 0xc0, !PT ;  /* 0xfffffc0005057812 */ /* 0x000fe200078ec0ff */
[----:B------:R-:W-:Y:S01]  /*0ca0*/  IMAD R9, R8, 0x10, R9 ;  /* 0x0000001008097824 */ /* 0x000fe200078e0209 */
[----:B------:R-:W-:Y:S01]  /*0cb0*/  LOP3.LUT R3, R3, 0x1ffffffe, RZ, 0xc0, !PT ;  /* 0x1ffffffe03037812 */ /* 0x000fe200078ec0ff */
[----:B------:R-:W-:Y:S01]  /*0cc0*/  IMAD.IADD R4, R203, 0x1, -R4 ;  /* 0x00000001cb047824 */ /* 0x000fe200078e0a04 */
[----:B------:R-:W-:Y:S01]  /*0cd0*/  LOP3.LUT R200, R7, 0x7ffffffc, RZ, 0xc0, !PT ;  /* 0x7ffffffc07c87812 */ /* 0x000fe200078ec0ff */
[----:B------:R-:W-:Y:S01]  /*0ce0*/  IMAD R201, R2, 0x40, R9 ;  /* 0x0000004002c97824 */ /* 0x000fe200078e0209 */
[----:B------:R-:W-:Y:S01]  /*0cf0*/  LOP3.LUT R2, R0, 0x1ffffff8, RZ, 0xc0, !PT ;  /* 0x1ffffff800027812 */ /* 0x000fe200078ec0ff */
[----:B------:R-:W-:Y:S01]  /*0d00*/  IMAD R4, R4, 0x40, R5 ;  /* 0x0000004004047824 */ /* 0x000fe200078e0205 */
[----:B------:R-:W-:Y:S01]  /*0d10*/  SHF.R.S32.HI R16, RZ, 0x3, R0 ;  /* 0x00000003ff107819 */ /* 0x000fe20000011400 */
[----:B------:R-:W-:Y:S02]  /*0d20*/  IMAD.IADD R3, R6, 0x1, -R3 ;  /* 0x0000000106037824 */ /* 0x000fe400078e0a03 */
[----:B------:R-:W-:-:S02]  /*0d30*/  IMAD.IADD R2, R203, 0x1, -R2 ;  /* 0x00000001cb027824 */ /* 0x000fc400078e0a02 */
[----:B------:R-:W-:Y:S02]  /*0d40*/  IMAD R202, R3, 0x8, R4 ;  /* 0x0000000803ca7824 */ /* 0x000fe400078e0204 */
[----:B------:R-:W-:Y:S02]  /*0d50*/  IMAD.SHL.U32 R2, R2, 0x8, RZ ;  /* 0x0000000802027824 */ /* 0x000fe400078e00ff */
[----:B------:R-:W-:-:S07]  /*0d60*/  IMAD.IADD R200, R19, 0x1, -R200 ;  /* 0x0000000113c87824 */ /* 0x000fce00078e0ac8 */
.L_x_282:
[----:B0---45:R-:W0:Y:S01]  /*0d70*/  LDC.64 R4, c[0x0][0xc60] ;  /* 0x00031800ff047b82 */ /* 0x031e220000000a00 */
[----:B------:R-:W-:Y:S01]  /*0d80*/  ULDC.64 UR6, c[0x0][0xa28] ;  /* 0x00028a0000067ab9 */ /* 0x000fe20000000a00 */
[----:B------:R-:W-:Y:S01]  /*0d90*/  ULDC.64 UR8, c[0x0][0xa20] ;  /* 0x0002880000087ab9 */ /* 0x000fe20000000a00 */
[----:B------:R-:W-:Y:S01]  /*0da0*/  ULDC UR4, c[0x0][0x404] ;  /* 0x0001010000047ab9 */ /* 0x000fe20000000800 */
[----:B0-----:R-:W-:-:S06]  /*0db0*/  IMAD.WIDE R4, R43, 0x4, R4 ;  /* 0x000000042b047825 */ /* 0x001fcc00078e0204 */
[----:B--2---:R-:W2:Y:S01]  /*0dc0*/  LDG.E R4, desc[UR40][R4.64] ;  /* 0x0000002804047981 */ /* 0x004ea2000c1e1900 */
[----:B------:R-:W-:Y:S02]  /*0dd0*/  UISETP.NE.U32.AND UP0, UPT, UR6, URZ, UPT ;  /* 0x0000003f0600728c */ /* 0x000fe4000bf05070 */
[----:B------:R-:W-:Y:S02]  /*0de0*/  UISETP.NE.U32.AND UP1, UPT, UR8, URZ, UPT ;  /* 0x0000003f0800728c */ /* 0x000fe4000bf25070 */
[----:B------:R-:W-:Y:S02]  /*0df0*/  UISETP.NE.AND.EX UP0, UPT, UR7, URZ, UPT, UP0 ;  /* 0x0000003f0700728c */ /* 0x000fe4000bf05300 */
[----:B------:R-:W-:-:S04]  /*0e00*/  UISETP.NE.AND.EX UP1, UPT, UR9, URZ, UPT, UP1 ;  /* 0x0000003f0900728c */ /* 0x000fc8000bf25310 */
[----:B------:R-:W-:Y:S02]  /*0e10*/  PLOP3.LUT P0, PT, PT, PT, UP0, 0x80, 0x0 ;  /* 0x000000000000781c */ /* 0x000fe40003f0f008 */
[----:B------:R-:W-:Y:S02]  /*0e20*/  PLOP3.LUT P1, PT, PT, PT, UP1, 0x80, 0x0 ;  /* 0x000000000000781c */ /* 0x000fe40003f2f018 */
[----:B--2---:R-:W-:-:S13]  /*0e30*/  R2UR UR46, R4 ;  /* 0x00000000042e72ca */ /* 0x004fda00000e0000 */
[----:B------:R-:W-:Y:S02]  /*0e40*/  USHF.R.S32.HI UR45, URZ, 0x1f, UR46 ;  /* 0x0000001f3f2d7899 */ /* 0x000fe4000801142e */
[----:B------:R-:W-:Y:S02]  /*0e50*/  @UP0 ULEA UR6, UP2, UR46, UR6, 0x2 ;  /* 0x000000062e060291 */ /* 0x000fe4000f84103f */
[----:B------:R-:W-:Y:S02]  /*0e60*/  @UP1 ULEA UR8, UP3, UR46, UR8, 0x2 ;  /* 0x000000082e081291 */ /* 0x000fe4000f86103f */
[----:B------:R-:W-:Y:S02]  /*0e70*/  @UP0 ULEA.HI.X UR7, UR46, UR7, UR45, 0x2, UP2 ;  /* 0x000000072e070291 */ /* 0x000fe400090f142d */
[----:B------:R-:W-:Y:S01]  /*0e80*/  @UP1 ULEA.HI.X UR9, UR46, UR9, UR45, 0x2, UP3 ;  /* 0x000000092e091291 */ /* 0x000fe200098f142d */
[----:B------:R-:W-:Y:S02]  /*0e90*/  IMAD.U32 R4, RZ, RZ, UR6 ;  /* 0x00000006ff047e24 */ /* 0x000fe4000f8e00ff */
[----:B---3--:R-:W-:-:S02]  /*0ea0*/  IMAD.U32 R6, RZ, RZ, UR8 ;  /* 0x00000008ff067e24 */ /* 0x008fc4000f8e00ff */
[----:B------:R-:W-:Y:S01]  /*0eb0*/  IMAD.U32 R5, RZ, RZ, UR7 ;  /* 0x00000007ff057e24 */ /* 0x000fe2000f8e00ff */
[----:B------:R-:W-:Y:S01]  /*0ec0*/  ULDC.64 UR6, c[0x0][0x3f8] ;  /* 0x0000fe0000067ab9 */ /* 0x000fe20000000a00 */
[----:B------:R-:W-:-:S03]  /*0ed0*/  IMAD.U32 R7, RZ, RZ, UR9 ;  /* 0x00000009ff077e24 */ /* 0x000fc6000f8e00ff */
[----:B------:R-:W2:Y:S04]  /*0ee0*/  @P0 LDG.E R4, desc[UR40][R4.64] ;  /* 0x0000002804040981 */ /* 0x000ea8000c1e1900 */
[----:B------:R-:W3:Y:S01]  /*0ef0*/  @P1 LDG.E R6, desc[UR40][R6.64] ;  /* 0x0000002806061981 */ /* 0x000ee2000c1e1900 */
[----:B------:R-:W-:Y:S01]  /*0f00*/  UISETP.NE.U32.AND UP0, UPT, UR6, URZ, UPT ;  /* 0x0000003f0600728c */ /* 0x000fe2000bf05070 */
[----:B------:R-:W-:Y:S01]  /*0f10*/  IMAD.MOV.U32 R18, RZ, RZ, R41 ;  /* 0x000000ffff127224 */ /* 0x000fe200078e0029 */
[----:B------:R-:W-:Y:S01]  /*0f20*/  UMOV UR43, URZ ;  /* 0x0000003f002b7c82 */ /* 0x000fe20008000000 */
[----:B------:R-:W-:Y:S01]  /*0f30*/  ULDC UR6, c[0x0][0x2e0] ;  /* 0x0000b80000067ab9 */ /* 0x000fe20000000800 */
[----:B------:R-:W-:Y:S01]  /*0f40*/  UISETP.NE.AND.EX UP0, UPT, UR7, URZ, UPT, UP0 ;  /* 0x0000003f0700728c */ /* 0x000fe2000bf05300 */
[----:B------:R-:W-:Y:S01]  /*0f50*/  CS2R R44, SRZ ;  /* 0x00000000002c7805 */ /* 0x000fe2000001ff00 */
[----:B------:R-:W-:Y:S01]  /*0f60*/  UMOV UR44, UR5 ;  /* 0x00000005002c7c82 */ /* 0x000fe20008000000 */
[----:B------:R-:W-:Y:S01]  /*0f70*/  CS2R R150, SRZ ;  /* 0x0000000000967805 */ /* 0x000fe2000001ff00 */
[----:B------:R-:W-:Y:S01]  /*0f80*/  USEL UR4, UR4, 0x1, UP0 ;  /* 0x0000000104047887 */ /* 0x000fe20008000000 */
[----:B------:R-:W-:-:S02]  /*0f90*/  CS2R R148, SRZ ;  /* 0x0000000000947805 */ /* 0x000fc4000001ff00 */
[----:B------:R-:W-:Y:S02]  /*0fa0*/  CS2R R146, SRZ ;  /* 0x0000000000927805 */ /* 0x000fe4000001ff00 */
[----:B------:R-:W-:Y:S01]  /*0fb0*/  CS2R R144, SRZ ;  /* 0x0000000000907805 */ /* 0x000fe2000001ff00 */
[----:B------:R-:W-:Y:S01]  /*0fc0*/  UIMAD UR4, UR4, UR6, URZ ;  /* 0x00000006040472a4 */ /* 0x000fe2000f8e023f */
[----:B------:R-:W-:Y:S02]  /*0fd0*/  CS2R R142, SRZ ;  /* 0x00000000008e7805 */ /* 0x000fe4000001ff00 */
[----:B------:R-:W-:Y:S02]  /*0fe0*/  CS2R R140, SRZ ;  /* 0x00000000008c7805 */ /* 0x000fe4000001ff00 */
[----:B------:R-:W-:Y:S02]  /*0ff0*/  CS2R R138, SRZ ;  /* 0x00000000008a7805 */ /* 0x000fe4000001ff00 */
[----:B------:R-:W-:-:S02]  /*1000*/  CS2R R136, SRZ ;  /* 0x0000000000887805 */ /* 0x000fc4000001ff00 */
[----:B------:R-:W-:Y:S02]  /*1010*/  CS2R R134, SRZ ;  /* 0x0000000000867805 */ /* 0x000fe4000001ff00 */
[----:B------:R-:W-:Y:S02]  /*1020*/  CS2R R132, SRZ ;  /* 0x0000000000847805 */ /* 0x000fe4000001ff00 */
        /* <DEDUP_REMOVED lines=32> */
[----:B-1----:R-:W-:Y:S02]  /*1230*/  CS2R R68, SRZ ;  /* 0x0000000000447805 */ /* 0x002fe4000001ff00 */
[----:B------:R-:W-:-:S02]  /*1240*/  CS2R R166, SRZ ;  /* 0x0000000000a67805 */ /* 0x000fc4000001ff00 */
[----:B------:R-:W-:Y:S01]  /*1250*/  CS2R R154, SRZ ;  /* 0x00000000009a7805 */ /* 0x000fe2000001ff00 */
[----:B------:R-:W-:Y:S01]  /*1260*/  IMAD.MOV.U32 R28, RZ, RZ, RZ ;  /* 0x000000ffff1c7224 */ /* 0x000fe200078e00ff */
[----:B------:R-:W-:Y:S01]  /*1270*/  CS2R R60, SRZ ;  /* 0x00000000003c7805 */ /* 0x000fe2000001ff00 */
[----:B------:R-:W-:Y:S01]  /*1280*/  IMAD.MOV.U32 R3, RZ, RZ, RZ ;  /* 0x000000ffff037224 */ /* 0x000fe200078e00ff */
[----:B------:R-:W-:Y:S02]  /*1290*/  CS2R R24, SRZ ;  /* 0x0000000000187805 */ /* 0x000fe4000001ff00 */
[----:B------:R-:W-:Y:S02]  /*12a0*/  CS2R R168, SRZ ;  /* 0x0000000000a87805 */ /* 0x000fe4000001ff00 */
[----:B------:R-:W-:Y:S02]  /*12b0*/  CS2R R156, SRZ ;  /* 0x00000000009c7805 */ /* 0x000fe4000001ff00 */
[----:B------:R-:W-:-:S02]  /*12c0*/  CS2R R14, SRZ ;  /* 0x00000000000e7805 */ /* 0x000fc4000001ff00 */
[----:B------:R-:W-:Y:S02]  /*12d0*/  CS2R R12, SRZ ;  /* 0x00000000000c7805 */ /* 0x000fe4000001ff00 */
[----:B------:R-:W-:Y:S02]  /*12e0*/  CS2R R170, SRZ ;  /* 0x0000000000aa7805 */ /* 0x000fe4000001ff00 */
[----:B------:R-:W-:Y:S02]  /*12f0*/  CS2R R158, SRZ ;  /* 0x00000000009e7805 */ /* 0x000fe4000001ff00 */
[----:B------:R-:W-:Y:S01]  /*1300*/  CS2R R10, SRZ ;  /* 0x00000000000a7805 */ /* 0x000fe2000001ff00 */
[----:B------:R-:W-:Y:S01]  /*1310*/  IMAD.MOV.U32 R8, RZ, RZ, RZ ;  /* 0x000000ffff087224 */ /* 0x000fe200078e00ff */
[----:B--2---:R-:W-:Y:S02]  /*1320*/  @P0 R2UR UR43, R4 ;  /* 0x00000000042b02ca */ /* 0x004fe400000e0000 */
[----:B------:R-:W-:-:S02]  /*1330*/  PLOP3.LUT P0, PT, PT, PT, PT, 0x80, 0x0 ;  /* 0x000000000000781c */ /* 0x000fc40003f0f070 */
[----:B---3--:R-:W-:Y:S01]  /*1340*/  @P1 R2UR UR4, R6 ;  /* 0x00000000060412ca */ /* 0x008fe200000e0000 */
[----:B------:R-:W-:-:S14]  /*1350*/  @P1 BRA `(.L_x_241) ;  /* 0x0000000000341947 */ /* 0x000fdc0003800000 */
[----:B------:R-:W-:Y:S02]  /*1360*/  ULDC.64 UR6, c[0x0][0xa08] ;  /* 0x0002820000067ab9 */ /* 0x000fe40000000a00 */
[----:B------:R-:W-:-:S04]  /*1370*/  ISETP.NE.U32.AND P1, PT, RZ, UR6, PT ;  /* 0x00000006ff007c0c */ /* 0x000fc8000bf25070 */
[----:B------:R-:W-:-:S13]  /*1380*/  ISETP.NE.AND.EX P1, PT, RZ, UR7, PT, P1 ;  /* 0x00000007ff007c0c */ /* 0x000fda000bf25310 */
[----:B------:R-:W-:Y:S05]  /*1390*/  @!P1 BRA `(.L_x_241) ;  /* 0x0000000000249947 */ /* 0x000fea0003800000 */
[----:B------:R-:W-:Y:S02]  /*13a0*/  ULDC.64 UR4, c[0x0][0xa08] ;  /* 0x0002820000047ab9 */ /* 0x000fe40000000a00 */
[----:B------:R-:W-:-:S06]  /*13b0*/  UIMAD.WIDE UR4, UR46, 0x4, UR4 ;  /* 0x000000042e0478a5 */ /* 0x000fcc000f8e0204 */
[----:B------:R-:W-:Y:S02]  /*13c0*/  IMAD.U32 R4, RZ, RZ, UR4 ;  /* 0x00000004ff047e24 */ /* 0x000fe4000f8e00ff */
[----:B------:R-:W-:-:S05]  /*13d0*/  IMAD.U32 R5, RZ, RZ, UR5 ;  /* 0x00000005ff057e24 */ /* 0x000fca000f8e00ff */
[----:B------:R-:W2:Y:S04]  /*13e0*/  LDG.E R6, desc[UR40][R4.64] ;  /* 0x0000002804067981 */ /* 0x000ea8000c1e1900 */
[----:B------:R-:W3:Y:S01]  /*13f0*/  LDG.E R0, desc[UR40][R4.64+0x4] ;  /* 0x0000042804007981 */ /* 0x000ee2000c1e1900 */
[----:B--2---:R-:W-:Y:S02]  /*1400*/  R2UR UR4, R6 ;  /* 0x00000000060472ca */ /* 0x004fe400000e0000 */
[----:B---3--:R-:W-:-:S13]  /*1410*/  R2UR UR5, R0 ;  /* 0x00000000000572ca */ /* 0x008fda00000e0000 */
[----:B------:R-:W-:-:S12]  /*1420*/  UIADD3 UR4, -UR4, UR5, URZ ;  /* 0x0000000504047290 */ /* 0x000fd8000fffe13f */
.L_x_241:
[----:B------:R-:W-:Y:S01]  /*1430*/  UIADD3 UR43, -UR43, UR4, URZ ;  /* 0x000000042b2b7290 */ /* 0x000fe2000fffe13f */
[----:B------:R-:W-:Y:S01]  /*1440*/  IMAD.MOV.U32 R9, RZ, RZ, RZ ;  /* 0x000000ffff097224 */ /* 0x000fe200078e00ff */
[----:B------:R-:W-:Y:S02]  /*1450*/  CS2R R174, SRZ ;  /* 0x0000000000ae7805 */ /* 0x000fe4000001ff00 */
[----:B------:R-:W-:Y:S01]  /*1460*/  CS2R R172, SRZ ;  /* 0x0000000000ac7805 */ /* 0x000fe2000001ff00 */
[----:B------:R-:W-:Y:S01]  /*1470*/  UISETP.GE.AND UP0, UPT, UR43, 0x1, UPT ;  /* 0x000000012b00788c */ /* 0x000fe2000bf06270 */
[----:B------:R-:W-:Y:S01]  /*1480*/  CS2R R36, SRZ ;  /* 0x0000000000247805 */ /* 0x000fe2000001ff00 */
[----:B------:R-:W-:Y:S01]  /*1490*/  UIADD3 UR4, UR43, 0x5f, URZ ;  /* 0x0000005f2b047890 */ /* 0x000fe2000fffe03f */
[----:B------:R-:W-:Y:S02]  /*14a0*/  CS2R R176, SRZ ;  /* 0x0000000000b07805 */ /* 0x000fe4000001ff00 */
[----:B------:R-:W-:Y:S01]  /*14b0*/  CS2R R32, SRZ ;  /* 0x0000000000207805 */ /* 0x000fe2000001ff00 */
[----:B------:R-:W-:Y:S01]  /*14c0*/  IMAD.MOV.U32 R26, RZ, RZ, RZ ;  /* 0x000000ffff1a7224 */ /* 0x000fe200078e00ff */
[----:B------:R-:W-:Y:S01]  /*14d0*/  PLOP3.LUT P1, PT, PT, PT, UP0, 0x80, 0x0 ;  /* 0x000000000000781c */ /* 0x000fe20003f2f008 */
[----:B------:R-:W-:Y:S01]  /*14e0*/  UIMAD.WIDE UR4, UR4, 0x2aaaaaab, URZ ;  /* 0x2aaaaaab040478a5 */ /* 0x000fe2000f8e023f */
[----:B------:R-:W-:Y:S01]  /*14f0*/  IMAD.MOV.U32 R29, RZ, RZ, RZ ;  /* 0x000000ffff1d7224 */ /* 0x000fe200078e00ff */
[----:B------:R-:W-:Y:S01]  /*1500*/  CS2R R4, SRZ ;  /* 0x0000000000047805 */ /* 0x000fe2000001ff00 */
[----:B------:R-:W-:Y:S01]  /*1510*/  IMAD.MOV.U32 R6, RZ, RZ, RZ ;  /* 0x000000ffff067224 */ /* 0x000fe200078e00ff */
[----:B------:R-:W-:Y:S01]  /*1520*/  USHF.R.U32.HI UR42, URZ, 0x1f, UR5 ;  /* 0x0000001f3f2a7899 */ /* 0x000fe20008011605 */
[----:B------:R-:W-:-:S03]  /*1530*/  IMAD.MOV.U32 R179, RZ, RZ, RZ ;  /* 0x000000ffffb37224 */ /* 0x000fc600078e00ff */
[----:B------:R-:W-:-:S04]  /*1540*/  ULEA.HI.SX32 UR42, UR5, UR42, 0x1c ;  /* 0x0000002a052a7291 */ /* 0x000fc8000f8fe23f */
[----:B------:R-:W-:Y:S08]  /*1550*/  @!P1 BRA `(.L_x_242) ;  /* 0x0000004000f89947 */ /* 0x000ff00003800000 */
[----:B------:R-:W0:Y:S01]  /*1560*/  SHFL.IDX PT, R0, R23, RZ, 0x1f ;  /* 0x00001fff17007589 */ /* 0x000e2200000e0000 */
[----:B------:R-:W1:Y:S01]  /*1570*/  S2UR UR7, SR_CgaCtaId ;  /* 0x00000000000779c3 */ /* 0x000e620000008800 */
[----:B------:R-:W-:Y:S01]  /*1580*/  UMOV UR6, 0x400 ;  /* 0x0000040000067882 */ /* 0x000fe20000000000 */
[----:B0-----:R-:W-:Y:S01]  /*1590*/  R2UR UR4, R0 ;  /* 0x00000000000472ca */ /* 0x001fe200000e0000 */
[----:B-1----:R-:W-:-:S04]  /*15a0*/  ULEA UR6, UR7, UR6, 0x18 ;  /* 0x0000000607067291 */ /* 0x002fc8000f8ec03f */
[----:B------:R-:W-:-:S04]  /*15b0*/  UIADD3 UR6, UR6, 0x18400, URZ ;  /* 0x0001840006067890 */ /* 0x000fc8000fffe03f */
[----:B------:R-:W-:-:S04]  /*15c0*/  ULOP3.LUT UP0, URZ, UR6, 0x1bf, URZ, 0xc0, !UPT ;  /* 0x000001bf063f7892 */ /* 0x000fc8000f80c03f */
[----:B------:R-:W-:Y:S02]  /*15d0*/  ULEA.HI UR5, UR4, UR4, URZ, 0x1 ;  /* 0x0000000404057291 */ /* 0x000fe4000f8f083f */
[----:B------:R-:W-:Y:S02]  /*15e0*/  PLOP3.LUT P0, PT, PT, PT, UP0, 0x80, 0x0 ;  /* 0x000000000000781c */ /* 0x000fe40003f0f008 */
[----:B------:R-:W-:-:S04]  /*15f0*/  ULOP3.LUT UR5, UR5, 0x1e, URZ, 0xc0, !UPT ;  /* 0x0000001e05057892 */ /* 0x000fc8000f8ec03f */
[----:B------:R-:W-:-:S04]  /*1600*/  UIADD3 UR5, UR4, -UR5, URZ ;  /* 0x8000000504057290 */ /* 0x000fc8000fffe03f */
[----:B------:R-:W-:-:S04]  /*1610*/  ULEA UR5, UR5, UR6, 0xd ;  /* 0x0000000605057291 */ /* 0x000fc8000f8e683f */
[----:B------:R-:W-:-:S04]  /*1620*/  USHF.R.U32.HI UR5, URZ, 0x4, UR5 ;  /* 0x000000043f057899 */ /* 0x000fc80008011605 */
[----:B------:R-:W-:Y:S01]  /*1630*/  ULOP3.LUT UR48, UR5, 0x3fff, URZ, 0xc0, !UPT ;  /* 0x00003fff05307892 */ /* 0x000fe2000f8ec03f */
[----:B------:R-:W-:Y:S11]  /*1640*/  @!P0 BRA `(.L_x_243) ;  /* 0x0000000000408947 */ /* 0x000ff60003800000 */
[----:B------:R-:W-:Y:S01]  /*1650*/  MOV R0, 0x0 ;  /* 0x0000000000007802 */ /* 0x000fe20000000f00 */
[----:B------:R-:W-:Y:S01]  /*1660*/  ULDC.64 UR4, c[0x4][0x90] ;  /* 0x0100240000047ab9 */ /* 0x000fe20000000a00 */
[----:B------:R-:W-:Y:S01]  /*1670*/  ULDC.64 UR6, c[0x4][0x28] ;  /* 0x01000a0000067ab9 */ /* 0x000fe20000000a00 */
[----:B------:R-:W-:Y:S01]  /*1680*/  IMAD.U32 R4, RZ, RZ, UR4 ;  /* 0x00000004ff047e24 */ /* 0x000fe2000f8e00ff */
[----:B------:R0:W1:Y:S01]  /*1690*/  LDC.64 R14, c[0x4][R0] ;  /* 0x01000000000e7b82 */ /* 0x0000620000000a00 */
[----:B------:R-:W-:Y:S01]  /*16a0*/  IMAD.U32 R5, RZ, RZ, UR5 ;  /* 0x00000005ff057e24 */ /* 0x000fe2000f8e00ff */
[----:B------:R-:W-:Y:S01]  /*16b0*/  ULDC.64 UR4, c[0x4][0x98] ;  /* 0x0100260000047ab9 */ /* 0x000fe20000000a00 */
[----:B------:R-:W-:Y:S02]  /*16c0*/  IMAD.U32 R10, RZ, RZ, UR6 ;  /* 0x00000006ff0a7e24 */ /* 0x000fe4000f8e00ff */
[----:B------:R-:W-:Y:S02]  /*16d0*/  IMAD.U32 R6, RZ, RZ, UR4 ;  /* 0x00000004ff067e24 */ /* 0x000fe4000f8e00ff */
[----:B------:R-:W-:-:S02]  /*16e0*/  IMAD.U32 R7, RZ, RZ, UR5 ;  /* 0x00000005ff077e24 */ /* 0x000fc4000f8e00ff */
[----:B------:R-:W-:Y:S02]  /*16f0*/  IMAD.U32 R11, RZ, RZ, UR7 ;  /* 0x00000007ff0b7e24 */ /* 0x000fe4000f8e00ff */
[----:B------:R-:W-:Y:S02]  /*1700*/  IMAD.MOV.U32 R8, RZ, RZ, 0x70 ;  /* 0x00000070ff087424 */ /* 0x000fe400078e00ff */
[----:B------:R-:W-:Y:S02]  /*1710*/  IMAD.MOV.U32 R12, RZ, RZ, 0x1 ;  /* 0x00000001ff0c7424 */ /* 0x000fe400078e00ff */
[----:B0-----:R-:W-:-:S07]  /*1720*/  IMAD.MOV.U32 R13, RZ, RZ, RZ ;  /* 0x000000ffff0d7224 */ /* 0x001fce00078e00ff */
[----:B------:R-:W-:-:S07]  /*1730*/  LEPC R20, `(.L_x_243) ;  /* 0x000000001014794e */ /* 0x000fce0000000000 */
[----:B-1----:R-:W-:Y:S05]  /*1740*/  CALL.ABS.NOINC R14 ;  /* 0x000000000e007343 */ /* 0x002fea0003c00000 */
.L_x_243:
[----:B------:R-:W0:Y:S01]  /*1750*/  S2R R3, SR_CgaCtaId ;  /* 0x0000000000037919 */ /* 0x000e220000008800 */
[----:B------:R-:W-:Y:S01]  /*1760*/  ULEA.HI UR4, UR39, UR39, URZ, 0x1 ;  /* 0x0000002727047291 */ /* 0x000fe2000f8f083f */
[----:B------:R-:W-:Y:S01]  /*1770*/  MOV R6, 0x400 ;  /* 0x0000040000067802 */ /* 0x000fe20000000f00 */
[----:B------:R-:W-:Y:S02]  /*1780*/  VIADD R8, R22, 0x8 ;  /* 0x0000000816087836 */ /* 0x000fe40000000000 */
[----:B------:R-:W-:-:S04]  /*1790*/  ULOP3.LUT UR4, UR4, 0xfffffffe, URZ, 0xc0, !UPT ;  /* 0xfffffffe04047892 */ /* 0x000fc8000f8ec03f */
[----:B------:R-:W-:-:S06]  /*17a0*/  UIADD3 UR4, UR39, -UR4, URZ ;  /* 0x8000000427047290 */ /* 0x000fcc000fffe03f */
[----:B------:R-:W-:Y:S01]  /*17b0*/  IMAD.U32 R0, RZ, RZ, UR4 ;  /* 0x00000004ff007e24 */ /* 0x000fe2000f8e00ff */
[----:B0-----:R-:W-:-:S04]  /*17c0*/  LEA R6, R3, R6, 0x18 ;  /* 0x0000000603067211 */ /* 0x001fc800078ec0ff */
[----:B------:R-:W-:-:S04]  /*17d0*/  SHF.L.U32 R3, R0, 0x1f, RZ ;  /* 0x0000001f00037819 */ /* 0x000fc800000006ff */
[----:B------:R-:W0:Y:S02]  /*17e0*/  SYNCS.PHASECHK.TRANS64.TRYWAIT P0, [R6+URZ+0x22800], R3 ;  /* 0x02280003060075a7 */ /* 0x000e24000800017f */
[----:B0-----:R-:W-:Y:S05]  /*17f0*/  @!P0 BRA `(.L_x_244) ;  /* 0x000000b000b08947 */ /* 0x001fea0003800000 */
.L_x_366:
[----:B------:R-:W-:Y:S01]  /*1800*/  IMAD.U32 R0, RZ, RZ, UR47 ;  /* 0x0000002fff007e24 */ /* 0x000fe2000f8e00ff */
[----:B------:R-:W-:Y:S05]  /*1810*/  WARPSYNC.ALL ;  /* 0x0000000000007948 */ /* 0x000fea0003800000 */
[----:B------:R1:W-:Y:S01]  /*1820*/  BAR.SYNC.DEFER_BLOCKING R8, 0x100 ;  /* 0x000400080000751d */ /* 0x0003e20000010000 */
[----:B------:R-:W-:-:S13]  /*1830*/  ISETP.NE.AND P0, PT, R0, 0x3, PT ;  /* 0x000000030000780c */ /* 0x000fda0003f05270 */
[----:B-1----:R-:W-:Y:S05]  /*1840*/  @!P0 BRA `(.L_x_245) ;  /* 0x0000000000048947 */ /* 0x002fea0003800000 */
[----:B------:R-:W-:Y:S01]  /*1850*/  BPT.TRAP 0x1 ;  /* 0x000000040000795c */ /* 0x000fe20000300000 */
.L_x_245:
[----:B------:R-:W-:Y:S02]  /*1860*/  IMAD.U32 R10, RZ, RZ, UR38 ;  /* 0x00000026ff0a7e24 */ /* 0x000fe4000f8e00ff */
[----:B------:R-:W-:-:S03]  /*1870*/  IMAD.U32 R5, RZ, RZ, UR37 ;  /* 0x00000025ff057e24 */ /* 0x000fc6000f8e00ff */
[----:B------:R-:W-:Y:S01]  /*1880*/  SHF.L.U32 R10, R10, 0x1f, RZ ;  /* 0x0000001f0a0a7819 */ /* 0x000fe200000006ff */
[----:B------:R-:W-:-:S04]  /*1890*/  IMAD R5, R5, 0x8, R6 ;  /* 0x0000000805057824 */ /* 0x000fc800078e0206 */
[----:B------:R1:W2:Y:S01]  /*18a0*/  SYNCS.PHASECHK.TRANS64.TRYWAIT P1, [R5+URZ+0x22830], R10 ;  /* 0x0228300a050075a7 */ /* 0x0002a2000802017f */
[----:B------:R-:W-:Y:S05]  /*18b0*/  @!P0 BRA `(.L_x_246) ;  /* 0x0000000000048947 */ /* 0x000fea0003800000 */
[----:B------:R-:W-:Y:S01]  /*18c0*/  BPT.TRAP 0x1 ;  /* 0x000000040000795c */ /* 0x000fe20000300000 */
.L_x_246:
[----:B--2---:R-:W-:Y:S05]  /*18d0*/  @P1 BRA `(.L_x_247) ;  /* 0x0000000000081947 */ /* 0x004fea0003800000 */
[----:B------:R-:W2:Y:S02]  /*18e0*/  SYNCS.PHASECHK.TRANS64.TRYWAIT P1, [R5+URZ+0x22830], R10 ;  /* 0x0228300a050075a7 */ /* 0x000ea4000802017f */
[----:B--2---:R-:W-:Y:S05]  /*18f0*/  @!P1 BRA `(.L_x_248) ;  /* 0x000000b000849947 */ /* 0x004fea0003800000 */
.L_x_247:
[----:B------:R-:W-:Y:S01]  /*1900*/  R2UR UR4, R6 ;  /* 0x00000000060472ca */ /* 0x000fe200000e0000 */
[----:B------:R-:W-:Y:S01]  /*1910*/  WARPGROUP.ARRIVE ;  /* 0x00000000000079c5 */ /* 0x000fe20000000000 */
[----:B------:R-:W-:Y:S01]  /*1920*/  UMOV UR5, 0x40000040 ;  /* 0x4000004000057882 */ /* 0x000fe20000000000 */
[----:B------:R-:W-:Y:S01]  /*1930*/  UMOV UR7, 0x40000040 ;  /* 0x4000004000077882 */ /* 0x000fe20000000000 */
[----:B------:R-:W-:Y:S01]  /*1940*/  UMOV UR9, 0x40000040 ;  /* 0x4000004000097882 */ /* 0x000fe20000000000 */
[----:B------:R-:W-:Y:S01]  /*1950*/  UMOV UR11, 0x40000040 ;  /* 0x40000040000b7882 */ /* 0x000fe20000000000 */
[----:B------:R-:W-:Y:S01]  /*1960*/  UMOV UR13, 0x40000040 ;  /* 0x40000040000d7882 */ /* 0x000fe20000000000 */
[----:B------:R-:W-:Y:S01]  /*1970*/  UMOV UR15, 0x40000040 ;  /* 0x40000040000f7882 */ /* 0x000fe20000000000 */
[----:B------:R-:W-:Y:S01]  /*1980*/  UMOV UR17, 0x40000040 ;  /* 0x4000004000117882 */ /* 0x000fe20000000000 */
[----:B------:R-:W-:Y:S01]  /*1990*/  UMOV UR19, 0x40000040 ;  /* 0x4000004000137882 */ /* 0x000fe20000000000 */
[----:B------:R-:W-:Y:S01]  /*19a0*/  P2R R12, PR, RZ, 0x1 ;  /* 0x00000001ff0c7803 */ /* 0x000fe20000000000 */
[----:B------:R-:W3:Y:S01]  /*19b0*/  S2R R13, SR_TID.X ;  /* 0x00000000000d7919 */ /* 0x000ee20000002100 */
[----:B------:R-:W-:Y:S01]  /*19c0*/  IADD3 R176, -R22, 0xb, RZ ;  /* 0x0000000b16b07810 */ /* 0x000fe20007ffe1ff */
[----:B------:R-:W-:-:S04]  /*19d0*/  UIADD3 UR4, UR4, 0x1c400, URZ ;  /* 0x0001c40004047890 */ /* 0x000fc8000fffe03f */
[----:B------:R-:W-:-:S04]  /*19e0*/  USHF.R.U32.HI UR4, URZ, 0x4, UR4 ;  /* 0x000000043f047899 */ /* 0x000fc80008011604 */
[----:B------:R-:W-:-:S04]  /*19f0*/  ULOP3.LUT UR4, UR4, 0x3fff, URZ, 0xc0, !UPT ;  /* 0x00003fff04047892 */ /* 0x000fc8000f8ec03f */
[----:B------:R-:W-:Y:S02]  /*1a00*/  ULOP3.LUT UR20, UR4, 0x10000, URZ, 0xfc, !UPT ;  /* 0x0001000004147892 */ /* 0x000fe4000f8efc3f */
[----:B------:R-:W-:Y:S02]  /*1a10*/  ULOP3.LUT UR4, UR48, 0x10000, URZ, 0xfc, !UPT ;  /* 0x0001000030047892 */ /* 0x000fe4000f8efc3f */
[----:B------:R-:W-:Y:S02]  /*1a20*/  UIMAD UR6, UR37, 0x300, UR20 ;  /* 0x00000300250678a4 */ /* 0x000fe4000f8e0214 */
[----:B------:R-:W-:Y:S02]  /*1a30*/  UIADD3 UR8, UR4, 0x2, URZ ;  /* 0x0000000204087890 */ /* 0x000fe4000fffe03f */
[----:B------:R-:W-:Y:S02]  /*1a40*/  UIADD3 UR10, UR6, 0x2, URZ ;  /* 0x00000002060a7890 */ /* 0x000fe4000fffe03f */
[----:B------:R-:W-:-:S02]  /*1a50*/  UIADD3 UR12, UR4, 0x4, URZ ;  /* 0x00000004040c7890 */ /* 0x000fc4000fffe03f */
[----:B------:R-:W-:Y:S02]  /*1a60*/  UIADD3 UR14, UR6, 0x4, URZ ;  /* 0x00000004060e7890 */ /* 0x000fe4000fffe03f */
[----:B------:R-:W-:Y:S01]  /*1a70*/  HGMMA.64x96x16.F32.BF16 R24, gdesc[UR4], RZ, !UPT, gsb0 ;  /* 0x01600000041879f0 */ /* 0x000fe2000c0018ff */
[----:B------:R-:W-:Y:S02]  /*1a80*/  UIADD3 UR16, UR4, 0x6, URZ ;  /* 0x0000000604107890 */ /* 0x000fe4000fffe03f */
[----:B------:R-:W-:Y:S02]  /*1a90*/  UIADD3 UR18, UR6, 0x6, URZ ;  /* 0x0000000606127890 */ /* 0x000fe4000fffe03f */
[----:B------:R-:W-:-:S04]  /*1aa0*/  UIMAD UR6, UR42, -0x60, UR43 ;  /* 0xffffffa02a0678a4 */ /* 0x000fc8000f8e022b */
[----:B------:R-:W-:-:S06]  /*1ab0*/  UIADD3 UR6, UR6, 0x60, URZ ;  /* 0x0000006006067890 */ /* 0x000fcc000fffe03f */
[----:B0-----:R-:W-:-:S04]  /*1ac0*/  IMAD.U32 R3, RZ, RZ, UR6 ;  /* 0x00000006ff037e24 */ /* 0x001fc8000f8e00ff */
        /* <DEDUP_REMOVED lines=104> */
[----:B------:R-:W0:Y:S01]  /*2150*/  SHFL.BFLY PT, R0, R7, 0x2, 0x1f ;  /* 0x0c401f0007007f89 */ /* 0x000e2200000e0000 */
[----:B------:R-:W-:Y:S02]  /*2160*/  FSEL R67, R67, -INF , P3 ;  /* 0xff80000043437808 */ /* 0x000fe40001800000 */
[----:B------:R-:W-:-:S02]  /*2170*/  FSEL R70, R70, -INF , P2 ;  /* 0xff80000046467808 */ /* 0x000fc40001000000 */
[----:B------:R-:W-:Y:S02]  /*2180*/  FSEL R71, R71, -INF , P1 ;  /* 0xff80000047477808 */ /* 0x000fe40000800000 */
[----:B0-----:R-:W-:-:S05]  /*2190*/  FMNMX.FTZ R9, R7, R0, !PT ;  /* 0x0000000007097209 */ /* 0x001fca0007810000 */
[----:B------:R-:W0:Y:S02]  /*21a0*/  SHFL.BFLY PT, R0, R9, 0x1, 0x1f ;  /* 0x0c201f0009007f89 */ /* 0x000e2400000e0000 */
[----:B0-----:R-:W-:Y:S01]  /*21b0*/  FMNMX.FTZ R0, R9, R0, !PT ;  /* 0x0000000009007209 */ /* 0x001fe20007810000 */
[----:B------:R0:W-:Y:S06]  /*21c0*/  BAR.ARV R176, 0x100 ;  /* 0x000400b00000751d */ /* 0x0001ec0000002000 */
[C---:B------:R-:W-:Y:S01]  /*21d0*/  FMUL.FTZ R3, R0.reuse, UR10 ;  /* 0x0000000a00037c20 */ /* 0x040fe20008410000 */
[----:B------:R-:W-:-:S04]  /*21e0*/  FSETP.NEU.FTZ.AND P0, PT, R0, -INF , PT ;  /* 0xff8000000000780b */ /* 0x000fc80003f1d000 */
        /* <DEDUP_REMOVED lines=17> */
[----:B------:R-:W4:Y:S01]  /*2300*/  MUFU.EX2 R25, R25 ;  /* 0x0000001900197308 */ /* 0x000f220000000800 */
        /* <DEDUP_REMOVED lines=15> */
[----:B------:R-:W5:Y:S01]  /*2400*/  MUFU.EX2 R29, R29 ;  /* 0x0000001d001d7308 */ /* 0x000f620000000800 */
[--C-:B------:R-:W-:Y:S01]  /*2410*/  FFMA.FTZ R61, R61, UR10, -R11.reuse ;  /* 0x0000000a3d3d7c23 */ /* 0x100fe2000801080b */
[--C-:B------:R-:W-:Y:S01]  /*2420*/  FFMA.FTZ R64, R64, UR10, -R11.reuse ;  /* 0x0000000a40407c23 */ /* 0x100fe2000801080b */
[----:B------:R-:W-:Y:S01]  /*2430*/  FMNMX.FTZ R4, R46, R3, !PT ;  /* 0x000000032e047209 */ /* 0x000fe20007810000 */
[--C-:B------:R-:W-:Y:S01]  /*2440*/  FFMA.FTZ R65, R65, UR10, -R11.reuse ;  /* 0x0000000a41417c23 */ /* 0x100fe2000801080b */
[--C-:B------:R-:W-:Y:S01]  /*2450*/  FFMA.FTZ R68, R68, UR10, -R11.reuse ;  /* 0x0000000a44447c23 */ /* 0x100fe2000801080b */
[----:B------:R-:W-:Y:S01]  /*2460*/  FFMA.FTZ R11, R69, UR10, -R11 ;  /* 0x0000000a450b7c23 */ /* 0x000fe2000801080b */
[----:B------:R-:W-:Y:S01]  /*2470*/  FMNMX.FTZ R3, R47, R4, !PT ;  /* 0x000000042f037209 */ /* 0x000fe20007810000 */
[----:B------:R-:W-:Y:S01]  /*2480*/  MUFU.EX2 R32, R32 ;  /* 0x0000002000207308 */ /* 0x000fe20000000800 */
[----:B----4-:R-:W-:-:S02]  /*2490*/  F2FP.BF16.F32.PACK_AB R168, R25, R24 ;  /* 0x0000001819a8723e */ /* 0x010fc400000010ff */
[----:B------:R-:W-:-:S04]  /*24a0*/  FMNMX.FTZ R4, R50, R3, !PT ;  /* 0x0000000332047209 */ /* 0x000fc80007810000 */
[----:B------:R-:W-:Y:S01]  /*24b0*/  FMNMX.FTZ R3, R51, R4, !PT ;  /* 0x0000000433037209 */ /* 0x000fe20007810000 */
[----:B------:R-:W4:Y:S01]  /*24c0*/  MUFU.EX2 R33, R33 ;  /* 0x0000002100217308 */ /* 0x000f220000000800 */
[----:B-----5:R-:W-:Y:S02]  /*24d0*/  F2FP.BF16.F32.PACK_AB R170, R29, R28 ;  /* 0x0000001c1daa723e */ /* 0x020fe400000010ff */
[----:B------:R-:W-:-:S04]  /*24e0*/  FMNMX.FTZ R4, R54, R3, !PT ;  /* 0x0000000336047209 */ /* 0x000fc80007810000 */
[----:B------:R-:W-:Y:S01]  /*24f0*/  FMNMX.FTZ R3, R55, R4, !PT ;  /* 0x0000000437037209 */ /* 0x000fe20007810000 */
[----:B------:R-:W-:Y:S03]  /*2500*/  MUFU.EX2 R36, R36 ;  /* 0x0000002400247308 */ /* 0x000fe60000000800 */
[----:B------:R-:W-:-:S04]  /*2510*/  FMNMX.FTZ R4, R58, R3, !PT ;  /* 0x000000033a047209 */ /* 0x000fc80007810000 */
[----:B------:R-:W-:Y:S01]  /*2520*/  FMNMX.FTZ R3, R59, R4, !PT ;  /* 0x000000043b037209 */ /* 0x000fe20007810000 */
[----:B------:R-:W5:Y:S01]  /*2530*/  MUFU.EX2 R37, R37 ;  /* 0x0000002500257308 */ /* 0x000f620000000800 */
[----:B----4-:R-:W-:Y:S02]  /*2540*/  F2FP.BF16.F32.PACK_AB R164, R33, R32 ;  /* 0x0000002021a4723e */ /* 0x010fe400000010ff */
[----:B------:R-:W-:-:S04]  /*2550*/  FMNMX.FTZ R4, R62, R3, !PT ;  /* 0x000000033e047209 */ /* 0x000fc80007810000 */
[----:B------:R-:W-:Y:S01]  /*2560*/  FMNMX.FTZ R3, R63, R4, !PT ;  /* 0x000000043f037209 */ /* 0x000fe20007810000 */
[----:B------:R-:W-:Y:S03]  /*2570*/  MUFU.EX2 R40, R40 ;  /* 0x0000002800287308 */ /* 0x000fe60000000800 */
[----:B------:R-:W-:-:S04]  /*2580*/  FMNMX.FTZ R4, R66, R3, !PT ;  /* 0x0000000342047209 */ /* 0x000fc80007810000 */
[----:B------:R-:W-:Y:S01]  /*2590*/  FMNMX.FTZ R3, R67, R4, !PT ;  /* 0x0000000443037209 */ /* 0x000fe20007810000 */
[----:B------:R-:W4:Y:S01]  /*25a0*/  MUFU.EX2 R41, R41 ;  /* 0x0000002900297308 */ /* 0x000f220000000800 */
[----:B-----5:R-:W-:Y:S02]  /*25b0*/  F2FP.BF16.F32.PACK_AB R166, R37, R36 ;  /* 0x0000002425a6723e */ /* 0x020fe400000010ff */
[----:B------:R-:W-:-:S04]  /*25c0*/  FMNMX.FTZ R4, R70, R3, !PT ;  /* 0x0000000346047209 */ /* 0x000fc80007810000 */
[----:B------:R-:W-:Y:S01]  /*25d0*/  FMNMX.FTZ R4, R71, R4, !PT ;  /* 0x0000000447047209 */ /* 0x000fe20007810000 */
[----:B------:R-:W-:Y:S04]  /*25e0*/  MUFU.EX2 R44, R44 ;  /* 0x0000002c002c7308 */ /* 0x000fe80000000800 */
[----:B------:R-:W5:Y:S04]  /*25f0*/  SHFL.BFLY PT, R3, R4, 0x2, 0x1f ;  /* 0x0c401f0004037f89 */ /* 0x000f6800000e0000 */
[----:B------:R-:W1:Y:S01]  /*2600*/  MUFU.EX2 R45, R45 ;  /* 0x0000002d002d7308 */ /* 0x000e620000000800 */
[----:B----4-:R-:W-:-:S07]  /*2610*/  F2FP.BF16.F32.PACK_AB R160, R41, R40 ;  /* 0x0000002829a0723e */ /* 0x010fce00000010ff */
[----:B------:R-:W-:Y:S08]  /*2620*/  MUFU.EX2 R48, R48 ;  /* 0x0000003000307308 */ /* 0x000ff00000000800 */
[----:B------:R-:W4:Y:S01]  /*2630*/  MUFU.EX2 R49, R49 ;  /* 0x0000003100317308 */ /* 0x000f220000000800 */
[----:B-1----:R-:W-:Y:S02]  /*2640*/  F2FP.BF16.F32.PACK_AB R162, R45, R44 ;  /* 0x0000002c2da2723e */ /* 0x002fe400000010ff */
[----:B-----5:R-:W-:-:S05]  /*2650*/  FMNMX.FTZ R3, R4, R3, !PT ;  /* 0x0000000304037209 */ /* 0x020fca0007810000 */
[----:B------:R-:W-:Y:S01]  /*2660*/  MUFU.EX2 R52, R52 ;  /* 0x0000003400347308 */ /* 0x000fe20000000800 */
[----:B------:R-:W1:Y:S07]  /*2670*/  SHFL.BFLY PT, R4, R3, 0x1, 0x1f ;  /* 0x0c201f0003047f89 */ /* 0x000e6e00000e0000 */
[----:B------:R-:W5:Y:S01]  /*2680*/  MUFU.EX2 R53, R53 ;  /* 0x0000003500357308 */ /* 0x000f620000000800 */
[----:B----4-:R-:W-:-:S07]  /*2690*/  F2FP.BF16.F32.PACK_AB R156, R49, R48 ;  /* 0x00000030319c723e */ /* 0x010fce00000010ff */
[----:B------:R-:W-:Y:S08]  /*26a0*/  MUFU.EX2 R56, R56 ;  /* 0x0000003800387308 */ /* 0x000ff00000000800 */
[----:B------:R-:W-:Y:S01]  /*26b0*/  MUFU.EX2 R57, R57 ;  /* 0x0000003900397308 */ /* 0x000fe20000000800 */
[----:B-1----:R-:W-:Y:S02]  /*26c0*/  FMNMX.FTZ R7, R3, R4, !PT ;  /* 0x0000000403077209 */ /* 0x002fe40007810000 */
[----:B-----5:R-:W-:-:S02]  /*26d0*/  F2FP.BF16.F32.PACK_AB R158, R53, R52 ;  /* 0x00000034359e723e */ /* 0x020fc400000010ff */
[C---:B------:R-:W-:Y:S01]  /*26e0*/  FSETP.NEU.FTZ.AND P1, PT, R7.reuse, -INF , PT ;  /* 0xff8000000700780b */ /* 0x040fe20003f3d000 */
[----:B------:R-:W-:Y:S02]  /*26f0*/  FMUL.FTZ R3, R7, UR10 ;  /* 0x0000000a07037c20 */ /* 0x000fe40008410000 */
[----:B------:R-:W-:Y:S03]  /*2700*/  MUFU.EX2 R60, R60 ;  /* 0x0000003c003c7308 */ /* 0x000fe60000000800 */
[----:B------:R-:W-:Y:S01]  /*2710*/  FSEL R4, R3, RZ, P1 ;  /* 0x000000ff03047208 */ /* 0x000fe20000800000 */
[----:B------:R-:W-:Y:S01]  /*2720*/  FADD.FTZ R3, R24, R25 ;  /* 0x0000001918037221 */ /* 0x000fe20000010000 */
[----:B---3--:R-:W-:-:S03]  /*2730*/  LOP3.LUT P1, RZ, R13, 0x7f, RZ, 0xc0, !PT ;  /* 0x0000007f0dff7812 */ /* 0x008fc6000782c0ff */
[--C-:B------:R-:W-:Y:S01]  /*2740*/  FFMA.FTZ R26, R26, UR10, -R4.reuse ;  /* 0x0000000a1a1a7c23 */ /* 0x100fe20008010804 */
[--C-:B------:R-:W-:Y:S01]  /*2750*/  FFMA.FTZ R27, R27, UR10, -R4.reuse ;  /* 0x0000000a1b1b7c23 */ /* 0x100fe20008010804 */
[--C-:B------:R-:W-:Y:S01]  /*2760*/  FFMA.FTZ R30, R30, UR10, -R4.reuse ;  /* 0x0000000a1e1e7c23 */ /* 0x100fe20008010804 */
[--C-:B------:R-:W-:Y:S01]  /*2770*/  FFMA.FTZ R31, R31, UR10, -R4.reuse ;  /* 0x0000000a1f1f7c23 */ /* 0x100fe20008010804 */
[--C-:B------:R-:W-:Y:S01]  /*2780*/  FFMA.FTZ R34, R34, UR10, -R4.reuse ;  /* 0x0000000a22227c23 */ /* 0x100fe20008010804 */
[----:B------:R-:W-:Y:S01]  /*2790*/  FADD.FTZ R12, R28, R3 ;  /* 0x000000031c0c7221 */ /* 0x000fe20000010000 */
[----:B------:R-:W-:Y:S01]  /*27a0*/  MUFU.EX2 R26, R26 ;  /* 0x0000001a001a7308 */ /* 0x000fe20000000800 */
[--C-:B------:R-:W-:Y:S01]  /*27b0*/  FFMA.FTZ R35, R35, UR10, -R4.reuse ;  /* 0x0000000a23237c23 */ /* 0x100fe20008010804 */
[----:B------:R-:W-:Y:S01]  /*27c0*/  FFMA.FTZ R38, R38, UR10, -R4 ;  /* 0x0000000a26267c23 */ /* 0x000fe20008010804 */
[----:B------:R-:W-:Y:S01]  /*27d0*/  FADD.FTZ R3, R29, R12 ;  /* 0x0000000c1d037221 */ /* 0x000fe20000010000 */
[--C-:B------:R-:W-:Y:S01]  /*27e0*/  FFMA.FTZ R39, R39, UR10, -R4.reuse ;  /* 0x0000000a27277c23 */ /* 0x100fe20008010804 */
[--C-:B------:R-:W-:Y:S01]  /*27f0*/  FFMA.FTZ R42, R42, UR10, -R4.reuse ;  /* 0x0000000a2a2a7c23 */ /* 0x100fe20008010804 */
[--C-:B------:R-:W-:Y:S01]  /*2800*/  FFMA.FTZ R43, R43, UR10, -R4.reuse ;  /* 0x0000000a2b2b7c23 */ /* 0x100fe20008010804 */
[----:B------:R-:W-:Y:S01]  /*2810*/  FADD.FTZ R12, R32, R3 ;  /* 0x00000003200c7221 */ /* 0x000fe20000010000 */
[----:B------:R-:W1:Y:S01]  /*2820*/  MUFU.EX2 R27, R27 ;  /* 0x0000001b001b7308 */ /* 0x000e620000000800 */
[--C-:B------:R-:W-:Y:S01]  /*2830*/  FFMA.FTZ R46, R46, UR10, -R4.reuse ;  /* 0x0000000a2e2e7c23 */ /* 0x100fe20008010804 */
[----:B------:R-:W-:Y:S01]  /*2840*/  FFMA.FTZ R47, R47, UR10, -R4 ;  /* 0x0000000a2f2f7c23 */ /* 0x000fe20008010804 */
[----:B------:R-:W-:Y:S01]  /*2850*/  FADD.FTZ R9, R33, R12 ;  /* 0x0000000c21097221 */ /* 0x000fe20000010000 */
[--C-:B------:R-:W-:Y:S01]  /*2860*/  FFMA.FTZ R50, R50, UR10, -R4.reuse ;  /* 0x0000000a32327c23 */ /* 0x100fe20008010804 */
[--C-:B------:R-:W-:Y:S01]  /*2870*/  FFMA.FTZ R51, R51, UR10, -R4.reuse ;  /* 0x0000000a33337c23 */ /* 0x100fe20008010804 */
[--C-:B------:R-:W-:Y:S01]  /*2880*/  FFMA.FTZ R54, R54, UR10, -R4.reuse ;  /* 0x0000000a36367c23 */ /* 0x100fe20008010804 */
[----:B------:R-:W-:Y:S01]  /*2890*/  FADD.FTZ R14, R36, R9 ;  /* 0x00000009240e7221 */ /* 0x000fe20000010000 */
[----:B------:R-:W3:Y:S01]  /*28a0*/  MUFU.EX2 R30, R30 ;  /* 0x0000001e001e7308 */ /* 0x000ee20000000800 */
[--C-:B------:R-:W-:Y:S01]  /*28b0*/  FFMA.FTZ R55, R55, UR10, -R4.reuse ;  /* 0x0000000a37377c23 */ /* 0x100fe20008010804 */
[----:B------:R-:W-:Y:S01]  /*28c0*/  FFMA.FTZ R58, R58, UR10, -R4 ;  /* 0x0000000a3a3a7c23 */ /* 0x000fe20008010804 */
[----:B------:R-:W-:Y:S01]  /*28d0*/  FADD.FTZ R13, R37, R14 ;  /* 0x0000000e250d7221 */ /* 0x000fe20000010000 */
[--C-:B------:R-:W-:Y:S01]  /*28e0*/  FFMA.FTZ R59, R59, UR10, -R4.reuse ;  /* 0x0000000a3b3b7c23 */ /* 0x100fe20008010804 */
[--C-:B------:R-:W-:Y:S01]  /*28f0*/  FFMA.FTZ R62, R62, UR10, -R4.reuse ;  /* 0x0000000a3e3e7c23 */ /* 0x100fe20008010804 */
[--C-:B------:R-:W-:Y:S01]  /*2900*/  FFMA.FTZ R63, R63, UR10, -R4.reuse ;  /* 0x0000000a3f3f7c23 */ /* 0x100fe20008010804 */
[----:B------:R-:W-:Y:S01]  /*2910*/  FADD.FTZ R14, R40, R13 ;  /* 0x0000000d280e7221 */ /* 0x000fe20000010000 */
[----:B------:R-:W4:Y:S01]  /*2920*/  MUFU.EX2 R31, R31 ;  /* 0x0000001f001f7308 */ /* 0x000f220000000800 */
[----:B-1----:R-:W-:Y:S01]  /*2930*/  FADD.FTZ R3, R26, R27 ;  /* 0x0000001b1a037221 */ /* 0x002fe20000010000 */
[----:B------:R-:W-:Y:S01]  /*2940*/  FFMA.FTZ R66, R66, UR10, -R4 ;  /* 0x0000000a42427c23 */ /* 0x000fe20008010804 */
[----:B------:R-:W-:Y:S01]  /*2950*/  FADD.FTZ R13, R41, R14 ;  /* 0x0000000e290d7221 */ /* 0x000fe20000010000 */
[--C-:B------:R-:W-:Y:S01]  /*2960*/  FFMA.FTZ R67, R67, UR10, -R4.reuse ;  /* 0x0000000a43437c23 */ /* 0x100fe20008010804 */
[--C-:B------:R-:W-:Y:S01]  /*2970*/  FFMA.FTZ R70, R70, UR10, -R4.reuse ;  /* 0x0000000a46467c23 */ /* 0x100fe20008010804 */
[----:B------:R-:W-:Y:S01]  /*2980*/  FFMA.FTZ R4, R71, UR10, -R4 ;  /* 0x0000000a47047c23 */ /* 0x000fe20008010804 */
[----:B------:R-:W-:Y:S01]  /*2990*/  FADD.FTZ R14, R44, R13 ;  /* 0x0000000d2c0e7221 */ /* 0x000fe20000010000 */
[----:B------:R-:W1:Y:S01]  /*29a0*/  MUFU.EX2 R34, R34 ;  /* 0x0000002200227308 */ /* 0x000e620000000800 */
[----:B---3--:R-:W-:Y:S01]  /*29b0*/  FADD.FTZ R12, R30, R3 ;  /* 0x000000031e0c7221 */ /* 0x008fe20000010000 */
[----:B------:R-:W-:-:S02]  /*29c0*/  @!P1 VIADD R3, R5, 0x22840 ;  /* 0x0002284005039836 */ /* 0x000fc40000000000 */
[----:B------:R-:W-:Y:S01]  /*29d0*/  FADD.FTZ R13, R45, R14 ;  /* 0x0000000e2d0d7221 */ /* 0x000fe20000010000 */
[----:B------:R-:W-:Y:S02]  /*29e0*/  F2FP.BF16.F32.PACK_AB R152, R57, R56 ;  /* 0x000000383998723e */ /* 0x000fe400000010ff */
[----:B------:R-:W-:Y:S01]  /*29f0*/  F2FP.BF16.F32.PACK_AB R169, R27, R26 ;  /* 0x0000001a1ba9723e */ /* 0x000fe200000010ff */
[----:B------:R-:W-:Y:S01]  /*2a00*/  FADD.FTZ R14, R48, R13 ;  /* 0x0000000d300e7221 */ /* 0x000fe20000010000 */
[----:B------:R-:W3:Y:S01]  /*2a10*/  MUFU.EX2 R35, R35 ;  /* 0x0000002300237308 */ /* 0x000ee20000000800 */
[C---:B----4-:R-:W-:Y:S01]  /*2a20*/  FADD.FTZ R9, R31.reuse, R12 ;  /* 0x0000000c1f097221 */ /* 0x050fe20000010000 */
[----:B------:R-:W-:Y:S02]  /*2a30*/  @!P1 PRMT R3, RZ, 0x654, R3 ;  /* 0x00000654ff039816 */ /* 0x000fe40000000003 */
[----:B------:R-:W-:Y:S02]  /*2a40*/  F2FP.BF16.F32.PACK_AB R171, R31, R30 ;  /* 0x0000001e1fab723e */ /* 0x000fe400000010ff */
[----:B------:R4:W-:Y:S02]  /*2a50*/  @!P1 SYNCS.ARRIVE.TRANS64.RED.A1T0 RZ, [R3+URZ], RZ ;  /* 0x000000ff03ff99a7 */ /* 0x0009e4000810043f */
[----:B------:R-:W5:Y:S01]  /*2a60*/  MUFU.EX2 R38, R38 ;  /* 0x0000002600267308 */ /* 0x000f620000000800 */
[----:B-1----:R-:W-:-:S07]  /*2a70*/  FADD.FTZ R12, R34, R9 ;  /* 0x00000009220c7221 */ /* 0x002fce0000010000 */
[----:B------:R-:W1:Y:S01]  /*2a80*/  MUFU.EX2 R39, R39 ;  /* 0x0000002700277308 */ /* 0x000e620000000800 */
[C---:B---3--:R-:W-:Y:S01]  /*2a90*/  FADD.FTZ R9, R35.reuse, R12 ;  /* 0x0000000c23097221 */ /* 0x048fe20000010000 */
[----:B------:R-:W-:-:S06]  /*2aa0*/  F2FP.BF16.F32.PACK_AB R165, R35, R34 ;  /* 0x0000002223a5723e */ /* 0x000fcc00000010ff */
[----:B------:R-:W3:Y:S01]  /*2ab0*/  MUFU.EX2 R42, R42 ;  /* 0x0000002a002a7308 */ /* 0x000ee20000000800 */
[----:B-----5:R-:W-:-:S07]  /*2ac0*/  FADD.FTZ R12, R38, R9 ;  /* 0x00000009260c7221 */ /* 0x020fce0000010000 */
[----:B------:R-:W4:Y:S01]  /*2ad0*/  MUFU.EX2 R43, R43 ;  /* 0x0000002b002b7308 */ /* 0x000f220000000800 */
[C---:B-1----:R-:W-:Y:S01]  /*2ae0*/  FADD.FTZ R9, R39.reuse, R12 ;  /* 0x0000000c27097221 */ /* 0x042fe20000010000 */
[----:B------:R-:W-:-:S06]  /*2af0*/  F2FP.BF16.F32.PACK_AB R167, R39, R38 ;  /* 0x0000002627a7723e */ /* 0x000fcc00000010ff */
[----:B------:R-:W1:Y:S01]  /*2b00*/  MUFU.EX2 R46, R46 ;  /* 0x0000002e002e7308 */ /* 0x000e620000000800 */
[----:B---3--:R-:W-:Y:S01]  /*2b10*/  FADD.FTZ R12, R42, R9 ;  /* 0x000000092a0c7221 */ /* 0x008fe20000010000 */
[----:B------:R-:W-:-:S04]  /*2b20*/  FADD.FTZ R9, R49, R14 ;  /* 0x0000000e31097221 */ /* 0x000fc80000010000 */
[----:B------:R-:W-:Y:S02]  /*2b30*/  FADD.FTZ R14, R52, R9 ;  /* 0x00000009340e7221 */ /* 0x000fe40000010000 */
[----:B------:R-:W3:Y:S01]  /*2b40*/  MUFU.EX2 R47, R47 ;  /* 0x0000002f002f7308 */ /* 0x000ee20000000800 */
[----:B----4-:R-:W-:Y:S01]  /*2b50*/  FADD.FTZ R3, R43, R12 ;  /* 0x0000000c2b037221 */ /* 0x010fe20000010000 */
[----:B------:R-:W-:Y:S01]  /*2b60*/  FADD.FTZ R9, R53, R14 ;  /* 0x0000000e35097221 */ /* 0x000fe20000010000 */
[----:B------:R-:W-:-:S03]  /*2b70*/  F2FP.BF16.F32.PACK_AB R161, R43, R42 ;  /* 0x0000002a2ba1723e */ /* 0x000fc600000010ff */
[----:B------:R-:W-:Y:S02]  /*2b80*/  FADD.FTZ R14, R56, R9 ;  /* 0x00000009380e7221 */ /* 0x000fe40000010000 */
[----:B------:R-:W4:Y:S01]  /*2b90*/  MUFU.EX2 R50, R50 ;  /* 0x0000003200327308 */ /* 0x000f220000000800 */
[----:B-1----:R-:W-:Y:S01]  /*2ba0*/  FADD.FTZ R12, R46, R3 ;  /* 0x000000032e0c7221 */ /* 0x002fe20000010000 */
[----:B------:R-:W-:-:S04]  /*2bb0*/  FADD.FTZ R9, R57, R14 ;  /* 0x0000000e39097221 */ /* 0x000fc80000010000 */
[----:B------:R-:W-:Y:S02]  /*2bc0*/  FADD.FTZ R14, R60, R9 ;  /* 0x000000093c0e7221 */ /* 0x000fe40000010000 */
[----:B------:R-:W1:Y:S01]  /*2bd0*/  MUFU.EX2 R51, R51 ;  /* 0x0000003300337308 */ /* 0x000e620000000800 */
[C---:B---3--:R-:W-:Y:S01]  /*2be0*/  FADD.FTZ R3, R47.reuse, R12 ;  /* 0x0000000c2f037221 */ /* 0x048fe20000010000 */
[----:B------:R-:W-:-:S06]  /*2bf0*/  F2FP.BF16.F32.PACK_AB R163, R47, R46 ;  /* 0x0000002e2fa3723e */ /* 0x000fcc00000010ff */
[----:B------:R-:W3:Y:S01]  /*2c00*/  MUFU.EX2 R54, R54 ;  /* 0x0000003600367308 */ /* 0x000ee20000000800 */
[----:B----4-:R-:W-:-:S07]  /*2c10*/  FADD.FTZ R12, R50, R3 ;  /* 0x00000003320c7221 */ /* 0x010fce0000010000 */
[----:B------:R-:W4:Y:S01]  /*2c20*/  MUFU.EX2 R55, R55 ;  /* 0x0000003700377308 */ /* 0x000f220000000800 */
[C---:B-1----:R-:W-:Y:S01]  /*2c30*/  FADD.FTZ R3, R51.reuse, R12 ;  /* 0x0000000c33037221 */ /* 0x042fe20000010000 */
[----:B------:R-:W-:-:S06]  /*2c40*/  F2FP.BF16.F32.PACK_AB R157, R51, R50 ;  /* 0x00000032339d723e */ /* 0x000fcc00000010ff */
[----:B------:R-:W1:Y:S01]  /*2c50*/  MUFU.EX2 R61, R61 ;  /* 0x0000003d003d7308 */ /* 0x000e620000000800 */
[----:B---3--:R-:W-:-:S07]  /*2c60*/  FADD.FTZ R12, R54, R3 ;  /* 0x00000003360c7221 */ /* 0x008fce0000010000 */
[----:B------:R-:W3:Y:S01]  /*2c70*/  MUFU.EX2 R58, R58 ;  /* 0x0000003a003a7308 */ /* 0x000ee20000000800 */
[C---:B----4-:R-:W-:Y:S01]  /*2c80*/  FADD.FTZ R3, R55.reuse, R12 ;  /* 0x0000000c37037221 */ /* 0x050fe20000010000 */
[----:B------:R-:W-:-:S06]  /*2c90*/  F2FP.BF16.F32.PACK_AB R159, R55, R54 ;  /* 0x00000036379f723e */ /* 0x000fcc00000010ff */
[----:B------:R-:W4:Y:S01]  /*2ca0*/  MUFU.EX2 R64, R64 ;  /* 0x0000004000407308 */ /* 0x000f220000000800 */
[C---:B-1----:R-:W-:Y:S01]  /*2cb0*/  FADD.FTZ R9, R61.reuse, R14 ;  /* 0x0000000e3d097221 */ /* 0x042fe20000010000 */
[----:B------:R-:W-:-:S06]  /*2cc0*/  F2FP.BF16.F32.PACK_AB R154, R61, R60 ;  /* 0x0000003c3d9a723e */ /* 0x000fcc00000010ff */
[----:B------:R-:W1:Y:S01]  /*2cd0*/  MUFU.EX2 R59, R59 ;  /* 0x0000003b003b7308 */ /* 0x000e620000000800 */
[----:B---3--:R-:W-:-:S07]  /*2ce0*/  FADD.FTZ R12, R58, R3 ;  /* 0x000000033a0c7221 */ /* 0x008fce0000010000 */
[----:B------:R-:W3:Y:S01]  /*2cf0*/  MUFU.EX2 R65, R65 ;  /* 0x0000004100417308 */ /* 0x000ee20000000800 */
[----:B----4-:R-:W-:-:S07]  /*2d00*/  FADD.FTZ R14, R64, R9 ;  /* 0x00000009400e7221 */ /* 0x010fce0000010000 */
[----:B------:R-:W4:Y:S01]  /*2d10*/  MUFU.EX2 R62, R62 ;  /* 0x0000003e003e7308 */ /* 0x000f220000000800 */
[C---:B-1----:R-:W-:Y:S01]  /*2d20*/  FADD.FTZ R3, R59.reuse, R12 ;  /* 0x0000000c3b037221 */ /* 0x042fe20000010000 */
[----:B------:R-:W-:-:S06]  /*2d30*/  F2FP.BF16.F32.PACK_AB R153, R59, R58 ;  /* 0x0000003a3b99723e */ /* 0x000fcc00000010ff */
[----:B------:R-:W1:Y:S01]  /*2d40*/  MUFU.EX2 R68, R68 ;  /* 0x0000004400447308 */ /* 0x000e620000000800 */
[C---:B---3--:R-:W-:Y:S01]  /*2d50*/  FADD.FTZ R9, R65.reuse, R14 ;  /* 0x0000000e41097221 */ /* 0x048fe20000010000 */
[----:B------:R-:W-:-:S06]  /*2d60*/  F2FP.BF16.F32.PACK_AB R172, R65, R64 ;  /* 0x0000004041ac723e */ /* 0x000fcc00000010ff */
[----:B------:R-:W3:Y:S01]  /*2d70*/  MUFU.EX2 R63, R63 ;  /* 0x0000003f003f7308 */ /* 0x000ee20000000800 */
[----:B----4-:R-:W-:-:S07]  /*2d80*/  FADD.FTZ R12, R62, R3 ;  /* 0x000000033e0c7221 */ /* 0x010fce0000010000 */
[----:B------:R-:W4:Y:S01]  /*2d90*/  MUFU.EX2 R66, R66 ;  /* 0x0000004200427308 */ /* 0x000f220000000800 */
[----:B-1----:R-:W-:-:S07]  /*2da0*/  FADD.FTZ R14, R68, R9 ;  /* 0x00000009440e7221 */ /* 0x002fce0000010000 */
[----:B------:R-:W1:Y:S01]  /*2db0*/  MUFU.EX2 R67, R67 ;  /* 0x0000004300437308 */ /* 0x000e620000000800 */
[C---:B---3--:R-:W-:Y:S01]  /*2dc0*/  FADD.FTZ R9, R63.reuse, R12 ;  /* 0x0000000c3f097221 */ /* 0x048fe20000010000 */
[----:B------:R-:W-:-:S06]  /*2dd0*/  F2FP.BF16.F32.PACK_AB R155, R63, R62 ;  /* 0x0000003e3f9b723e */ /* 0x000fcc00000010ff */
[----:B------:R-:W3:Y:S01]  /*2de0*/  MUFU.EX2 R70, R70 ;  /* 0x0000004600467308 */ /* 0x000ee20000000800 */
[----:B----4-:R-:W-:-:S07]  /*2df0*/  FADD.FTZ R12, R66, R9 ;  /* 0x00000009420c7221 */ /* 0x010fce0000010000 */
[----:B------:R3:W4:Y:S01]  /*2e00*/  MUFU.EX2 R175, R4 ;  /* 0x0000000400af7308 */ /* 0x0007220000000800 */
[C---:B-1----:R-:W-:Y:S01]  /*2e10*/  FADD.FTZ R9, R67.reuse, R12 ;  /* 0x0000000c43097221 */ /* 0x042fe20000010000 */
[----:B------:R-:W-:-:S06]  /*2e20*/  F2FP.BF16.F32.PACK_AB R173, R67, R66 ;  /* 0x0000004243ad723e */ /* 0x000fcc00000010ff */
[----:B------:R-:W1:Y:S01]  /*2e30*/  MUFU.EX2 R11, R11 ;  /* 0x0000000b000b7308 */ /* 0x000e620000000800 */
[----:B---3--:R-:W-:-:S04]  /*2e40*/  FADD.FTZ R4, R70, R9 ;  /* 0x0000000946047221 */ /* 0x008fc80000010000 */
[C---:B----4-:R-:W-:Y:S01]  /*2e50*/  FADD.FTZ R4, R175.reuse, R4 ;  /* 0x00000004af047221 */ /* 0x050fe20000010000 */
[----:B------:R-:W-:Y:S01]  /*2e60*/  F2FP.BF16.F32.PACK_AB R175, R175, R70 ;  /* 0x00000046afaf723e */ /* 0x000fe200000010ff */
[C---:B-1----:R-:W-:Y:S01]  /*2e70*/  FADD.FTZ R3, R11.reuse, R14 ;  /* 0x0000000e0b037221 */ /* 0x042fe20000010000 */
[----:B------:R-:W-:Y:S01]  /*2e80*/  F2FP.BF16.F32.PACK_AB R174, R11, R68 ;  /* 0x000000440bae723e */ /* 0x000fe200000010ff */
[----:B0-----:R-:W-:Y:S06]  /*2e90*/  @!P0 BRA `(.L_x_249) ;  /* 0x0000000000048947 */ /* 0x001fec0003800000 */
[----:B------:R-:W-:Y:S01]  /*2ea0*/  BPT.TRAP 0x1 ;  /* 0x000000040000795c */ /* 0x000fe20000300000 */
.L_x_249:
[----:B------:R0:W1:Y:S01]  /*2eb0*/  SYNCS.PHASECHK.TRANS64.TRYWAIT P2, [R5+URZ+0x22850], R10 ;  /* 0x0228500a050075a7 */ /* 0x000062000804017f */
[----:B------:R-:W-:Y:S05]  /*2ec0*/  @!P0 BRA `(.L_x_250) ;  /* 0x0000000000048947 */ /* 0x000fea0003800000 */
[----:B------:R-:W-:Y:S01]  /*2ed0*/  BPT.TRAP 0x1 ;  /* 0x000000040000795c */ /* 0x000fe20000300000 */
.L_x_250:
[----:B-1----:R-:W-:Y:S05]  /*2ee0*/  @P2 BRA `(.L_x_251) ;  /* 0x0000000000082947 */ /* 0x002fea0003800000 */
[----:B------:R-:W1:Y:S02]  /*2ef0*/  SYNCS.PHASECHK.TRANS64.TRYWAIT P2, [R5+URZ+0x22850], R10 ;  /* 0x0228500a050075a7 */ /* 0x000e64000804017f */
[----:B-1----:R-:W-:Y:S05]  /*2f00*/  @!P2 BRA `(.L_x_252) ;  /* 0x0000009c0014a947 */ /* 0x002fea0003800000 */
.L_x_251:
[----:B------:R-:W-:Y:S01]  /*2f10*/  R2UR UR6, R6 ;  /* 0x00000000060672ca */ /* 0x000fe200000e0000 */
[----:B------:R3:W-:Y:S01]  /*2f20*/  BAR.SYNC.DEFER_BLOCKING R8, 0x100 ;  /* 0x000400080000751d */ /* 0x0007e20000010000 */
[----:B------:R-:W-:Y:S01]  /*2f30*/  UISETP.GE.AND UP0, UPT, UR43, 0x61, UPT ;  /* 0x000000612b00788c */ /* 0x000fe2000bf06270 */
[----:B012---:R-:W-:-:S04]  /*2f40*/  @!P1 VIADD R5, R5, 0x22860 ;  /* 0x0002286005059836 */ /* 0x007fc80000000000 */
[----:B------:R-:W-:Y:S01]  /*2f50*/  UMOV UR7, 0x40000040 ;  /* 0x4000004000077882 */ /* 0x000fe20000000000 */
[----:B------:R-:W-:Y:S02]  /*2f60*/  PLOP3.LUT P2, PT, PT, PT, UP0, 0x80, 0x0 ;  /* 0x000000000000781c */ /* 0x000fe40003f4f008 */
[----:B------:R-:W-:-:S03]  /*2f70*/  @!P1 PRMT R5, RZ, 0x654, R5 ;  /* 0x00000654ff059816 */ /* 0x000fc60000000005 */
[----:B------:R-:W-:-:S04]  /*2f80*/  UIADD3 UR6, UR6, 0x400, URZ ;  /* 0x0000040006067890 */ /* 0x000fc8000fffe03f */
[----:B------:R-:W-:-:S04]  /*2f90*/  USHF.R.U32.HI UR6, URZ, 0x4, UR6 ;  /* 0x000000043f067899 */ /* 0x000fc80008011606 */
[----:B------:R-:W-:-:S04]  /*2fa0*/  ULOP3.LUT UR6, UR6, 0x3fff, URZ, 0xc0, !UPT ;  /* 0x00003fff06067892 */ /* 0x000fc8000f8ec03f */
[----:B------:R-:W-:Y:S01]  /*2fb0*/  ULOP3.LUT UR21, UR6, 0x3000000, URZ, 0xfc, !UPT ;  /* 0x0300000006157892 */ /* 0x000fe2000f8efc3f */
[----:B------:R-:W-:-:S03]  /*2fc0*/  WARPGROUP.ARRIVE ;  /* 0x00000000000079c5 */ /* 0x000fc60000000000 */
[----:B------:R-:W-:-:S07]  /*2fd0*/  UIMAD UR11, UR37, 0xc00, UR21 ;  /* 0x00000c00250b78a4 */ /* 0x000fce000f8e0215 */
        /* <DEDUP_REMOVED lines=39> */
.L_x_262:
        /* <DEDUP_REMOVED lines=8> */
[----:B0-----:R-:W-:Y:S11]  /*32d0*/  @!P0 BRA `(.L_x_254) ;  /* 0x0000000000048947 */ /* 0x001ff60003800000 */
[----:B------:R-:W-:Y:S01]  /*32e0*/  BPT.TRAP 0x1 ;  /* 0x000000040000795c */ /* 0x000fe20000300000 */
.L_x_254:
[----:B------:R-:W0:Y:S01]  /*32f0*/  S2UR UR7, SR_CgaCtaId ;  /* 0x00000000000779c3 */ /* 0x000e220000008800 */
[----:B------:R-:W-:Y:S01]  /*3300*/  UMOV UR6, 0x400 ;  /* 0x0000040000067882 */ /* 0x000fe20000000000 */
[----:B---3--:R-:W-:-:S05]  /*3310*/  IMAD.U32 R5, RZ, RZ, UR38 ;  /* 0x00000026ff057e24 */ /* 0x008fca000f8e00ff */
[----:B------:R-:W-:Y:S01]  /*3320*/  SHF.L.U32 R5, R5, 0x1f, RZ ;  /* 0x0000001f05057819 */ /* 0x000fe200000006ff */
[----:B0-----:R-:W-:-:S04]  /*3330*/  ULEA UR6, UR7, UR6, 0x18 ;  /* 0x0000000607067291 */ /* 0x001fc8000f8ec03f */
[----:B------:R-:W-:-:S09]  /*3340*/  ULEA UR23, UR37, UR6, 0x3 ;  /* 0x0000000625177291 */ /* 0x000fd2000f8e183f */
[----:B------:R0:W1:Y:S01]  /*3350*/  SYNCS.PHASECHK.TRANS64.TRYWAIT P3, [UR23+0x22830], R5 ;  /* 0x02283005ff0075a7 */ /* 0x0000620008060157 */
[----:B------:R-:W-:Y:S05]  /*3360*/  @!P0 BRA `(.L_x_255) ;  /* 0x0000000000048947 */ /* 0x000fea0003800000 */
[----:B------:R-:W-:Y:S01]  /*3370*/  BPT.TRAP 0x1 ;  /* 0x000000040000795c */ /* 0x000fe20000300000 */
.L_x_255:
[----:B-1----:R-:W-:Y:S05]  /*3380*/  @P3 BRA `(.L_x_256) ;  /* 0x0000000000083947 */ /* 0x002fea0003800000 */
[----:B------:R-:W1:Y:S02]  /*3390*/  SYNCS.PHASECHK.TRANS64.TRYWAIT P3, [UR23+0x22830], R5 ;  /* 0x02283005ff0075a7 */ /* 0x000e640008060157 */
[----:B-1----:R-:W-:Y:S05]  /*33a0*/  @!P3 BRA `(.L_x_257) ;  /* 0x000000980000b947 */ /* 0x002fea0003800000 */
.L_x_256:
        /* <DEDUP_REMOVED lines=12> */
[----:B------:R-:W-:Y:S01]  /*3470*/  HGMMA.64x96x16.F32.BF16 R152, gdesc[UR8], R152, gsb0 ;  /* 0x01600000089879f0 */ /* 0x000fe20008001898 */
[----:B------:R-:W-:Y:S02]  /*3480*/  UMOV UR10, UR22 ;  /* 0x00000016000a7c82 */ /* 0x000fe40008000000 */
[----:B------:R-:W-:Y:S02]  /*3490*/  WARPGROUP.DEPBAR.LE gsb0, 0x0 ;  /* 0x00008000000079c5 */ /* 0x000fe40000010000 */
[----:B------:R-:W-:-:S06]  /*34a0*/  WARPGROUP.ARRIVE ;  /* 0x00000000000079c5 */ /* 0x000fcc0000000000 */
[----:B------:R-:W-:Y:S03]  /*34b0*/  HGMMA.64x96x16.F32.BF16 R152, gdesc[UR12], R152, gsb0 ;  /* 0x016000000c9879f0 */ /* 0x000fe60008001898 */
[----:B------:R-:W-:Y:S02]  /*34c0*/  WARPGROUP.DEPBAR.LE gsb0, 0x0 ;  /* 0x00008000000079c5 */ /* 0x000fe40000010000 */
[----:B------:R-:W-:-:S06]  /*34d0*/  WARPGROUP.ARRIVE ;  /* 0x00000000000079c5 */ /* 0x000fcc0000000000 */
[----:B------:R-:W-:Y:S03]  /*34e0*/  HGMMA.64x96x16.F32.BF16 R152, gdesc[UR16], R152, gsb0 ;  /* 0x01600000109879f0 */ /* 0x000fe60008001898 */
[----:B------:R-:W-:Y:S02]  /*34f0*/  WARPGROUP.DEPBAR.LE gsb0, 0x0 ;  /* 0x00008000000079c5 */ /* 0x000fe40000010000 */
[----:B-1----:R-:W-:Y:S02]  /*3500*/  FMNMX.FTZ R0, R152, R9, !PT ;  /* 0x0000000998007209 */ /* 0x002fe40007810000 */
[----:B------:R-:W-:Y:S02]  /*3510*/  FMNMX.FTZ R8, R154, R204, !PT ;  /* 0x000000cc9a087209 */ /* 0x000fe40007810000 */
        /* <DEDUP_REMOVED lines=41> */
[----:B------:R1:W-:Y:S01]  /*37b0*/  MUFU.EX2 R8, R153 ;  /* 0x0000009900087308 */ /* 0x0003e20000000800 */
[----:B------:R-:W-:Y:S01]  /*37c0*/  FMUL.FTZ R6, R6, UR10 ;  /* 0x0000000a06067c20 */ /* 0x000fe20008410000 */
[----:B------:R-:W-:Y:S01]  /*37d0*/  FMNMX.FTZ R12, R170, R7, !PT ;  /* 0x00000007aa0c7209 */ /* 0x000fe20007810000 */
[--C-:B------:R-:W-:Y:S01]  /*37e0*/  FFMA.FTZ R172, R172, UR10, -R205.reuse ;  /* 0x0000000aacac7c23 */ /* 0x100fe200080108cd */
[--C-:B------:R-:W-:Y:S01]  /*37f0*/  FFMA.FTZ R11, R157, UR10, -R205.reuse ;  /* 0x0000000a9d0b7c23 */ /* 0x100fe200080108cd */
[--C-:B------:R-:W-:Y:S01]  /*3800*/  FFMA.FTZ R156, R156, UR10, -R205.reuse ;  /* 0x0000000a9c9c7c23 */ /* 0x100fe200080108cd */
[----:B------:R-:W-:Y:S01]  /*3810*/  FMNMX.FTZ R7, R171, R12, !PT ;  /* 0x0000000cab077209 */ /* 0x000fe20007810000 */
[--C-:B------:R-:W-:Y:S01]  /*3820*/  FFMA.FTZ R157, R177, UR10, -R205.reuse ;  /* 0x0000000ab19d7c23 */ /* 0x100fe200080108cd */
[----:B------:R-:W2:Y:S01]  /*3830*/  MUFU.EX2 R6, R6 ;  /* 0x0000000600067308 */ /* 0x000ea20000000800 */
[--C-:B-1----:R-:W-:Y:S01]  /*3840*/  FFMA.FTZ R153, R173, UR10, -R205.reuse ;  /* 0x0000000aad997c23 */ /* 0x102fe200080108cd */
[----:B------:R-:W-:Y:S01]  /*3850*/  FMNMX.FTZ R14, R174, R7, !PT ;  /* 0x00000007ae0e7209 */ /* 0x000fe20007810000 */
[--C-:B------:R-:W-:Y:S01]  /*3860*/  FFMA.FTZ R173, R192, UR10, -R205.reuse ;  /* 0x0000000ac0ad7c23 */ /* 0x100fe200080108cd */
[--C-:B------:R-:W-:Y:S01]  /*3870*/  FFMA.FTZ R177, R196, UR10, -R205.reuse ;  /* 0x0000000ac4b17c23 */ /* 0x100fe200080108cd */
[--C-:B------:R-:W-:Y:S01]  /*3880*/  FFMA.FTZ R160, R160, UR10, -R205.reuse ;  /* 0x0000000aa0a07c23 */ /* 0x100fe200080108cd */
[----:B------:R-:W-:Y:S01]  /*3890*/  FMNMX.FTZ R7, R175, R14, !PT ;  /* 0x0000000eaf077209 */ /* 0x000fe20007810000 */
[--C-:B------:R-:W-:Y:S01]  /*38a0*/  FFMA.FTZ R15, R165, UR10, -R205.reuse ;  /* 0x0000000aa50f7c23 */ /* 0x100fe200080108cd */
[----:B------:R-:W1:Y:S01]  /*38b0*/  MUFU.EX2 R9, R9 ;  /* 0x0000000900097308 */ /* 0x000e620000000800 */
[--C-:B------:R-:W-:Y:S01]  /*38c0*/  FFMA.FTZ R21, R169, UR10, -R205.reuse ;  /* 0x0000000aa9157c23 */ /* 0x100fe200080108cd */
[----:B------:R-:W-:Y:S01]  /*38d0*/  FMNMX.FTZ R14, R178, R7, !PT ;  /* 0x00000007b20e7209 */ /* 0x000fe20007810000 */
[--C-:B------:R-:W-:Y:S01]  /*38e0*/  FFMA.FTZ R165, R184, UR10, -R205.reuse ;  /* 0x0000000ab8a57c23 */ /* 0x100fe200080108cd */
[--C-:B------:R-:W-:Y:S01]  /*38f0*/  FFMA.FTZ R184, R193, UR10, -R205.reuse ;  /* 0x0000000ac1b87c23 */ /* 0x100fe200080108cd */
[--C-:B------:R-:W-:Y:S01]  /*3900*/  FFMA.FTZ R169, R188, UR10, -R205.reuse ;  /* 0x0000000abca97c23 */ /* 0x100fe200080108cd */
[----:B------:R-:W-:Y:S01]  /*3910*/  FMNMX.FTZ R7, R179, R14, !PT ;  /* 0x0000000eb3077209 */ /* 0x000fe20007810000 */
[----:B------:R-:W-:Y:S01]  /*3920*/  FFMA.FTZ R188, R197, UR10, -R205 ;  /* 0x0000000ac5bc7c23 */ /* 0x000fe200080108cd */
[----:B------:R-:W-:Y:S01]  /*3930*/  MUFU.EX2 R14, R164 ;  /* 0x000000a4000e7308 */ /* 0x000fe20000000800 */
[-C--:B--2---:R-:W-:Y:S01]  /*3940*/  FMUL.FTZ R24, R24, R6.reuse ;  /* 0x0000000618187220 */ /* 0x084fe20000410000 */
[----:B------:R-:W-:Y:S01]  /*3950*/  FMNMX.FTZ R20, R182, R7, !PT ;  /* 0x00000007b6147209 */ /* 0x000fe20007810000 */
[-C--:B------:R-:W-:Y:S01]  /*3960*/  FMUL.FTZ R25, R25, R6.reuse ;  /* 0x0000000619197220 */ /* 0x080fe20000410000 */
[-C--:B------:R-:W-:Y:S01]  /*3970*/  FMUL.FTZ R28, R28, R6.reuse ;  /* 0x000000061c1c7220 */ /* 0x080fe20000410000 */
[----:B------:R-:W-:Y:S01]  /*3980*/  FMUL.FTZ R29, R29, R6 ;  /* 0x000000061d1d7220 */ /* 0x000fe20000410000 */
[----:B------:R-:W-:Y:S01]  /*3990*/  FMNMX.FTZ R7, R183, R20, !PT ;  /* 0x00000014b7077209 */ /* 0x000fe20007810000 */
[-C--:B------:R-:W-:Y:S01]  /*39a0*/  FMUL.FTZ R32, R32, R6.reuse ;  /* 0x0000000620207220 */ /* 0x080fe20000410000 */
[----:B------:R2:W-:Y:S01]  /*39b0*/  MUFU.EX2 R10, R156 ;  /* 0x0000009c000a7308 */ /* 0x0005e20000000800 */
[----:B-1----:R-:W-:Y:S01]  /*39c0*/  FFMA.FTZ R3, R6, R3, R9 ;  /* 0x0000000306037223 */ /* 0x002fe20000010009 */
[----:B------:R-:W-:Y:S01]  /*39d0*/  FMNMX.FTZ R20, R186, R7, !PT ;  /* 0x00000007ba147209 */ /* 0x000fe20007810000 */
[-C--:B------:R-:W-:Y:S01]  /*39e0*/  FMUL.FTZ R33, R33, R6.reuse ;  /* 0x0000000621217220 */ /* 0x080fe20000410000 */
[----:B------:R-:W-:Y:S01]  /*39f0*/  FMUL.FTZ R36, R36, R6 ;  /* 0x0000000624247220 */ /* 0x000fe20000410000 */
[----:B------:R-:W-:Y:S01]  /*3a00*/  FADD.FTZ R3, R8, R3 ;  /* 0x0000000308037221 */ /* 0x000fe20000010000 */
[----:B------:R-:W-:Y:S01]  /*3a10*/  FMNMX.FTZ R7, R187, R20, !PT ;  /* 0x00000014bb077209 */ /* 0x000fe20007810000 */
[-C--:B------:R-:W-:Y:S01]  /*3a20*/  FMUL.FTZ R37, R37, R6.reuse ;  /* 0x0000000625257220 */ /* 0x080fe20000410000 */
[----:B------:R-:W-:Y:S01]  /*3a30*/  MUFU.EX2 R11, R11 ;  /* 0x0000000b000b7308 */ /* 0x000fe20000000800 */
[--C-:B--2---:R-:W-:Y:S01]  /*3a40*/  FFMA.FTZ R156, R176, UR10, -R205.reuse ;  /* 0x0000000ab09c7c23 */ /* 0x104fe200080108cd */
[----:B------:R-:W-:Y:S01]  /*3a50*/  FMNMX.FTZ R20, R190, R7, !PT ;  /* 0x00000007be147209 */ /* 0x000fe20007810000 */
[-C--:B------:R-:W-:Y:S01]  /*3a60*/  FMUL.FTZ R40, R40, R6.reuse ;  /* 0x0000000628287220 */ /* 0x080fe20000410000 */
[----:B------:R-:W-:Y:S01]  /*3a70*/  IADD3 R176, -R22, 0xb, RZ ;  /* 0x0000000b16b07810 */ /* 0x000fe20007ffe1ff */
[----:B------:R-:W-:Y:S01]  /*3a80*/  FMUL.FTZ R41, R41, R6 ;  /* 0x0000000629297220 */ /* 0x000fe20000410000 */
[----:B------:R-:W-:Y:S01]  /*3a90*/  FMNMX.FTZ R7, R191, R20, !PT ;  /* 0x00000014bf077209 */ /* 0x000fe20007810000 */
[-C--:B------:R-:W-:Y:S01]  /*3aa0*/  FMUL.FTZ R44, R44, R6.reuse ;  /* 0x000000062c2c7220 */ /* 0x080fe20000410000 */
[----:B------:R1:W-:Y:S01]  /*3ab0*/  MUFU.EX2 R12, R160 ;  /* 0x000000a0000c7308 */ /* 0x0003e20000000800 */
[-C--:B------:R-:W-:Y:S01]  /*3ac0*/  FMUL.FTZ R45, R45, R6.reuse ;  /* 0x000000062d2d7220 */ /* 0x080fe20000410000 */
[----:B------:R-:W-:Y:S01]  /*3ad0*/  FMNMX.FTZ R20, R194, R7, !PT ;  /* 0x00000007c2147209 */ /* 0x000fe20007810000 */
[-C--:B------:R-:W-:Y:S01]  /*3ae0*/  FMUL.FTZ R48, R48, R6.reuse ;  /* 0x0000000630307220 */ /* 0x080fe20000410000 */
[-C--:B------:R-:W-:Y:S01]  /*3af0*/  FMUL.FTZ R49, R49, R6.reuse ;  /* 0x0000000631317220 */ /* 0x080fe20000410000 */
[----:B------:R-:W-:Y:S01]  /*3b00*/  FMUL.FTZ R52, R52, R6 ;  /* 0x0000000634347220 */ /* 0x000fe20000410000 */
[----:B------:R-:W-:Y:S01]  /*3b10*/  FMNMX.FTZ R7, R195, R20, !PT ;  /* 0x00000014c3077209 */ /* 0x000fe20007810000 */
[-C--:B------:R-:W-:Y:S01]  /*3b20*/  FMUL.FTZ R53, R53, R6.reuse ;  /* 0x0000000635357220 */ /* 0x080fe20000410000 */
[----:B------:R2:W-:Y:S01]  /*3b30*/  MUFU.EX2 R20, R172 ;  /* 0x000000ac00147308 */ /* 0x0005e20000000800 */
[--C-:B-1----:R-:W-:Y:S01]  /*3b40*/  FFMA.FTZ R160, R168, UR10, -R205.reuse ;  /* 0x0000000aa8a07c23 */ /* 0x102fe200080108cd */
[----:B------:R-:W-:Y:S01]  /*3b50*/  FMNMX.FTZ R152, R198, R7, !PT ;  /* 0x00000007c6987209 */ /* 0x000fe20007810000 */
[-C--:B------:R-:W-:Y:S01]  /*3b60*/  FMUL.FTZ R56, R56, R6.reuse ;  /* 0x0000000638387220 */ /* 0x080fe20000410000 */
[----:B------:R-:W-:Y:S01]  /*3b70*/  F2FP.BF16.F32.PACK_AB R168, R8, R9 ;  /* 0x0000000908a8723e */ /* 0x000fe200000010ff */
[----:B------:R-:W-:Y:S01]  /*3b80*/  FMUL.FTZ R57, R57, R6 ;  /* 0x0000000639397220 */ /* 0x000fe20000410000 */
[----:B------:R-:W-:Y:S01]  /*3b90*/  FMNMX.FTZ R7, R199, R152, !PT ;  /* 0x00000098c7077209 */ /* 0x000fe20007810000 */
[--C-:B------:R-:W-:Y:S01]  /*3ba0*/  FFMA.FTZ R152, R180, UR10, -R205.reuse ;  /* 0x0000000ab4987c23 */ /* 0x100fe200080108cd */
[----:B------:R-:W-:Y:S01]  /*3bb0*/  MUFU.EX2 R13, R13 ;  /* 0x0000000d000d7308 */ /* 0x000fe20000000800 */
[--C-:B--2---:R-:W-:Y:S01]  /*3bc0*/  FFMA.FTZ R172, R185, UR10, -R205.reuse ;  /* 0x0000000ab9ac7c23 */ /* 0x104fe200080108cd */
[----:B------:R-:W-:Y:S01]  /*3bd0*/  FFMA.FTZ R180, R189, UR10, -R205 ;  /* 0x0000000abdb47c23 */ /* 0x000fe200080108cd */
[----:B------:R-:W1:Y:S01]  /*3be0*/  SHFL.BFLY PT, R164, R7, 0x2, 0x1f ;  /* 0x0c401f0007a47f89 */ /* 0x000e6200000e0000 */
        /* <DEDUP_REMOVED lines=22> */
[----:B------:R-:W-:Y:S01]  /*3d50*/  FMUL.FTZ R97, R97, R6 ;  /* 0x0000000661617220 */ /* 0x000fe20000410000 */
[----:B-1----:R-:W-:Y:S01]  /*3d60*/  FMNMX.FTZ R164, R7, R164, !PT ;  /* 0x000000a407a47209 */ /* 0x002fe20007810000 */
[-C--:B------:R-:W-:Y:S01]  /*3d70*/  FMUL.FTZ R100, R100, R6.reuse ;  /* 0x0000000664647220 */ /* 0x080fe20000410000 */
[-C--:B------:R-:W-:Y:S01]  /*3d80*/  FMUL.FTZ R101, R101, R6.reuse ;  /* 0x0000000665657220 */ /* 0x080fe20000410000 */
        /* <DEDUP_REMOVED lines=26> */
[----:B-1----:R-:W-:Y:S01]  /*3f30*/  FMNMX.FTZ R7, R164, R7, !PT ;  /* 0x00000007a4077209 */ /* 0x002fe20007810000 */
[----:B------:R-:W-:Y:S01]  /*3f40*/  MUFU.EX2 R152, R152 ;  /* 0x0000009800987308 */ /* 0x000fe20000000800 */
[-C--:B------:R-:W-:Y:S01]  /*3f50*/  FMUL.FTZ R148, R148, R6.reuse ;  /* 0x0000000694947220 */ /* 0x080fe20000410000 */
[----:B------:R-:W-:-:S02]  /*3f60*/  FMUL.FTZ R149, R149, R6 ;  /* 0x0000000695957220 */ /* 0x000fc40000410000 */
[----:B------:R-:W-:-:S04]  /*3f70*/  FADD.FTZ R164, -R7, R204 ;  /* 0x000000cc07a47221 */ /* 0x000fc80000010100 */
[----:B------:R-:W-:Y:S01]  /*3f80*/  FMUL.FTZ R181, R164, UR10 ;  /* 0x0000000aa4b57c20 */ /* 0x000fe20008410000 */
[----:B------:R-:W-:Y:S01]  /*3f90*/  FMUL.FTZ R164, R7, UR10 ;  /* 0x0000000a07a47c20 */ /* 0x000fe20008410000 */
[----:B------:R-:W-:Y:S03]  /*3fa0*/  MUFU.EX2 R161, R161 ;  /* 0x000000a100a17308 */ /* 0x000fe60000000800 */
        /* <DEDUP_REMOVED lines=12> */
[----:B------:R-:W-:Y:S01]  /*4070*/  IMAD.U32 R186, RZ, RZ, UR23 ;  /* 0x00000017ffba7e24 */ /* 0x000fe2000f8e00ff */
[----:B------:R-:W1:Y:S01]  /*4080*/  MUFU.EX2 R192, R192 ;  /* 0x000000c000c07308 */ /* 0x000e620000000800 */
[--C-:B------:R-:W-:Y:S01]  /*4090*/  FFMA.FTZ R204, R163, UR10, -R164.reuse ;  /* 0x0000000aa3cc7c23 */ /* 0x100fe200080108a4 */
[----:B------:R-:W-:Y:S01]  /*40a0*/  FFMA.FTZ R163, R166, UR10, -R164 ;  /* 0x0000000aa6a37c23 */ /* 0x000fe200080108a4 */
[----:B------:R-:W-:-:S02]  /*40b0*/  @!P1 VIADD R154, R186, 0x22840 ;  /* 0x00022840ba9a9836 */ /* 0x000fc40000000000 */
[--C-:B------:R-:W-:Y:S01]  /*40c0*/  FFMA.FTZ R206, R167, UR10, -R164.reuse ;  /* 0x0000000aa7ce7c23 */ /* 0x100fe200080108a4 */
[--C-:B------:R-:W-:Y:S01]  /*40d0*/  FFMA.FTZ R189, R170, UR10, -R164.reuse ;  /* 0x0000000aaabd7c23 */ /* 0x100fe200080108a4 */
[--C-:B------:R-:W-:Y:S01]  /*40e0*/  FFMA.FTZ R208, R171, UR10, -R164.reuse ;  /* 0x0000000aabd07c23 */ /* 0x100fe200080108a4 */
[----:B------:R-:W-:Y:S01]  /*40f0*/  FFMA.FTZ R193, R174, UR10, -R164 ;  /* 0x0000000aaec17c23 */ /* 0x000fe200080108a4 */
[----:B------:R-:W2:Y:S01]  /*4100*/  MUFU.EX2 R155, R155 ;  /* 0x0000009b009b7308 */ /* 0x000ea20000000800 */
[----:B------:R-:W-:Y:S01]  /*4110*/  @!P1 PRMT R154, RZ, 0x654, R154 ;  /* 0x00000654ff9a9816 */ /* 0x000fe2000000009a */
[----:B------:R3:W-:Y:S06]  /*4120*/  BAR.ARV R176, 0x100 ;  /* 0x000400b00000751d */ /* 0x0007ec0000002000 */
[----:B------:R-:W4:Y:S01]  /*4130*/  MUFU.EX2 R185, R185 ;  /* 0x000000b900b97308 */ /* 0x000f220000000800 */
[----:B-1----:R-:W-:Y:S01]  /*4140*/  FFMA.FTZ R4, R181, R4, R192 ;  /* 0x00000004b5047223 */ /* 0x002fe200000100c0 */
[----:B------:R1:W-:Y:S01]  /*4150*/  @!P1 SYNCS.ARRIVE.TRANS64.RED.A1T0 RZ, [R154+URZ], RZ ;  /* 0x000000ff9aff99a7 */ /* 0x0003e2000810043f */
[--C-:B------:R-:W-:Y:S01]  /*4160*/  FFMA.FTZ R212, R187, UR10, -R164.reuse ;  /* 0x0000000abbd47c23 */ /* 0x100fe200080108a4 */
[--C-:B------:R-:W-:Y:S01]  /*4170*/  FFMA.FTZ R187, R190, UR10, -R164.reuse ;  /* 0x0000000abebb7c23 */ /* 0x100fe200080108a4 */
[--C-:B------:R-:W-:Y:S01]  /*4180*/  FFMA.FTZ R190, R191, UR10, -R164.reuse ;  /* 0x0000000abfbe7c23 */ /* 0x100fe200080108a4 */
[--C-:B------:R-:W-:Y:S01]  /*4190*/  FFMA.FTZ R191, R194, UR10, -R164.reuse ;  /* 0x0000000ac2bf7c23 */ /* 0x100fe200080108a4 */
[----:B------:R-:W-:Y:S01]  /*41a0*/  FFMA.FTZ R195, R195, UR10, -R164 ;  /* 0x0000000ac3c37c23 */ /* 0x000fe200080108a4 */
[----:B------:R-:W5:Y:S01]  /*41b0*/  MUFU.EX2 R196, R196 ;  /* 0x000000c400c47308 */ /* 0x000f620000000800 */
[----:B--2---:R-:W-:Y:S01]  /*41c0*/  FADD.FTZ R4, R155, R4 ;  /* 0x000000049b047221 */ /* 0x004fe20000010000 */
[----:B-1----:R-:W-:Y:S01]  /*41d0*/  FADD.FTZ R154, R10, R3 ;  /* 0x000000030a9a7221 */ /* 0x002fe20000010000 */
[--C-:B------:R-:W-:Y:S01]  /*41e0*/  FFMA.FTZ R198, R198, UR10, -R164.reuse ;  /* 0x0000000ac6c67c23 */ /* 0x100fe200080108a4 */
[----:B------:R-:W-:Y:S01]  /*41f0*/  FFMA.FTZ R199, R199, UR10, -R164 ;  /* 0x0000000ac7c77c23 */ /* 0x000fe200080108a4 */
[----:B------:R-:W-:Y:S01]  /*4200*/  F2FP.BF16.F32.PACK_AB R158, R161, R152 ;  /* 0x00000098a19e723e */ /* 0x000fe200000010ff */
[----:B------:R-:W-:Y:S01]  /*4210*/  FADD.FTZ R3, R11, R154 ;  /* 0x0000009a0b037221 */ /* 0x000fe20000010000 */
[----:B------:R-:W-:Y:S01]  /*4220*/  F2FP.BF16.F32.PACK_AB R162, R153, R20 ;  /* 0x0000001499a2723e */ /* 0x000fe200000010ff */
[----:B------:R-:W1:Y:S01]  /*4230*/  MUFU.EX2 R159, R159 ;  /* 0x0000009f009f7308 */ /* 0x000e620000000800 */
[----:B----4-:R-:W-:Y:S01]  /*4240*/  FADD.FTZ R9, R185, R4 ;  /* 0x00000004b9097221 */ /* 0x010fe20000010000 */
[----:B------:R-:W-:Y:S01]  /*4250*/  FADD.FTZ R154, R12, R3 ;  /* 0x000000030c9a7221 */ /* 0x000fe20000010000 */
[----:B------:R-:W-:Y:S01]  /*4260*/  F2FP.BF16.F32.PACK_AB R170, R11, R10 ;  /* 0x0000000a0baa723e */ /* 0x000fe200000010ff */
[-C--:B------:R-:W-:Y:S01]  /*4270*/  FMUL.FTZ R26, R26, R181.reuse ;  /* 0x000000b51a1a7220 */ /* 0x080fe20000410000 */
[C---:B------:R-:W-:Y:S01]  /*4280*/  F2FP.BF16.F32.PACK_AB R164, R13.reuse, R12 ;  /* 0x0000000c0da4723e */ /* 0x040fe200000010ff */
[----:B------:R-:W-:Y:S01]  /*4290*/  FADD.FTZ R3, R13, R154 ;  /* 0x0000009a0d037221 */ /* 0x000fe20000010000 */
[----:B------:R-:W-:Y:S01]  /*42a0*/  F2FP.BF16.F32.PACK_AB R166, R15, R14 ;  /* 0x0000000e0fa6723e */ /* 0x000fe200000010ff */
        /* <DEDUP_REMOVED lines=8> */
[----:B------:R-:W4:Y:S01]  /*4330*/  MUFU.EX2 R163, R163 ;  /* 0x000000a300a37308 */ /* 0x000f220000000800 */
[----:B-1----:R-:W-:Y:S01]  /*4340*/  FADD.FTZ R9, R159, R4 ;  /* 0x000000049f097221 */ /* 0x002fe20000010000 */
[----:B------:R-:W-:Y:S01]  /*4350*/  FADD.FTZ R154, R160, R3 ;  /* 0x00000003a09a7221 */ /* 0x000fe20000010000 */
[----:B------:R-:W-:Y:S01]  /*4360*/  F2FP.BF16.F32.PACK_AB R160, R21, R160 ;  /* 0x000000a015a0723e */ /* 0x000fe200000010ff */
[-C--:B------:R-:W-:Y:S01]  /*4370*/  FMUL.FTZ R35, R35, R181.reuse ;  /* 0x000000b523237220 */ /* 0x080fe20000410000 */
[-C--:B------:R-:W-:Y:S01]  /*4380*/  FMUL.FTZ R38, R38, R181.reuse ;  /* 0x000000b526267220 */ /* 0x080fe20000410000 */
[----:B------:R-:W-:Y:S01]  /*4390*/  FADD.FTZ R3, R21, R154 ;  /* 0x0000009a15037221 */ /* 0x000fe20000010000 */
[-C--:B------:R-:W-:Y:S01]  /*43a0*/  FMUL.FTZ R39, R39, R181.reuse ;  /* 0x000000b527277220 */ /* 0x080fe20000410000 */
[----:B------:R-:W1:Y:S01]  /*43b0*/  MUFU.EX2 R206, R206 ;  /* 0x000000ce00ce7308 */ /* 0x000e620000000800 */
[----:B--2---:R-:W-:Y:S01]  /*43c0*/  FADD.FTZ R4, R204, R9 ;  /* 0x00000009cc047221 */ /* 0x004fe20000010000 */
[----:B------:R-:W-:Y:S01]  /*43d0*/  FADD.FTZ R154, R20, R3 ;  /* 0x00000003149a7221 */ /* 0x000fe20000010000 */
[-C--:B------:R-:W-:Y:S01]  /*43e0*/  FMUL.FTZ R42, R42, R181.reuse ;  /* 0x000000b52a2a7220 */ /* 0x080fe20000410000 */
[-C--:B------:R-:W-:Y:S01]  /*43f0*/  FMUL.FTZ R43, R43, R181.reuse ;  /* 0x000000b52b2b7220 */ /* 0x080fe20000410000 */
[-C--:B------:R-:W-:Y:S01]  /*4400*/  FMUL.FTZ R46, R46, R181.reuse ;  /* 0x000000b52e2e7220 */ /* 0x080fe20000410000 */
[----:B------:R-:W-:Y:S01]  /*4410*/  FADD.FTZ R3, R153, R154 ;  /* 0x0000009a99037221 */ /* 0x000fe20000010000 */
[-C--:B------:R-:W-:Y:S01]  /*4420*/  FMUL.FTZ R47, R47, R181.reuse ;  /* 0x000000b52f2f7220 */ /* 0x080fe20000410000 */
[----:B------:R-:W2:Y:S01]  /*4430*/  MUFU.EX2 R189, R189 ;  /* 0x000000bd00bd7308 */ /* 0x000ea20000000800 */
[----:B----4-:R-:W-:Y:S01]  /*4440*/  FADD.FTZ R9, R163, R4 ;  /* 0x00000004a3097221 */ /* 0x010fe20000010000 */
[----:B------:R-:W-:Y:S01]  /*4450*/  FADD.FTZ R154, R156, R3 ;  /* 0x000000039c9a7221 */ /* 0x000fe20000010000 */
[----:B------:R-:W-:Y:S01]  /*4460*/  F2FP.BF16.F32.PACK_AB R156, R157, R156 ;  /* 0x0000009c9d9c723e */ /* 0x000fe200000010ff */
[-C--:B------:R-:W-:Y:S01]  /*4470*/  FMUL.FTZ R50, R50, R181.reuse ;  /* 0x000000b532327220 */ /* 0x080fe20000410000 */
[-C--:B------:R-:W-:Y:S01]  /*4480*/  FMUL.FTZ R51, R51, R181.reuse ;  /* 0x000000b533337220 */ /* 0x080fe20000410000 */
[----:B------:R-:W-:Y:S01]  /*4490*/  FADD.FTZ R3, R157, R154 ;  /* 0x0000009a9d037221 */ /* 0x000fe20000010000 */
[----:B------:R-:W-:Y:S01]  /*44a0*/  FMUL.FTZ R54, R54, R181 ;  /* 0x000000b536367220 */ /* 0x000fe20000410000 */
        /* <DEDUP_REMOVED lines=47> */
[----:B------:R-:W-:Y:S01]  /*47a0*/  FMUL.FTZ R119, R119, R181 ;  /* 0x000000b577777220 */ /* 0x000fe20000410000 */
[----:B------:R-:W4:Y:S01]  /*47b0*/  MUFU.EX2 R182, R182 ;  /* 0x000000b600b67308 */ /* 0x000f220000000800 */
[C---:B-1----:R-:W-:Y:S01]  /*47c0*/  FADD.FTZ R4, R178.reuse, R9 ;  /* 0x00000009b2047221 */ /* 0x042fe20000010000 */
        /* <DEDUP_REMOVED lines=20> */
[----:B------:R-:W-:Y:S01]  /*4910*/  FMUL.FTZ R151, R151, R181 ;  /* 0x000000b597977220 */ /* 0x000fe20000410000 */
[----:B------:R-:W-:Y:S01]  /*4920*/  F2FP.BF16.F32.PACK_AB R171, R196, R185 ;  /* 0x000000b9c4ab723e */ /* 0x000fe200000010ff */
[----:B------:R-:W4:Y:S01]  /*4930*/  MUFU.EX2 R172, R172 ;  /* 0x000000ac00ac7308 */ /* 0x000f220000000800 */
[----:B-1----:R-:W-:Y:S01]  /*4940*/  FADD.FTZ R3, R165, R154 ;  /* 0x0000009aa5037221 */ /* 0x002fe20000010000 */
[----:B------:R-:W-:-:S02]  /*4950*/  F2FP.BF16.F32.PACK_AB R161, R208, R189 ;  /* 0x000000bdd0a1723e */ /* 0x000fc400000010ff */
[----:B------:R-:W-:-:S04]  /*4960*/  F2FP.BF16.F32.PACK_AB R163, R210, R193 ;  /* 0x000000c1d2a3723e */ /* 0x000fc800000010ff */
[----:B------:R-:W1:Y:S01]  /*4970*/  MUFU.EX2 R212, R212 ;  /* 0x000000d400d47308 */ /* 0x000e620000000800 */
[----:B--2---:R-:W-:-:S07]  /*4980*/  FADD.FTZ R9, R183, R4 ;  /* 0x00000004b7097221 */ /* 0x004fce0000010000 */
[----:B------:R-:W2:Y:S01]  /*4990*/  MUFU.EX2 R169, R169 ;  /* 0x000000a900a97308 */ /* 0x000ea20000000800 */
[C---:B----4-:R-:W-:Y:S01]  /*49a0*/  FADD.FTZ R154, R172.reuse, R3 ;  /* 0x00000003ac9a7221 */ /* 0x050fe20000010000 */
[----:B------:R-:W-:Y:S02]  /*49b0*/  F2FP.BF16.F32.PACK_AB R152, R172, R165 ;  /* 0x000000a5ac98723e */ /* 0x000fe400000010ff */
[----:B------:R-:W-:Y:S02]  /*49c0*/  F2FP.BF16.F32.PACK_AB R165, R204, R159 ;  /* 0x0000009fcca5723e */ /* 0x000fe400000010ff */
[----:B------:R-:W-:Y:S02]  /*49d0*/  F2FP.BF16.F32.PACK_AB R159, R182, R179 ;  /* 0x000000b3b69f723e */ /* 0x000fe400000010ff */
[----:B------:R-:W4:Y:S01]  /*49e0*/  MUFU.EX2 R187, R187 ;  /* 0x000000bb00bb7308 */ /* 0x000f220000000800 */
[C---:B-1----:R-:W-:Y:S01]  /*49f0*/  FADD.FTZ R4, R212.reuse, R9 ;  /* 0x00000009d4047221 */ /* 0x042fe20000010000 */
[----:B------:R-:W-:-:S06]  /*4a00*/  F2FP.BF16.F32.PACK_AB R153, R212, R183 ;  /* 0x000000b7d499723e */ /* 0x000fcc00000010ff */
[----:B------:R-:W1:Y:S01]  /*4a10*/  MUFU.EX2 R180, R180 ;  /* 0x000000b400b47308 */ /* 0x000e620000000800 */
[----:B--2---:R-:W-:-:S07]  /*4a20*/  FADD.FTZ R3, R169, R154 ;  /* 0x0000009aa9037221 */ /* 0x004fce0000010000 */
[----:B------:R-:W2:Y:S01]  /*4a30*/  MUFU.EX2 R190, R190 ;  /* 0x000000be00be7308 */ /* 0x000ea20000000800 */
[----:B----4-:R-:W-:-:S07]  /*4a40*/  FADD.FTZ R9, R187, R4 ;  /* 0x00000004bb097221 */ /* 0x010fce0000010000 */
[----:B------:R-:W4:Y:S01]  /*4a50*/  MUFU.EX2 R173, R173 ;  /* 0x000000ad00ad7308 */ /* 0x000f220000000800 */
[C---:B-1----:R-:W-:Y:S01]  /*4a60*/  FADD.FTZ R8, R180.reuse, R3 ;  /* 0x00000003b4087221 */ /* 0x042fe20000010000 */
[----:B------:R-:W-:Y:S02]  /*4a70*/  F2FP.BF16.F32.PACK_AB R154, R180, R169 ;  /* 0x000000a9b49a723e */ /* 0x000fe400000010ff */
[----:B------:R-:W-:-:S04]  /*4a80*/  F2FP.BF16.F32.PACK_AB R169, R155, R192 ;  /* 0x000000c09ba9723e */ /* 0x000fc800000010ff */
[----:B------:R-:W1:Y:S01]  /*4a90*/  MUFU.EX2 R191, R191 ;  /* 0x000000bf00bf7308 */ /* 0x000e620000000800 */
[C---:B--2---:R-:W-:Y:S01]  /*4aa0*/  FADD.FTZ R4, R190.reuse, R9 ;  /* 0x00000009be047221 */ /* 0x044fe20000010000 */
[----:B------:R-:W-:-:S06]  /*4ab0*/  F2FP.BF16.F32.PACK_AB R155, R190, R187 ;  /* 0x000000bbbe9b723e */ /* 0x000fcc00000010ff */
[----:B------:R-:W2:Y:S01]  /*4ac0*/  MUFU.EX2 R184, R184 ;  /* 0x000000b800b87308 */ /* 0x000ea20000000800 */
[----:B----4-:R-:W-:-:S07]  /*4ad0*/  FADD.FTZ R3, R173, R8 ;  /* 0x00000008ad037221 */ /* 0x010fce0000010000 */
[----:B------:R-:W4:Y:S01]  /*4ae0*/  MUFU.EX2 R6, R195 ;  /* 0x000000c300067308 */ /* 0x000f220000000800 */
[----:B-1----:R-:W-:-:S07]  /*4af0*/  FADD.FTZ R9, R191, R4 ;  /* 0x00000004bf097221 */ /* 0x002fce0000010000 */
[----:B------:R-:W1:Y:S01]  /*4b00*/  MUFU.EX2 R177, R177 ;  /* 0x000000b100b17308 */ /* 0x000e620000000800 */
[C---:B--2---:R-:W-:Y:S01]  /*4b10*/  FADD.FTZ R8, R184.reuse, R3 ;  /* 0x00000003b8087221 */ /* 0x044fe20000010000 */
[----:B------:R-:W-:-:S06]  /*4b20*/  F2FP.BF16.F32.PACK_AB R172, R184, R173 ;  /* 0x000000adb8ac723e */ /* 0x000fcc00000010ff */
[----:B------:R-:W2:Y:S01]  /*4b30*/  MUFU.EX2 R198, R198 ;  /* 0x000000c600c67308 */ /* 0x000ea20000000800 */
[C---:B----4-:R-:W-:Y:S01]  /*4b40*/  FADD.FTZ R9, R6.reuse, R9 ;  /* 0x0000000906097221 */ /* 0x050fe20000010000 */
[----:B------:R-:W-:-:S06]  /*4b50*/  F2FP.BF16.F32.PACK_AB R173, R6, R191 ;  /* 0x000000bf06ad723e */ /* 0x000fcc00000010ff */
[----:B------:R-:W4:Y:S01]  /*4b60*/  MUFU.EX2 R188, R188 ;  /* 0x000000bc00bc7308 */ /* 0x000f220000000800 */
[----:B-1----:R-:W-:-:S07]  /*4b70*/  FADD.FTZ R3, R177, R8 ;  /* 0x00000008b1037221 */ /* 0x002fce0000010000 */
[----:B------:R-:W1:Y:S01]  /*4b80*/  MUFU.EX2 R199, R199 ;  /* 0x000000c700c77308 */ /* 0x000e620000000800 */
[----:B--2---:R-:W-:Y:S01]  /*4b90*/  FADD.FTZ R4, R198, R9 ;  /* 0x00000009c6047221 */ /* 0x004fe20000010000 */
[C---:B----4-:R-:W-:Y:S01]  /*4ba0*/  FADD.FTZ R3, R188.reuse, R3 ;  /* 0x00000003bc037221 */ /* 0x050fe20000010000 */
[----:B------:R-:W-:Y:S02]  /*4bb0*/  F2FP.BF16.F32.PACK_AB R174, R188, R177 ;  /* 0x000000b1bcae723e */ /* 0x000fe400000010ff */
[C---:B-1----:R-:W-:Y:S01]  /*4bc0*/  FADD.FTZ R4, R199.reuse, R4 ;  /* 0x00000004c7047221 */ /* 0x042fe20000010000 */
[----:B------:R-:W-:Y:S01]  /*4bd0*/  F2FP.BF16.F32.PACK_AB R175, R199, R198 ;  /* 0x000000c6c7af723e */ /* 0x000fe200000010ff */
[----:B---3--:R-:W-:Y:S06]  /*4be0*/  @!P0 BRA `(.L_x_258) ;  /* 0x0000000000048947 */ /* 0x008fec0003800000 */
[----:B------:R-:W-:Y:S01]  /*4bf0*/  BPT.TRAP 0x1 ;  /* 0x000000040000795c */ /* 0x000fe20000300000 */
.L_x_258:
[----:B------:R1:W2:Y:S01]  /*4c00*/  SYNCS.PHASECHK.TRANS64.TRYWAIT P3, [UR23+0x22850], R5 ;  /* 0x02285005ff0075a7 */ /* 0x0002a20008060157 */
[----:B------:R-:W-:Y:S05]  /*4c10*/  @!P0 BRA `(.L_x_259) ;  /* 0x0000000000048947 */ /* 0x000fea0003800000 */
[----:B------:R-:W-:Y:S01]  /*4c20*/  BPT.TRAP 0x1 ;  /* 0x000000040000795c */ /* 0x000fe20000300000 */
.L_x_259:
[----:B--2---:R-:W-:Y:S05]  /*4c30*/  @P3 BRA `(.L_x_260) ;  /* 0x0000000000083947 */ /* 0x004fea0003800000 */
[----:B------:R-:W2:Y:S02]  /*4c40*/  SYNCS.PHASECHK.TRANS64.TRYWAIT P3, [UR23+0x22850], R5 ;  /* 0x02285005ff0075a7 */ /* 0x000ea40008060157 */
[----:B--2---:R-:W-:Y:S05]  /*4c50*/  @!P3 BRA `(.L_x_261) ;  /* 0x0000007c00ecb947 */ /* 0x004fea0003800000 */
.L_x_260:
[----:B012---:R-:W-:Y:S01]  /*4c60*/  VIADD R5, R22, 0x8 ;  /* 0x0000000816057836 */ /* 0x007fe20000000000 */
[----:B------:R-:W-:Y:S01]  /*4c70*/  UIMAD UR11, UR37, 0xc00, UR21 ;  /* 0x00000c00250b78a4 */ /* 0x000fe2000f8e0215 */
[----:B------:R-:W-:Y:S01]  /*4c80*/  @!P1 VIADD R186, R186, 0x22860 ;  /* 0x00022860baba9836 */ /* 0x000fe20000000000 */
[----:B------:R-:W-:Y:S01]  /*4c90*/  UMOV UR7, 0x40000040 ;  /* 0x4000004000077882 */ /* 0x000fe20000000000 */
[----:B------:R-:W-:Y:S01]  /*4ca0*/  IMAD.MOV.U32 R204, RZ, RZ, R7 ;  /* 0x000000ffffcc7224 */ /* 0x000fe200078e0007 */
        /* <DEDUP_REMOVED lines=39> */
.L_x_253:
[----:B------:R-:W1:Y:S01]  /*4f20*/  SHFL.BFLY PT, R6, R3, 0x2, 0x1f ;  /* 0x0c401f0003067f89 */ /* 0x000e6200000e0000 */
[----:B------:R-:W-:Y:S01]  /*4f30*/  CS2R R20, SRZ ;  /* 0x0000000000147805 */ /* 0x000fe2000001ff00 */
[----:B------:R-:W-:Y:S01]  /*4f40*/  UIADD3 UR37, UR37, 0x1, URZ ;  /* 0x0000000125257890 */ /* 0x000fe2000fffe03f */
[----:B------:R2:W-:Y:S06]  /*4f50*/  BAR.ARV R176, 0x100 ;  /* 0x000400b00000751d */ /* 0x0005ec0000002000 */
[----:B------:R-:W-:Y:S02]  /*4f60*/  UISETP.NE.AND UP0, UPT, UR37, 0x2, UPT ;  /* 0x000000022500788c */ /* 0x000fe4000bf05270 */
[----:B------:R-:W-:Y:S06]  /*4f70*/  BAR.ARV 0x8, 0x120 ;  /* 0x0204800000007b1d */ /* 0x000fec0000002000 */
[----:B------:R-:W-:Y:S01]  /*4f80*/  USEL UR4, URZ, 0x1, UP0 ;  /* 0x000000013f047887 */ /* 0x000fe20008000000 */
[----:B------:R-:W-:Y:S01]  /*4f90*/  PLOP3.LUT P0, PT, PT, PT, PT, 0x8, 0x0 ;  /* 0x000000000000781c */ /* 0x000fe20003f0e170 */
[----:B------:R-:W4:Y:S01]  /*4fa0*/  SHFL.BFLY PT, R9, R4, 0x2, 0x1f ;  /* 0x0c401f0004097f89 */ /* 0x000f2200000e0000 */
[----:B------:R-:W-:-:S02]  /*4fb0*/  UIADD3 UR39, UR39, 0x1, URZ ;  /* 0x0000000127277890 */ /* 0x000fc4000fffe03f */
[----:B------:R-:W-:Y:S01]  /*4fc0*/  USEL UR37, UR37, URZ, UP0 ;  /* 0x0000003f25257287 */ /* 0x000fe20008000000 */
[----:B-1----:R-:W-:Y:S01]  /*4fd0*/  FADD.FTZ R6, R6, R3 ;  /* 0x0000000306067221 */ /* 0x002fe20000010000 */
[----:B------:R-:W-:-:S04]  /*4fe0*/  ULOP3.LUT UR38, UR38, UR4, URZ, 0x3c, !UPT ;  /* 0x0000000426267292 */ /* 0x000fc8000f8e3c3f */
[----:B0--3--:R-:W0:Y:S01]  /*4ff0*/  SHFL.BFLY PT, R5, R6, 0x1, 0x1f ;  /* 0x0c201f0006057f89 */ /* 0x009e2200000e0000 */
[----:B----4-:R-:W-:-:S05]  /*5000*/  FADD.FTZ R9, R9, R4 ;  /* 0x0000000409097221 */ /* 0x010fca0000010000 */
[----:B------:R-:W1:Y:S01]  /*5010*/  SHFL.BFLY PT, R8, R9, 0x1, 0x1f ;  /* 0x0c201f0009087f89 */ /* 0x000e6200000e0000 */
[----:B0-----:R-:W-:-:S05]  /*5020*/  FADD.FTZ R152, R6, R5 ;  /* 0x0000000506987221 */ /* 0x001fca0000010000 */
[----:B------:R-:W-:-:S13]  /*5030*/  FSETP.NE.FTZ.AND P1, PT, R152, RZ, PT ;  /* 0x000000ff9800720b */ /* 0x000fda0003f35000 */
[----:B------:R-:W0:Y:S01]  /*5040*/  @P1 MUFU.RCP R21, R152 ;  /* 0x0000009800151308 */ /* 0x000e220000001000 */
[----:B-1----:R-:W-:-:S05]  /*5050*/  FADD.FTZ R153, R9, R8 ;  /* 0x0000000809997221 */ /* 0x002fca0000010000 */
[----:B------:R-:W-:Y:S01]  /*5060*/  FSETP.NE.FTZ.AND P2, PT, R153, RZ, PT ;  /* 0x000000ff9900720b */ /* 0x000fe20003f55000 */
[-C--:B0-----:R-:W-:Y:S01]  /*5070*/  FMUL.FTZ R9, R40, R21.reuse ;  /* 0x0000001528097220 */ /* 0x081fe20000410000 */
[-C--:B------:R-:W-:Y:S01]  /*5080*/  FMUL.FTZ R8, R41, R21.reuse ;  /* 0x0000001529087220 */ /* 0x080fe20000410000 */
[----:B------:R-:W-:Y:S01]  /*5090*/  @P1 MUFU.LG2 R40, R152 ;  /* 0x0000009800281308 */ /* 0x000fe20000000c00 */
[-C--:B------:R-:W-:Y:S01]  /*50a0*/  FMUL.FTZ R5, R24, R21.reuse ;  /* 0x0000001518057220 */ /* 0x080fe20000410000 */
[-C--:B------:R-:W-:Y:S01]  /*50b0*/  FMUL.FTZ R6, R28, R21.reuse ;  /* 0x000000151c067220 */ /* 0x080fe20000410000 */
[-C--:B------:R-:W-:Y:S01]  /*50c0*/  FMUL.FTZ R4, R25, R21.reuse ;  /* 0x0000001519047220 */ /* 0x080fe20000410000 */
[-C--:B------:R-:W-:Y:S01]  /*50d0*/  FMUL.FTZ R29, R29, R21.reuse ;  /* 0x000000151d1d7220 */ /* 0x080fe20000410000 */
[-C--:B------:R-:W-:Y:S01]  /*50e0*/  FMUL.FTZ R32, R32, R21.reuse ;  /* 0x0000001520207220 */ /* 0x080fe20000410000 */
[-C--:B------:R-:W-:Y:S01]  /*50f0*/  FMUL.FTZ R33, R33, R21.reuse ;  /* 0x0000001521217220 */ /* 0x080fe20000410000 */
[----:B------:R-:W-:-:S03]  /*5100*/  FMUL.FTZ R36, R36, R21 ;  /* 0x0000001524247220 */ /* 0x000fc60000410000 */
[----:B------:R-:W0:Y:S01]  /*5110*/  @P2 MUFU.RCP R20, R153 ;  /* 0x0000009900142308 */ /* 0x000e220000001000 */
[-C--:B------:R-:W-:Y:S01]  /*5120*/  FMUL.FTZ R37, R37, R21.reuse ;  /* 0x0000001525257220 */ /* 0x080fe20000410000 */
[-C--:B------:R-:W-:Y:S01]  /*5130*/  FMUL.FTZ R11, R44, R21.reuse ;  /* 0x000000152c0b7220 */ /* 0x080fe20000410000 */
[-C--:B------:R-:W-:Y:S01]  /*5140*/  FMUL.FTZ R10, R45, R21.reuse ;  /* 0x000000152d0a7220 */ /* 0x080fe20000410000 */
[-C--:B------:R-:W-:Y:S01]  /*5150*/  FMUL.FTZ R13, R48, R21.reuse ;  /* 0x00000015300d7220 */ /* 0x080fe20000410000 */
[-C--:B------:R-:W-:Y:S01]  /*5160*/  FMUL.FTZ R12, R49, R21.reuse ;  /* 0x00000015310c7220 */ /* 0x080fe20000410000 */
[-C--:B------:R-:W-:Y:S01]  /*5170*/  FMUL.FTZ R15, R52, R21.reuse ;  /* 0x00000015340f7220 */ /* 0x080fe20000410000 */
[-C--:B------:R-:W-:Y:S01]  /*5180*/  FMUL.FTZ R14, R53, R21.reuse ;  /* 0x00000015350e7220 */ /* 0x080fe20000410000 */
[----:B------:R-:W1:Y:S01]  /*5190*/  @P2 MUFU.LG2 R41, R153 ;  /* 0x0000009900292308 */ /* 0x000e620000000c00 */
        /* <DEDUP_REMOVED lines=48> */
[----:B------:R-:W-:-:S02]  /*54a0*/  IMAD.U32 R21, RZ, RZ, UR10 ;  /* 0x0000000aff157e24 */ /* 0x000fc4000f8e00ff */
[-C--:B0-----:R-:W-:Y:S01]  /*54b0*/  FMUL.FTZ R174, R26, R20.reuse ;  /* 0x000000141aae7220 */ /* 0x081fe20000410000 */
[----:B------:R-:W-:Y:S02]  /*54c0*/  IMAD.U32 R49, RZ, RZ, UR10 ;  /* 0x0000000aff317e24 */ /* 0x000fe4000f8e00ff */
[-C--:B------:R-:W-:Y:S01]  /*54d0*/  FMUL.FTZ R26, R30, R20.reuse ;  /* 0x000000141e1a7220 */ /* 0x080fe20000410000 */
[----:B------:R-:W-:Y:S01]  /*54e0*/  @P1 FMUL.FTZ R21, R21, 0.69314718246459960938 ;  /* 0x3f31721815151820 */ /* 0x000fe20000410000 */
[----:B------:R-:W-:Y:S01]  /*54f0*/  @P1 FMUL.FTZ R40, R40, 0.69314718246459960938 ;  /* 0x3f31721828281820 */ /* 0x000fe20000410000 */
[----:B------:R-:W-:Y:S01]  /*5500*/  @P2 FMUL.FTZ R49, R49, 0.69314718246459960938 ;  /* 0x3f31721831312820 */ /* 0x000fe20000410000 */
[----:B-1----:R-:W-:Y:S01]  /*5510*/  @P2 FMUL.FTZ R30, R41, 0.69314718246459960938 ;  /* 0x3f317218291e2820 */ /* 0x002fe20000410000 */
[-C--:B------:R-:W-:Y:S01]  /*5520*/  FMUL.FTZ R161, R83, R20.reuse ;  /* 0x0000001453a17220 */ /* 0x080fe20000410000 */
[----:B------:R-:W-:Y:S01]  /*5530*/  FMUL.FTZ R160, R87, R20 ;  /* 0x0000001457a07220 */ /* 0x000fe20000410000 */
[----:B------:R-:W-:-:S02]  /*5540*/  IMAD.MOV.U32 R44, RZ, RZ, -0x800000 ;  /* 0xff800000ff2c7424 */ /* 0x000fc400078e00ff */
[-C--:B------:R-:W-:Y:S01]  /*5550*/  FMUL.FTZ R83, R86, R20.reuse ;  /* 0x0000001456537220 */ /* 0x080fe20000410000 */
[----:B------:R-:W-:Y:S02]  /*5560*/  IMAD.MOV.U32 R45, RZ, RZ, -0x800000 ;  /* 0xff800000ff2d7424 */ /* 0x000fe400078e00ff */
[-C--:B------:R-:W-:Y:S01]  /*5570*/  FMUL.FTZ R87, R91, R20.reuse ;  /* 0x000000145b577220 */ /* 0x080fe20000410000 */
[-C--:B------:R-:W-:Y:S01]  /*5580*/  FMUL.FTZ R179, R27, R20.reuse ;  /* 0x000000141bb37220 */ /* 0x080fe20000410000 */
[-C--:B------:R-:W-:Y:S01]  /*5590*/  FMUL.FTZ R177, R31, R20.reuse ;  /* 0x000000141fb17220 */ /* 0x080fe20000410000 */
[-C--:B------:R-:W-:Y:S01]  /*55a0*/  FMUL.FTZ R173, R34, R20.reuse ;  /* 0x0000001422ad7220 */ /* 0x080fe20000410000 */
[-C--:B--2---:R-:W-:Y:S01]  /*55b0*/  FMUL.FTZ R176, R35, R20.reuse ;  /* 0x0000001423b07220 */ /* 0x084fe20000410000 */
        /* <DEDUP_REMOVED lines=54> */
[----:B------:R-:W-:Y:S01]  /*5920*/  @P1 FFMA.FTZ R44, R21, R0, R40 ;  /* 0x00000000152c1223 */ /* 0x000fe20000010028 */
[----:B------:R-:W-:-:S07]  /*5930*/  @P2 FFMA.FTZ R45, R49, R7, R30 ;  /* 0x00000007312d2223 */ /* 0x000fce000001001e */
.L_x_242:
[----:B------:R-:W0:Y:S01]  /*5940*/  S2R R7, SR_CgaCtaId ;  /* 0x0000000000077919 */ /* 0x000e220000008800 */
[----:B------:R-:W-:Y:S01]  /*5950*/  MOV R0, 0x400 ;  /* 0x0000040000007802 */ /* 0x000fe20000000f00 */
[----:B------:R-:W-:Y:S01]  /*5960*/  BSSY B0, `(.L_x_263) ;  /* 0x00002a4000007945 */ /* 0x000fe20003800000 */
[----:B------:R-:W-:Y:S02]  /*5970*/  BAR.SYNC.DEFER_BLOCKING 0x5, 0x120 ;  /* 0x0144800000007b1d */ /* 0x000fe40000010000 */
[----:B0-----:R-:W-:-:S05]  /*5980*/  LEA R0, R7, R0, 0x18 ;  /* 0x0000000007007211 */ /* 0x001fca00078ec0ff */
[----:B------:R-:W0:Y:S02]  /*5990*/  LDS.128 R40, [R0+0x228d0] ;  /* 0x0228d00000287984 */ /* 0x000e240000000c00 */
[----:B0-----:R-:W-:Y:S01]  /*59a0*/  R2UR UR5, R42 ;  /* 0x000000002a0572ca */ /* 0x001fe200000e0000 */
[----:B------:R-:W-:Y:S06]  /*59b0*/  BAR.ARV 0x4, 0x120 ;  /* 0x0104800000007b1d */ /* 0x000fec0000002000 */
[----:B------:R-:W-:Y:S08]  /*59c0*/  @P0 BRA `(.L_x_264) ;  /* 0x0000001c00700947 */ /* 0x000ff00003800000 */
[----:B------:R-:W0:Y:S01]  /*59d0*/  S2R R7, SR_SWINHI ;  /* 0x0000000000077919 */ /* 0x000e220000002f00 */
[----:B------:R-:W-:Y:S01]  /*59e0*/  F2FP.BF16.F32.PACK_AB R6, R29, R6 ;  /* 0x000000061d06723e */ /* 0x000fe200000010ff */
[----:B------:R-:W-:Y:S01]  /*59f0*/  USHF.L.U32 UR8, UR46, 0x2, URZ ;  /* 0x000000022e087899 */ /* 0x000fe2000800063f */
[----:B------:R-:W-:Y:S01]  /*5a00*/  F2FP.BF16.F32.PACK_AB R4, R4, R5 ;  /* 0x000000050404723e */ /* 0x000fe200000010ff */
[----:B------:R-:W-:Y:S01]  /*5a10*/  BAR.SYNC.DEFER_BLOCKING 0x1, 0x100 ;  /* 0x0044000000007b1d */ /* 0x000fe20000010000 */
[----:B------:R-:W-:Y:S01]  /*5a20*/  F2FP.BF16.F32.PACK_AB R5, R179, R174 ;  /* 0x000000aeb305723e */ /* 0x000fe200000010ff */
[----:B------:R-:W-:Y:S01]  /*5a30*/  USHF.L.U64.HI UR9, UR46, 0x2, UR45 ;  /* 0x000000022e097899 */ /* 0x000fe2000801022d */
[----:B------:R-:W-:Y:S02]  /*5a40*/  F2FP.BF16.F32.PACK_AB R8, R8, R9 ;  /* 0x000000090808723e */ /* 0x000fe400000010ff */
[----:B------:R-:W-:Y:S01]  /*5a50*/  F2FP.BF16.F32.PACK_AB R10, R10, R11 ;  /* 0x0000000b0a0a723e */ /* 0x000fe200000010ff */
[----:B------:R-:W-:Y:S01]  /*5a60*/  ULDC.64 UR6, c[0x0][0xbd8] ;  /* 0x0002f60000067ab9 */ /* 0x000fe20000000a00 */
[----:B------:R-:W-:Y:S01]  /*5a70*/  F2FP.BF16.F32.PACK_AB R9, R170, R159 ;  /* 0x0000009faa09723e */ /* 0x000fe200000010ff */
[----:B------:R-:W-:Y:S01]  /*5a80*/  UIADD3 UR4, UP1, UR8, UR6, URZ ;  /* 0x0000000608047290 */ /* 0x000fe2000ff3e03f */
[----:B------:R-:W-:Y:S01]  /*5a90*/  F2FP.BF16.F32.PACK_AB R11, R171, R158 ;  /* 0x0000009eab0b723e */ /* 0x000fe200000010ff */
[----:B------:R-:W-:Y:S01]  /*5aa0*/  UISETP.NE.U32.AND UP0, UPT, UR6, URZ, UPT ;  /* 0x0000003f0600728c */ /* 0x000fe2000bf05070 */
[----:B------:R-:W-:Y:S01]  /*5ab0*/  F2FP.BF16.F32.PACK_AB R12, R12, R13 ;  /* 0x0000000d0c0c723e */ /* 0x000fe200000010ff */
[----:B------:R-:W-:Y:S01]  /*5ac0*/  UIADD3.X UR6, UR9, UR7, URZ, UP1, !UPT ;  /* 0x0000000709067290 */ /* 0x000fe20008ffe43f */
[----:B------:R-:W-:Y:S01]  /*5ad0*/  F2FP.BF16.F32.PACK_AB R14, R14, R15 ;  /* 0x0000000f0e0e723e */ /* 0x000fe200000010ff */
[----:B------:R-:W-:Y:S01]  /*5ae0*/  UISETP.NE.AND.EX UP0, UPT, UR7, URZ, UPT, UP0 ;  /* 0x0000003f0700728c */ /* 0x000fe2000bf05300 */
[----:B------:R-:W-:-:S02]  /*5af0*/  F2FP.BF16.F32.PACK_AB R13, R168, R157 ;  /* 0x0000009da80d723e */ /* 0x000fc400000010ff */
[----:B------:R-:W-:Y:S02]  /*5b00*/  F2FP.BF16.F32.PACK_AB R15, R169, R156 ;  /* 0x0000009ca90f723e */ /* 0x000fe400000010ff */
[----:B------:R-:W-:Y:S02]  /*5b10*/  F2FP.BF16.F32.PACK_AB R24, R57, R24 ;  /* 0x000000183918723e */ /* 0x000fe400000010ff */
[----:B------:R-:W-:Y:S02]  /*5b20*/  F2FP.BF16.F32.PACK_AB R25, R166, R25 ;  /* 0x00000019a619723e */ /* 0x000fe400000010ff */
[----:B------:R-:W-:Y:S02]  /*5b30*/  F2FP.BF16.F32.PACK_AB R28, R28, R3 ;  /* 0x000000031c1c723e */ /* 0x000fe400000010ff */
[----:B------:R-:W-:Y:S02]  /*5b40*/  F2FP.BF16.F32.PACK_AB R72, R73, R72 ;  /* 0x000000484948723e */ /* 0x000fe400000010ff */
[----:B------:R-:W-:-:S02]  /*5b50*/  F2FP.BF16.F32.PACK_AB R80, R81, R80 ;  /* 0x000000505150723e */ /* 0x000fc400000010ff */
[----:B------:R-:W-:Y:S02]  /*5b60*/  MOV R20, R0 ;  /* 0x0000000000147202 */ /* 0x000fe40000000f00 */
[----:B0-----:R-:W-:Y:S02]  /*5b70*/  MOV R21, R7 ;  /* 0x0000000700157202 */ /* 0x001fe40000000f00 */
[----:B------:R-:W-:Y:S02]  /*5b80*/  F2FP.BF16.F32.PACK_AB R73, R165, R152 ;  /* 0x00000098a549723e */ /* 0x000fe400000010ff */
[----:B------:R-:W-:Y:S01]  /*5b90*/  F2FP.BF16.F32.PACK_AB R81, R161, R82 ;  /* 0x00000052a151723e */ /* 0x000fe200000010ff */
[----:B------:R-:W-:Y:S01]  /*5ba0*/  IMAD.WIDE R78, R202, 0x2, R20 ;  /* 0x00000002ca4e7825 */ /* 0x000fe200078e0214 */
[----:B------:R-:W-:Y:S02]  /*5bb0*/  F2FP.BF16.F32.PACK_AB R88, R89, R88 ;  /* 0x000000585958723e */ /* 0x000fe400000010ff */
[----:B------:R-:W-:-:S02]  /*5bc0*/  F2FP.BF16.F32.PACK_AB R82, R85, R84 ;  /* 0x000000545552723e */ /* 0x000fc400000010ff */
[C---:B------:R-:W-:Y:S02]  /*5bd0*/  IADD3 R30, P1, R78.reuse, 0x20, RZ ;  /* 0x000000204e1e7810 */ /* 0x040fe40007f3e0ff */
[C---:B------:R-:W-:Y:S02]  /*5be0*/  LOP3.LUT R7, R78.reuse, 0x380, RZ, 0xc0, !PT ;  /* 0x000003804e077812 */ /* 0x040fe400078ec0ff */
[C---:B------:R-:W-:Y:S01]  /*5bf0*/  IADD3 R95, P0, R78.reuse, 0x40, RZ ;  /* 0x000000404e5f7810 */ /* 0x040fe20007f1e0ff */
[--C-:B------:R-:W-:Y:S01]  /*5c00*/  IMAD.X R31, RZ, RZ, R79.reuse, P1 ;  /* 0x000000ffff1f7224 */ /* 0x100fe200008e064f */
[C---:B------:R-:W-:Y:S02]  /*5c10*/  IADD3 R181, P4, R78.reuse, 0x60, RZ ;  /* 0x000000604eb57810 */ /* 0x040fe40007f9e0ff */
[C---:B------:R-:W-:Y:S01]  /*5c20*/  IADD3 R183, P3, R78.reuse, 0x4000, RZ ;  /* 0x000040004eb77810 */ /* 0x040fe20007f7e0ff */
[--C-:B------:R-:W-:Y:S01]  /*5c30*/  IMAD.X R35, RZ, RZ, R79.reuse, P0 ;  /* 0x000000ffff237224 */ /* 0x100fe200000e064f */
        /* <DEDUP_REMOVED lines=8> */
[----:B------:R-:W-:Y:S01]  /*5cc0*/  SHF.R.U64 R7, R7, 0x3, RZ ;  /* 0x0000000307077819 */ /* 0x000fe200000012ff */
[--C-:B------:R-:W-:Y:S01]  /*5cd0*/  IMAD.X R53, RZ, RZ, R79.reuse, P2 ;  /* 0x000000ffff357224 */ /* 0x100fe200010e064f */
[C---:B------:R-:W-:Y:S01]  /*5ce0*/  IADD3 R58, P0, R78.reuse, 0x8020, RZ ;  /* 0x000080204e3a7810 */ /* 0x040fe20007f1e0ff */
[----:B------:R-:W-:Y:S01]  /*5cf0*/  IMAD.X R55, RZ, RZ, R79, P1 ;  /* 0x000000ffff377224 */ /* 0x000fe200008e064f */
[----:B------:R-:W-:-:S02]  /*5d00*/  IADD3 R191, P4, R78, 0x8040, RZ ;  /* 0x000080404ebf7810 */ /* 0x000fc40007f9e0ff */
        /* <DEDUP_REMOVED lines=8> */
[----:B------:R-:W-:Y:S01]  /*5d90*/  IADD3 R199, P1, R78, 0xc060, RZ ;  /* 0x0000c0604ec77810 */ /* 0x000fe20007f3e0ff */
[--C-:B------:R-:W-:Y:S01]  /*5da0*/  IMAD.X R71, RZ, RZ, R79.reuse, P5 ;  /* 0x000000ffff477224 */ /* 0x100fe200028e064f */
[----:B------:R-:W-:Y:S01]  /*5db0*/  LOP3.LUT R78, R7, R78, RZ, 0x3c, !PT ;  /* 0x0000004e074e7212 */ /* 0x000fe200078e3cff */
[--C-:B------:R-:W-:Y:S01]  /*5dc0*/  IMAD.X R75, RZ, RZ, R79.reuse, P2 ;  /* 0x000000ffff4b7224 */ /* 0x100fe200010e064f */
[----:B------:R-:W-:Y:S01]  /*5dd0*/  LOP3.LUT R7, R30, 0x380, RZ, 0xc0, !PT ;  /* 0x000003801e077812 */ /* 0x000fe200078ec0ff */
[----:B------:R-:W-:Y:S01]  /*5de0*/  IMAD.X R27, RZ, RZ, R79, P1 ;  /* 0x000000ffff1b7224 */ /* 0x000fe200008e064f */
[----:B------:R-:W-:-:S02]  /*5df0*/  LOP3.LUT R40, R183, 0x380, RZ, 0xc0, !PT ;  /* 0x00000380b7287812 */ /* 0x000fc400078ec0ff */
[----:B------:R-:W-:Y:S02]  /*5e00*/  SHF.R.U64 R7, R7, 0x3, RZ ;  /* 0x0000000307077819 */ /* 0x000fe400000012ff */
[----:B------:R-:W-:Y:S02]  /*5e10*/  SHF.R.U64 R40, R40, 0x3, RZ ;  /* 0x0000000328287819 */ /* 0x000fe400000012ff */
[----:B------:R-:W-:Y:S02]  /*5e20*/  LOP3.LUT R30, R7, R30, RZ, 0x3c, !PT ;  /* 0x0000001e071e7212 */ /* 0x000fe400078e3cff */
[----:B------:R-:W-:Y:S02]  /*5e30*/  LOP3.LUT R7, R42, 0x380, RZ, 0xc0, !PT ;  /* 0x000003802a077812 */ /* 0x000fe400078ec0ff */
[----:B------:R-:W-:Y:S02]  /*5e40*/  LOP3.LUT R46, R40, R183, RZ, 0x3c, !PT ;  /* 0x000000b7282e7212 */ /* 0x000fe400078e3cff */
[----:B------:R-:W-:-:S02]  /*5e50*/  LOP3.LUT R40, R185, 0x380, RZ, 0xc0, !PT ;  /* 0x00000380b9287812 */ /* 0x000fc400078ec0ff */
[----:B------:R-:W-:Y:S02]  /*5e60*/  SHF.R.U64 R7, R7, 0x3, RZ ;  /* 0x0000000307077819 */ /* 0x000fe400000012ff */
[----:B------:R-:W-:Y:S02]  /*5e70*/  SHF.R.U64 R40, R40, 0x3, RZ ;  /* 0x0000000328287819 */ /* 0x000fe400000012ff */
[----:B------:R-:W-:Y:S02]  /*5e80*/  LOP3.LUT R48, R7, R42, RZ, 0x3c, !PT ;  /* 0x0000002a07307212 */ /* 0x000fe400078e3cff */
[----:B------:R-:W-:Y:S02]  /*5e90*/  LOP3.LUT R7, R58, 0x380, RZ, 0xc0, !PT ;  /* 0x000003803a077812 */ /* 0x000fe400078ec0ff */
[----:B------:R-:W-:Y:S02]  /*5ea0*/  LOP3.LUT R50, R40, R185, RZ, 0x3c, !PT ;  /* 0x000000b928327212 */ /* 0x000fe400078e3cff */
[----:B------:R-:W-:-:S02]  /*5eb0*/  LOP3.LUT R42, R193, 0x380, RZ, 0xc0, !PT ;  /* 0x00000380c12a7812 */ /* 0x000fc400078ec0ff */
[----:B------:R-:W-:Y:S02]  /*5ec0*/  LOP3.LUT R40, R191, 0x380, RZ, 0xc0, !PT ;  /* 0x00000380bf287812 */ /* 0x000fe400078ec0ff */
[----:B------:R-:W-:Y:S02]  /*5ed0*/  SHF.R.U64 R7, R7, 0x3, RZ ;  /* 0x0000000307077819 */ /* 0x000fe400000012ff */
[----:B------:R-:W-:Y:S02]  /*5ee0*/  SHF.R.U64 R42, R42, 0x3, RZ ;  /* 0x000000032a2a7819 */ /* 0x000fe400000012ff */
[----:B------:R-:W-:Y:S02]  /*5ef0*/  SHF.R.U64 R40, R40, 0x3, RZ ;  /* 0x0000000328287819 */ /* 0x000fe400000012ff */
[----:B------:R-:W-:Y:S02]  /*5f00*/  LOP3.LUT R58, R7, R58, RZ, 0x3c, !PT ;  /* 0x0000003a073a7212 */ /* 0x000fe400078e3cff */
[----:B------:R-:W-:-:S02]  /*5f10*/  LOP3.LUT R34, R95, 0x380, RZ, 0xc0, !PT ;  /* 0x000003805f227812 */ /* 0x000fc400078ec0ff */
[----:B------:R-:W-:Y:S02]  /*5f20*/  LOP3.LUT R64, R42, R193, RZ, 0x3c, !PT ;  /* 0x000000c12a407212 */ /* 0x000fe400078e3cff */
[----:B------:R-:W-:Y:S02]  /*5f30*/  LOP3.LUT R7, R70, 0x380, RZ, 0xc0, !PT ;  /* 0x0000038046077812 */ /* 0x000fe400078ec0ff */
[----:B------:R-:W-:Y:S02]  /*5f40*/  LOP3.LUT R38, R181, 0x380, RZ, 0xc0, !PT ;  /* 0x00000380b5267812 */ /* 0x000fe400078ec0ff */
[----:B------:R-:W-:Y:S02]  /*5f50*/  LOP3.LUT R62, R40, R191, RZ, 0x3c, !PT ;  /* 0x000000bf283e7212 */ /* 0x000fe400078e3cff */
[----:B------:R-:W-:Y:S02]  /*5f60*/  LOP3.LUT R42, R199, 0x380, RZ, 0xc0, !PT ;  /* 0x00000380c72a7812 */ /* 0x000fe400078ec0ff */
[----:B------:R-:W-:-:S02]  /*5f70*/  LOP3.LUT R40, R197, 0x380, RZ, 0xc0, !PT ;  /* 0x00000380c5287812 */ /* 0x000fc400078ec0ff */
[----:B------:R-:W-:Y:S02]  /*5f80*/  SHF.R.U64 R34, R34, 0x3, RZ ;  /* 0x0000000322227819 */ /* 0x000fe400000012ff */
[----:B------:R-:W-:Y:S02]  /*5f90*/  SHF.R.U64 R29, R7, 0x3, RZ ;  /* 0x00000003071d7819 */ /* 0x000fe400000012ff */
[----:B------:R-:W-:Y:S02]  /*5fa0*/  SHF.R.U64 R38, R38, 0x3, RZ ;  /* 0x0000000326267819 */ /* 0x000fe400000012ff */
[----:B------:R-:W-:Y:S02]  /*5fb0*/  LOP3.LUT R52, R187, 0x380, RZ, 0xc0, !PT ;  /* 0x00000380bb347812 */ /* 0x000fe400078ec0ff */
[----:B------:R-:W-:Y:S02]  /*5fc0*/  MOV R78, R78 ;  /* 0x0000004e004e7202 */ /* 0x000fe40000000f00 */
[----:B------:R-:W-:-:S02]  /*5fd0*/  SHF.R.U64 R42, R42, 0x3, RZ ;  /* 0x000000032a2a7819 */ /* 0x000fc400000012ff */
[----:B------:R-:W-:Y:S02]  /*5fe0*/  F2FP.BF16.F32.PACK_AB R7, R177, R26 ;  /* 0x0000001ab107723e */ /* 0x000fe400000010ff */
[----:B------:R-:W-:Y:S02]  /*5ff0*/  LOP3.LUT R54, R189, 0x380, RZ, 0xc0, !PT ;  /* 0x00000380bd367812 */ /* 0x000fe400078ec0ff */
[----:B------:R-:W-:Y:S01]  /*6000*/  SHF.R.U64 R40, R40, 0x3, RZ ;  /* 0x0000000328287819 */ /* 0x000fe200000012ff */
[----:B------:R0:W-:Y:S01]  /*6010*/  STSM.16.M88.4 [R78], R4 ;  /* 0x000000044e007844 */ /* 0x0001e20000000200 */
[----:B------:R-:W-:Y:S02]  /*6020*/  LOP3.LUT R34, R34, R95, RZ, 0x3c, !PT ;  /* 0x0000005f22227212 */ /* 0x000fe400078e3cff */
[----:B------:R-:W-:Y:S02]  /*6030*/  LOP3.LUT R38, R38, R181, RZ, 0x3c, !PT ;  /* 0x000000b526267212 */ /* 0x000fe400078e3cff */
[----:B------:R-:W-:-:S02]  /*6040*/  SHF.R.U64 R52, R52, 0x3, RZ ;  /* 0x0000000334347819 */ /* 0x000fc400000012ff */
[----:B------:R-:W-:Y:S02]  /*6050*/  LOP3.LUT R26, R42, R199, RZ, 0x3c, !PT ;  /* 0x000000c72a1a7212 */ /* 0x000fe400078e3cff */
[----:B------:R-:W-:Y:S02]  /*6060*/  SHF.R.U64 R54, R54, 0x3, RZ ;  /* 0x0000000336367819 */ /* 0x000fe400000012ff */
[----:B------:R-:W-:Y:S02]  /*6070*/  LOP3.LUT R66, R195, 0x380, RZ, 0xc0, !PT ;  /* 0x00000380c3427812 */ /* 0x000fe400078ec0ff */
[----:B------:R-:W-:Y:S02]  /*6080*/  LOP3.LUT R74, R40, R197, RZ, 0x3c, !PT ;  /* 0x000000c5284a7212 */ /* 0x000fe400078e3cff */
[----:B------:R-:W-:Y:S02]  /*6090*/  MOV R40, R30 ;  /* 0x0000001e00287202 */ /* 0x000fe40000000f00 */
[----:B0-----:R-:W-:-:S02]  /*60a0*/  F2FP.BF16.F32.PACK_AB R4, R33, R32 ;  /* 0x000000202104723e */ /* 0x001fc400000010ff */
[----:B------:R-:W-:Y:S02]  /*60b0*/  F2FP.BF16.F32.PACK_AB R5, R176, R173 ;  /* 0x000000adb005723e */ /* 0x000fe400000010ff */
[----:B------:R-:W-:Y:S02]  /*60c0*/  F2FP.BF16.F32.PACK_AB R6, R37, R36 ;  /* 0x000000242506723e */ /* 0x000fe400000010ff */
[----:B------:R-:W-:Y:S02]  /*60d0*/  F2FP.BF16.F32.PACK_AB R7, R175, R172 ;  /* 0x000000acaf07723e */ /* 0x000fe400000010ff */
[----:B------:R-:W-:Y:S02]  /*60e0*/  MOV R35, R34 ;  /* 0x0000002200237202 */ /* 0x000fe40000000f00 */
[----:B------:R-:W-:Y:S01]  /*60f0*/  LOP3.LUT R52, R52, R187, RZ, 0x3c, !PT ;  /* 0x000000bb34347212 */ /* 0x000fe200078e3cff */
[----:B------:R0:W-:Y:S01]  /*6100*/  STSM.16.M88.4 [R40], R4 ;  /* 0x0000000428007844 */ /* 0x0001e20000000200 */
[----:B------:R-:W-:-:S02]  /*6110*/  MOV R38, R38 ;  /* 0x0000002600267202 */ /* 0x000fc40000000f00 */
[----:B------:R-:W-:Y:S01]  /*6120*/  MOV R32, R26 ;  /* 0x0000001a00207202 */ /* 0x000fe20000000f00 */
[----:B------:R-:W-:Y:S01]  /*6130*/  STSM.16.M88.4 [R35], R8 ;  /* 0x0000000823007844 */ /* 0x000fe20000000200 */
[----:B------:R-:W-:Y:S02]  /*6140*/  LOP3.LUT R54, R54, R189, RZ, 0x3c, !PT ;  /* 0x000000bd36367212 */ /* 0x000fe400078e3cff */
[----:B------:R-:W-:Y:S01]  /*6150*/  SHF.R.U64 R66, R66, 0x3, RZ ;  /* 0x0000000342427819 */ /* 0x000fe200000012ff */
[----:B------:R-:W-:Y:S01]  /*6160*/  STSM.16.M88.4 [R38], R12 ;  /* 0x0000000c26007844 */ /* 0x000fe20000000200 */
[----:B------:R-:W-:Y:S02]  /*6170*/  LOP3.LUT R70, R29, R70, RZ, 0x3c, !PT ;  /* 0x000000461d467212 */ /* 0x000fe400078e3cff */
[----:B------:R-:W-:Y:S02]  /*6180*/  MOV R46, R46 ;  /* 0x0000002e002e7202 */ /* 0x000fe40000000f00 */
[----:B------:R-:W-:-:S02]  /*6190*/  F2FP.BF16.F32.PACK_AB R26, R61, R60 ;  /* 0x0000003c3d1a723e */ /* 0x000fc400000010ff */
[----:B------:R-:W-:Y:S01]  /*61a0*/  F2FP.BF16.F32.PACK_AB R27, R164, R155 ;  /* 0x0000009ba41b723e */ /* 0x000fe200000010ff */
[----:B0-----:R-:W-:Y:S01]  /*61b0*/  IMAD.U32 R5, RZ, RZ, UR6 ;  /* 0x00000006ff057e24 */ /* 0x001fe2000f8e00ff */
[----:B------:R-:W-:Y:S01]  /*61c0*/  MOV R48, R48 ;  /* 0x0000003000307202 */ /* 0x000fe20000000f00 */
[----:B------:R-:W-:Y:S01]  /*61d0*/  ULDC.64 UR6, c[0x0][0xbe0] ;  /* 0x0002f80000067ab9 */ /* 0x000fe20000000a00 */
[----:B------:R-:W-:Y:S01]  /*61e0*/  MOV R34, R74 ;  /* 0x0000004a00227202 */ /* 0x000fe20000000f00 */
[----:B------:R-:W-:Y:S01]  /*61f0*/  STSM.16.M88.4 [R46], R24 ;  /* 0x000000182e007844 */ /* 0x000fe20000000200 */
[----:B------:R-:W-:Y:S01]  /*6200*/  F2FP.BF16.F32.PACK_AB R29, R167, R154 ;  /* 0x0000009aa71d723e */ /* 0x000fe200000010ff */
[----:B------:R-:W-:Y:S01]  /*6210*/  IMAD.U32 R4, RZ, RZ, UR4 ;  /* 0x00000004ff047e24 */ /* 0x000fe2000f8e00ff */
[----:B------:R-:W-:Y:S02]  /*6220*/  F2FP.BF16.F32.PACK_AB R30, R69, R68 ;  /* 0x00000044451e723e */ /* 0x000fe400000010ff */
[----:B------:R-:W-:-:S02]  /*6230*/  F2FP.BF16.F32.PACK_AB R31, R162, R153 ;  /* 0x00000099a21f723e */ /* 0x000fc400000010ff */
[----:B------:R-:W-:Y:S02]  /*6240*/  MOV R50, R50 ;  /* 0x0000003200327202 */ /* 0x000fe40000000f00 */
[----:B------:R-:W-:Y:S01]  /*6250*/  F2FP.BF16.F32.PACK_AB R74, R77, R76 ;  /* 0x0000004c4d4a723e */ /* 0x000fe200000010ff */
[----:B------:R-:W-:Y:S01]  /*6260*/  STSM.16.M88.4 [R48], R28 ;  /* 0x0000001c30007844 */ /* 0x000fe20000000200 */
[----:B------:R-:W-:Y:S02]  /*6270*/  F2FP.BF16.F32.PACK_AB R75, R163, R56 ;  /* 0x00000038a34b723e */ /* 0x000fe400000010ff */
[----:B------:R-:W-:Y:S02]  /*6280*/  MOV R52, R52 ;  /* 0x0000003400347202 */ /* 0x000fe40000000f00 */
[----:B------:R-:W-:Y:S01]  /*6290*/  F2FP.BF16.F32.PACK_AB R83, R160, R83 ;  /* 0x00000053a053723e */ /* 0x000fe200000010ff */
[----:B------:R-:W-:Y:S01]  /*62a0*/  STSM.16.M88.4 [R50], R72 ;  /* 0x0000004832007844 */ /* 0x000fe20000000200 */
[----:B------:R-:W-:-:S02]  /*62b0*/  F2FP.BF16.F32.PACK_AB R89, R87, R90 ;  /* 0x0000005a5759723e */ /* 0x000fc400000010ff */
[----:B------:R-:W-:Y:S01]  /*62c0*/  F2FP.BF16.F32.PACK_AB R96, R97, R96 ;  /* 0x000000606160723e */ /* 0x000fe200000010ff */
[----:B------:R0:W-:Y:S01]  /*62d0*/  STSM.16.M88.4 [R52], R80 ;  /* 0x0000005034007844 */ /* 0x0001e20000000200 */
[----:B------:R-:W-:Y:S02]  /*62e0*/  LOP3.LUT R66, R66, R195, RZ, 0x3c, !PT ;  /* 0x000000c342427212 */ /* 0x000fe400078e3cff */
[----:B------:R-:W-:Y:S02]  /*62f0*/  MOV R54, R54 ;  /* 0x0000003600367202 */ /* 0x000fe40000000f00 */
[----:B------:R-:W-:Y:S02]  /*6300*/  F2FP.BF16.F32.PACK_AB R90, R93, R92 ;  /* 0x0000005c5d5a723e */ /* 0x000fe400000010ff */
[----:B------:R-:W-:Y:S02]  /*6310*/  F2FP.BF16.F32.PACK_AB R91, R86, R91 ;  /* 0x0000005b565b723e */ /* 0x000fe400000010ff */
[----:B------:R-:W-:-:S02]  /*6320*/  F2FP.BF16.F32.PACK_AB R97, R99, R98 ;  /* 0x000000626361723e */ /* 0x000fc400000010ff */
[----:B------:R-:W-:Y:S01]  /*6330*/  F2FP.BF16.F32.PACK_AB R104, R105, R104 ;  /* 0x000000686968723e */ /* 0x000fe200000010ff */
[----:B------:R1:W-:Y:S01]  /*6340*/  STSM.16.M88.4 [R54], R88 ;  /* 0x0000005836007844 */ /* 0x0003e20000000200 */
[----:B------:R-:W-:Y:S02]  /*6350*/  MOV R58, R58 ;  /* 0x0000003a003a7202 */ /* 0x000fe40000000f00 */
[----:B------:R-:W-:Y:S02]  /*6360*/  F2FP.BF16.F32.PACK_AB R98, R101, R100 ;  /* 0x000000646562723e */ /* 0x000fe400000010ff */
[----:B------:R-:W-:Y:S02]  /*6370*/  F2FP.BF16.F32.PACK_AB R99, R103, R102 ;  /* 0x000000666763723e */ /* 0x000fe400000010ff */
[----:B------:R-:W-:Y:S02]  /*6380*/  F2FP.BF16.F32.PACK_AB R105, R107, R106 ;  /* 0x0000006a6b69723e */ /* 0x000fe400000010ff */
[----:B------:R-:W-:Y:S01]  /*6390*/  F2FP.BF16.F32.PACK_AB R112, R113, R112 ;  /* 0x000000707170723e */ /* 0x000fe200000010ff */
[----:B------:R1:W-:Y:S01]  /*63a0*/  STSM.16.M88.4 [R58], R96 ;  /* 0x000000603a007844 */ /* 0x0003e20000000200 */
[----:B------:R-:W-:-:S02]  /*63b0*/  MOV R62, R62 ;  /* 0x0000003e003e7202 */ /* 0x000fc40000000f00 */
[----:B------:R-:W-:Y:S02]  /*63c0*/  F2FP.BF16.F32.PACK_AB R106, R109, R108 ;  /* 0x0000006c6d6a723e */ /* 0x000fe400000010ff */
[----:B------:R-:W-:Y:S02]  /*63d0*/  F2FP.BF16.F32.PACK_AB R107, R111, R110 ;  /* 0x0000006e6f6b723e */ /* 0x000fe400000010ff */
[----:B------:R-:W-:Y:S02]  /*63e0*/  F2FP.BF16.F32.PACK_AB R113, R115, R114 ;  /* 0x000000727371723e */ /* 0x000fe400000010ff */
[----:B------:R-:W-:Y:S01]  /*63f0*/  F2FP.BF16.F32.PACK_AB R120, R121, R120 ;  /* 0x000000787978723e */ /* 0x000fe200000010ff */
[----:B------:R1:W-:Y:S01]  /*6400*/  STSM.16.M88.4 [R62], R104 ;  /* 0x000000683e007844 */ /* 0x0003e20000000200 */
[----:B------:R-:W-:Y:S02]  /*6410*/  MOV R64, R64 ;  /* 0x0000004000407202 */ /* 0x000fe40000000f00 */
[----:B------:R-:W-:-:S02]  /*6420*/  F2FP.BF16.F32.PACK_AB R114, R117, R116 ;  /* 0x000000747572723e */ /* 0x000fc400000010ff */
[----:B------:R-:W-:Y:S02]  /*6430*/  F2FP.BF16.F32.PACK_AB R115, R119, R118 ;  /* 0x000000767773723e */ /* 0x000fe400000010ff */
[----:B------:R-:W-:Y:S02]  /*6440*/  F2FP.BF16.F32.PACK_AB R121, R123, R122 ;  /* 0x0000007a7b79723e */ /* 0x000fe400000010ff */
[----:B------:R-:W-:Y:S01]  /*6450*/  F2FP.BF16.F32.PACK_AB R128, R129, R128 ;  /* 0x000000808180723e */ /* 0x000fe200000010ff */
[----:B------:R1:W-:Y:S01]  /*6460*/  STSM.16.M88.4 [R64], R112 ;  /* 0x0000007040007844 */ /* 0x0003e20000000200 */
[----:B------:R-:W-:Y:S02]  /*6470*/  MOV R66, R66 ;  /* 0x0000004200427202 */ /* 0x000fe40000000f00 */
[----:B------:R-:W-:Y:S02]  /*6480*/  F2FP.BF16.F32.PACK_AB R122, R125, R124 ;  /* 0x0000007c7d7a723e */ /* 0x000fe400000010ff */
[----:B------:R-:W-:-:S02]  /*6490*/  F2FP.BF16.F32.PACK_AB R123, R127, R126 ;  /* 0x0000007e7f7b723e */ /* 0x000fc400000010ff */
[----:B------:R-:W-:Y:S02]  /*64a0*/  F2FP.BF16.F32.PACK_AB R129, R131, R130 ;  /* 0x000000828381723e */ /* 0x000fe400000010ff */
[----:B------:R-:W-:Y:S01]  /*64b0*/  F2FP.BF16.F32.PACK_AB R136, R137, R136 ;  /* 0x000000888988723e */ /* 0x000fe200000010ff */
[----:B------:R1:W-:Y:S01]  /*64c0*/  STSM.16.M88.4 [R66], R120 ;  /* 0x0000007842007844 */ /* 0x0003e20000000200 */
[----:B------:R-:W-:Y:S02]  /*64d0*/  MOV R70, R70 ;  /* 0x0000004600467202 */ /* 0x000fe40000000f00 */
[----:B------:R-:W-:Y:S02]  /*64e0*/  F2FP.BF16.F32.PACK_AB R130, R133, R132 ;  /* 0x000000848582723e */ /* 0x000fe400000010ff */
[----:B------:R-:W-:Y:S02]  /*64f0*/  F2FP.BF16.F32.PACK_AB R131, R135, R134 ;  /* 0x000000868783723e */ /* 0x000fe400000010ff */
[----:B------:R-:W-:-:S02]  /*6500*/  F2FP.BF16.F32.PACK_AB R137, R139, R138 ;  /* 0x0000008a8b89723e */ /* 0x000fc400000010ff */
[----:B------:R-:W-:Y:S01]  /*6510*/  F2FP.BF16.F32.PACK_AB R144, R145, R144 ;  /* 0x000000909190723e */ /* 0x000fe200000010ff */
[----:B------:R1:W-:Y:S01]  /*6520*/  STSM.16.M88.4 [R70], R128 ;  /* 0x0000008046007844 */ /* 0x0003e20000000200 */
[----:B------:R-:W-:Y:S02]  /*6530*/  F2FP.BF16.F32.PACK_AB R138, R141, R140 ;  /* 0x0000008c8d8a723e */ /* 0x000fe400000010ff */
[----:B------:R-:W-:Y:S02]  /*6540*/  F2FP.BF16.F32.PACK_AB R139, R143, R142 ;  /* 0x0000008e8f8b723e */ /* 0x000fe400000010ff */
[----:B------:R-:W-:Y:S02]  /*6550*/  F2FP.BF16.F32.PACK_AB R145, R147, R146 ;  /* 0x000000929391723e */ /* 0x000fe400000010ff */
[----:B------:R-:W-:Y:S01]  /*6560*/  F2FP.BF16.F32.PACK_AB R146, R149, R148 ;  /* 0x000000949592723e */ /* 0x000fe200000010ff */
[----:B------:R1:W-:Y:S01]  /*6570*/  STSM.16.M88.4 [R34], R136 ;  /* 0x0000008822007844 */ /* 0x0003e20000000200 */
[----:B------:R-:W-:Y:S01]  /*6580*/  F2FP.BF16.F32.PACK_AB R147, R151, R150 ;  /* 0x000000969793723e */ /* 0x000fe200000010ff */
[----:B------:R-:W-:Y:S01]  /*6590*/  UISETP.NE.U32.AND UP1, UPT, UR6, URZ, UPT ;  /* 0x0000003f0600728c */ /* 0x000fe2000bf25070 */
[----:B------:R-:W-:-:S03]  /*65a0*/  PLOP3.LUT P1, PT, PT, PT, UP0, 0x80, 0x0 ;  /* 0x000000000000781c */ /* 0x000fc60003f2f008 */
[----:B------:R1:W-:Y:S01]  /*65b0*/  STSM.16.M88.4 [R32], R144 ;  /* 0x0000009020007844 */ /* 0x0003e20000000200 */
[----:B------:R-:W-:Y:S01]  /*65c0*/  BAR.SYNC.DEFER_BLOCKING 0x1, 0x100 ;  /* 0x0044000000007b1d */ /* 0x000fe20000010000 */
[----:B------:R-:W-:-:S07]  /*65d0*/  UISETP.NE.AND.EX UP1, UPT, UR7, URZ, UPT, UP1 ;  /* 0x0000003f0700728c */ /* 0x000fce000bf25310 */
[----:B0-----:R-:W0:Y:S01]  /*65e0*/  LDC R81, c[0x0][0xa88] ;  /* 0x0002a200ff517b82 */ /* 0x001e220000000800 */
[----:B------:R-:W-:-:S03]  /*65f0*/  PLOP3.LUT P2, PT, PT, PT, UP1, 0x80, 0x0 ;  /* 0x000000000000781c */ /* 0x000fc60003f4f018 */
[----:B------:R-:W-:Y:S01]  /*6600*/  @UP1 UIADD3 UR6, UP2, UR8, UR6, URZ ;  /* 0x0000000608061290 */ /* 0x000fe2000ff5e03f */
[----:B------:R-:W-:-:S03]  /*6610*/  IMAD R7, R16, 0x40, R2 ;  /* 0x0000004010077824 */ /* 0x000fc600078e0202 */
[----:B------:R-:W-:Y:S01]  /*6620*/  @UP1 UIADD3.X UR7, UR9, UR7, URZ, UP2, !UPT ;  /* 0x0000000709071290 */ /* 0x000fe200097fe43f */
[----:B------:R-:W-:-:S04]  /*6630*/  IMAD.WIDE R20, R7, 0x2, R20 ;  /* 0x0000000207147825 */ /* 0x000fc800078e0214 */
[----:B------:R-:W-:Y:S01]  /*6640*/  IMAD.U32 R6, RZ, RZ, UR6 ;  /* 0x00000006ff067e24 */ /* 0x000fe2000f8e00ff */
[----:B------:R-:W2:Y:S01]  /*6650*/  @P1 LDG.E R3, desc[UR40][R4.64] ;  /* 0x0000002804031981 */ /* 0x000ea2000c1e1900 */
[----:B------:R-:W-:Y:S01]  /*6660*/  IMAD.U32 R7, RZ, RZ, UR7 ;  /* 0x00000007ff077e24 */ /* 0x000fe2000f8e00ff */
[----:B------:R-:W-:Y:S01]  /*6670*/  UMOV UR4, URZ ;  /* 0x0000003f00047c82 */ /* 0x000fe20008000000 */
[----:B------:R-:W-:-:S03]  /*6680*/  IADD3 R13, P0, R20, 0x1000, RZ ;  /* 0x00001000140d7810 */ /* 0x000fc60007f1e0ff */
[----:B0-----:R1:W5:Y:S01]  /*6690*/  @P2 LDG.E R81, desc[UR40][R6.64] ;  /* 0x0000002806512981 */ /* 0x001362000c1e1900 */
[----:B--2---:R-:W-:Y:S01]  /*66a0*/  @P1 R2UR UR4, R3 ;  /* 0x00000000030412ca */ /* 0x004fe200000e0000 */
[----:B-1----:R-:W-:-:S14]  /*66b0*/  @P2 BRA `(.L_x_265) ;  /* 0x0000000000102947 */ /* 0x002fdc0003800000 */
[----:B------:R-:W-:Y:S05]  /*66c0*/  @!P1 BRA `(.L_x_265) ;  /* 0x00000000000c9947 */ /* 0x000fea0003800000 */
[----:B------:R-:W2:Y:S04]  /*66d0*/  LDG.E R6, desc[UR40][R4.64] ;  /* 0x0000002804067981 */ /* 0x000ea8000c1e1900 */
[----:B-----5:R-:W2:Y:S02]  /*66e0*/  LDG.E R81, desc[UR40][R4.64+0x4] ;  /* 0x0000042804517981 */ /* 0x020ea4000c1e1900 */
[----:B--2---:R-:W-:-:S07]  /*66f0*/  IMAD.IADD R81, R81, 0x1, -R6 ;  /* 0x0000000151517824 */ /* 0x004fce00078e0a06 */
.L_x_265:
[----:B------:R-:W-:Y:S01]  /*6700*/  USHF.R.S32.HI UR11, URZ, 0x1f, UR44 ;  /* 0x0000001f3f0b7899 */ /* 0x000fe2000801142c */
[----:B------:R-:W-:Y:S01]  /*6710*/  IADD3 R5, P2, R20, 0x3000, RZ ;  /* 0x0000300014057810 */ /* 0x000fe20007f5e0ff */
[----:B------:R-:W-:Y:S01]  /*6720*/  ULDC.64 UR12, c[0x0][0xb70] ;  /* 0x0002dc00000c7ab9 */ /* 0x000fe20000000a00 */
[----:B------:R-:W-:Y:S01]  /*6730*/  USHF.R.S32.HI UR9, URZ, 0x1f, UR4 ;  /* 0x0000001f3f097899 */ /* 0x000fe20008011404 */
[----:B------:R-:W-:Y:S01]  /*6740*/  IMAD R10, R18, 0x80, R201 ;  /* 0x00000080120a7824 */ /* 0x000fe200078e02c9 */
[----:B------:R-:W-:Y:S01]  /*6750*/  UIMAD UR10, UR11, UR12, URZ ;  /* 0x0000000c0b0a72a4 */ /* 0x000fe2000f8e023f */
[----:B------:R-:W-:Y:S01]  /*6760*/  LOP3.LUT R4, R5, 0x380, RZ, 0xc0, !PT ;  /* 0x0000038005047812 */ /* 0x000fe200078ec0ff */
[----:B------:R-:W-:Y:S01]  /*6770*/  UMOV UR8, UR4 ;  /* 0x0000000400087c82 */ /* 0x000fe20008000000 */
[----:B------:R-:W-:Y:S01]  /*6780*/  USEL UR45, UR45, URZ, !UP0 ;  /* 0x0000003f2d2d7287 */ /* 0x000fe2000c000000 */
[----:B------:R-:W-:Y:S01]  /*6790*/  LOP3.LUT R12, R13, 0x380, RZ, 0xc0, !PT ;  /* 0x000003800d0c7812 */ /* 0x000fe200078ec0ff */
[----:B------:R-:W-:Y:S01]  /*67a0*/  UIMAD.WIDE.U32 UR6, UR44, UR12, UR8 ;  /* 0x0000000c2c0672a5 */ /* 0x000fe2000f8e0008 */
[----:B------:R-:W-:Y:S01]  /*67b0*/  SHF.R.U64 R4, R4, 0x3, RZ ;  /* 0x0000000304047819 */ /* 0x000fe200000012ff */
[----:B------:R-:W-:Y:S01]  /*67c0*/  UIMAD UR10, UR44, UR13, UR10 ;  /* 0x0000000d2c0a72a4 */ /* 0x000fe2000f8e020a */
[----:B------:R-:W-:Y:S01]  /*67d0*/  IADD3 R9, P1, R20, 0x2000, RZ ;  /* 0x0000200014097810 */ /* 0x000fe20007f3e0ff */
[----:B------:R-:W-:Y:S01]  /*67e0*/  USEL UR46, UR46, URZ, !UP0 ;  /* 0x0000003f2e2e7287 */ /* 0x000fe2000c000000 */
[----:B------:R-:W-:Y:S01]  /*67f0*/  LOP3.LUT R4, R4, R5, RZ, 0x3c, !PT ;  /* 0x0000000504047212 */ /* 0x000fe200078e3cff */
[----:B------:R-:W-:Y:S01]  /*6800*/  ULDC.64 UR12, c[0x0][0xb78] ;  /* 0x0002de00000c7ab9 */ /* 0x000fe20000000a00 */
[----:B------:R-:W-:Y:S01]  /*6810*/  UIADD3 UR7, UR7, UR10, URZ ;  /* 0x0000000a07077290 */ /* 0x000fe2000fffe03f */
[----:B------:R-:W-:Y:S01]  /*6820*/  SHF.R.S32.HI R3, RZ, 0x1f, R10 ;  /* 0x0000001fff037819 */ /* 0x000fe2000001140a */
[----:B------:R-:W-:Y:S01]  /*6830*/  UIMAD UR8, UR45, UR12, URZ ;  /* 0x0000000c2d0872a4 */ /* 0x000fe2000f8e023f */
[----:B------:R-:W-:Y:S01]  /*6840*/  SHF.R.U64 R12, R12, 0x3, RZ ;  /* 0x000000030c0c7819 */ /* 0x000fe200000012ff */
[----:B------:R-:W-:Y:S01]  /*6850*/  UIMAD.WIDE.U32 UR6, UR46, UR12, UR6 ;  /* 0x0000000c2e0672a5 */ /* 0x000fe2000f8e0006 */
[----:B------:R-:W-:Y:S01]  /*6860*/  LOP3.LUT R8, R9, 0x380, RZ, 0xc0, !PT ;  /* 0x0000038009087812 */ /* 0x000fe200078ec0ff */
[----:B------:R-:W-:Y:S01]  /*6870*/  UIMAD UR8, UR46, UR13, UR8 ;  /* 0x0000000d2e0872a4 */ /* 0x000fe2000f8e0208 */
[----:B------:R-:W-:Y:S01]  /*6880*/  LOP3.LUT R12, R12, R13, RZ, 0x3c, !PT ;  /* 0x0000000d0c0c7212 */ /* 0x000fe200078e3cff */
[----:B------:R-:W-:Y:S01]  /*6890*/  IMAD.X R13, RZ, RZ, R21, P0 ;  /* 0x000000ffff0d7224 */ /* 0x000fe200000e0615 */
[----:B------:R-:W-:Y:S01]  /*68a0*/  SHF.R.U64 R8, R8, 0x3, RZ ;  /* 0x0000000308087819 */ /* 0x000fe200000012ff */
[----:B------:R-:W-:Y:S01]  /*68b0*/  ULDC.64 UR12, c[0x0][0xaa0] ;  /* 0x0002a800000c7ab9 */ /* 0x000fe20000000a00 */
[----:B------:R-:W-:Y:S01]  /*68c0*/  IADD3 R5, P3, R10, UR6, RZ ;  /* 0x000000060a057c10 */ /* 0x000fe2000ff7e0ff */
[----:B------:R-:W-:Y:S01]  /*68d0*/  IMAD.U32 R6, RZ, RZ, UR8 ;  /* 0x00000008ff067e24 */ /* 0x000fe2000f8e00ff */
[----:B------:R-:W-:-:S02]  /*68e0*/  IADD3 R73, P0, R20, 0x8000, RZ ;  /* 0x0000800014497810 */ /* 0x000fc40007f1e0ff */
[----:B------:R-:W-:Y:S01]  /*68f0*/  LOP3.LUT R8, R8, R9, RZ, 0x3c, !PT ;  /* 0x0000000908087212 */ /* 0x000fe200078e3cff */
[--C-:B------:R-:W-:Y:S01]  /*6900*/  IMAD.X R9, RZ, RZ, R21.reuse, P1 ;  /* 0x000000ffff097224 */ /* 0x100fe200008e0615 */
[----:B------:R-:W-:Y:S01]  /*6910*/  IADD3.X R6, R3, UR7, R6, P3, !PT ;  /* 0x0000000703067c10 */ /* 0x000fe20009ffe406 */
[----:B------:R-:W-:Y:S01]  /*6920*/  ULDC.64 UR6, c[0x0][0xb40] ;  /* 0x0002d00000067ab9 */ /* 0x000fe20000000a00 */
[C---:B------:R-:W-:Y:S02]  /*6930*/  IADD3 R61, P1, R20.reuse, 0x9000, RZ ;  /* 0x00009000143d7810 */ /* 0x040fe40007f3e0ff */
[----:B------:R-:W-:Y:S02]  /*6940*/  LEA R38, P3, R5, UR6, 0x2 ;  /* 0x0000000605267c11 */ /* 0x000fe4000f8610ff */
[----:B------:R-:W-:Y:S02]  /*6950*/  LOP3.LUT R72, R73, 0x380, RZ, 0xc0, !PT ;  /* 0x0000038049487812 */ /* 0x000fe400078ec0ff */
[----:B------:R-:W-:Y:S01]  /*6960*/  LEA.HI.X R39, R5, UR7, R6, 0x2, P3 ;  /* 0x0000000705277c11 */ /* 0x000fe200098f1406 */
[----:B------:R-:W-:Y:S01]  /*6970*/  IMAD.X R5, RZ, RZ, R21, P2 ;  /* 0x000000ffff057224 */ /* 0x000fe200010e0615 */
[----:B------:R-:W-:Y:S01]  /*6980*/  IADD3 R65, P6, R20, 0x4000, RZ ;  /* 0x0000400014417810 */ /* 0x000fe20007fde0ff */
[----:B------:R-:W-:Y:S01]  /*6990*/  VIADD R6, R10, 0x8 ;  /* 0x000000080a067836 */ /* 0x000fe20000000000 */
[----:B------:R-:W-:-:S02]  /*69a0*/  IADD3 R53, P5, R20, 0x5000, RZ ;  /* 0x0000500014357810 */ /* 0x000fc40007fbe0ff */
[C---:B------:R-:W-:Y:S02]  /*69b0*/  IADD3 R33, P4, R20.reuse, 0x6000, RZ ;  /* 0x0000600014217810 */ /* 0x040fe40007f9e0ff */
[C---:B------:R-:W-:Y:S02]  /*69c0*/  IADD3 R25, P3, R20.reuse, 0x7000, RZ ;  /* 0x0000700014197810 */ /* 0x040fe40007f7e0ff */
[----:B------:R-:W-:Y:S02]  /*69d0*/  IADD3 R49, P2, R20, 0xa000, RZ ;  /* 0x0000a00014317810 */ /* 0x000fe40007f5e0ff */
[----:B------:R-:W-:Y:S02]  /*69e0*/  LOP3.LUT R60, R61, 0x380, RZ, 0xc0, !PT ;  /* 0x000003803d3c7812 */ /* 0x000fe400078ec0ff */
[----:B------:R-:W-:Y:S02]  /*69f0*/  SHF.R.U64 R72, R72, 0x3, RZ ;  /* 0x0000000348487819 */ /* 0x000fe400000012ff */
[----:B------:R-:W-:-:S02]  /*6a00*/  LOP3.LUT R64, R65, 0x380, RZ, 0xc0, !PT ;  /* 0x0000038041407812 */ /* 0x000fc400078ec0ff */
[----:B------:R-:W-:Y:S02]  /*6a10*/  LOP3.LUT R52, R53, 0x380, RZ, 0xc0, !PT ;  /* 0x0000038035347812 */ /* 0x000fe400078ec0ff */
[----:B------:R-:W-:Y:S02]  /*6a20*/  LOP3.LUT R32, R33, 0x380, RZ, 0xc0, !PT ;  /* 0x0000038021207812 */ /* 0x000fe400078ec0ff */
[----:B------:R-:W-:Y:S02]  /*6a30*/  LOP3.LUT R24, R25, 0x380, RZ, 0xc0, !PT ;  /* 0x0000038019187812 */ /* 0x000fe400078ec0ff */
[----:B------:R-:W-:Y:S02]  /*6a40*/  LOP3.LUT R48, R49, 0x380, RZ, 0xc0, !PT ;  /* 0x0000038031307812 */ /* 0x000fe400078ec0ff */
[----:B------:R-:W-:Y:S02]  /*6a50*/  SHF.R.U64 R60, R60, 0x3, RZ ;  /* 0x000000033c3c7819 */ /* 0x000fe400000012ff */
[----:B------:R-:W-:Y:S01]  /*6a60*/  LOP3.LUT R72, R72, R73, RZ, 0x3c, !PT ;  /* 0x0000004948487212 */ /* 0x000fe200078e3cff */
[----:B------:R-:W-:Y:S01]  /*6a70*/  IMAD.X R73, RZ, RZ, R21, P0 ;  /* 0x000000ffff497224 */ /* 0x000fe200000e0615 */
[----:B------:R-:W-:-:S02]  /*6a80*/  SHF.R.U64 R64, R64, 0x3, RZ ;  /* 0x0000000340407819 */ /* 0x000fc400000012ff */
[----:B------:R-:W-:Y:S02]  /*6a90*/  SHF.R.U64 R52, R52, 0x3, RZ ;  /* 0x0000000334347819 */ /* 0x000fe400000012ff */
[----:B------:R-:W-:Y:S02]  /*6aa0*/  SHF.R.U64 R32, R32, 0x3, RZ ;  /* 0x0000000320207819 */ /* 0x000fe400000012ff */
[----:B------:R-:W-:Y:S02]  /*6ab0*/  SHF.R.U64 R24, R24, 0x3, RZ ;  /* 0x0000000318187819 */ /* 0x000fe400000012ff */
[----:B------:R-:W-:Y:S02]  /*6ac0*/  SHF.R.U64 R48, R48, 0x3, RZ ;  /* 0x0000000330307819 */ /* 0x000fe400000012ff */
[----:B------:R-:W-:Y:S02]  /*6ad0*/  LOP3.LUT P0, RZ, R19, 0x3, RZ, 0xc0, !PT ;  /* 0x0000000313ff7812 */ /* 0x000fe4000780c0ff */
[----:B------:R-:W-:Y:S01]  /*6ae0*/  LOP3.LUT R60, R60, R61, RZ, 0x3c, !PT ;  /* 0x0000003d3c3c7212 */ /* 0x000fe200078e3cff */
[--C-:B------:R-:W-:Y:S01]  /*6af0*/  IMAD.X R61, RZ, RZ, R21.reuse, P1 ;  /* 0x000000ffff3d7224 */ /* 0x100fe200008e0615 */
        /* <DEDUP_REMOVED lines=9> */
[----:B------:R-:W-:Y:S01]  /*6b90*/  IMAD.X R49, RZ, RZ, R21, P2 ;  /* 0x000000ffff317224 */ /* 0x000fe200010e0615 */
[----:B-----5:R-:W-:-:S02]  /*6ba0*/  ISETP.GE.OR P1, PT, R10, R81, P0 ;  /* 0x000000510a00720c */ /* 0x020fc40000726670 */
[----:B------:R-:W-:Y:S02]  /*6bb0*/  ISETP.GE.OR P0, PT, R6, R81, P0 ;  /* 0x000000510600720c */ /* 0x000fe40000706670 */
[C---:B------:R-:W-:Y:S02]  /*6bc0*/  IADD3 R37, P6, R20.reuse, 0xb000, RZ ;  /* 0x0000b00014257810 */ /* 0x040fe40007fde0ff */
[C---:B------:R-:W-:Y:S02]  /*6bd0*/  IADD3 R77, P5, R20.reuse, 0xc000, RZ ;  /* 0x0000c000144d7810 */ /* 0x040fe40007fbe0ff */
[C---:B------:R-:W-:Y:S02]  /*6be0*/  IADD3 R69, P4, R20.reuse, 0xd000, RZ ;  /* 0x0000d00014457810 */ /* 0x040fe40007f9e0ff */
[C---:B------:R-:W-:Y:S02]  /*6bf0*/  IADD3 R57, P3, R20.reuse, 0xe000, RZ ;  /* 0x0000e00014397810 */ /* 0x040fe40007f7e0ff */
[C---:B------:R-:W-:Y:S01]  /*6c00*/  LOP3.LUT R7, R20.reuse, 0x380, RZ, 0xc0, !PT ;  /* 0x0000038014077812 */ /* 0x040fe200078ec0ff */
[----:B------:R-:W-:Y:S01]  /*6c10*/  @!P1 STG.E desc[UR40][R38.64], R44 ;  /* 0x0000002c26009986 */ /* 0x000fe2000c101928 */
[----:B------:R-:W-:-:S02]  /*6c20*/  IADD3 R10, P2, R20, 0xf000, RZ ;  /* 0x0000f000140a7810 */ /* 0x000fc40007f5e0ff */
[----:B------:R-:W-:Y:S01]  /*6c30*/  LOP3.LUT R36, R37, 0x380, RZ, 0xc0, !PT ;  /* 0x0000038025247812 */ /* 0x000fe200078ec0ff */
[----:B------:R0:W-:Y:S01]  /*6c40*/  @!P0 STG.E desc[UR40][R38.64+0x20], R45 ;  /* 0x0000202d26008986 */ /* 0x0001e2000c101928 */
[----:B------:R-:W-:Y:S01]  /*6c50*/  LOP3.LUT R76, R77, 0x380, RZ, 0xc0, !PT ;  /* 0x000003804d4c7812 */ /* 0x000fe200078ec0ff */
[----:B------:R-:W-:Y:S01]  /*6c60*/  UIMAD UR6, UR9, UR12, URZ ;  /* 0x0000000c090672a4 */ /* 0x000fe2000f8e023f */
[----:B------:R-:W-:Y:S01]  /*6c70*/  LOP3.LUT R68, R69, 0x380, RZ, 0xc0, !PT ;  /* 0x0000038045447812 */ /* 0x000fe200078ec0ff */
[----:B------:R-:W-:Y:S01]  /*6c80*/  IMAD.X R47, RZ, RZ, R21, P2 ;  /* 0x000000ffff2f7224 */ /* 0x000fe200010e0615 */
[----:B------:R-:W-:Y:S01]  /*6c90*/  LOP3.LUT R56, R57, 0x380, RZ, 0xc0, !PT ;  /* 0x0000038039387812 */ /* 0x000fe200078ec0ff */
[----:B------:R-:W5:Y:S01]  /*6ca0*/  LD.E.128 R12, desc[UR40][R12.64] ;  /* 0x000000280c0c7980 */ /* 0x000f62000c101d00 */
[----:B------:R-:W-:Y:S02]  /*6cb0*/  SHF.R.U64 R7, R7, 0x3, RZ ;  /* 0x0000000307077819 */ /* 0x000fe400000012ff */
[----:B------:R-:W-:Y:S01]  /*6cc0*/  LOP3.LUT R3, R10, 0x380, RZ, 0xc0, !PT ;  /* 0x000003800a037812 */ /* 0x000fe200078ec0ff */
[----:B------:R-:W5:Y:S01]  /*6cd0*/  LD.E.128 R64, desc[UR40][R64.64] ;  /* 0x0000002840407980 */ /* 0x000f62000c101d00 */
[----:B------:R-:W-:-:S02]  /*6ce0*/  SHF.R.U64 R36, R36, 0x3, RZ ;  /* 0x0000000324247819 */ /* 0x000fc400000012ff */
[----:B------:R-:W-:Y:S01]  /*6cf0*/  SHF.R.U64 R76, R76, 0x3, RZ ;  /* 0x000000034c4c7819 */ /* 0x000fe200000012ff */
[----:B------:R-:W5:Y:S01]  /*6d00*/  LD.E.128 R52, desc[UR40][R52.64] ;  /* 0x0000002834347980 */ /* 0x000f62000c101d00 */
[----:B------:R-:W-:Y:S02]  /*6d10*/  SHF.R.U64 R68, R68, 0x3, RZ ;  /* 0x0000000344447819 */ /* 0x000fe400000012ff */
[----:B------:R-:W-:Y:S01]  /*6d20*/  SHF.R.U64 R56, R56, 0x3, RZ ;  /* 0x0000000338387819 */ /* 0x000fe200000012ff */
[----:B------:R-:W5:Y:S01]  /*6d30*/  LD.E.128 R32, desc[UR40][R32.64] ;  /* 0x0000002820207980 */ /* 0x000f62000c101d00 */
[----:B------:R-:W-:Y:S02]  /*6d40*/  LOP3.LUT R20, R7, R20, RZ, 0x3c, !PT ;  /* 0x0000001407147212 */ /* 0x000fe400078e3cff */
[----:B------:R-:W-:Y:S01]  /*6d50*/  SHF.R.U64 R3, R3, 0x3, RZ ;  /* 0x0000000303037819 */ /* 0x000fe200000012ff */
[----:B------:R-:W-:Y:S01]  /*6d60*/  UIMAD UR6, UR4, UR13, UR6 ;  /* 0x0000000d040672a4 */ /* 0x000fe2000f8e0206 */
        /* <DEDUP_REMOVED lines=8> */
[----:B------:R-:W-:Y:S01]  /*6df0*/  LOP3.LUT R46, R3, R10, RZ, 0x3c, !PT ;  /* 0x0000000a032e7212 */ /* 0x000fe200078e3cff */
[----:B------:R1:W5:Y:S01]  /*6e00*/  LD.E.128 R28, desc[UR40][R20.64] ;  /* 0x00000028141c7980 */ /* 0x000362000c101d00 */
[----:B------:R-:W-:-:S03]  /*6e10*/  SHF.R.S32.HI R3, RZ, 0x1f, R2 ;  /* 0x0000001fff037819 */ /* 0x000fc60000011402 */
[----:B------:R-:W5:Y:S04]  /*6e20*/  LD.E.128 R8, desc[UR40][R8.64] ;  /* 0x0000002808087980 */ /* 0x000f68000c101d00 */
[----:B------:R-:W5:Y:S01]  /*6e30*/  LD.E.128 R4, desc[UR40][R4.64] ;  /* 0x0000002804047980 */ /* 0x000f62000c101d00 */
[----:B-1----:R-:W-:-:S03]  /*6e40*/  IMAD.U32 R21, RZ, RZ, UR12 ;  /* 0x0000000cff157e24 */ /* 0x002fc6000f8e00ff */
[----:B------:R-:W5:Y:S01]  /*6e50*/  LD.E.128 R24, desc[UR40][R24.64] ;  /* 0x0000002818187980 */ /* 0x000f62000c101d00 */
[----:B------:R-:W-:-:S03]  /*6e60*/  IMAD.WIDE.U32 R20, R21, UR4, R2 ;  /* 0x0000000415147c25 */ /* 0x000fc6000f8e0002 */
[----:B------:R-:W5:Y:S01]  /*6e70*/  LD.E.128 R72, desc[UR40][R72.64] ;  /* 0x0000002848487980 */ /* 0x000f62000c101d00 */
[----:B------:R-:W-:Y:S01]  /*6e80*/  VIADD R21, R21, UR6 ;  /* 0x0000000615157c36 */ /* 0x000fe20008000000 */
[----:B------:R-:W-:Y:S02]  /*6e90*/  ULDC.64 UR6, c[0x0][0xae0] ;  /* 0x0002b80000067ab9 */ /* 0x000fe40000000a00 */
[----:B------:R-:W5:Y:S04]  /*6ea0*/  LD.E.128 R60, desc[UR40][R60.64] ;  /* 0x000000283c3c7980 */ /* 0x000f68000c101d00 */
[----:B------:R-:W5:Y:S04]  /*6eb0*/  LD.E.128 R48, desc[UR40][R48.64] ;  /* 0x0000002830307980 */ /* 0x000f68000c101d00 */
[----:B0-----:R-:W5:Y:S04]  /*6ec0*/  LD.E.128 R36, desc[UR40][R36.64] ;  /* 0x0000002824247980 */ /* 0x001f68000c101d00 */
[----:B------:R-:W5:Y:S04]  /*6ed0*/  LD.E.128 R76, desc[UR40][R76.64] ;  /* 0x000000284c4c7980 */ /* 0x000f68000c101d00 */
[----:B------:R-:W5:Y:S04]  /*6ee0*/  LD.E.128 R68, desc[UR40][R68.64] ;  /* 0x0000002844447980 */ /* 0x000f68000c101d00 */
[----:B------:R-:W5:Y:S04]  /*6ef0*/  LD.E.128 R56, desc[UR40][R56.64] ;  /* 0x0000002838387980 */ /* 0x000f68000c101d00 */
[----:B------:R-:W5:Y:S01]  /*6f00*/  LD.E.128 R44, desc[UR40][R46.64] ;  /* 0x000000282e2c7980 */ /* 0x000f62000c101d00 */
[----:B------:R-:W-:Y:S01]  /*6f10*/  UIMAD UR4, UR11, UR6, URZ ;  /* 0x000000060b0472a4 */ /* 0x000fe2000f8e023f */
[----:B------:R-:W-:Y:S01]  /*6f20*/  @!PT LDS RZ, [RZ] ;  /* 0x00000000fffff984 */ /* 0x000fe20000000800 */
[----:B------:R-:W-:Y:S01]  /*6f30*/  @!PT LDS RZ, [RZ] ;  /* 0x00000000fffff984 */ /* 0x000fe20000000800 */
[----:B------:R-:W-:Y:S01]  /*6f40*/  @!PT LDS RZ, [RZ] ;  /* 0x00000000fffff984 */ /* 0x000fe20000000800 */
[----:B------:R-:W-:Y:S01]  /*6f50*/  @!PT LDS RZ, [RZ] ;  /* 0x00000000fffff984 */ /* 0x000fe20000000800 */
[----:B------:R0:W-:Y:S06]  /*6f60*/  MEMBAR.ALL.CTA ;  /* 0x0000000000007992 */ /* 0x0001ec0000008000 */
[----:B0-----:R-:W0:Y:S01]  /*6f70*/  FENCE.VIEW.ASYNC.S ;  /* 0x00000000000073c6 */ /* 0x001e220000000000 */
[----:B------:R-:W-:-:S02]  /*6f80*/  IMAD R40, R18, -0x80, R81 ;  /* 0xffffff8012287824 */ /* 0x000fc400078e0251 */
[----:B------:R-:W-:Y:S01]  /*6f90*/  IMAD.U32 R81, RZ, RZ, UR6 ;  /* 0x00000006ff517e24 */ /* 0x000fe2000f8e00ff */
[----:B------:R-:W-:-:S03]  /*6fa0*/  UIMAD UR4, UR44, UR7, UR4 ;  /* 0x000000072c0472a4 */ /* 0x000fc6000f8e0204 */
[----:B------:R-:W-:Y:S01]  /*6fb0*/  IMAD.WIDE.U32 R20, R81, UR44, R20 ;  /* 0x0000002c51147c25 */ /* 0x000fe2000f8e0014 */
[----:B------:R-:W-:Y:S01]  /*6fc0*/  ISETP.GE.AND P3, PT, R16, R40, PT ;  /* 0x000000281000720c */ /* 0x000fe20003f66270 */
[----:B------:R-:W-:Y:S02]  /*6fd0*/  ULDC.64 UR6, c[0x0][0xae8] ;  /* 0x0002ba0000067ab9 */ /* 0x000fe40000000a00 */
[----:B------:R-:W-:Y:S01]  /*6fe0*/  VIADD R21, R21, UR4 ;  /* 0x0000000415157c36 */ /* 0x000fe20008000000 */
[----:B------:R-:W-:Y:S01]  /*6ff0*/  UIMAD UR4, UR45, UR6, URZ ;  /* 0x000000062d0472a4 */ /* 0x000fe2000f8e023f */
[----:B------:R-:W-:Y:S02]  /*7000*/  VIADD R0, R0, 0x22820 ;  /* 0x0002282000007836 */ /* 0x000fe40000000000 */
[C---:B------:R-:W-:Y:S02]  /*7010*/  VIADD R3, R16.reuse, 0x20 ;  /* 0x0000002010037836 */ /* 0x040fe40000000000 */
[----:B------:R-:W-:-:S02]  /*7020*/  VIADD R17, R16, 0x60 ;  /* 0x0000006010117836 */ /* 0x000fc40000000000 */
[----:B------:R-:W-:Y:S01]  /*7030*/  IMAD.U32 R83, RZ, RZ, UR6 ;  /* 0x00000006ff537e24 */ /* 0x000fe2000f8e00ff */
[----:B------:R-:W-:Y:S01]  /*7040*/  UIMAD UR4, UR46, UR7, UR4 ;  /* 0x000000072e0472a4 */ /* 0x000fe2000f8e0204 */
[----:B------:R-:W-:Y:S02]  /*7050*/  PRMT R0, RZ, 0x654, R0 ;  /* 0x00000654ff007816 */ /* 0x000fe40000000000 */
[----:B------:R-:W-:Y:S01]  /*7060*/  IMAD.WIDE.U32 R82, R83, UR46, R20 ;  /* 0x0000002e53527c25 */ /* 0x000fe2000f8e0014 */
[-C--:B------:R-:W-:Y:S01]  /*7070*/  ISETP.GE.AND P0, PT, R3, R40.reuse, PT ;  /* 0x000000280300720c */ /* 0x080fe20003f06270 */
[----:B0-----:R0:W-:Y:S01]  /*7080*/  SYNCS.ARRIVE.TRANS64.RED.A1T0 RZ, [R0+URZ], RZ ;  /* 0x000000ff00ff79a7 */ /* 0x0011e2000810043f */
[-C--:B------:R-:W-:Y:S01]  /*7090*/  ISETP.GE.AND P2, PT, R17, R40.reuse, PT ;  /* 0x000000281100720c */ /* 0x080fe20003f46270 */
[----:B------:R-:W-:Y:S01]  /*70a0*/  VIADD R3, R16, 0x40 ;  /* 0x0000004010037836 */ /* 0x000fe20000000000 */
[--C-:B------:R-:W-:Y:S01]  /*70b0*/  SHF.R.S32.HI R17, RZ, 0x1f, R16.reuse ;  /* 0x0000001fff117819 */ /* 0x100fe20000011410 */
[----:B------:R-:W-:Y:S01]  /*70c0*/  VIADD R87, R83, UR4 ;  /* 0x0000000453577c36 */ /* 0x000fe20008000000 */
[----:B------:R-:W-:Y:S02]  /*70d0*/  BSSY B1, `(.L_x_266) ;  /* 0x000001a000017945 */ /* 0x000fe40003800000 */
[----:B------:R-:W-:Y:S01]  /*70e0*/  ISETP.GE.AND P1, PT, R3, R40, PT ;  /* 0x000000280300720c */ /* 0x000fe20003f26270 */
[----:B------:R-:W-:Y:S01]  /*70f0*/  IMAD.WIDE R80, R18, 0x80, R16 ;  /* 0x0000008012507825 */ /* 0x000fe200078e0210 */
[----:B0-----:R-:W-:Y:S11]  /*7100*/  @P3 BRA `(.L_x_267) ;  /* 0x0000000000583947 */ /* 0x001ff60003800000 */
[----:B------:R-:W-:Y:S01]  /*7110*/  ULDC.64 UR6, c[0x0][0xad8] ;  /* 0x0002b60000067ab9 */ /* 0x000fe20000000a00 */
[----:B------:R-:W-:Y:S01]  /*7120*/  IMAD.MOV.U32 R20, RZ, RZ, R82 ;  /* 0x000000ffff147224 */ /* 0x000fe200078e0052 */
[----:B------:R-:W-:Y:S01]  /*7130*/  ULDC UR4, c[0x0][0xa8c] ;  /* 0x0002a30000047ab9 */ /* 0x000fe20000000800 */
[----:B------:R-:W-:Y:S01]  /*7140*/  IMAD R3, R81, UR6, RZ ;  /* 0x0000000651037c24 */ /* 0x000fe2000f8e02ff */
[C---:B------:R-:W-:Y:S01]  /*7150*/  ISETP.GE.AND P4, PT, R2.reuse, UR4, PT ;  /* 0x0000000402007c0c */ /* 0x040fe2000bf86270 */
[----:B------:R-:W-:Y:S02]  /*7160*/  IMAD.MOV.U32 R21, RZ, RZ, R87 ;  /* 0x000000ffff157224 */ /* 0x000fe400078e0057 */
[----:B------:R-:W-:Y:S02]  /*7170*/  VIADD R0, R2, 0x40 ;  /* 0x0000004002007836 */ /* 0x000fe40000000000 */
[----:B------:R-:W-:-:S03]  /*7180*/  IMAD.WIDE.U32 R20, R80, UR6, R20 ;  /* 0x0000000650147c25 */ /* 0x000fc6000f8e0014 */
[----:B------:R-:W-:Y:S01]  /*7190*/  ISETP.GE.AND P3, PT, R0, UR4, PT ;  /* 0x0000000400007c0c */ /* 0x000fe2000bf66270 */
[----:B------:R-:W-:Y:S01]  /*71a0*/  IMAD R3, R80, UR7, R3 ;  /* 0x0000000750037c24 */ /* 0x000fe2000f8e0203 */
[----:B------:R-:W-:Y:S01]  /*71b0*/  ULDC.64 UR6, c[0x0][0xa80] ;  /* 0x0002a00000067ab9 */ /* 0x000fe20000000a00 */
[----:B------:R-:W-:Y:S01]  /*71c0*/  VIADD R0, R2, 0x80 ;  /* 0x0000008002007836 */ /* 0x000fe20000000000 */
[----:B------:R-:W-:Y:S01]  /*71d0*/  LEA R84, P6, R20, UR6, 0x1 ;  /* 0x0000000614547c11 */ /* 0x000fe2000f8c08ff */
[----:B------:R-:W-:Y:S02]  /*71e0*/  IMAD.IADD R3, R21, 0x1, R3 ;  /* 0x0000000115037824 */ /* 0x000fe400078e0203 */
[----:B------:R-:W-:Y:S01]  /*71f0*/  VIADD R18, R2, 0xc0 ;  /* 0x000000c002127836 */ /* 0x000fe20000000000 */
[----:B------:R-:W-:Y:S02]  /*7200*/  ISETP.GE.AND P5, PT, R0, UR4, PT ;  /* 0x0000000400007c0c */ /* 0x000fe4000bfa6270 */
[----:B------:R-:W-:-:S02]  /*7210*/  LEA.HI.X R85, R20, UR7, R3, 0x1, P6 ;  /* 0x0000000714557c11 */ /* 0x000fc4000b0f0c03 */
[----:B------:R-:W-:-:S03]  /*7220*/  ISETP.GE.AND P6, PT, R18, UR4, PT ;  /* 0x0000000412007c0c */ /* 0x000fc6000bfc6270 */
[----:B-----5:R0:W-:Y:S04]  /*7230*/  @!P4 STG.E.128 desc[UR40][R84.64], R28 ;  /* 0x0000001c5400c986 */ /* 0x0201e8000c101d28 */
[----:B------:R0:W-:Y:S04]  /*7240*/  @!P3 STG.E.128 desc[UR40][R84.64+0x80], R64 ;  /* 0x000080405400b986 */ /* 0x0001e8000c101d28 */
[----:B------:R0:W-:Y:S04]  /*7250*/  @!P5 STG.E.128 desc[UR40][R84.64+0x100], R72 ;  /* 0x000100485400d986 */ /* 0x0001e8000c101d28 */
[----:B------:R0:W-:Y:S02]  /*7260*/  @!P6 STG.E.128 desc[UR40][R84.64+0x180], R76 ;  /* 0x0001804c5400e986 */ /* 0x0001e4000c101d28 */
.L_x_267:
[----:B------:R-:W-:Y:S05]  /*7270*/  BSYNC B1 ;  /* 0x0000000000017941 */ /* 0x000fea0003800000 */
.L_x_266:
[----:B------:R-:W-:Y:S04]  /*7280*/  BSSY B1, `(.L_x_268) ;  /* 0x000001a000017945 */ /* 0x000fe80003800000 */
[----:B------:R-:W-:Y:S05]  /*7290*/  @P0 BRA `(.L_x_269) ;  /* 0x0000000000600947 */ /* 0x000fea0003800000 */
[----:B------:R-:W-:Y:S01]  /*72a0*/  IADD3 R3, P0, R80, 0x20, RZ ;  /* 0x0000002050037810 */ /* 0x000fe20007f1e0ff */
[C---:B------:R-:W-:Y:S01]  /*72b0*/  VIADD R20, R2.reuse, 0x80 ;  /* 0x0000008002147836 */ /* 0x040fe20000000000 */
[----:B------:R-:W-:Y:S01]  /*72c0*/  ULDC UR4, c[0x0][0xa8c] ;  /* 0x0002a30000047ab9 */ /* 0x000fe20000000800 */
[----:B------:R-:W-:Y:S01]  /*72d0*/  VIADD R18, R2, 0x40 ;  /* 0x0000004002127836 */ /* 0x000fe20000000000 */
[----:B------:R-:W-:Y:S01]  /*72e0*/  ULDC.64 UR6, c[0x0][0xad8] ;  /* 0x0002b60000067ab9 */ /* 0x000fe20000000a00 */
[----:B------:R-:W-:Y:S01]  /*72f0*/  IMAD.X R0, RZ, RZ, R81, P0 ;  /* 0x000000ffff007224 */ /* 0x000fe200000e0651 */
[----:B------:R-:W-:Y:S01]  /*7300*/  ISETP.GE.AND P5, PT, R20, UR4, PT ;  /* 0x0000000414007c0c */ /* 0x000fe2000bfa6270 */
[----:B------:R-:W-:Y:S01]  /*7310*/  IMAD.MOV.U32 R20, RZ, RZ, R82 ;  /* 0x000000ffff147224 */ /* 0x000fe200078e0052 */
[----:B------:R-:W-:Y:S01]  /*7320*/  ISETP.GE.AND P4, PT, R18, UR4, PT ;  /* 0x0000000412007c0c */ /* 0x000fe2000bf86270 */
[----:B------:R-:W-:Y:S01]  /*7330*/  IMAD.MOV.U32 R21, RZ, RZ, R87 ;  /* 0x000000ffff157224 */ /* 0x000fe200078e0057 */
[----:B------:R-:W-:Y:S01]  /*7340*/  ISETP.GE.AND P3, PT, R2, UR4, PT ;  /* 0x0000000402007c0c */ /* 0x000fe2000bf66270 */
[----:B------:R-:W-:-:S02]  /*7350*/  IMAD R0, R0, UR6, RZ ;  /* 0x0000000600007c24 */ /* 0x000fc4000f8e02ff */
[----:B------:R-:W-:Y:S02]  /*7360*/  VIADD R18, R2, 0xc0 ;  /* 0x000000c002127836 */ /* 0x000fe40000000000 */
[----:B------:R-:W-:-:S03]  /*7370*/  IMAD.WIDE.U32 R20, R3, UR6, R20 ;  /* 0x0000000603147c25 */ /* 0x000fc6000f8e0014 */
[----:B------:R-:W-:Y:S01]  /*7380*/  ISETP.GE.AND P6, PT, R18, UR4, PT ;  /* 0x0000000412007c0c */ /* 0x000fe2000bfc6270 */
[----:B------:R-:W-:Y:S01]  /*7390*/  IMAD R3, R3, UR7, R0 ;  /* 0x0000000703037c24 */ /* 0x000fe2000f8e0200 */
[----:B------:R-:W-:Y:S02]  /*73a0*/  ULDC.64 UR6, c[0x0][0xa80] ;  /* 0x0002a00000067ab9 */ /* 0x000fe40000000a00 */
[----:B0----5:R-:W-:Y:S01]  /*73b0*/  LEA R28, P0, R20, UR6, 0x1 ;  /* 0x00000006141c7c11 */ /* 0x021fe2000f8008ff */
[----:B------:R-:W-:-:S05]  /*73c0*/  IMAD.IADD R3, R21, 0x1, R3 ;  /* 0x0000000115037824 */ /* 0x000fca00078e0203 */
[----:B------:R-:W-:-:S05]  /*73d0*/  LEA.HI.X R29, R20, UR7, R3, 0x1, P0 ;  /* 0x00000007141d7c11 */ /* 0x000fca00080f0c03 */
[----:B------:R1:W-:Y:S04]  /*73e0*/  @!P3 STG.E.128 desc[UR40][R28.64], R12 ;  /* 0x0000000c1c00b986 */ /* 0x0003e8000c101d28 */
[----:B------:R1:W-:Y:S04]  /*73f0*/  @!P4 STG.E.128 desc[UR40][R28.64+0x80], R52 ;  /* 0x000080341c00c986 */ /* 0x0003e8000c101d28 */
[----:B------:R1:W-:Y:S04]  /*7400*/  @!P5 STG.E.128 desc[UR40][R28.64+0x100], R60 ;  /* 0x0001003c1c00d986 */ /* 0x0003e8000c101d28 */
[----:B------:R1:W-:Y:S02]  /*7410*/  @!P6 STG.E.128 desc[UR40][R28.64+0x180], R68 ;  /* 0x000180441c00e986 */ /* 0x0003e4000c101d28 */
.L_x_269:
[----:B------:R-:W-:Y:S05]  /*7420*/  BSYNC B1 ;  /* 0x0000000000017941 */ /* 0x000fea0003800000 */
.L_x_268:
[----:B------:R-:W-:Y:S04]  /*7430*/  BSSY B1, `(.L_x_270) ;  /* 0x000001a000017945 */ /* 0x000fe80003800000 */
[----:B------:R-:W-:Y:S05]  /*7440*/  @P1 BRA `(.L_x_271) ;  /* 0x0000000000601947 */ /* 0x000fea0003800000 */
[----:B------:R-:W-:Y:S01]  /*7450*/  IADD3 R3, P0, R80, 0x40, RZ ;  /* 0x0000004050037810 */ /* 0x000fe20007f1e0ff */
[C---:B-1---5:R-:W-:Y:S01]  /*7460*/  VIADD R12, R2.reuse, 0x40 ;  /* 0x00000040020c7836 */ /* 0x062fe20000000000 */
        /* <DEDUP_REMOVED lines=15> */
[----:B------:R-:W-:Y:S01]  /*7560*/  LEA R14, P0, R12, UR6, 0x1 ;  /* 0x000000060c0e7c11 */ /* 0x000fe2000f8008ff */
[----:B------:R-:W-:-:S05]  /*7570*/  IMAD.IADD R3, R13, 0x1, R3 ;  /* 0x000000010d037824 */ /* 0x000fca00078e0203 */
[----:B------:R-:W-:-:S05]  /*7580*/  LEA.HI.X R15, R12, UR7, R3, 0x1, P0 ;  /* 0x000000070c0f7c11 */ /* 0x000fca00080f0c03 */
[----:B------:R2:W-:Y:S04]  /*7590*/  @!P1 STG.E.128 desc[UR40][R14.64], R8 ;  /* 0x000000080e009986 */ /* 0x0005e8000c101d28 */
[----:B------:R2:W-:Y:S04]  /*75a0*/  @!P3 STG.E.128 desc[UR40][R14.64+0x80], R32 ;  /* 0x000080200e00b986 */ /* 0x0005e8000c101d28 */
[----:B------:R2:W-:Y:S04]  /*75b0*/  @!P4 STG.E.128 desc[UR40][R14.64+0x100], R48 ;  /* 0x000100300e00c986 */ /* 0x0005e8000c101d28 */
[----:B------:R2:W-:Y:S02]  /*75c0*/  @!P5 STG.E.128 desc[UR40][R14.64+0x180], R56 ;  /* 0x000180380e00d986 */ /* 0x0005e4000c101d28 */
.L_x_271:
[----:B------:R-:W-:Y:S05]  /*75d0*/  BSYNC B1 ;  /* 0x0000000000017941 */ /* 0x000fea0003800000 */
.L_x_270:
[----:B------:R-:W-:Y:S05]  /*75e0*/  @P2 BRA `(.L_x_272) ;  /* 0x0000000c006c2947 */ /* 0x000fea0003800000 */
[----:B------:R-:W-:Y:S01]  /*75f0*/  IADD3 R3, P0, R80, 0x60, RZ ;  /* 0x0000006050037810 */ /* 0x000fe20007f1e0ff */
[C---:B------:R-:W-:Y:S01]  /*7600*/  VIADD R0, R2.reuse, 0x40 ;  /* 0x0000004002007836 */ /* 0x040fe20000000000 */
[----:B------:R-:W-:Y:S01]  /*7610*/  ULDC UR4, c[0x0][0xa8c] ;  /* 0x0002a30000047ab9 */ /* 0x000fe20000000800 */
[----:B------:R-:W-:Y:S01]  /*7620*/  ULDC.64 UR6, c[0x0][0xad8] ;  /* 0x0002b60000067ab9 */ /* 0x000fe20000000a00 */
[----:B--2--5:R-:W-:Y:S01]  /*7630*/  IMAD.MOV.U32 R8, RZ, RZ, R82 ;  /* 0x000000ffff087224 */ /* 0x024fe200078e0052 */
[----:B------:R-:W-:Y:S01]  /*7640*/  ISETP.GE.AND P1, PT, R2, UR4, PT ;  /* 0x0000000402007c0c */ /* 0x000fe2000bf26270 */
[----:B------:R-:W-:Y:S01]  /*7650*/  IMAD.X R80, RZ, RZ, R81, P0 ;  /* 0x000000ffff507224 */ /* 0x000fe200000e0651 */
[----:B------:R-:W-:Y:S01]  /*7660*/  ISETP.GE.AND P2, PT, R0, UR4, PT ;  /* 0x0000000400007c0c */ /* 0x000fe2000bf46270 */
[----:B------:R-:W-:Y:S02]  /*7670*/  IMAD.MOV.U32 R9, RZ, RZ, R87 ;  /* 0x000000ffff097224 */ /* 0x000fe400078e0057 */
[----:B------:R-:W-:-:S02]  /*7680*/  IMAD R80, R80, UR6, RZ ;  /* 0x0000000650507c24 */ /* 0x000fc4000f8e02ff */
[----:B------:R-:W-:Y:S02]  /*7690*/  VIADD R0, R2, 0x80 ;  /* 0x0000008002007836 */ /* 0x000fe40000000000 */
[----:B------:R-:W-:-:S03]  /*76a0*/  IMAD.WIDE.U32 R8, R3, UR6, R8 ;  /* 0x0000000603087c25 */ /* 0x000fc6000f8e0008 */
[----:B------:R-:W-:Y:S01]  /*76b0*/  ISETP.GE.AND P3, PT, R0, UR4, PT ;  /* 0x0000000400007c0c */ /* 0x000fe2000bf66270 */
[----:B------:R-:W-:Y:S01]  /*76c0*/  IMAD R3, R3, UR7, R80 ;  /* 0x0000000703037c24 */ /* 0x000fe2000f8e0250 */
[----:B------:R-:W-:Y:S01]  /*76d0*/  ULDC.64 UR6, c[0x0][0xa80] ;  /* 0x0002a00000067ab9 */ /* 0x000fe20000000a00 */
[----:B------:R-:W-:Y:S01]  /*76e0*/  VIADD R0, R2, 0xc0 ;  /* 0x000000c002007836 */ /* 0x000fe20000000000 */
[----:B------:R-:W-:Y:S01]  /*76f0*/  LEA R10, P0, R8, UR6, 0x1 ;  /* 0x00000006080a7c11 */ /* 0x000fe2000f8008ff */
[----:B------:R-:W-:-:S05]  /*7700*/  IMAD.IADD R3, R9, 0x1, R3 ;  /* 0x0000000109037824 */ /* 0x000fca00078e0203 */
[----:B------:R-:W-:Y:S02]  /*7710*/  LEA.HI.X R11, R8, UR7, R3, 0x1, P0 ;  /* 0x00000007080b7c11 */ /* 0x000fe400080f0c03 */
[----:B------:R-:W-:-:S03]  /*7720*/  ISETP.GE.AND P0, PT, R0, UR4, PT ;  /* 0x0000000400007c0c */ /* 0x000fc6000bf06270 */
[----:B------:R4:W-:Y:S04]  /*7730*/  @!P1 STG.E.128 desc[UR40][R10.64], R4 ;  /* 0x000000040a009986 */ /* 0x0009e8000c101d28 */
[----:B------:R4:W-:Y:S04]  /*7740*/  @!P2 STG.E.128 desc[UR40][R10.64+0x80], R24 ;  /* 0x000080180a00a986 */ /* 0x0009e8000c101d28 */
[----:B------:R4:W-:Y:S02]  /*7750*/  @!P3 STG.E.128 desc[UR40][R10.64+0x100], R36 ;  /* 0x000100240a00b986 */ /* 0x0009e4000c101d28 */
[----:B------:R-:W-:Y:S05]  /*7760*/  @P0 BRA `(.L_x_272) ;  /* 0x0000000c000c0947 */ /* 0x000fea0003800000 */
[----:B------:R2:W-:Y:S01]  /*7770*/  STG.E.128 desc[UR40][R10.64+0x180], R44 ;  /* 0x0001802c0a007986 */ /* 0x0005e2000c101d28 */
[----:B------:R-:W-:Y:S05]  /*7780*/  BRA `(.L_x_272) ;  /* 0x0000000c00047947 */ /* 0x000fea0003800000 */
.L_x_264:
[----:B------:R-:W-:Y:S01]  /*7790*/  USHF.L.U32 UR8, UR46, 0x2, URZ ;  /* 0x000000022e087899 */ /* 0x000fe2000800063f */
[----:B------:R-:W-:Y:S01]  /*77a0*/  ULDC.64 UR6, c[0x0][0xbd8] ;  /* 0x0002f60000067ab9 */ /* 0x000fe20000000a00 */
[----:B------:R-:W-:Y:S01]  /*77b0*/  USHF.L.U64.HI UR9, UR46, 0x2, UR45 ;  /* 0x000000022e097899 */ /* 0x000fe2000801022d */
[----:B------:R-:W-:Y:S01]  /*77c0*/  IMAD.MOV.U32 R11, RZ, RZ, RZ ;  /* 0x000000ffff0b7224 */ /* 0x000fe200078e00ff */
[----:B------:R-:W-:Y:S02]  /*77d0*/  UIADD3 UR4, UP1, UR8, UR6, URZ ;  /* 0x0000000608047290 */ /* 0x000fe4000ff3e03f */
[----:B------:R-:W-:Y:S02]  /*77e0*/  UISETP.NE.U32.AND UP0, UPT, UR6, URZ, UPT ;  /* 0x0000003f0600728c */ /* 0x000fe4000bf05070 */
[----:B------:R-:W-:Y:S02]  /*77f0*/  UIADD3.X UR6, UR9, UR7, URZ, UP1, !UPT ;  /* 0x0000000709067290 */ /* 0x000fe40008ffe43f */
[----:B------:R-:W-:Y:S01]  /*7800*/  UISETP.NE.AND.EX UP0, UPT, UR7, URZ, UPT, UP0 ;  /* 0x0000003f0700728c */ /* 0x000fe2000bf05300 */
[----:B------:R-:W0:Y:S01]  /*7810*/  LDC R9, c[0x0][0xa88] ;  /* 0x0002a200ff097b82 */ /* 0x000e220000000800 */
[----:B------:R-:W-:-:S02]  /*7820*/  IMAD.U32 R4, RZ, RZ, UR4 ;  /* 0x00000004ff047e24 */ /* 0x000fc4000f8e00ff */
[----:B------:R-:W-:Y:S01]  /*7830*/  IMAD.U32 R5, RZ, RZ, UR6 ;  /* 0x00000006ff057e24 */ /* 0x000fe2000f8e00ff */
[----:B------:R-:W-:Y:S01]  /*7840*/  ULDC.64 UR6, c[0x0][0xbe0] ;  /* 0x0002f80000067ab9 */ /* 0x000fe20000000a00 */
[----:B------:R-:W-:Y:S01]  /*7850*/  PLOP3.LUT P1, PT, PT, PT, UP0, 0x80, 0x0 ;  /* 0x000000000000781c */ /* 0x000fe20003f2f008 */
[----:B------:R-:W-:-:S04]  /*7860*/  UISETP.NE.U32.AND UP1, UPT, UR6, URZ, UPT ;  /* 0x0000003f0600728c */ /* 0x000fc8000bf25070 */
[----:B------:R-:W-:-:S06]  /*7870*/  UISETP.NE.AND.EX UP1, UPT, UR7, URZ, UPT, UP1 ;  /* 0x0000003f0700728c */ /* 0x000fcc000bf25310 */
[----:B------:R-:W-:Y:S02]  /*7880*/  PLOP3.LUT P2, PT, PT, PT, UP1, 0x80, 0x0 ;  /* 0x000000000000781c */ /* 0x000fe40003f4f018 */
[----:B------:R1:W5:Y:S03]  /*7890*/  @P1 LDG.E R11, desc[UR40][R4.64] ;  /* 0x00000028040b1981 */ /* 0x000366000c1e1900 */
[----:B------:R-:W-:-:S04]  /*78a0*/  @UP1 UIADD3 UR6, UP2, UR8, UR6, URZ ;  /* 0x0000000608061290 */ /* 0x000fc8000ff5e03f */
[----:B------:R-:W-:Y:S02]  /*78b0*/  @UP1 UIADD3.X UR7, UR9, UR7, URZ, UP2, !UPT ;  /* 0x0000000709071290 */ /* 0x000fe400097fe43f */
[----:B------:R-:W-:-:S04]  /*78c0*/  IMAD.U32 R6, RZ, RZ, UR6 ;  /* 0x00000006ff067e24 */ /* 0x000fc8000f8e00ff */
[----:B------:R-:W-:-:S05]  /*78d0*/  IMAD.U32 R7, RZ, RZ, UR7 ;  /* 0x00000007ff077e24 */ /* 0x000fca000f8e00ff */
[----:B0-----:R1:W5:Y:S01]  /*78e0*/  @P2 LDG.E R9, desc[UR40][R6.64] ;  /* 0x0000002806092981 */ /* 0x001362000c1e1900 */
[----:B------:R-:W-:Y:S01]  /*78f0*/  ISETP.GE.AND P0, PT, R203, 0x80, PT ;  /* 0x00000080cb00780c */ /* 0x000fe20003f06270 */
[----:B------:R-:W-:-:S12]  /*7900*/  @P2 BRA `(.L_x_273) ;  /* 0x0000000000102947 */ /* 0x000fd80003800000 */
[----:B------:R-:W-:Y:S05]  /*7910*/  @!P1 BRA `(.L_x_273) ;  /* 0x00000000000c9947 */ /* 0x000fea0003800000 */
[----:B------:R-:W2:Y:S04]  /*7920*/  LDG.E R0, desc[UR40][R4.64] ;  /* 0x0000002804007981 */ /* 0x000ea8000c1e1900 */
[----:B-----5:R-:W2:Y:S02]  /*7930*/  LDG.E R9, desc[UR40][R4.64+0x4] ;  /* 0x0000042804097981 */ /* 0x020ea4000c1e1900 */
[----:B--2---:R-:W-:-:S07]  /*7940*/  IMAD.IADD R9, R9, 0x1, -R0 ;  /* 0x0000000109097824 */ /* 0x004fce00078e0a00 */
.L_x_273:
[----:B------:R-:W-:Y:S01]  /*7950*/  USHF.R.S32.HI UR7, URZ, 0x1f, UR44 ;  /* 0x0000001f3f077899 */ /* 0x000fe2000801142c */
[----:B------:R-:W-:Y:S01]  /*7960*/  BSSY B1, `(.L_x_274) ;  /* 0x000001e000017945 */ /* 0x000fe20003800000 */
[----:B------:R-:W-:Y:S01]  /*7970*/  USEL UR46, UR46, URZ, !UP0 ;  /* 0x0000003f2e2e7287 */ /* 0x000fe2000c000000 */
[----:B------:R-:W-:Y:S01]  /*7980*/  SHF.R.S32.HI R13, RZ, 0x1f, R2 ;  /* 0x0000001fff0d7819 */ /* 0x000fe20000011402 */
[----:B------:R-:W-:Y:S01]  /*7990*/  USEL UR45, UR45, URZ, !UP0 ;  /* 0x0000003f2d2d7287 */ /* 0x000fe2000c000000 */
[----:B-----5:R-:W-:Y:S01]  /*79a0*/  SHF.R.S32.HI R8, RZ, 0x1f, R11 ;  /* 0x0000001fff087819 */ /* 0x020fe2000001140b */
[----:B------:R-:W-:Y:S10]  /*79b0*/  @P0 BRA `(.L_x_275) ;  /* 0x0000000000600947 */ /* 0x000ff40003800000 */
[----:B------:R-:W0:Y:S02]  /*79c0*/  S2R R0, SR_TID.X ;  /* 0x0000000000007919 */ /* 0x000e240000002100 */
[----:B0-----:R-:W-:-:S04]  /*79d0*/  IMAD R0, R18, 0x80, R0 ;  /* 0x0000008012007824 */ /* 0x001fc800078e0200 */
[----:B------:R-:W-:-:S05]  /*79e0*/  VIADD R0, R0, 0xffffff80 ;  /* 0xffffff8000007836 */ /* 0x000fca0000000000 */
[----:B------:R-:W-:-:S13]  /*79f0*/  ISETP.GE.AND P0, PT, R0, R9, PT ;  /* 0x000000090000720c */ /* 0x000fda0003f06270 */
[----:B------:R-:W-:Y:S05]  /*7a00*/  @P0 BRA `(.L_x_275) ;  /* 0x00000000004c0947 */ /* 0x000fea0003800000 */
[C---:B-1----:R-:W-:Y:S01]  /*7a10*/  IADD3 R4, P0, R0.reuse, R11, RZ ;  /* 0x0000000b00047210 */ /* 0x042fe20007f1e0ff */
[----:B------:R-:W-:Y:S02]  /*7a20*/  ULDC.64 UR8, c[0x0][0xb70] ;  /* 0x0002dc0000087ab9 */ /* 0x000fe40000000a00 */
[----:B------:R-:W-:Y:S01]  /*7a30*/  UIMAD UR4, UR7, UR8, URZ ;  /* 0x00000008070472a4 */ /* 0x000fe2000f8e023f */
[----:B------:R-:W-:Y:S01]  /*7a40*/  LEA.HI.X.SX32 R5, R0, R8, 0x1, P0 ;  /* 0x0000000800057211 */ /* 0x000fe200000f0eff */
[----:B------:R-:W-:Y:S02]  /*7a50*/  IMAD.U32 R3, RZ, RZ, UR8 ;  /* 0x00000008ff037e24 */ /* 0x000fe4000f8e00ff */
[----:B------:R-:W-:Y:S02]  /*7a60*/  UIMAD UR4, UR44, UR9, UR4 ;  /* 0x000000092c0472a4 */ /* 0x000fe4000f8e0204 */
[----:B------:R-:W-:Y:S01]  /*7a70*/  IMAD.WIDE.U32 R4, R3, UR44, R4 ;  /* 0x0000002c03047c25 */ /* 0x000fe2000f8e0004 */
[----:B------:R-:W-:-:S02]  /*7a80*/  ULDC.64 UR8, c[0x0][0xb78] ;  /* 0x0002de0000087ab9 */ /* 0x000fc40000000a00 */
[----:B------:R-:W-:Y:S01]  /*7a90*/  UIMAD UR6, UR45, UR8, URZ ;  /* 0x000000082d0672a4 */ /* 0x000fe2000f8e023f */
[----:B------:R-:W-:Y:S02]  /*7aa0*/  VIADD R5, R5, UR4 ;  /* 0x0000000405057c36 */ /* 0x000fe40008000000 */
[----:B------:R-:W-:Y:S01]  /*7ab0*/  IMAD.U32 R3, RZ, RZ, UR8 ;  /* 0x00000008ff037e24 */ /* 0x000fe2000f8e00ff */
[----:B------:R-:W-:-:S03]  /*7ac0*/  UIMAD UR6, UR46, UR9, UR6 ;  /* 0x000000092e0672a4 */ /* 0x000fc6000f8e0206 */
[----:B------:R-:W-:Y:S01]  /*7ad0*/  IMAD.WIDE.U32 R4, R3, UR46, R4 ;  /* 0x0000002e03047c25 */ /* 0x000fe2000f8e0004 */
[----:B------:R-:W-:-:S03]  /*7ae0*/  ULDC.64 UR8, c[0x0][0xb40] ;  /* 0x0002d00000087ab9 */ /* 0x000fc60000000a00 */
[----:B------:R-:W-:Y:S01]  /*7af0*/  VIADD R3, R5, UR6 ;  /* 0x0000000605037c36 */ /* 0x000fe20008000000 */
[----:B------:R-:W-:-:S04]  /*7b00*/  LEA R6, P0, R4, UR8, 0x2 ;  /* 0x0000000804067c11 */ /* 0x000fc8000f8010ff */
[----:B------:R-:W-:Y:S01]  /*7b10*/  LEA.HI.X R7, R4, UR9, R3, 0x2, P0 ;  /* 0x0000000904077c11 */ /* 0x000fe200080f1403 */
[----:B------:R-:W-:-:S05]  /*7b20*/  IMAD.MOV.U32 R3, RZ, RZ, -0x800000 ;  /* 0xff800000ff037424 */ /* 0x000fca00078e00ff */
[----:B------:R0:W-:Y:S03]  /*7b30*/  STG.E desc[UR40][R6.64], R3 ;  /* 0x0000000306007986 */ /* 0x0001e6000c101928 */
.L_x_275:
[----:B------:R-:W-:Y:S05]  /*7b40*/  BSYNC B1 ;  /* 0x0000000000017941 */ /* 0x000fea0003800000 */
.L_x_274:
[----:B------:R-:W-:Y:S01]  /*7b50*/  ULDC.64 UR8, c[0x0][0xaa0] ;  /* 0x0002a80000087ab9 */ /* 0x000fe20000000a00 */
[----:B0-----:R-:W-:Y:S01]  /*7b60*/  IMAD.MOV.U32 R3, RZ, RZ, R13 ;  /* 0x000000ffff037224 */ /* 0x001fe200078e000d */
[----:B------:R-:W-:Y:S01]  /*7b70*/  BSSY B1, `(.L_x_276) ;  /* 0x0000032000017945 */ /* 0x000fe20003800000 */
[----:B------:R-:W-:Y:S02]  /*7b80*/  IMAD R0, R8, UR8, RZ ;  /* 0x0000000808007c24 */ /* 0x000fe4000f8e02ff */
[----:B-1----:R-:W-:-:S04]  /*7b90*/  IMAD.WIDE.U32 R4, R11, UR8, R2 ;  /* 0x000000080b047c25 */ /* 0x002fc8000f8e0002 */
[----:B------:R-:W-:Y:S01]  /*7ba0*/  IMAD R11, R11, UR9, R0 ;  /* 0x000000090b0b7c24 */ /* 0x000fe2000f8e0200 */
[----:B------:R-:W-:Y:S01]  /*7bb0*/  ULDC.64 UR8, c[0x0][0xae0] ;  /* 0x0002b80000087ab9 */ /* 0x000fe20000000a00 */
[----:B------:R-:W-:Y:S01]  /*7bc0*/  VIADD R6, R16, 0x40 ;  /* 0x0000004010067836 */ /* 0x000fe20000000000 */
[----:B------:R-:W-:Y:S01]  /*7bd0*/  UIMAD UR4, UR7, UR8, URZ ;  /* 0x00000008070472a4 */ /* 0x000fe2000f8e023f */
[----:B------:R-:W-:Y:S02]  /*7be0*/  IMAD.IADD R5, R5, 0x1, R11 ;  /* 0x0000000105057824 */ /* 0x000fe400078e020b */
[----:B------:R-:W-:Y:S01]  /*7bf0*/  IMAD.U32 R3, RZ, RZ, UR8 ;  /* 0x00000008ff037e24 */ /* 0x000fe2000f8e00ff */
[----:B------:R-:W-:Y:S01]  /*7c00*/  UIMAD UR4, UR44, UR9, UR4 ;  /* 0x000000092c0472a4 */ /* 0x000fe2000f8e0204 */
[----:B------:R-:W-:Y:S01]  /*7c10*/  IMAD R11, R18, -0x80, R9 ;  /* 0xffffff80120b7824 */ /* 0x000fe200078e0209 */
[----:B------:R-:W-:Y:S01]  /*7c20*/  ULDC.64 UR6, c[0x0][0xae8] ;  /* 0x0002ba0000067ab9 */ /* 0x000fe20000000a00 */
[----:B------:R-:W-:Y:S01]  /*7c30*/  IMAD.WIDE.U32 R4, R3, UR44, R4 ;  /* 0x0000002c03047c25 */ /* 0x000fe2000f8e0004 */
[----:B------:R-:W-:-:S02]  /*7c40*/  SHF.R.S32.HI R9, RZ, 0x1f, R16 ;  /* 0x0000001fff097819 */ /* 0x000fc40000011410 */
[-C--:B------:R-:W-:Y:S01]  /*7c50*/  ISETP.GE.AND P2, PT, R16, R11.reuse, PT ;  /* 0x0000000b1000720c */ /* 0x080fe20003f46270 */
[----:B------:R-:W-:Y:S01]  /*7c60*/  VIADD R5, R5, UR4 ;  /* 0x0000000405057c36 */ /* 0x000fe20008000000 */
[----:B------:R-:W-:Y:S02]  /*7c70*/  UIMAD UR4, UR45, UR6, URZ ;  /* 0x000000062d0472a4 */ /* 0x000fe4000f8e023f */
[----:B------:R-:W-:Y:S01]  /*7c80*/  IMAD.U32 R7, RZ, RZ, UR6 ;  /* 0x00000006ff077e24 */ /* 0x000fe2000f8e00ff */
[-C--:B------:R-:W-:Y:S01]  /*7c90*/  ISETP.GE.AND P0, PT, R6, R11.reuse, PT ;  /* 0x0000000b0600720c */ /* 0x080fe20003f06270 */
[----:B------:R-:W-:Y:S01]  /*7ca0*/  VIADD R0, R16, 0x20 ;  /* 0x0000002010007836 */ /* 0x000fe20000000000 */
[----:B------:R-:W-:Y:S02]  /*7cb0*/  UIMAD UR4, UR46, UR7, UR4 ;  /* 0x000000072e0472a4 */ /* 0x000fe4000f8e0204 */
[----:B------:R-:W-:Y:S02]  /*7cc0*/  IMAD.WIDE.U32 R6, R7, UR46, R4 ;  /* 0x0000002e07067c25 */ /* 0x000fe4000f8e0004 */
[----:B------:R-:W-:-:S02]  /*7cd0*/  ISETP.GE.AND P1, PT, R0, R11, PT ;  /* 0x0000000b0000720c */ /* 0x000fc40003f26270 */
[----:B------:R-:W-:Y:S02]  /*7ce0*/  IMAD.MOV.U32 R8, RZ, RZ, R16 ;  /* 0x000000ffff087224 */ /* 0x000fe400078e0010 */
[----:B------:R-:W-:Y:S02]  /*7cf0*/  VIADD R13, R7, UR4 ;  /* 0x00000004070d7c36 */ /* 0x000fe40008000000 */
[----:B------:R-:W-:-:S04]  /*7d00*/  IMAD.WIDE R8, R18, 0x80, R8 ;  /* 0x0000008012087825 */ /* 0x000fc800078e0208 */
[----:B------:R-:W-:Y:S01]  /*7d10*/  VIADD R0, R16, 0x60 ;  /* 0x0000006010007836 */ /* 0x000fe20000000000 */
[----:B------:R-:W-:Y:S06]  /*7d20*/  @P2 BRA `(.L_x_277) ;  /* 0x0000000000582947 */ /* 0x000fec0003800000 */
[C---:B------:R-:W-:Y:S01]  /*7d30*/  VIADD R3, R2.reuse, 0x40 ;  /* 0x0000004002037836 */ /* 0x040fe20000000000 */
[----:B------:R-:W-:Y:S01]  /*7d40*/  ULDC UR4, c[0x0][0xa8c] ;  /* 0x0002a30000047ab9 */ /* 0x000fe20000000800 */
[C---:B------:R-:W-:Y:S01]  /*7d50*/  VIADD R4, R2.reuse, 0x80 ;  /* 0x0000008002047836 */ /* 0x040fe20000000000 */
[----:B------:R-:W-:Y:S01]  /*7d60*/  ULDC.64 UR6, c[0x0][0xad8] ;  /* 0x0002b60000067ab9 */ /* 0x000fe20000000a00 */
[----:B------:R-:W-:Y:S01]  /*7d70*/  VIADD R10, R2, 0xc0 ;  /* 0x000000c0020a7836 */ /* 0x000fe20000000000 */
[----:B------:R-:W-:Y:S01]  /*7d80*/  ISETP.GE.AND P4, PT, R3, UR4, PT ;  /* 0x0000000403007c0c */ /* 0x000fe2000bf86270 */
[----:B------:R-:W-:Y:S01]  /*7d90*/  IMAD R3, R9, UR6, RZ ;  /* 0x0000000609037c24 */ /* 0x000fe2000f8e02ff */
[----:B------:R-:W-:Y:S01]  /*7da0*/  ISETP.GE.AND P5, PT, R4, UR4, PT ;  /* 0x0000000404007c0c */ /* 0x000fe2000bfa6270 */
[----:B------:R-:W-:Y:S01]  /*7db0*/  IMAD.MOV.U32 R4, RZ, RZ, R6 ;  /* 0x000000ffff047224 */ /* 0x000fe200078e0006 */
[----:B------:R-:W-:Y:S01]  /*7dc0*/  ISETP.GE.AND P3, PT, R2, UR4, PT ;  /* 0x0000000402007c0c */ /* 0x000fe2000bf66270 */
[----:B------:R-:W-:Y:S01]  /*7dd0*/  IMAD.MOV.U32 R5, RZ, RZ, R13 ;  /* 0x000000ffff057224 */ /* 0x000fe200078e000d */
[----:B------:R-:W-:Y:S01]  /*7de0*/  ISETP.GE.AND P6, PT, R10, UR4, PT ;  /* 0x000000040a007c0c */ /* 0x000fe2000bfc6270 */
[----:B------:R-:W-:-:S02]  /*7df0*/  IMAD R3, R8, UR7, R3 ;  /* 0x0000000708037c24 */ /* 0x000fc4000f8e0203 */
[----:B------:R-:W-:Y:S01]  /*7e00*/  IMAD.WIDE.U32 R4, R8, UR6, R4 ;  /* 0x0000000608047c25 */ /* 0x000fe2000f8e0004 */
[----:B------:R-:W-:-:S03]  /*7e10*/  ULDC.64 UR6, c[0x0][0xa80] ;  /* 0x0002a00000067ab9 */ /* 0x000fc60000000a00 */
[----:B------:R-:W-:Y:S01]  /*7e20*/  IMAD.IADD R3, R5, 0x1, R3 ;  /* 0x0000000105037824 */ /* 0x000fe200078e0203 */
[----:B------:R-:W-:-:S04]  /*7e30*/  LEA R14, P2, R4, UR6, 0x1 ;  /* 0x00000006040e7c11 */ /* 0x000fc8000f8408ff */
[----:B------:R-:W-:-:S05]  /*7e40*/  LEA.HI.X R15, R4, UR7, R3, 0x1, P2 ;  /* 0x00000007040f7c11 */ /* 0x000fca00090f0c03 */
[----:B------:R0:W-:Y:S04]  /*7e50*/  @!P3 STG.E.128 desc[UR40][R14.64], RZ ;  /* 0x000000ff0e00b986 */ /* 0x0001e8000c101d28 */
[----:B------:R0:W-:Y:S04]  /*7e60*/  @!P4 STG.E.128 desc[UR40][R14.64+0x80], RZ ;  /* 0x000080ff0e00c986 */ /* 0x0001e8000c101d28 */
[----:B------:R0:W-:Y:S04]  /*7e70*/  @!P5 STG.E.128 desc[UR40][R14.64+0x100], RZ ;  /* 0x000100ff0e00d986 */ /* 0x0001e8000c101d28 */
[----:B------:R0:W-:Y:S02]  /*7e80*/  @!P6 STG.E.128 desc[UR40][R14.64+0x180], RZ ;  /* 0x000180ff0e00e986 */ /* 0x0001e4000c101d28 */
.L_x_277:
[----:B------:R-:W-:Y:S05]  /*7e90*/  BSYNC B1 ;  /* 0x0000000000017941 */ /* 0x000fea0003800000 */
.L_x_276:
[----:B------:R-:W-:Y:S01]  /*7ea0*/  BSSY B1, `(.L_x_278) ;  /* 0x000001b000017945 */ /* 0x000fe20003800000 */
[----:B------:R-:W-:-:S03]  /*7eb0*/  ISETP.GE.AND P2, PT, R0, R11, PT ;  /* 0x0000000b0000720c */ /* 0x000fc60003f46270 */
[----:B------:R-:W-:Y:S10]  /*7ec0*/  @P1 BRA `(.L_x_279) ;  /* 0x0000000000601947 */ /* 0x000ff40003800000 */
        /* <DEDUP_REMOVED lines=20> */
[----:B------:R1:W-:Y:S04]  /*8010*/  @!P3 STG.E.128 desc[UR40][R10.64], RZ ;  /* 0x000000ff0a00b986 */ /* 0x0003e8000c101d28 */
[----:B------:R1:W-:Y:S04]  /*8020*/  @!P4 STG.E.128 desc[UR40][R10.64+0x80], RZ ;  /* 0x000080ff0a00c986 */ /* 0x0003e8000c101d28 */
[----:B------:R1:W-:Y:S04]  /*8030*/  @!P5 STG.E.128 desc[UR40][R10.64+0x100], RZ ;  /* 0x000100ff0a00d986 */ /* 0x0003e8000c101d28 */
[----:B------:R1:W-:Y:S02]  /*8040*/  @!P6 STG.E.128 desc[UR40][R10.64+0x180], RZ ;  /* 0x000180ff0a00e986 */ /* 0x0003e4000c101d28 */
.L_x_279:
[----:B------:R-:W-:Y:S05]  /*8050*/  BSYNC B1 ;  /* 0x0000000000017941 */ /* 0x000fea0003800000 */
.L_x_278:
        /* <DEDUP_REMOVED lines=14> */
[----:B-1----:R-:W-:Y:S02]  /*8140*/  VIADD R10, R2, 0xc0 ;  /* 0x000000c0020a7836 */ /* 0x002fe40000000000 */
        /* <DEDUP_REMOVED lines=11> */
.L_x_281:
[----:B------:R-:W-:Y:S05]  /*8200*/  BSYNC B1 ;  /* 0x0000000000017941 */ /* 0x000fea0003800000 */
.L_x_280:
[----:B------:R-:W-:Y:S05]  /*8210*/  @P2 BRA `(.L_x_272) ;  /* 0x0000000000602947 */ /* 0x000fea0003800000 */
[----:B------:R-:W-:Y:S01]  /*8220*/  IADD3 R3, P0, R8, 0x60, RZ ;  /* 0x0000006008037810 */ /* 0x000fe20007f1e0ff */
[C---:B------:R-:W-:Y:S01]  /*8230*/  VIADD R0, R2.reuse, 0x40 ;  /* 0x0000004002007836 */ /* 0x040fe20000000000 */
[----:B------:R-:W-:Y:S01]  /*8240*/  ULDC UR4, c[0x0][0xa8c] ;  /* 0x0002a30000047ab9 */ /* 0x000fe20000000800 */
[----:B------:R-:W-:Y:S01]  /*8250*/  ULDC.64 UR6, c[0x0][0xad8] ;  /* 0x0002b60000067ab9 */ /* 0x000fe20000000a00 */
[----:B------:R-:W-:Y:S01]  /*8260*/  IMAD.MOV.U32 R4, RZ, RZ, R6 ;  /* 0x000000ffff047224 */ /* 0x000fe200078e0006 */
[----:B------:R-:W-:Y:S01]  /*8270*/  ISETP.GE.AND P1, PT, R2, UR4, PT ;  /* 0x0000000402007c0c */ /* 0x000fe2000bf26270 */
[----:B------:R-:W-:Y:S01]  /*8280*/  IMAD.X R8, RZ, RZ, R9, P0 ;  /* 0x000000ffff087224 */ /* 0x000fe200000e0609 */
[----:B------:R-:W-:Y:S01]  /*8290*/  ISETP.GE.AND P2, PT, R0, UR4, PT ;  /* 0x0000000400007c0c */ /* 0x000fe2000bf46270 */
[----:B------:R-:W-:Y:S02]  /*82a0*/  IMAD.MOV.U32 R5, RZ, RZ, R13 ;  /* 0x000000ffff057224 */ /* 0x000fe400078e000d */
[----:B------:R-:W-:-:S02]  /*82b0*/  VIADD R6, R2, 0x80 ;  /* 0x0000008002067836 */ /* 0x000fc40000000000 */
[----:B------:R-:W-:Y:S02]  /*82c0*/  IMAD R8, R8, UR6, RZ ;  /* 0x0000000608087c24 */ /* 0x000fe4000f8e02ff */
[----:B------:R-:W-:Y:S01]  /*82d0*/  VIADD R0, R2, 0xc0 ;  /* 0x000000c002007836 */ /* 0x000fe20000000000 */
[----:B------:R-:W-:Y:S01]  /*82e0*/  ISETP.GE.AND P3, PT, R6, UR4, PT ;  /* 0x0000000406007c0c */ /* 0x000fe2000bf66270 */
        /* <DEDUP_REMOVED lines=11> */
.L_x_272:
[----:B------:R-:W-:Y:S05]  /*83a0*/  BSYNC B0 ;  /* 0x0000000000007941 */ /* 0x000fea0003800000 */
.L_x_263:
[----:B------:R-:W-:Y:S02]  /*83b0*/  ULDC UR4, c[0x0][0xc14] ;  /* 0x0003050000047ab9 */ /* 0x000fe40000000800 */
[----:B------:R-:W-:-:S13]  /*83c0*/  ISETP.GE.AND P0, PT, R43, UR4, PT ;  /* 0x000000042b007c0c */ /* 0x000fda000bf06270 */
[----:B------:R-:W-:Y:S05]  /*83d0*/  @!P0 BRA `(.L_x_282) ;  /* 0xffffff8800648947 */ /* 0x000fea000383ffff */
[----:B------:R-:W-:Y:S05]  /*83e0*/  EXIT ;  /* 0x000000000000794d */ /* 0x000fea0003800000 */
.L_x_239:
[----:B------:R-:W-:-:S08]  /*83f0*/  NOP ;  /* 0x0000000000007918 */ /* 0x000fd00000000000 */
[----:B------:R-:W0:-:S00]  /*8400*/  USETMAXREG.DEALLOC.CTAPOOL 0x18 ;  /* 0x00000018000079c8 */ /* 0x000e0000080e0500 */
[----:B0-----:R-:W-:-:S06]  /*8410*/  LOP3.LUT R0, R0, 0x3, RZ, 0xc0, !PT ;  /* 0x0000000300007812 */ /* 0x001fcc00078ec0ff */
[----:B------:R-:W0:Y:S02]  /*8420*/  SHFL.IDX PT, R0, R0, RZ, 0x1f ;  /* 0x00001fff00007589 */ /* 0x000e2400000e0000 */
[----:B0-----:R-:W-:-:S13]  /*8430*/  ISETP.NE.AND P0, PT, R0, RZ, PT ;  /* 0x000000ff0000720c */ /* 0x001fda0003f05270 */
[----:B------:R-:W-:Y:S05]  /*8440*/  @P0 EXIT ;  /* 0x000000000000094d */ /* 0x000fea0003800000 */
[----:B------:R-:W0:Y:S01]  /*8450*/  S2R R2, SR_TID.X ;  /* 0x0000000000027919 */ /* 0x000e220000002100 */
[----:B------:R-:W-:Y:S01]  /*8460*/  LOP3.LUT R4, R4, 0xffffffdf, RZ, 0xc0, !PT ;  /* 0xffffffdf04047812 */ /* 0x000fe200078ec0ff */
[----:B------:R-:W-:Y:S01]  /*8470*/  ULDC UR5, c[0x0][0xc14] ;  /* 0x0003050000057ab9 */ /* 0x000fe20000000800 */
[----:B------:R-:W-:Y:S01]  /*8480*/  IMAD.MOV.U32 R0, RZ, RZ, RZ ;  /* 0x000000ffff007224 */ /* 0x000fe200078e00ff */
[----:B------:R-:W1:Y:S01]  /*8490*/  S2UR UR6, SR_CTAID.X ;  /* 0x00000000000679c3 */ /* 0x000e620000002500 */
[----:B------:R-:W-:Y:S01]  /*84a0*/  ULDC UR4, c[0x0][0xc10] ;  /* 0x0003040000047ab9 */ /* 0x000fe20000000800 */
[----:B0-----:R-:W-:-:S04]  /*84b0*/  LOP3.LUT R8, R2, 0x1f, RZ, 0xc0, !PT ;  /* 0x0000001f02087812 */ /* 0x001fc800078ec0ff */
[----:B------:R-:W-:-:S13]  /*84c0*/  ISETP.NE.AND P0, PT, R8, 0x1f, PT ;  /* 0x0000001f0800780c */ /* 0x000fda0003f05270 */
[----:B------:R-:W-:Y:S02]  /*84d0*/  @P0 LOP3.LUT R4, R4, 0x20, RZ, 0xfc, !PT ;  /* 0x0000002004040812 */ /* 0x000fe400078efcff */
[----:B------:R-:W-:-:S13]  /*84e0*/  ISETP.GE.OR P0, PT, R8, UR5, !P0 ;  /* 0x0000000508007c0c */ /* 0x000fda000c706670 */
[----:B------:R-:W0:Y:S02]  /*84f0*/  @!P0 LDC.64 R2, c[0x0][0xc58] ;  /* 0x00031600ff028b82 */ /* 0x000e240000000a00 */
[----:B0-----:R-:W-:-:S05]  /*8500*/  @!P0 IMAD.WIDE.U32 R2, R8, 0x4, R2 ;  /* 0x0000000408028825 */ /* 0x001fca00078e0002 */
[----:B------:R-:W2:Y:S01]  /*8510*/  @!P0 LDG.E R0, desc[UR40][R2.64] ;  /* 0x0000002802008981 */ /* 0x000ea2000c1e1900 */
[C---:B------:R-:W-:Y:S01]  /*8520*/  ISETP.NE.AND P1, PT, R8.reuse, RZ, PT ;  /* 0x000000ff0800720c */ /* 0x040fe20003f25270 */
[----:B------:R-:W-:Y:S01]  /*8530*/  IMAD.MOV.U32 R16, RZ, RZ, RZ ;  /* 0x000000ffff107224 */ /* 0x000fe200078e00ff */
[----:B------:R-:W-:Y:S01]  /*8540*/  ISETP.GE.U32.AND P0, PT, R8, 0x2, PT ;  /* 0x000000020800780c */ /* 0x000fe20003f06070 */
[----:B------:R-:W-:Y:S01]  /*8550*/  IMAD.MOV.U32 R19, RZ, RZ, RZ ;  /* 0x000000ffff137224 */ /* 0x000fe200078e00ff */
[----:B------:R-:W-:-:S09]  /*8560*/  LOP3.LUT R4, R4, 0xfffffffe, RZ, 0xc0, !PT ;  /* 0xfffffffe04047812 */ /* 0x000fd200078ec0ff */
[----:B------:R-:W-:-:S04]  /*8570*/  @P1 LOP3.LUT R4, R4, 0x1, RZ, 0xfc, !PT ;  /* 0x0000000104041812 */ /* 0x000fc800078efcff */
[----:B------:R-:W-:-:S04]  /*8580*/  LOP3.LUT R4, R4, 0xffffffef, RZ, 0xc0, !PT ;  /* 0xffffffef04047812 */ /* 0x000fc800078ec0ff */
[----:B------:R-:W-:-:S04]  /*8590*/  @P0 LOP3.LUT R4, R4, 0x10, RZ, 0xfc, !PT ;  /* 0x0000001004040812 */ /* 0x000fc800078efcff */
[----:B------:R-:W-:Y:S01]  /*85a0*/  LOP3.LUT R4, R4, 0xfffffff7, RZ, 0xc0, !PT ;  /* 0xfffffff704047812 */ /* 0x000fe200078ec0ff */
[----:B--2---:R-:W0:Y:S02]  /*85b0*/  SHFL.UP PT, R5, R0, 0x1, RZ ;  /* 0x0420000000057989 */ /* 0x004e2400000e00ff */
[----:B0-----:R-:W-:-:S05]  /*85c0*/  SEL R5, R5, RZ, P1 ;  /* 0x000000ff05057207 */ /* 0x001fca0000800000 */
[----:B------:R-:W-:-:S05]  /*85d0*/  IMAD.IADD R5, R0, 0x1, R5 ;  /* 0x0000000100057824 */ /* 0x000fca00078e0205 */
[----:B------:R-:W0:Y:S02]  /*85e0*/  SHFL.UP PT, R6, R5, 0x2, RZ ;  /* 0x0440000005067989 */ /* 0x000e2400000e00ff */
[----:B0-----:R-:W-:Y:S02]  /*85f0*/  SEL R6, R6, RZ, P0 ;  /* 0x000000ff06067207 */ /* 0x001fe40000000000 */
[----:B------:R-:W-:-:S03]  /*8600*/  ISETP.GE.U32.AND P0, PT, R8, 0x4, PT ;  /* 0x000000040800780c */ /* 0x000fc60003f06070 */
[----:B------:R-:W-:-:S05]  /*8610*/  IMAD.IADD R6, R5, 0x1, R6 ;  /* 0x0000000105067824 */ /* 0x000fca00078e0206 */
[----:B------:R-:W0:Y:S05]  /*8620*/  SHFL.UP PT, R7, R6, 0x4, RZ ;  /* 0x0480000006077989 */ /* 0x000e2a00000e00ff */
[----:B------:R-:W-:-:S04]  /*8630*/  @P0 LOP3.LUT R4, R4, 0x8, RZ, 0xfc, !PT ;  /* 0x0000000804040812 */ /* 0x000fc800078efcff */
[----:B------:R-:W-:Y:S02]  /*8640*/  LOP3.LUT R4, R4, 0xfffffffb, RZ, 0xc0, !PT ;  /* 0xfffffffb04047812 */ /* 0x000fe400078ec0ff */
        /* <DEDUP_REMOVED lines=10> */
[----:B------:R-:W-:Y:S02]  /*86f0*/  @P0 LOP3.LUT R4, R4, 0x2, RZ, 0xfc, !PT ;  /* 0x0000000204040812 */ /* 0x000fe400078efcff */
[----:B0-----:R-:W-:-:S05]  /*8700*/  SEL R2, R2, RZ, P0 ;  /* 0x000000ff02027207 */ /* 0x001fca0000000000 */
[----:B------:R-:W-:-:S05]  /*8710*/  IMAD.IADD R2, R3, 0x1, R2 ;  /* 0x0000000103027824 */ /* 0x000fca00078e0202 */
[----:B------:R-:W0:Y:S02]  /*8720*/  SHFL.IDX PT, R5, R2, 0x1f, 0x1f ;  /* 0x03e01f0002057f89 */ /* 0x000e2400000e0000 */
[----:B0-----:R-:W-:-:S04]  /*8730*/  IMAD R5, R5, UR4, RZ ;  /* 0x0000000405057c24 */ /* 0x001fc8000f8e02ff */
[----:B------:R-:W-:Y:S01]  /*8740*/  IMAD.MOV.U32 R6, RZ, RZ, R5 ;  /* 0x000000ffff067224 */ /* 0x000fe200078e0005 */
[----:B-1----:R-:W-:-:S13]  /*8750*/  ISETP.GT.AND P0, PT, R5, UR6, PT ;  /* 0x0000000605007c0c */ /* 0x002fda000bf04270 */
[----:B------:R-:W-:Y:S05]  /*8760*/  @P0 BRA `(.L_x_283) ;  /* 0x0000000000c00947 */ /* 0x000fea0003800000 */
[----:B------:R-:W-:Y:S01]  /*8770*/  IMAD.MOV.U32 R5, RZ, RZ, R6 ;  /* 0x000000ffff057224 */ /* 0x000fe200078e0006 */
[----:B------:R-:W-:Y:S01]  /*8780*/  ULDC UR5, c[0x0][0xc14] ;  /* 0x0003050000057ab9 */ /* 0x000fe20000000800 */
[----:B------:R-:W-:Y:S01]  /*8790*/  IMAD.MOV.U32 R19, RZ, RZ, RZ ;  /* 0x000000ffff137224 */ /* 0x000fe200078e00ff */
[----:B------:R-:W-:Y:S01]  /*87a0*/  ULDC UR7, c[0x0][0xc14] ;  /* 0x0003050000077ab9 */ /* 0x000fe20000000800 */
[----:B------:R-:W-:-:S05]  /*87b0*/  ULDC UR4, c[0x0][0xc10] ;  /* 0x0003040000047ab9 */ /* 0x000fca0000000800 */
.L_x_287:
[----:B------:R-:W-:Y:S02]  /*87c0*/  VIADD R0, R19, 0x1f ;  /* 0x0000001f13007836 */ /* 0x000fe40000000000 */
[----:B------:R-:W-:-:S03]  /*87d0*/  IMAD.U32 R19, RZ, RZ, UR7 ;  /* 0x00000007ff137e24 */ /* 0x000fc6000f8e00ff */
[----:B------:R-:W-:-:S13]  /*87e0*/  ISETP.GE.AND P0, PT, R0, UR5, PT ;  /* 0x0000000500007c0c */ /* 0x000fda000bf06270 */
[----:B------:R-:W-:Y:S05]  /*87f0*/  @P0 BRA `(.L_x_284) ;  /* 0x0000000400400947 */ /* 0x000fea0003800000 */
[----:B------:R-:W0:Y:S01]  /*8800*/  S2R R2, SR_TID.X ;  /* 0x0000000000027919 */ /* 0x000e220000002100 */
[----:B------:R-:W-:Y:S01]  /*8810*/  IMAD.MOV.U32 R19, RZ, RZ, R0 ;  /* 0x000000ffff137224 */ /* 0x000fe200078e0000 */
[----:B------:R-:W-:Y:S01]  /*8820*/  BSSY B0, `(.L_x_285) ;  /* 0x000000a000007945 */ /* 0x000fe20003800000 */
[----:B------:R-:W-:Y:S01]  /*8830*/  IMAD.MOV.U32 R0, RZ, RZ, RZ ;  /* 0x000000ffff007224 */ /* 0x000fe200078e00ff */
[----:B0-----:R-:W-:-:S04]  /*8840*/  LOP3.LUT R8, R2, 0x1f, RZ, 0xc0, !PT ;  /* 0x0000001f02087812 */ /* 0x001fc800078ec0ff */
[C---:B------:R-:W-:Y:S01]  /*8850*/  ISETP.NE.AND P1, PT, R8.reuse, 0x1f, PT ;  /* 0x0000001f0800780c */ /* 0x040fe20003f25270 */
[----:B------:R-:W-:-:S05]  /*8860*/  IMAD.IADD R7, R8, 0x1, R19 ;  /* 0x0000000108077824 */ /* 0x000fca00078e0213 */
[----:B------:R-:W-:-:S13]  /*8870*/  ISETP.GE.OR P0, PT, R7, UR5, !P1 ;  /* 0x0000000507007c0c */ /* 0x000fda000cf06670 */
[----:B------:R-:W-:Y:S05]  /*8880*/  @P0 BRA `(.L_x_286) ;  /* 0x00000000000c0947 */ /* 0x000fea0003800000 */
[----:B------:R-:W0:Y:S02]  /*8890*/  LDC.64 R2, c[0x0][0xc58] ;  /* 0x00031600ff027b82 */ /* 0x000e240000000a00 */
[----:B0-----:R-:W-:-:S05]  /*88a0*/  IMAD.WIDE R2, R7, 0x4, R2 ;  /* 0x0000000407027825 */ /* 0x001fca00078e0202 */
[----:B------:R0:W5:Y:S02]  /*88b0*/  LDG.E R0, desc[UR40][R2.64] ;  /* 0x0000002802007981 */ /* 0x000164000c1e1900 */
.L_x_286:
[----:B------:R-:W-:Y:S05]  /*88c0*/  BSYNC B0 ;  /* 0x0000000000007941 */ /* 0x000fea0003800000 */
.L_x_285:
[----:B0----5:R-:W0:Y:S01]  /*88d0*/  SHFL.UP PT, R2, R0, 0x1, RZ ;  /* 0x0420000000027989 */ /* 0x021e2200000e00ff */
[C---:B------:R-:W-:Y:S02]  /*88e0*/  ISETP.NE.AND P0, PT, R8.reuse, RZ, PT ;  /* 0x000000ff0800720c */ /* 0x040fe40003f05270 */
[----:B------:R-:W-:Y:S02]  /*88f0*/  ISETP.GE.U32.AND P1, PT, R8, 0x2, PT ;  /* 0x000000020800780c */ /* 0x000fe40003f26070 */
[----:B0-----:R-:W-:Y:S02]  /*8900*/  SEL R3, R2, RZ, P0 ;  /* 0x000000ff02037207 */ /* 0x001fe40000000000 */
[----:B------:R-:W-:-:S03]  /*8910*/  ISETP.GE.U32.AND P0, PT, R8, 0x4, PT ;  /* 0x000000040800780c */ /* 0x000fc60003f06070 */
[----:B------:R-:W-:-:S05]  /*8920*/  IMAD.IADD R3, R0, 0x1, R3 ;  /* 0x0000000100037824 */ /* 0x000fca00078e0203 */
[----:B------:R-:W0:Y:S02]  /*8930*/  SHFL.UP PT, R2, R3, 0x2, RZ ;  /* 0x0440000003027989 */ /* 0x000e2400000e00ff */
        /* <DEDUP_REMOVED lines=8> */
[----:B0-----:R-:W-:-:S05]  /*89c0*/  SEL R6, R6, RZ, P1 ;  /* 0x000000ff06067207 */ /* 0x001fca0000800000 */
[----:B------:R-:W-:-:S05]  /*89d0*/  IMAD.IADD R6, R7, 0x1, R6 ;  /* 0x0000000107067824 */ /* 0x000fca00078e0206 */
[----:B------:R-:W0:Y:S02]  /*89e0*/  SHFL.UP PT, R8, R6, 0x10, RZ ;  /* 0x0600000006087989 */ /* 0x000e2400000e00ff */
[----:B0-----:R-:W-:-:S05]  /*89f0*/  SEL R9, R8, RZ, P0 ;  /* 0x000000ff08097207 */ /* 0x001fca0000000000 */
[----:B------:R-:W-:-:S05]  /*8a00*/  IMAD.IADD R9, R6, 0x1, R9 ;  /* 0x0000000106097824 */ /* 0x000fca00078e0209 */
[----:B------:R-:W0:Y:S02]  /*8a10*/  SHFL.IDX PT, R3, R9, 0x1f, 0x1f ;  /* 0x03e01f0009037f89 */ /* 0x000e2400000e0000 */
[----:B0-----:R-:W-:-:S04]  /*8a20*/  IMAD R6, R3, UR4, RZ ;  /* 0x0000000403067c24 */ /* 0x001fc8000f8e02ff */
[----:B------:R-:W-:-:S05]  /*8a30*/  IMAD.IADD R5, R6, 0x1, R5 ;  /* 0x0000000106057824 */ /* 0x000fca00078e0205 */
[----:B------:R-:W-:-:S13]  /*8a40*/  ISETP.GT.AND P0, PT, R5, UR6, PT ;  /* 0x0000000605007c0c */ /* 0x000fda000bf04270 */
[----:B------:R-:W-:Y:S05]  /*8a50*/  @!P0 BRA `(.L_x_287) ;  /* 0xfffffffc00588947 */ /* 0x000fea000383ffff */
[----:B------:R-:W-:-:S07]  /*8a60*/  IMAD.MOV.U32 R2, RZ, RZ, R9 ;  /* 0x000000ffff027224 */ /* 0x000fce00078e0009 */
.L_x_283:
[----:B------:R-:W-:-:S04]  /*8a70*/  IMAD.IADD R7, R5, 0x1, -R6 ;  /* 0x0000000105077824 */ /* 0x000fc800078e0a06 */
[----:B------:R-:W-:-:S05]  /*8a80*/  IMAD R3, R2, UR4, R7 ;  /* 0x0000000402037c24 */ /* 0x000fca000f8e0207 */
[----:B------:R-:W-:-:S13]  /*8a90*/  ISETP.GT.AND P0, PT, R3, UR6, PT ;  /* 0x0000000603007c0c */ /* 0x000fda000bf04270 */
[----:B------:R-:W-:-:S04]  /*8aa0*/  VOTE.ANY R8, PT, !P0 ;  /* 0x0000000000087806 */ /* 0x000fc800040e0100 */
[----:B------:R-:W0:Y:S01]  /*8ab0*/  POPC R5, R8 ;  /* 0x0000000800057309 */ /* 0x000e220000000000 */
[----:B------:R-:W-:Y:S01]  /*8ac0*/  ISETP.NE.AND P0, PT, R8, RZ, PT ;  /* 0x000000ff0800720c */ /* 0x000fe20003f05270 */
[----:B0-----:R-:W0:Y:S02]  /*8ad0*/  SHFL.IDX PT, R0, R0, R5, 0x1f ;  /* 0x00001f0500007589 */ /* 0x001e2400000e0000 */
[----:B0-----:R-:W-:-:S04]  /*8ae0*/  IABS R6, R0 ;  /* 0x0000000000067213 */ /* 0x001fc80000000000 */
[----:B------:R-:W0:Y:S08]  /*8af0*/  I2F.RP R9, R6 ;  /* 0x0000000600097306 */ /* 0x000e300000209400 */
[----:B0-----:R-:W0:Y:S02]  /*8b00*/  MUFU.RCP R9, R9 ;  /* 0x0000000900097308 */ /* 0x001e240000001000 */
[----:B0-----:R-:W-:-:S06]  /*8b10*/  VIADD R3, R9, 0xffffffe ;  /* 0x0ffffffe09037836 */ /* 0x001fcc0000000000 */
[----:B------:R-:W0:Y:S02]  /*8b20*/  F2I.FTZ.U32.TRUNC.NTZ R3, R3 ;  /* 0x0000000300037305 */ /* 0x000e24000021f000 */
[----:B0-----:R-:W-:Y:S01]  /*8b30*/  IMAD.MOV R11, RZ, RZ, -R3 ;  /* 0x000000ffff0b7224 */ /* 0x001fe200078e0a03 */
[----:B------:R-:W-:Y:S06]  /*8b40*/  @!P0 BRA `(.L_x_288) ;  /* 0x0000000000088947 */ /* 0x000fec0003800000 */
[----:B------:R-:W-:-:S05]  /*8b50*/  VIADD R9, R5, 0xffffffff ;  /* 0xffffffff05097836 */ /* 0x000fca0000000000 */
[----:B------:R0:W1:Y:S02]  /*8b60*/  SHFL.IDX PT, R16, R2, R9, 0x1f ;  /* 0x00001f0902107589 */ /* 0x00006400000e0000 */
.L_x_288:
[----:B-1----:R-:W-:Y:S02]  /*8b70*/  IMAD R16, R16, UR4, R7 ;  /* 0x0000000410107c24 */ /* 0x002fe4000f8e0207 */
[----:B------:R-:W-:Y:S02]  /*8b80*/  IMAD R7, R11, R6, RZ ;  /* 0x000000060b077224 */ /* 0x000fe400078e02ff */
[----:B0-----:R-:W-:Y:S01]  /*8b90*/  IMAD.MOV.U32 R2, RZ, RZ, RZ ;  /* 0x000000ffff027224 */ /* 0x001fe200078e00ff */
[----:B------:R-:W-:Y:S01]  /*8ba0*/  IADD3 R9, -R16, UR6, RZ ;  /* 0x0000000610097c10 */ /* 0x000fe2000fffe1ff */
[----:B------:R-:W-:Y:S02]  /*8bb0*/  IMAD.IADD R19, R5, 0x1, R19 ;  /* 0x0000000105137824 */ /* 0x000fe400078e0213 */
[----:B------:R-:W-:Y:S01]  /*8bc0*/  IMAD.HI.U32 R2, R3, R7, R2 ;  /* 0x0000000703027227 */ /* 0x000fe200078e0002 */
[----:B------:R-:W-:Y:S02]  /*8bd0*/  IABS R7, R0 ;  /* 0x0000000000077213 */ /* 0x000fe40000000000 */
[----:B------:R-:W-:-:S03]  /*8be0*/  IABS R3, R9 ;  /* 0x0000000900037213 */ /* 0x000fc60000000000 */
[----:B------:R-:W-:Y:S02]  /*8bf0*/  IMAD.MOV R7, RZ, RZ, -R7 ;  /* 0x000000ffff077224 */ /* 0x000fe400078e0a07 */
[----:B------:R-:W-:-:S04]  /*8c00*/  IMAD.HI.U32 R2, R2, R3, RZ ;  /* 0x0000000302027227 */ /* 0x000fc800078e00ff */
[----:B------:R-:W-:-:S05]  /*8c10*/  IMAD R3, R2, R7, R3 ;  /* 0x0000000702037224 */ /* 0x000fca00078e0203 */
[----:B------:R-:W-:-:S13]  /*8c20*/  ISETP.GT.U32.AND P0, PT, R6, R3, PT ;  /* 0x000000030600720c */ /* 0x000fda0003f04070 */
[----:B------:R-:W-:Y:S02]  /*8c30*/  @!P0 IMAD.IADD R3, R3, 0x1, -R6 ;  /* 0x0000000103038824 */ /* 0x000fe400078e0a06 */
[----:B------:R-:W-:-:S03]  /*8c40*/  @!P0 VIADD R2, R2, 0x1 ;  /* 0x0000000102028836 */ /* 0x000fc60000000000 */
[----:B------:R-:W-:Y:S02]  /*8c50*/  ISETP.GE.U32.AND P0, PT, R3, R6, PT ;  /* 0x000000060300720c */ /* 0x000fe40003f06070 */
[----:B------:R-:W-:-:S11]  /*8c60*/  LOP3.LUT R3, R9, R0, RZ, 0x3c, !PT ;  /* 0x0000000009037212 */ /* 0x000fd600078e3cff */
[----:B------:R-:W-:Y:S01]  /*8c70*/  @P0 VIADD R2, R2, 0x1 ;  /* 0x0000000102020836 */ /* 0x000fe20000000000 */
[----:B------:R-:W-:-:S13]  /*8c80*/  ISETP.GE.AND P0, PT, R3, RZ, PT ;  /* 0x000000ff0300720c */ /* 0x000fda0003f06270 */
[----:B------:R-:W-:Y:S01]  /*8c90*/  @!P0 IMAD.MOV R2, RZ, RZ, -R2 ;  /* 0x000000ffff028224 */ /* 0x000fe200078e0a02 */
[----:B------:R-:W-:-:S13]  /*8ca0*/  ISETP.NE.AND P0, PT, R0, RZ, PT ;  /* 0x000000ff0000720c */ /* 0x000fda0003f05270 */
[----:B------:R-:W-:-:S05]  /*8cb0*/  @!P0 LOP3.LUT R2, RZ, R0, RZ, 0x33, !PT ;  /* 0x00000000ff028212 */ /* 0x000fca00078e33ff */
[--C-:B------:R-:W-:Y:S02]  /*8cc0*/  IMAD.MOV R17, RZ, RZ, -R2.reuse ;  /* 0x000000ffff117224 */ /* 0x100fe400078e0a02 */
[----:B------:R-:W-:Y:S02]  /*8cd0*/  IMAD.MOV.U32 R18, RZ, RZ, R2 ;  /* 0x000000ffff127224 */ /* 0x000fe400078e0002 */
[----:B------:R-:W-:Y:S01]  /*8ce0*/  IMAD R17, R0, R17, R9 ;  /* 0x0000001100117224 */ /* 0x000fe200078e0209 */
[----:B------:R-:W-:Y:S06]  /*8cf0*/  BRA `(.L_x_289) ;  /* 0x00000000000c7947 */ /* 0x000fec0003800000 */
.L_x_284:
[----:B------:R-:W-:Y:S02]  /*8d00*/  IMAD.MOV.U32 R17, RZ, RZ, RZ ;  /* 0x000000ffff117224 */ /* 0x000fe400078e00ff */
[----:B------:R-:W-:Y:S02]  /*8d10*/  IMAD.U32 R16, RZ, RZ, UR6 ;  /* 0x00000006ff107e24 */ /* 0x000fe4000f8e00ff */
[----:B------:R-:W-:-:S07]  /*8d20*/  IMAD.MOV.U32 R18, RZ, RZ, RZ ;  /* 0x000000ffff127224 */ /* 0x000fce00078e00ff */
.L_x_289:
[----:B------:R-:W0:Y:S01]  /*8d30*/  S2R R0, SR_TID.X ;  /* 0x0000000000007919 */ /* 0x000e220000002100 */
[----:B------:R-:W-:Y:S01]  /*8d40*/  STL [R1+0x24], RZ ;  /* 0x000024ff01007387 */ /* 0x000fe20000100800 */
[----:B0-----:R-:W-:-:S04]  /*8d50*/  LOP3.LUT R0, R0, 0x1f, RZ, 0xc0, !PT ;  /* 0x0000001f00007812 */ /* 0x001fc800078ec0ff */
[----:B------:R-:W-:-:S13]  /*8d60*/  ISETP.NE.AND P0, PT, R0, RZ, PT ;  /* 0x000000ff0000720c */ /* 0x000fda0003f05270 */
[----:B------:R-:W0:Y:S01]  /*8d70*/  @!P0 S2R R3, SR_CgaCtaId ;  /* 0x0000000000038919 */ /* 0x000e220000008800 */
[----:B------:R-:W-:-:S04]  /*8d80*/  @!P0 MOV R0, 0x400 ;  /* 0x0000040000008802 */ /* 0x000fc80000000f00 */
[----:B0-----:R-:W-:-:S05]  /*8d90*/  @!P0 LEA R0, R3, R0, 0x18 ;  /* 0x0000000003008211 */ /* 0x001fca00078ec0ff */
[----:B------:R0:W-:Y:S01]  /*8da0*/  @!P0 STS.128 [R0+0x228d0], R16 ;  /* 0x0228d01000008388 */ /* 0x0001e20000000c00 */
[----:B------:R-:W-:Y:S06]  /*8db0*/  BAR.ARV 0x5, 0x120 ;  /* 0x0144800000007b1d */ /* 0x000fec0000002000 */
[----:B------:R-:W-:Y:S01]  /*8dc0*/  ISETP.GE.AND P0, PT, R19, UR5, PT ;  /* 0x0000000513007c0c */ /* 0x000fe2000bf06270 */
[----:B0-----:R-:W-:-:S05]  /*8dd0*/  IMAD.MOV.U32 R0, RZ, RZ, 0x1 ;  /* 0x00000001ff007424 */ /* 0x001fca00078e00ff */
[----:B------:R0:W-:Y:S04]  /*8de0*/  STL [R1+0x4], R0 ;  /* 0x0000040001007387 */ /* 0x0001e80000100800 */
[----:B------:R0:W-:Y:S03]  /*8df0*/  STL [R1], RZ ;  /* 0x000000ff01007387 */ /* 0x0001e60000100800 */
[----:B------:R-:W-:Y:S05]  /*8e00*/  @P0 BRA `(.L_x_290) ;  /* 0x0000003800380947 */ /* 0x000fea0003800000 */
[----:B0-----:R-:W-:Y:S01]  /*8e10*/  IMAD.MOV.U32 R0, RZ, RZ, 0x1 ;  /* 0x00000001ff007424 */ /* 0x001fe200078e00ff */
[----:B------:R0:W-:Y:S01]  /*8e20*/  STL [R1], RZ ;  /* 0x000000ff01007387 */ /* 0x0001e20000100800 */
[----:B------:R-:W-:Y:S01]  /*8e30*/  ULDC UR37, c[0x0][0xc] ;  /* 0x0000030000257ab9 */ /* 0x000fe20000000800 */
[----:B------:R-:W-:Y:S02]  /*8e40*/  ULDC.64 UR38, c[0x0][0x198] ;  /* 0x0000660000267ab9 */ /* 0x000fe40000000a00 */
[----:B------:R0:W-:Y:S04]  /*8e50*/  STL [R1+0x4], R0 ;  /* 0x0000040001007387 */ /* 0x0001e80000100800 */
[----:B------:R0:W-:Y:S02]  /*8e60*/  STL [R1+0x24], RZ ;  /* 0x000024ff01007387 */ /* 0x0001e40000100800 */
.L_x_353:
[----:B-12---:R-:W1:Y:S02]  /*8e70*/  LDC.64 R2, c[0x0][0xc60] ;  /* 0x00031800ff027b82 */ /* 0x006e640000000a00 */
[----:B-1----:R-:W-:-:S05]  /*8e80*/  IMAD.WIDE R2, R19, 0x4, R2 ;  /* 0x0000000413027825 */ /* 0x002fca00078e0202 */
[----:B------:R-:W2:Y:S01]  /*8e90*/  LDG.E R5, desc[UR40][R2.64] ;  /* 0x0000002802057981 */ /* 0x000ea2000c1e1900 */
[----:B------:R-:W-:Y:S05]  /*8ea0*/  YIELD ;  /* 0x0000000000007946 */ /* 0x000fea0003800000 */
[----:B------:R-:W-:Y:S01]  /*8eb0*/  ULDC.64 UR4, c[0x0][0xa28] ;  /* 0x00028a0000047ab9 */ /* 0x000fe20000000a00 */
[----:B0-----:R-:W-:Y:S01]  /*8ec0*/  IMAD.MOV.U32 R0, RZ, RZ, RZ ;  /* 0x000000ffff007224 */ /* 0x001fe200078e00ff */
[----:B------:R-:W-:-:S04]  /*8ed0*/  ISETP.NE.U32.AND P0, PT, RZ, UR4, PT ;  /* 0x00000004ff007c0c */ /* 0x000fc8000bf05070 */
[----:B------:R-:W-:Y:S01]  /*8ee0*/  ISETP.NE.AND.EX P0, PT, RZ, UR5, PT, P0 ;  /* 0x00000005ff007c0c */ /* 0x000fe2000bf05300 */
[----:B------:R-:W-:Y:S01]  /*8ef0*/  IMAD.MOV.U32 R6, RZ, RZ, RZ ;  /* 0x000000ffff067224 */ /* 0x000fe200078e00ff */
[----:B--2---:R-:W-:Y:S01]  /*8f00*/  SHF.R.S32.HI R4, RZ, 0x1f, R5 ;  /* 0x0000001fff047819 */ /* 0x004fe20000011405 */
[----:B------:R-:W-:-:S10]  /*8f10*/  IMAD.SHL.U32 R7, R5, 0x4, RZ ;  /* 0x0000000405077824 */ /* 0x000fd400078e00ff */
[C---:B------:R-:W-:Y:S01]  /*8f20*/  @P0 LEA R2, P1, R5.reuse, UR4, 0x2 ;  /* 0x0000000405020c11 */ /* 0x040fe2000f8210ff */
[----:B------:R-:W-:Y:S03]  /*8f30*/  STL [R1+0x10], R5 ;  /* 0x0000100501007387 */ /* 0x000fe60000100800 */
[----:B------:R-:W-:Y:S01]  /*8f40*/  @P0 LEA.HI.X R3, R5, UR5, R4, 0x2, P1 ;  /* 0x0000000505030c11 */ /* 0x000fe200088f1404 */
[----:B------:R-:W-:-:S04]  /*8f50*/  ULDC.64 UR4, c[0x0][0xa00] ;  /* 0x0002800000047ab9 */ /* 0x000fc80000000a00 */
[----:B------:R0:W5:Y:S01]  /*8f60*/  @P0 LDG.E R0, desc[UR40][R2.64] ;  /* 0x0000002802000981 */ /* 0x000162000c1e1900 */
[----:B------:R-:W-:-:S04]  /*8f70*/  ISETP.NE.U32.AND P0, PT, RZ, UR4, PT ;  /* 0x00000004ff007c0c */ /* 0x000fc8000bf05070 */
[----:B------:R-:W-:-:S13]  /*8f80*/  ISETP.NE.AND.EX P0, PT, RZ, UR5, PT, P0 ;  /* 0x00000005ff007c0c */ /* 0x000fda000bf05300 */
[----:B0-----:R-:W-:-:S04]  /*8f90*/  @P0 LEA R2, P1, R5, UR4, 0x2 ;  /* 0x0000000405020c11 */ /* 0x001fc8000f8210ff */
[----:B------:R-:W-:Y:S01]  /*8fa0*/  @P0 LEA.HI.X R3, R5, UR5, R4, 0x2, P1 ;  /* 0x0000000505030c11 */ /* 0x000fe200088f1404 */
[----:B------:R-:W-:-:S04]  /*8fb0*/  ULDC.64 UR4, c[0x0][0xa20] ;  /* 0x0002880000047ab9 */ /* 0x000fc80000000a00 */
[----:B------:R-:W2:Y:S01]  /*8fc0*/  @P0 LDG.E R6, desc[UR40][R2.64] ;  /* 0x0000002802060981 */ /* 0x000ea2000c1e1900 */
[----:B------:R-:W-:-:S04]  /*8fd0*/  ISETP.NE.U32.AND P0, PT, RZ, UR4, PT ;  /* 0x00000004ff007c0c */ /* 0x000fc8000bf05070 */
[----:B------:R-:W-:Y:S01]  /*8fe0*/  ISETP.NE.AND.EX P0, PT, RZ, UR5, PT, P0 ;  /* 0x00000005ff007c0c */ /* 0x000fe2000bf05300 */
[----:B--2---:R0:W-:Y:S04]  /*8ff0*/  STL [R1+0x2c], R6 ;  /* 0x00002c0601007387 */ /* 0x0041e80000100800 */
[----:B------:R1:W-:Y:S01]  /*9000*/  STL [R1+0x18], R7 ;  /* 0x0000180701007387 */ /* 0x0003e20000100800 */
[----:B0-----:R-:W-:-:S07]  /*9010*/  SHF.L.U64.HI R6, R5, 0x2, R4 ;  /* 0x0000000205067819 */ /* 0x001fce0000010204 */
[C---:B------:R-:W-:Y:S01]  /*9020*/  @P0 IADD3 R4, P1, R7.reuse, UR4, RZ ;  /* 0x0000000407040c10 */ /* 0x040fe2000ff3e0ff */
[----:B------:R0:W-:Y:S03]  /*9030*/  STL [R1+0x1c], R6 ;  /* 0x00001c0601007387 */ /* 0x0001e60000100800 */
[----:B------:R-:W-:Y:S01]  /*9040*/  @P0 IADD3.X R5, R6, UR5, RZ, P1, !PT ;  /* 0x0000000506050c10 */ /* 0x000fe20008ffe4ff */
[----:B------:R-:W-:Y:S02]  /*9050*/  ULDC.64 UR4, c[0x0][0xa08] ;  /* 0x0002820000047ab9 */ /* 0x000fe40000000a00 */
[----:B------:R-:W-:Y:S01]  /*9060*/  IADD3 R2, P1, R7, UR4, RZ ;  /* 0x0000000407027c10 */ /* 0x000fe2000ff3e0ff */
[----:B-1----:R-:W-:-:S03]  /*9070*/  IMAD.MOV.U32 R7, RZ, RZ, RZ ;  /* 0x000000ffff077224 */ /* 0x002fc600078e00ff */
[----:B------:R-:W-:Y:S02]  /*9080*/  IADD3.X R3, R6, UR5, RZ, P1, !PT ;  /* 0x0000000506037c10 */ /* 0x000fe40008ffe4ff */
[----:B------:R-:W-:-:S04]  /*9090*/  ISETP.NE.U32.AND P1, PT, RZ, UR4, PT ;  /* 0x00000004ff007c0c */ /* 0x000fc8000bf25070 */
[----:B------:R-:W-:Y:S01]  /*90a0*/  ISETP.NE.AND.EX P1, PT, RZ, UR5, PT, P1 ;  /* 0x00000005ff007c0c */ /* 0x000fe2000bf25310 */
[----:B------:R-:W-:Y:S02]  /*90b0*/  ULDC.64 UR4, c[0x0][0x3f8] ;  /* 0x0000fe0000047ab9 */ /* 0x000fe40000000a00 */
[----:B------:R-:W-:-:S03]  /*90c0*/  UISETP.NE.U32.AND UP0, UPT, UR4, URZ, UPT ;  /* 0x0000003f0400728c */ /* 0x000fc6000bf05070 */
[----:B------:R-:W-:Y:S01]  /*90d0*/  ULDC UR4, c[0x0][0x404] ;  /* 0x0001010000047ab9 */ /* 0x000fe20000000800 */
[----:B------:R-:W-:-:S03]  /*90e0*/  UISETP.NE.AND.EX UP0, UPT, UR5, URZ, UPT, UP0 ;  /* 0x0000003f0500728c */ /* 0x000fc6000bf05300 */
[----:B------:R-:W-:Y:S01]  /*90f0*/  ULDC UR5, c[0x0][0x2e0] ;  /* 0x0000b80000057ab9 */ /* 0x000fe20000000800 */
[----:B------:R-:W-:Y:S02]  /*9100*/  USEL UR4, UR4, 0x1, UP0 ;  /* 0x0000000104047887 */ /* 0x000fe40008000000 */
[----:B------:R1:W5:Y:S02]  /*9110*/  @P1 LDG.E R7, desc[UR40][R2.64] ;  /* 0x0000002802071981 */ /* 0x000364000c1e1900 */
[----:B------:R-:W-:-:S06]  /*9120*/  UIMAD UR4, UR4, UR5, URZ ;  /* 0x00000005040472a4 */ /* 0x000fcc000f8e023f */
[----:B0-----:R-:W-:-:S06]  /*9130*/  IMAD.U32 R6, RZ, RZ, UR4 ;  /* 0x00000004ff067e24 */ /* 0x001fcc000f8e00ff */
[----:B------:R1:W5:Y:S01]  /*9140*/  @P0 LDG.E R6, desc[UR40][R4.64] ;  /* 0x0000002804060981 */ /* 0x000362000c1e1900 */
[----:B------:R-:W-:Y:S05]  /*9150*/  @P0 BRA `(.L_x_291) ;  /* 0x0000000000100947 */ /* 0x000fea0003800000 */
[----:B------:R-:W-:Y:S05]  /*9160*/  @!P1 BRA `(.L_x_291) ;  /* 0x00000000000c9947 */ /* 0x000fea0003800000 */
[----:B-1----:R-:W2:Y:S04]  /*9170*/  LDG.E R5, desc[UR40][R2.64] ;  /* 0x0000002802057981 */ /* 0x002ea8000c1e1900 */
[----:B-----5:R-:W2:Y:S02]  /*9180*/  LDG.E R6, desc[UR40][R2.64+0x4] ;  /* 0x0000042802067981 */ /* 0x020ea4000c1e1900 */
[----:B--2---:R-:W-:-:S07]  /*9190*/  IMAD.IADD R6, R6, 0x1, -R5 ;  /* 0x0000000106067824 */ /* 0x004fce00078e0a05 */
.L_x_291:
[--C-:B-1---5:R-:W-:Y:S01]  /*91a0*/  IMAD.IADD R2, R6, 0x1, -R0.reuse ;  /* 0x0000000106027824 */ /* 0x122fe200078e0a00 */
[----:B------:R-:W-:Y:S01]  /*91b0*/  BSSY B6, `(.L_x_292) ;  /* 0x00002b6000067945 */ /* 0x000fe20003800000 */
[----:B------:R-:W-:Y:S02]  /*91c0*/  IMAD.IADD R3, R7, 0x1, R0 ;  /* 0x0000000107037824 */ /* 0x000fe400078e0200 */
[C---:B------:R-:W-:Y:S01]  /*91d0*/  VIADD R0, R2.reuse, 0x5f ;  /* 0x0000005f02007836 */ /* 0x040fe20000000000 */
[----:B------:R-:W-:Y:S01]  /*91e0*/  STL [R1+0x20], R2 ;  /* 0x0000200201007387 */ /* 0x000fe20000100800 */
[----:B------:R-:W-:Y:S02]  /*91f0*/  ISETP.GT.AND P0, PT, R2, RZ, PT ;  /* 0x000000ff0200720c */ /* 0x000fe40003f04270 */
[----:B------:R-:W-:Y:S01]  /*9200*/  IMAD.HI R0, R0, 0x2aaaaaab, RZ ;  /* 0x2aaaaaab00007827 */ /* 0x000fe200078e02ff */
[----:B------:R0:W-:Y:S04]  /*9210*/  STL [R1+0x8], R3 ;  /* 0x0000080301007387 */ /* 0x0001e80000100800 */
[----:B0-----:R-:W-:-:S04]  /*9220*/  SHF.R.U32.HI R3, RZ, 0x1f, R0 ;  /* 0x0000001fff037819 */ /* 0x001fc80000011600 */
[----:B------:R-:W-:-:S05]  /*9230*/  LEA.HI.SX32 R0, R0, R3, 0x1c ;  /* 0x0000000300007211 */ /* 0x000fca00078fe2ff */
[----:B------:R0:W-:Y:S01]  /*9240*/  STL [R1+0x14], R0 ;  /* 0x0000140001007387 */ /* 0x0001e20000100800 */
[----:B------:R-:W-:Y:S05]  /*9250*/  @P0 BRA `(.L_x_293) ;  /* 0x0000000000440947 */ /* 0x000fea0003800000 */
[----:B------:R-:W1:Y:S02]  /*9260*/  S2R R2, SR_TID.X ;  /* 0x0000000000027919 */ /* 0x000e640000002100 */
[----:B-1----:R-:W-:-:S04]  /*9270*/  LOP3.LUT R2, R2, 0x1f, RZ, 0xc0, !PT ;  /* 0x0000001f02027812 */ /* 0x002fc800078ec0ff */
[----:B------:R-:W-:-:S13]  /*9280*/  ISETP.NE.AND P1, PT, R2, RZ, PT ;  /* 0x000000ff0200720c */ /* 0x000fda0003f25270 */
[----:B------:R-:W-:Y:S05]  /*9290*/  @P1 BRA `(.L_x_294) ;  /* 0x00000028009c1947 */ /* 0x000fea0003800000 */
[----:B------:R-:W1:Y:S01]  /*92a0*/  S2R R7, SR_LANEID ;  /* 0x0000000000077919 */ /* 0x000e620000000000 */
[----:B------:R-:W-:Y:S01]  /*92b0*/  VOTEU.ANY UR4, UPT, PT ;  /* 0x0000000000047886 */ /* 0x000fe200038e0100 */
[----:B------:R-:W2:Y:S01]  /*92c0*/  LDC.64 R2, c[0x0][0xc38] ;  /* 0x00030e00ff027b82 */ /* 0x000ea20000000a00 */
[----:B0-----:R-:W1:Y:S08]  /*92d0*/  FLO.U32 R0, UR4 ;  /* 0x0000000400007d00 */ /* 0x001e7000080e0000 */
[----:B------:R-:W2:Y:S01]  /*92e0*/  POPC R5, UR4 ;  /* 0x0000000400057d09 */ /* 0x000ea20008000000 */
[----:B-1----:R-:W-:-:S13]  /*92f0*/  ISETP.EQ.U32.AND P0, PT, R0, R7, PT ;  /* 0x000000070000720c */ /* 0x002fda0003f02070 */
[----:B--2---:R-:W2:Y:S01]  /*9300*/  @P0 ATOMG.E.ADD.STRONG.GPU PT, R3, desc[UR40][R2.64], R5 ;  /* 0x00000005020309a8 */ /* 0x004ea200081ee1e8 */
[----:B------:R-:W0:Y:S02]  /*9310*/  S2R R4, SR_LTMASK ;  /* 0x0000000000047919 */ /* 0x000e240000003900 */
[----:B0-----:R-:W-:-:S04]  /*9320*/  LOP3.LUT R4, R4, UR4, RZ, 0xc0, !PT ;  /* 0x0000000404047c12 */ /* 0x001fc8000f8ec0ff */
[----:B------:R-:W0:Y:S01]  /*9330*/  POPC R7, R4 ;  /* 0x0000000400077309 */ /* 0x000e220000000000 */
[----:B--2---:R-:W0:Y:S02]  /*9340*/  SHFL.IDX PT, R0, R3, R0, 0x1f ;  /* 0x00001f0003007589 */ /* 0x004e2400000e0000 */
[----:B0-----:R-:W-:Y:S01]  /*9350*/  IADD3 R16, R0, UR37, R7 ;  /* 0x0000002500107c10 */ /* 0x001fe2000fffe007 */
[----:B------:R-:W-:Y:S06]  /*9360*/  BRA `(.L_x_294) ;  /* 0x0000002800687947 */ /* 0x000fec0003800000 */
.L_x_293:
[----:B------:R-:W1:Y:S01]  /*9370*/  S2R R3, SR_CgaCtaId ;  /* 0x0000000000037919 */ /* 0x000e620000008800 */
[----:B0-----:R-:W-:-:S04]  /*9380*/  MOV R0, 0x400 ;  /* 0x0000040000007802 */ /* 0x001fc80000000f00 */
[----:B-1----:R-:W-:-:S05]  /*9390*/  LEA R2, R3, R0, 0x18 ;  /* 0x0000000003027211 */ /* 0x002fca00078ec0ff */
[----:B------:R0:W-:Y:S01]  /*93a0*/  STL [R1+0xc], R2 ;  /* 0x00000c0201007387 */ /* 0x0001e20000100800 */
[----:B------:R-:W-:-:S05]  /*93b0*/  VIADD R0, R2, 0x1c400 ;  /* 0x0001c40002007836 */ /* 0x000fca0000000000 */
[----:B------:R-:W-:-:S13]  /*93c0*/  LOP3.LUT P0, RZ, R0, 0x3ff, RZ, 0xc0, !PT ;  /* 0x000003ff00ff7812 */ /* 0x000fda000780c0ff */
[----:B0-----:R-:W-:Y:S05]  /*93d0*/  @!P0 BRA `(.L_x_295) ;  /* 0x0000000000408947 */ /* 0x001fea0003800000 */
[----:B------:R-:W-:Y:S01]  /*93e0*/  MOV R2, 0x0 ;  /* 0x0000000000027802 */ /* 0x000fe20000000f00 */
[----:B------:R-:W-:Y:S01]  /*93f0*/  ULDC.64 UR6, c[0x4][0x90] ;  /* 0x0100240000067ab9 */ /* 0x000fe20000000a00 */
[----:B------:R-:W-:Y:S01]  /*9400*/  ULDC.64 UR8, c[0x4][0x98] ;  /* 0x0100260000087ab9 */ /* 0x000fe20000000a00 */
[----:B------:R-:W-:Y:S01]  /*9410*/  ULDC.64 UR4, c[0x4][0x8] ;  /* 0x0100020000047ab9 */ /* 0x000fe20000000a00 */
[----:B------:R-:W-:Y:S02]  /*9420*/  IMAD.U32 R4, RZ, RZ, UR6 ;  /* 0x00000006ff047e24 */ /* 0x000fe4000f8e00ff */
[----:B------:R-:W0:Y:S01]  /*9430*/  LDC.64 R2, c[0x4][R2] ;  /* 0x0100000002027b82 */ /* 0x000e220000000a00 */
[----:B------:R-:W-:Y:S02]  /*9440*/  IMAD.U32 R5, RZ, RZ, UR7 ;  /* 0x00000007ff057e24 */ /* 0x000fe4000f8e00ff */
[----:B------:R-:W-:Y:S02]  /*9450*/  IMAD.U32 R6, RZ, RZ, UR8 ;  /* 0x00000008ff067e24 */ /* 0x000fe4000f8e00ff */
[----:B------:R-:W-:-:S02]  /*9460*/  IMAD.U32 R7, RZ, RZ, UR9 ;  /* 0x00000009ff077e24 */ /* 0x000fc4000f8e00ff */
[----:B------:R-:W-:Y:S02]  /*9470*/  IMAD.U32 R10, RZ, RZ, UR4 ;  /* 0x00000004ff0a7e24 */ /* 0x000fe4000f8e00ff */
[----:B------:R-:W-:Y:S02]  /*9480*/  IMAD.U32 R11, RZ, RZ, UR5 ;  /* 0x00000005ff0b7e24 */ /* 0x000fe4000f8e00ff */
[----:B------:R-:W-:Y:S02]  /*9490*/  IMAD.MOV.U32 R8, RZ, RZ, 0x70 ;  /* 0x00000070ff087424 */ /* 0x000fe400078e00ff */
[----:B------:R-:W-:Y:S02]  /*94a0*/  IMAD.MOV.U32 R12, RZ, RZ, 0x1 ;  /* 0x00000001ff0c7424 */ /* 0x000fe400078e00ff */
[----:B------:R-:W-:-:S07]  /*94b0*/  IMAD.MOV.U32 R13, RZ, RZ, RZ ;  /* 0x000000ffff0d7224 */ /* 0x000fce00078e00ff */
[----:B------:R-:W-:-:S07]  /*94c0*/  LEPC R20, `(.L_x_295) ;  /* 0x000000001014794e */ /* 0x000fce0000000000 */
[----:B0-----:R-:W-:Y:S05]  /*94d0*/  CALL.ABS.NOINC R2 ;  /* 0x0000000002007343 */ /* 0x001fea0003c00000 */
.L_x_295:
[----:B------:R-:W2:Y:S02]  /*94e0*/  LDL R2, [R1+0xc] ;  /* 0x00000c0001027983 */ /* 0x000ea40000100800 */
[----:B--2---:R-:W-:-:S05]  /*94f0*/  VIADD R0, R2, 0x400 ;  /* 0x0000040002007836 */ /* 0x004fca0000000000 */
[----:B------:R-:W-:-:S13]  /*9500*/  LOP3.LUT P0, RZ, R0, 0x3ff, RZ, 0xc0, !PT ;  /* 0x000003ff00ff7812 */ /* 0x000fda000780c0ff */
[----:B------:R-:W-:Y:S05]  /*9510*/  @!P0 BRA `(.L_x_296) ;  /* 0x0000000000808947 */ /* 0x000fea0003800000 */
[----:B------:R-:W-:Y:S01]  /*9520*/  MOV R0, 0x0 ;  /* 0x0000000000007802 */ /* 0x000fe20000000f00 */
[----:B------:R-:W-:Y:S01]  /*9530*/  ULDC.64 UR6, c[0x4][0x90] ;  /* 0x0100240000067ab9 */ /* 0x000fe20000000a00 */
[----:B------:R-:W-:Y:S01]  /*9540*/  ULDC.64 UR8, c[0x4][0x98] ;  /* 0x0100260000087ab9 */ /* 0x000fe20000000a00 */
[----:B------:R-:W-:Y:S01]  /*9550*/  ULDC.64 UR4, c[0x4][0x10] ;  /* 0x0100040000047ab9 */ /* 0x000fe20000000a00 */
[----:B------:R0:W1:Y:S01]  /*9560*/  LDC.64 R2, c[0x4][R0] ;  /* 0x0100000000027b82 */ /* 0x0000620000000a00 */
[----:B------:R-:W-:Y:S02]  /*9570*/  IMAD.U32 R4, RZ, RZ, UR6 ;  /* 0x00000006ff047e24 */ /* 0x000fe4000f8e00ff */
[----:B------:R-:W-:Y:S02]  /*9580*/  IMAD.U32 R5, RZ, RZ, UR7 ;  /* 0x00000007ff057e24 */ /* 0x000fe4000f8e00ff */
[----:B------:R-:W-:Y:S02]  /*9590*/  IMAD.U32 R6, RZ, RZ, UR8 ;  /* 0x00000008ff067e24 */ /* 0x000fe4000f8e00ff */
[----:B------:R-:W-:-:S02]  /*95a0*/  IMAD.U32 R7, RZ, RZ, UR9 ;  /* 0x00000009ff077e24 */ /* 0x000fc4000f8e00ff */
[----:B------:R-:W-:Y:S02]  /*95b0*/  IMAD.U32 R10, RZ, RZ, UR4 ;  /* 0x00000004ff0a7e24 */ /* 0x000fe4000f8e00ff */
[----:B------:R-:W-:Y:S02]  /*95c0*/  IMAD.U32 R11, RZ, RZ, UR5 ;  /* 0x00000005ff0b7e24 */ /* 0x000fe4000f8e00ff */
[----:B------:R-:W-:Y:S02]  /*95d0*/  IMAD.MOV.U32 R8, RZ, RZ, 0x70 ;  /* 0x00000070ff087424 */ /* 0x000fe400078e00ff */
[----:B------:R-:W-:Y:S02]  /*95e0*/  IMAD.MOV.U32 R12, RZ, RZ, 0x1 ;  /* 0x00000001ff0c7424 */ /* 0x000fe400078e00ff */
[----:B0-----:R-:W-:-:S07]  /*95f0*/  IMAD.MOV.U32 R13, RZ, RZ, RZ ;  /* 0x000000ffff0d7224 */ /* 0x001fce00078e00ff */
[----:B------:R-:W-:-:S07]  /*9600*/  LEPC R20, `(.L_x_297) ;  /* 0x000000001014794e */ /* 0x000fce0000000000 */
[----:B-1----:R-:W-:Y:S05]  /*9610*/  CALL.ABS.NOINC R2 ;  /* 0x0000000002007343 */ /* 0x002fea0003c00000 */
.L_x_297:
        /* <DEDUP_REMOVED lines=16> */
.L_x_296:
[----:B------:R-:W2:Y:S01]  /*9720*/  LDL.LU R2, [R1+0x18] ;  /* 0x0000180001027983 */ /* 0x000ea20000300800 */
[----:B------:R-:W-:-:S03]  /*9730*/  ULDC.64 UR4, c[0x0][0x9f8] ;  /* 0x00027e0000047ab9 */ /* 0x000fc60000000a00 */
[----:B------:R-:W3:Y:S04]  /*9740*/  LDL.LU R0, [R1+0x1c] ;  /* 0x00001c0001007983 */ /* 0x000ee80000300800 */
[----:B------:R-:W4:Y:S04]  /*9750*/  LDL.LU R4, [R1+0x2c] ;  /* 0x00002c0001047983 */ /* 0x000f280000300800 */
[----:B------:R-:W4:Y:S01]  /*9760*/  LDL.LU R7, [R1+0x10] ;  /* 0x0000100001077983 */ /* 0x000f220000300800 */
[----:B------:R-:W-:-:S04]  /*9770*/  ISETP.NE.U32.AND P0, PT, RZ, UR4, PT ;  /* 0x00000004ff007c0c */ /* 0x000fc8000bf05070 */
[----:B------:R-:W-:Y:S01]  /*9780*/  ISETP.NE.AND.EX P0, PT, RZ, UR5, PT, P0 ;  /* 0x00000005ff007c0c */ /* 0x000fe2000bf05300 */
[----:B------:R-:W0:Y:S02]  /*9790*/  S2R R8, SR_TID.X ;  /* 0x0000000000087919 */ /* 0x000e240000002100 */
[----:B0-----:R-:W-:-:S04]  /*97a0*/  LOP3.LUT R8, R8, 0x1f, RZ, 0xc0, !PT ;  /* 0x0000001f08087812 */ /* 0x001fc800078ec0ff */
[----:B------:R-:W-:-:S13]  /*97b0*/  ISETP.NE.AND P6, PT, R8, RZ, PT ;  /* 0x000000ff0800720c */ /* 0x000fda0003fc5270 */
[----:B------:R-:W-:-:S05]  /*97c0*/  VOTEU.ALL UP1, P6 ;  /* 0x00000000003f7886 */ /* 0x000fca0003020000 */
[----:B------:R-:W-:-:S04]  /*97d0*/  @!UP1 UIADD3 UR8, UP0, UR38, 0x270, URZ ;  /* 0x0000027026089890 */ /* 0x000fc8000ff1e03f */
[----:B------:R-:W-:-:S03]  /*97e0*/  @!UP1 UIADD3.X UR9, URZ, UR39, URZ, UP0, !UPT ;  /* 0x000000273f099290 */ /* 0x000fc600087fe43f */
[----:B------:R-:W-:Y:S01]  /*97f0*/  VOTEU.ALL UP0, P6 ;  /* 0x00000000003f7886 */ /* 0x000fe20003000000 */
[----:B--2---:R-:W-:-:S04]  /*9800*/  @P0 IADD3 R2, P1, R2, UR4, RZ ;  /* 0x0000000402020c10 */ /* 0x004fc8000ff3e0ff */
[----:B---3--:R-:W-:Y:S01]  /*9810*/  @P0 IADD3.X R3, R0, UR5, RZ, P1, !PT ;  /* 0x0000000500030c10 */ /* 0x008fe20008ffe4ff */
[----:B------:R-:W-:Y:S01]  /*9820*/  ULDC.64 UR4, c[0x0][0xa00] ;  /* 0x0002800000047ab9 */ /* 0x000fe20000000a00 */
[----:B----4-:R-:W-:Y:S02]  /*9830*/  IMAD R17, R17, 0x80, R4 ;  /* 0x0000008011117824 */ /* 0x010fe400078e0204 */
[----:B------:R-:W0:Y:S01]  /*9840*/  LDC R4, c[0x0][0x428] ;  /* 0x00010a00ff047b82 */ /* 0x000e220000000800 */
[----:B------:R-:W-:-:S06]  /*9850*/  IMAD.MOV.U32 R0, RZ, RZ, R7 ;  /* 0x000000ffff007224 */ /* 0x000fcc00078e0007 */
[----:B------:R1:W5:Y:S01]  /*9860*/  @P0 LDG.E R0, desc[UR40][R2.64] ;  /* 0x0000002802000981 */ /* 0x000362000c1e1900 */
[----:B------:R-:W-:Y:S02]  /*9870*/  PLOP3.LUT P1, PT, P6, PT, PT, 0x8, 0x0 ;  /* 0x000000000000781c */ /* 0x000fe4000372e170 */
[----:B0-----:R-:W-:Y:S01]  /*9880*/  ISETP.NE.AND P0, PT, R4, 0x1, PT ;  /* 0x000000010400780c */ /* 0x001fe20003f05270 */
[----:B------:R-:W-:-:S12]  /*9890*/  IMAD.MOV.U32 R4, RZ, RZ, R18 ;  /* 0x000000ffff047224 */ /* 0x000fd800078e0012 */
[----:B------:R-:W0:Y:S08]  /*98a0*/  @P0 LDC R5, c[0x0][0x42c] ;  /* 0x00010b00ff050b82 */ /* 0x000e300000000800 */
[----:B------:R-:W2:Y:S01]  /*98b0*/  @P0 LDC R6, c[0x0][0x430] ;  /* 0x00010c00ff060b82 */ /* 0x000ea20000000800 */
[----:B0-----:R-:W-:-:S05]  /*98c0*/  @P0 IMAD.HI.U32 R5, R18, R5, RZ ;  /* 0x0000000512050227 */ /* 0x001fca00078e00ff */
[----:B--2---:R-:W-:Y:S02]  /*98d0*/  @P0 SHF.R.U32.HI R4, RZ, R6, R5 ;  /* 0x00000006ff040219 */ /* 0x004fe40000011605 */
[----:B------:R-:W-:-:S04]  /*98e0*/  ISETP.NE.U32.AND P0, PT, RZ, UR4, PT ;  /* 0x00000004ff007c0c */ /* 0x000fc8000bf05070 */
[----:B------:R-:W-:-:S04]  /*98f0*/  ISETP.NE.AND.EX P0, PT, RZ, UR5, PT, P0 ;  /* 0x00000005ff007c0c */ /* 0x000fc8000bf05300 */
[----:B-1----:R-:W-:-:S09]  /*9900*/  SEL R6, R7, RZ, !P0 ;  /* 0x000000ff07067207 */ /* 0x002fd20004000000 */
.L_x_298:
        /* <DEDUP_REMOVED lines=9> */
[----:B0-----:R-:W-:Y:S05]  /*99a0*/  @P1 BRA.U.ANY `(.L_x_298) ;  /* 0xfffffffd00d81947 */ /* 0x001fea000393ffff */
[----:B------:R-:W0:Y:S01]  /*99b0*/  LDC.64 R2, c[0x0][0x3f8] ;  /* 0x0000fe00ff027b82 */ /* 0x000e220000000a00 */
[----:B------:R-:W-:Y:S02]  /*99c0*/  ULDC.64 UR4, c[0x0][0xa08] ;  /* 0x0002820000047ab9 */ /* 0x000fe40000000a00 */
[----:B0-----:R-:W-:Y:S01]  /*99d0*/  LOP3.LUT P0, RZ, R2, UR4, RZ, 0xfc, !PT ;  /* 0x0000000402ff7c12 */ /* 0x001fe2000f80fcff */
[----:B------:R-:W-:-:S03]  /*99e0*/  UMOV UR4, 0xffffffff ;  /* 0xffffffff00047882 */ /* 0x000fc60000000000 */
[----:B------:R-:W-:-:S04]  /*99f0*/  LOP3.LUT P0, RZ, R3, UR5, RZ, 0xfc, P0 ;  /* 0x0000000503ff7c12 */ /* 0x000fc8000800fcff */
[----:B-----5:R-:W-:Y:S01]  /*9a00*/  SEL R7, R0, RZ, !P0 ;  /* 0x000000ff00077207 */ /* 0x020fe20004000000 */
[----:B------:R-:W-:Y:S08]  /*9a10*/  BRA.DIV UR4, `(.L_x_299) ;  /* 0x0000003204907947 */ /* 0x000ff0000b800000 */
.L_x_369:
[----:B------:R-:W2:Y:S01]  /*9a20*/  LDL R8, [R1+0x14] ;  /* 0x0000140001087983 */ /* 0x000ea20000100800 */
[----:B------:R-:W-:Y:S01]  /*9a30*/  UMOV UR4, 0xffffffff ;  /* 0xffffffff00047882 */ /* 0x000fe20000000000 */
[----:B------:R-:W-:Y:S01]  /*9a40*/  SHF.R.S32.HI R5, RZ, 0x1f, R0 ;  /* 0x0000001fff057819 */ /* 0x000fe20000011400 */
[----:B--2---:R-:W-:Y:S01]  /*9a50*/  VIADD R9, R8, 0xffffffff ;  /* 0xffffffff08097836 */ /* 0x004fe20000000000 */
[----:B------:R-:W-:Y:S06]  /*9a60*/  BRA.DIV UR4, `(.L_x_300) ;  /* 0x0000003204b07947 */ /* 0x000fec000b800000 */
[----:B------:R-:W-:-:S13]  /*9a70*/  ELECT P6, URZ, PT ;  /* 0x00000000003f782f */ /* 0x000fda00038c0000 */
.L_x_372:
[----:B------:R-:W-:Y:S05]  /*9a80*/  @!P6 BRA `(.L_x_301) ;  /* 0x000000040008e947 */ /* 0x000fea0003800000 */
[----:B------:R0:W-:Y:S01]  /*9a90*/  STL [R1+0x28], R9 ;  /* 0x0000280901007387 */ /* 0x0001e20000100800 */
[----:B------:R-:W-:-:S04]  /*9aa0*/  ISETP.NE.U32.AND P0, PT, R2, RZ, PT ;  /* 0x000000ff0200720c */ /* 0x000fc80003f05070 */
[----:B------:R-:W-:-:S13]  /*9ab0*/  ISETP.NE.AND.EX P0, PT, R3, RZ, PT, P0 ;  /* 0x000000ff0300720c */ /* 0x000fda0003f05300 */
[----:B0-----:R-:W-:Y:S05]  /*9ac0*/  @!P0 BRA `(.L_x_302) ;  /* 0x00000000004c8947 */ /* 0x001fea0003800000 */
[----:B------:R-:W0:Y:S01]  /*9ad0*/  LDC R12, c[0x0][0x41c] ;  /* 0x00010700ff0c7b82 */ /* 0x000e220000000800 */
[----:B------:R-:W-:Y:S01]  /*9ae0*/  IMAD.MOV.U32 R7, RZ, RZ, R9 ;  /* 0x000000ffff077224 */ /* 0x000fe200078e0009 */
[----:B------:R-:W-:Y:S01]  /*9af0*/  ULDC.64 UR4, c[0x0][0x408] ;  /* 0x0001020000047ab9 */ /* 0x000fe20000000a00 */
[----:B0-----:R-:W-:-:S13]  /*9b00*/  ISETP.NE.AND P0, PT, R12, 0x1, PT ;  /* 0x000000010c00780c */ /* 0x001fda0003f05270 */
[----:B------:R-:W0:Y:S02]  /*9b10*/  @P0 LDC.64 R10, c[0x0][0x420] ;  /* 0x00010800ff0a0b82 */ /* 0x000e240000000a00 */
[----:B0-----:R-:W-:-:S05]  /*9b20*/  @P0 IMAD.HI.U32 R10, R9, R10, RZ ;  /* 0x0000000a090a0227 */ /* 0x001fca00078e00ff */
[----:B------:R-:W-:-:S05]  /*9b30*/  @P0 SHF.R.U32.HI R7, RZ, R11, R10 ;  /* 0x0000000bff070219 */ /* 0x000fca000001160a */
[--C-:B------:R-:W-:Y:S02]  /*9b40*/  IMAD.MOV R8, RZ, RZ, -R7.reuse ;  /* 0x000000ffff087224 */ /* 0x100fe400078e0a07 */
[----:B------:R-:W-:Y:S02]  /*9b50*/  IMAD.MOV.U32 R10, RZ, RZ, R7 ;  /* 0x000000ffff0a7224 */ /* 0x000fe400078e0007 */
[----:B------:R-:W-:Y:S02]  /*9b60*/  IMAD R11, R12, R8, R9 ;  /* 0x000000080c0b7224 */ /* 0x000fe400078e0209 */
[----:B------:R-:W-:-:S03]  /*9b70*/  IMAD R8, R5, UR4, RZ ;  /* 0x0000000405087c24 */ /* 0x000fc6000f8e02ff */
[----:B------:R0:W-:Y:S01]  /*9b80*/  STL [R1+0x28], R11 ;  /* 0x0000280b01007387 */ /* 0x0001e20000100800 */
[----:B------:R-:W-:Y:S01]  /*9b90*/  IMAD R8, R0, UR5, R8 ;  /* 0x0000000500087c24 */ /* 0x000fe2000f8e0208 */
[----:B0-----:R-:W-:-:S03]  /*9ba0*/  SHF.R.S32.HI R11, RZ, 0x1f, R7 ;  /* 0x0000001fff0b7819 */ /* 0x001fc60000011407 */
[----:B------:R-:W-:-:S04]  /*9bb0*/  IMAD.WIDE.U32 R10, R0, UR4, R10 ;  /* 0x00000004000a7c25 */ /* 0x000fc8000f8e000a */
[----:B------:R-:W-:Y:S01]  /*9bc0*/  IMAD.IADD R7, R11, 0x1, R8 ;  /* 0x000000010b077824 */ /* 0x000fe200078e0208 */
[----:B------:R-:W-:-:S04]  /*9bd0*/  LEA R12, P0, R10, R2, 0x2 ;  /* 0x000000020a0c7211 */ /* 0x000fc800078010ff */
[----:B------:R-:W-:-:S05]  /*9be0*/  LEA.HI.X R13, R10, R3, R7, 0x2, P0 ;  /* 0x000000030a0d7211 */ /* 0x000fca00000f1407 */
[----:B------:R0:W5:Y:S04]  /*9bf0*/  LDG.E R7, desc[UR40][R12.64] ;  /* 0x000000280c077981 */ /* 0x000168000c1e1900 */
.L_x_302:
[----:B------:R-:W2:Y:S01]  /*9c00*/  LDL R8, [R1] ;  /* 0x0000000001087983 */ /* 0x000ea20000100800 */
[----:B------:R-:W-:-:S03]  /*9c10*/  MOV R11, 0x400 ;  /* 0x00000400000b7802 */ /* 0x000fc60000000f00 */
[----:B------:R-:W3:Y:S01]  /*9c20*/  LDL R10, [R1+0x4] ;  /* 0x00000400010a7983 */ /* 0x000ee20000100800 */
[----:B0-----:R-:W0:Y:S02]  /*9c30*/  S2R R12, SR_CgaCtaId ;  /* 0x00000000000c7919 */ /* 0x001e240000008800 */
[----:B0-----:R-:W-:-:S05]  /*9c40*/  LEA R11, R12, R11, 0x18 ;  /* 0x0000000b0c0b7211 */ /* 0x001fca00078ec0ff */
[----:B--2---:R-:W-:Y:S01]  /*9c50*/  IMAD R8, R8, 0x8, R11 ;  /* 0x0000000808087824 */ /* 0x004fe200078e020b */
[----:B---3--:R-:W-:-:S04]  /*9c60*/  SHF.L.U32 R10, R10, 0x1f, RZ ;  /* 0x0000001f0a0a7819 */ /* 0x008fc800000006ff */
[----:B------:R-:W0:Y:S02]  /*9c70*/  SYNCS.PHASECHK.TRANS64.TRYWAIT P0, [R8+URZ+0x22840], R10 ;  /* 0x0228400a080075a7 */ /* 0x000e24000800017f */
[----:B0-----:R-:W-:Y:S05]  /*9c80*/  @!P0 BRA `(.L_x_303) ;  /* 0x0000003000488947 */ /* 0x001fea0003800000 */
.L_x_373:
[----:B------:R-:W1:Y:S02]  /*9c90*/  S2R R11, SR_TID.X ;  /* 0x00000000000b7919 */ /* 0x000e640000002100 */
[----:B-1----:R-:W-:-:S04]  /*9ca0*/  LOP3.LUT R11, R11, 0x7f, RZ, 0xc0, !PT ;  /* 0x0000007f0b0b7812 */ /* 0x002fc800078ec0ff */
[----:B------:R-:W-:-:S13]  /*9cb0*/  ISETP.NE.AND P0, PT, R11, RZ, PT ;  /* 0x000000ff0b00720c */ /* 0x000fda0003f05270 */
[----:B------:R-:W-:Y:S05]  /*9cc0*/  @P0 BRA `(.L_x_304) ;  /* 0x00000000001c0947 */ /* 0x000fea0003800000 */
[----:B------:R-:W1:Y:S01]  /*9cd0*/  S2R R11, SR_TID.X ;  /* 0x00000000000b7919 */ /* 0x000e620000002100 */
[----:B0-----:R-:W-:-:S04]  /*9ce0*/  IMAD.MOV.U32 R10, RZ, RZ, 0x3000 ;  /* 0x00003000ff0a7424 */ /* 0x001fc800078e00ff */
[----:B------:R2:W-:Y:S01]  /*9cf0*/  SYNCS.ARRIVE.TRANS64 RZ, [R8+URZ+0x22830], R10 ;  /* 0x0228300a08ff79a7 */ /* 0x0005e2000800003f */
[----:B-1----:R-:W-:-:S04]  /*9d00*/  LOP3.LUT R11, R11, 0x1f, RZ, 0xc0, !PT ;  /* 0x0000001f0b0b7812 */ /* 0x002fc800078ec0ff */
[----:B------:R-:W-:-:S13]  /*9d10*/  ISETP.NE.AND P1, PT, R11, RZ, PT ;  /* 0x000000ff0b00720c */ /* 0x000fda0003f25270 */
[----:B--2---:R-:W-:Y:S05]  /*9d20*/  @!P1 BRA `(.L_x_304) ;  /* 0x0000000000049947 */ /* 0x004fea0003800000 */
[----:B------:R-:W-:Y:S01]  /*9d30*/  BPT.TRAP 0x1 ;  /* 0x000000040000795c */ /* 0x000fe20000300000 */
.L_x_304:
[----:B------:R-:W2:Y:S01]  /*9d40*/  LDL R12, [R1] ;  /* 0x00000000010c7983 */ /* 0x000ea20000100800 */
[----:B------:R-:W-:-:S03]  /*9d50*/  MOV R13, 0x400 ;  /* 0x00000400000d7802 */ /* 0x000fc60000000f00 */
[----:B------:R-:W3:Y:S04]  /*9d60*/  LDL R11, [R1+0x28] ;  /* 0x00002800010b7983 */ /* 0x000ee80000100800 */
[----:B0-----:R-:W4:Y:S01]  /*9d70*/  LDL R10, [R1+0x8] ;  /* 0x00000800010a7983 */ /* 0x001f220000100800 */
[----:B------:R-:W0:Y:S01]  /*9d80*/  S2R R14, SR_CgaCtaId ;  /* 0x00000000000e7919 */ /* 0x000e220000008800 */
[----:B------:R-:W-:Y:S01]  /*9d90*/  R2UR UR9, R8 ;  /* 0x00000000080972ca */ /* 0x000fe200000e0000 */
[----:B------:R-:W-:Y:S01]  /*9da0*/  UIADD3 UR6, UP0, UR38, 0x370, URZ ;  /* 0x0000037026067890 */ /* 0x000fe2000ff1e03f */
[----:B------:R-:W-:Y:S02]  /*9db0*/  R2UR UR12, R4 ;  /* 0x00000000040c72ca */ /* 0x000fe400000e0000 */
[----:B-----5:R-:W-:Y:S01]  /*9dc0*/  R2UR UR13, R7 ;  /* 0x00000000070d72ca */ /* 0x020fe200000e0000 */
[----:B------:R-:W-:Y:S01]  /*9dd0*/  UIADD3.X UR7, URZ, UR39, URZ, UP0, !UPT ;  /* 0x000000273f077290 */ /* 0x000fe200087fe43f */
[----:B0-----:R-:W-:-:S07]  /*9de0*/  LEA R13, R14, R13, 0x18 ;  /* 0x0000000d0e0d7211 */ /* 0x001fce00078ec0ff */
[----:B------:R-:W-:Y:S01]  /*9df0*/  UIADD3 UR9, UR9, 0x22830, URZ ;  /* 0x0002283009097890 */ /* 0x000fe2000fffe03f */
[----:B------:R-:W-:Y:S01]  /*9e00*/  UMOV UR5, 0x14f00000 ;  /* 0x14f0000000057882 */ /* 0x000fe20000000000 */
[----:B------:R-:W-:Y:S01]  /*9e10*/  UMOV UR10, URZ ;  /* 0x0000003f000a7c82 */ /* 0x000fe20008000000 */
[----:B--2---:R-:W-:Y:S01]  /*9e20*/  IMAD R8, R12, 0x3000, R13 ;  /* 0x000030000c087824 */ /* 0x004fe200078e020d */
[----:B---3--:R-:W-:-:S04]  /*9e30*/  R2UR UR11, R11 ;  /* 0x000000000b0b72ca */ /* 0x008fc800000e0000 */
[----:B------:R-:W-:Y:S02]  /*9e40*/  R2UR UR8, R8 ;  /* 0x00000000080872ca */ /* 0x000fe400000e0000 */
[----:B----4-:R-:W-:-:S11]  /*9e50*/  R2UR UR4, R10 ;  /* 0x000000000a0472ca */ /* 0x010fd600000e0000 */
[----:B------:R-:W-:Y:S02]  /*9e60*/  UIADD3 UR8, UR8, 0x1c400, URZ ;  /* 0x0001c40008087890 */ /* 0x000fe4000fffe03f */
[----:B------:R-:W-:-:S03]  /*9e70*/  UIMAD UR11, UR11, 0x60, UR4 ;  /* 0x000000600b0b78a4 */ /* 0x000fc6000f8e0204 */
[----:B------:R-:W-:-:S06]  /*9e80*/  UMOV UR4, 0x0 ;  /* 0x0000000000047882 */ /* 0x000fcc0000000000 */
[----:B------:R0:W-:Y:S02]  /*9e90*/  UTMALDG.4D [UR8], [UR6], desc[UR4] ;  /* 0x00000408060075b4 */ /* 0x0001e40008019000 */
[----:B0-----:R-:W-:Y:S01]  /*9ea0*/  NOP ;  /* 0x0000000000007918 */ /* 0x001fe20000000000 */
.L_x_301:
[----:B------:R-:W2:Y:S01]  /*9eb0*/  LDL.LU R12, [R1+0x24] ;  /* 0x00002400010c7983 */ /* 0x000ea20000300800 */
[----:B------:R-:W-:Y:S01]  /*9ec0*/  MOV R10, 0x400 ;  /* 0x00000400000a7802 */ /* 0x000fe20000000f00 */
[----:B------:R-:W-:Y:S05]  /*9ed0*/  WARPSYNC.ALL ;  /* 0x0000000000007948 */ /* 0x000fea0003800000 */
[----:B------:R-:W0:Y:S01]  /*9ee0*/  S2R R11, SR_CgaCtaId ;  /* 0x00000000000b7919 */ /* 0x000e220000008800 */
[----:B------:R-:W-:-:S13]  /*9ef0*/  ELECT P0, URZ, PT ;  /* 0x00000000003f782f */ /* 0x000fda0003800000 */
[----:B------:R-:W-:Y:S01]  /*9f00*/  @P0 R2UR UR13, R6 ;  /* 0x00000000060d02ca */ /* 0x000fe200000e0000 */
[----:B------:R-:W-:Y:S01]  /*9f10*/  UIADD3 UR4, UP0, UR38, 0x270, URZ ;  /* 0x0000027026047890 */ /* 0x000fe2000ff1e03f */
[----:B------:R-:W-:Y:S01]  /*9f20*/  @P0 R2UR UR12, R18 ;  /* 0x00000000120c02ca */ /* 0x000fe200000e0000 */
[----:B------:R-:W-:Y:S01]  /*9f30*/  UMOV UR6, 0x0 ;  /* 0x0000000000067882 */ /* 0x000fe20000000000 */
[----:B------:R-:W-:Y:S01]  /*9f40*/  @P0 R2UR UR11, R17 ;  /* 0x00000000110b02ca */ /* 0x000fe200000e0000 */
[----:B------:R-:W-:Y:S01]  /*9f50*/  UIADD3.X UR5, URZ, UR39, URZ, UP0, !UPT ;  /* 0x000000273f057290 */ /* 0x000fe200087fe43f */
[----:B------:R-:W-:Y:S01]  /*9f60*/  BSSY B0, `(.L_x_305) ;  /* 0x0000013000007945 */ /* 0x000fe20003800000 */
[----:B------:R-:W-:Y:S01]  /*9f70*/  UMOV UR7, 0x12f00000 ;  /* 0x12f0000000077882 */ /* 0x000fe20000000000 */
[----:B------:R-:W-:Y:S01]  /*9f80*/  UMOV UR10, URZ ;  /* 0x0000003f000a7c82 */ /* 0x000fe20008000000 */
[----:B------:R-:W-:Y:S01]  /*9f90*/  @P0 IMAD.MOV.U32 R8, RZ, RZ, 0x4000 ;  /* 0x00004000ff080424 */ /* 0x000fe200078e00ff */
[----:B0-----:R-:W-:Y:S01]  /*9fa0*/  LEA R10, R11, R10, 0x18 ;  /* 0x0000000a0b0a7211 */ /* 0x001fe200078ec0ff */
[----:B------:R-:W-:Y:S03]  /*9fb0*/  BAR.SYNC.DEFER_BLOCKING 0x8, 0x120 ;  /* 0x0204800000007b1d */ /* 0x000fe60000010000 */
[----:B------:R-:W-:-:S13]  /*9fc0*/  R2UR UR9, R10 ;  /* 0x000000000a0972ca */ /* 0x000fda00000e0000 */
[----:B------:R-:W-:Y:S02]  /*9fd0*/  UIADD3 UR8, UR9, 0x18400, URZ ;  /* 0x0001840009087890 */ /* 0x000fe4000fffe03f */
[----:B------:R-:W-:Y:S01]  /*9fe0*/  UIADD3 UR9, UR9, 0x22800, URZ ;  /* 0x0002280009097890 */ /* 0x000fe2000fffe03f */
[----:B------:R0:W-:Y:S08]  /*9ff0*/  @P0 SYNCS.ARRIVE.TRANS64 RZ, [R10+URZ+0x22800], R8 ;  /* 0x022800080aff09a7 */ /* 0x0001f0000800003f */
[----:B------:R0:W-:Y:S01]  /*a000*/  UTMALDG.4D [UR8], [UR4], desc[UR6] ;  /* 0x00000608040075b4 */ /* 0x0001e20008019000 */
[----:B--2---:R-:W-:-:S05]  /*a010*/  VIADD R12, R12, 0x1 ;  /* 0x000000010c0c7836 */ /* 0x004fca0000000000 */
[----:B------:R-:W-:Y:S01]  /*a020*/  LEA.HI R6, R12, R12, RZ, 0x1 ;  /* 0x0000000c0c067211 */ /* 0x000fe200078f08ff */
[----:B------:R0:W-:Y:S03]  /*a030*/  STL [R1+0x24], R12 ;  /* 0x0000240c01007387 */ /* 0x0001e60000100800 */
[----:B------:R-:W-:-:S05]  /*a040*/  LOP3.LUT R6, R6, 0xfffffffe, RZ, 0xc0, !PT ;  /* 0xfffffffe06067812 */ /* 0x000fca00078ec0ff */
[----:B------:R-:W-:-:S05]  /*a050*/  IMAD.IADD R6, R12, 0x1, -R6 ;  /* 0x000000010c067824 */ /* 0x000fca00078e0a06 */
[----:B------:R-:W-:-:S04]  /*a060*/  SHF.L.U32 R6, R6, 0x1f, RZ ;  /* 0x0000001f06067819 */ /* 0x000fc800000006ff */
[----:B------:R-:W1:Y:S02]  /*a070*/  SYNCS.PHASECHK.TRANS64.TRYWAIT P0, [R10+URZ+0x22820], R6 ;  /* 0x022820060a0075a7 */ /* 0x000e64000800017f */
[----:B01----:R-:W-:Y:S05]  /*a080*/  @!P0 BRA `(.L_x_306) ;  /* 0x0000002c005c8947 */ /* 0x003fea0003800000 */
.L_x_374:
[----:B------:R-:W-:Y:S05]  /*a090*/  BSYNC B0 ;  /* 0x0000000000007941 */ /* 0x000fea0003800000 */
.L_x_305:
[----:B------:R-:W-:Y:S04]  /*a0a0*/  BSSY B0, `(.L_x_307) ;  /* 0x000003c000007945 */ /* 0x000fe80003800000 */
[----:B------:R-:W-:Y:S05]  /*a0b0*/  @!P6 BRA `(.L_x_308) ;  /* 0x0000000000e8e947 */ /* 0x000fea0003800000 */
[----:B0-----:R-:W2:Y:S01]  /*a0c0*/  LDL R8, [R1] ;  /* 0x0000000001087983 */ /* 0x001ea20000100800 */
[----:B------:R-:W-:-:S03]  /*a0d0*/  MOV R11, 0x400 ;  /* 0x00000400000b7802 */ /* 0x000fc60000000f00 */
[----:B------:R-:W3:Y:S01]  /*a0e0*/  LDL R10, [R1+0x4] ;  /* 0x00000400010a7983 */ /* 0x000ee20000100800 */
[----:B------:R-:W0:Y:S02]  /*a0f0*/  S2R R12, SR_CgaCtaId ;  /* 0x00000000000c7919 */ /* 0x000e240000008800 */
[----:B0-----:R-:W-:-:S05]  /*a100*/  LEA R11, R12, R11, 0x18 ;  /* 0x0000000b0c0b7211 */ /* 0x001fca00078ec0ff */
[----:B--2---:R-:W-:Y:S01]  /*a110*/  IMAD R8, R8, 0x8, R11 ;  /* 0x0000000808087824 */ /* 0x004fe200078e020b */
[----:B---3--:R-:W-:-:S04]  /*a120*/  SHF.L.U32 R6, R10, 0x1f, RZ ;  /* 0x0000001f0a067819 */ /* 0x008fc800000006ff */
[----:B------:R-:W0:Y:S02]  /*a130*/  SYNCS.PHASECHK.TRANS64.TRYWAIT P0, [R8+URZ+0x22860], R6 ;  /* 0x02286006080075a7 */ /* 0x000e24000800017f */
[----:B0-----:R-:W-:Y:S05]  /*a140*/  @!P0 BRA `(.L_x_309) ;  /* 0x0000002c004c8947 */ /* 0x001fea0003800000 */
.L_x_375:
        /* <DEDUP_REMOVED lines=11> */
.L_x_310:
[----:B0-----:R-:W2:Y:S01]  /*a200*/  LDL R6, [R1] ;  /* 0x0000000001067983 */ /* 0x001ea20000100800 */
[----:B------:R-:W-:-:S03]  /*a210*/  MOV R12, 0x400 ;  /* 0x00000400000c7802 */ /* 0x000fc60000000f00 */
[----:B------:R-:W3:Y:S04]  /*a220*/  LDL R11, [R1+0x28] ;  /* 0x00002800010b7983 */ /* 0x000ee80000100800 */
[----:B------:R-:W4:Y:S01]  /*a230*/  LDL R10, [R1+0x8] ;  /* 0x00000800010a7983 */ /* 0x000f220000100800 */
[----:B------:R-:W0:Y:S01]  /*a240*/  S2R R13, SR_CgaCtaId ;  /* 0x00000000000d7919 */ /* 0x000e220000008800 */
[----:B------:R-:W-:Y:S01]  /*a250*/  R2UR UR9, R8 ;  /* 0x00000000080972ca */ /* 0x000fe200000e0000 */
[----:B------:R-:W-:Y:S01]  /*a260*/  UIADD3 UR4, UP0, UR38, 0x470, URZ ;  /* 0x0000047026047890 */ /* 0x000fe2000ff1e03f */
[----:B------:R-:W-:Y:S02]  /*a270*/  R2UR UR12, R4 ;  /* 0x00000000040c72ca */ /* 0x000fe400000e0000 */
[----:B------:R-:W-:-:S02]  /*a280*/  R2UR UR13, R7 ;  /* 0x00000000070d72ca */ /* 0x000fc400000e0000 */
[----:B0-----:R-:W-:-:S07]  /*a290*/  LEA R12, R13, R12, 0x18 ;  /* 0x0000000c0d0c7211 */ /* 0x001fce00078ec0ff */
[----:B------:R-:W-:Y:S01]  /*a2a0*/  UIADD3 UR9, UR9, 0x22850, URZ ;  /* 0x0002285009097890 */ /* 0x000fe2000fffe03f */
[----:B------:R-:W-:Y:S01]  /*a2b0*/  UMOV UR10, URZ ;  /* 0x0000003f000a7c82 */ /* 0x000fe20008000000 */
[----:B------:R-:W-:Y:S01]  /*a2c0*/  UMOV UR6, 0x0 ;  /* 0x0000000000067882 */ /* 0x000fe20000000000 */
[----:B------:R-:W-:Y:S01]  /*a2d0*/  UMOV UR7, 0x14f00000 ;  /* 0x14f0000000077882 */ /* 0x000fe20000000000 */
[----:B------:R-:W-:Y:S01]  /*a2e0*/  UMOV UR16, 0x40 ;  /* 0x0000004000107882 */ /* 0x000fe20000000000 */
[----:B--2---:R-:W-:Y:S01]  /*a2f0*/  IMAD R6, R6, 0xc000, R12 ;  /* 0x0000c00006067824 */ /* 0x004fe200078e020c */
[----:B---3--:R-:W-:-:S04]  /*a300*/  R2UR UR11, R11 ;  /* 0x000000000b0b72ca */ /* 0x008fc800000e0000 */
[----:B------:R-:W-:Y:S02]  /*a310*/  R2UR UR14, R6 ;  /* 0x00000000060e72ca */ /* 0x000fe400000e0000 */
[----:B----4-:R-:W-:-:S11]  /*a320*/  R2UR UR5, R10 ;  /* 0x000000000a0572ca */ /* 0x010fd600000e0000 */
[----:B------:R-:W-:Y:S02]  /*a330*/  UIADD3 UR8, UR14, 0x400, URZ ;  /* 0x000004000e087890 */ /* 0x000fe4000fffe03f */
[----:B------:R-:W-:Y:S02]  /*a340*/  UIMAD UR11, UR11, 0x60, UR5 ;  /* 0x000000600b0b78a4 */ /* 0x000fe4000f8e0205 */
[----:B------:R-:W-:Y:S02]  /*a350*/  UIADD3.X UR5, URZ, UR39, URZ, UP0, !UPT ;  /* 0x000000273f057290 */ /* 0x000fe400087fe43f */
[----:B------:R-:W-:Y:S02]  /*a360*/  UIADD3 UR15, UR14, 0x3400, URZ ;  /* 0x000034000e0f7890 */ /* 0x000fe4000fffe03f */
[----:B------:R-:W-:Y:S02]  /*a370*/  UIADD3 UR17, UR14, 0x6400, URZ ;  /* 0x000064000e117890 */ /* 0x000fe4000fffe03f */
[----:B------:R-:W-:-:S03]  /*a380*/  UIADD3 UR18, UR14, 0x9400, URZ ;  /* 0x000094000e127890 */ /* 0x000fc6000fffe03f */
[----:B------:R0:W-:Y:S01]  /*a390*/  UTMALDG.4D [UR8], [UR4], desc[UR6] ;  /* 0x00000608040075b4 */ /* 0x0001e20008019000 */
[----:B------:R-:W-:Y:S01]  /*a3a0*/  UMOV UR14, 0x80 ;  /* 0x00000080000e7882 */ /* 0x000fe20000000000 */
[----:B0-----:R-:W-:Y:S01]  /*a3b0*/  UMOV UR8, UR15 ;  /* 0x0000000f00087c82 */ /* 0x001fe20008000000 */
[----:B------:R-:W-:Y:S02]  /*a3c0*/  UMOV UR10, UR16 ;  /* 0x00000010000a7c82 */ /* 0x000fe40008000000 */
[----:B------:R0:W-:Y:S02]  /*a3d0*/  UTMALDG.4D [UR8], [UR4], desc[UR6] ;  /* 0x00000608040075b4 */ /* 0x0001e40008019000 */
[----:B0-----:R-:W-:Y:S01]  /*a3e0*/  UMOV UR8, UR17 ;  /* 0x0000001100087c82 */ /* 0x001fe20008000000 */
[----:B------:R-:W-:Y:S01]  /*a3f0*/  UMOV UR10, UR14 ;  /* 0x0000000e000a7c82 */ /* 0x000fe20008000000 */
[----:B------:R-:W-:Y:S01]  /*a400*/  UMOV UR14, 0xc0 ;  /* 0x000000c0000e7882 */ /* 0x000fe20000000000 */
[----:B------:R0:W-:Y:S02]  /*a410*/  UTMALDG.4D [UR8], [UR4], desc[UR6] ;  /* 0x00000608040075b4 */ /* 0x0001e40008019000 */
[----:B0-----:R-:W-:Y:S01]  /*a420*/  UMOV UR8, UR18 ;  /* 0x0000001200087c82 */ /* 0x001fe20008000000 */
[----:B------:R-:W-:-:S02]  /*a430*/  UMOV UR10, UR14 ;  /* 0x0000000e000a7c82 */ /* 0x000fc40008000000 */
[----:B------:R1:W-:Y:S02]  /*a440*/  UTMALDG.4D [UR8], [UR4], desc[UR6] ;  /* 0x00000608040075b4 */ /* 0x0003e40008019000 */
[----:B-1----:R-:W-:Y:S01]  /*a450*/  NOP ;  /* 0x0000000000007918 */ /* 0x002fe20000000000 */
.L_x_308:
[----:B------:R-:W-:Y:S05]  /*a460*/  BSYNC B0 ;  /* 0x0000000000007941 */ /* 0x000fea0003800000 */
.L_x_307:
[----:B0-----:R-:W2:Y:S01]  /*a470*/  LDL.LU R6, [R1+0x20] ;  /* 0x0000200001067983 */ /* 0x001ea20000300800 */
[----:B------:R-:W-:Y:S01]  /*a480*/  BSSY B0, `(.L_x_311) ;  /* 0x000016d000007945 */ /* 0x000fe20003800000 */
[----:B--2---:R-:W-:-:S13]  /*a490*/  ISETP.GE.AND P0, PT, R6, 0x61, PT ;  /* 0x000000610600780c */ /* 0x004fda0003f06270 */
[----:B------:R-:W-:Y:S05]  /*a4a0*/  @!P0 BRA `(.L_x_312) ;  /* 0x0000001400a88947 */ /* 0x000fea0003800000 */
[----:B------:R-:W2:Y:S01]  /*a4b0*/  LDL R8, [R1+0x14] ;  /* 0x0000140001087983 */ /* 0x000ea20000100800 */
[----:B------:R-:W-:Y:S01]  /*a4c0*/  IMAD.MOV.U32 R6, RZ, RZ, 0x1 ;  /* 0x00000001ff067424 */ /* 0x000fe200078e00ff */
[----:B------:R-:W-:Y:S01]  /*a4d0*/  BSSY B1, `(.L_x_313) ;  /* 0x000007d000017945 */ /* 0x000fe20003800000 */
[----:B--2---:R-:W-:-:S05]  /*a4e0*/  IMAD.MOV R11, RZ, RZ, -R8 ;  /* 0x000000ffff0b7224 */ /* 0x004fca00078e0a08 */
[----:B------:R-:W-:-:S05]  /*a4f0*/  VIADDMNMX R11, R11, R6, 0xffffffff, !PT ;  /* 0xffffffff0b0b7446 */ /* 0x000fca0007800106 */
[C---:B------:R-:W-:Y:S02]  /*a500*/  IMAD.IADD R6, R8.reuse, 0x1, R11 ;  /* 0x0000000108067824 */ /* 0x040fe400078e020b */
[----:B------:R-:W-:-:S03]  /*a510*/  VIADD R8, R8, 0xfffffffe ;  /* 0xfffffffe08087836 */ /* 0x000fc60000000000 */
[----:B------:R-:W-:-:S04]  /*a520*/  LOP3.LUT R6, R6, 0x1, RZ, 0xc0, !PT ;  /* 0x0000000106067812 */ /* 0x000fc800078ec0ff */
[----:B------:R-:W-:-:S13]  /*a530*/  ISETP.NE.U32.AND P0, PT, R6, 0x1, PT ;  /* 0x000000010600780c */ /* 0x000fda0003f05070 */
[----:B------:R-:W-:Y:S05]  /*a540*/  @P0 BRA `(.L_x_314) ;  /* 0x0000000400d40947 */ /* 0x000fea0003800000 */
[----:B------:R-:W2:Y:S04]  /*a550*/  LDL.LU R10, [R1] ;  /* 0x00000000010a7983 */ /* 0x000ea80000300800 */
[----:B------:R-:W3:Y:S01]  /*a560*/  LDL.LU R14, [R1+0x4] ;  /* 0x00000400010e7983 */ /* 0x000ee20000300800 */
[----:B------:R-:W-:Y:S01]  /*a570*/  BSSY B2, `(.L_x_315) ;  /* 0x0000070000027945 */ /* 0x000fe20003800000 */
[----:B--2---:R-:W-:-:S05]  /*a580*/  VIADD R10, R10, 0x1 ;  /* 0x000000010a0a7836 */ /* 0x004fca0000000000 */
[----:B------:R-:W-:-:S04]  /*a590*/  ISETP.NE.AND P0, PT, R10, 0x2, PT ;  /* 0x000000020a00780c */ /* 0x000fc80003f05270 */
[----:B------:R-:W-:Y:S02]  /*a5a0*/  SEL R6, RZ, 0x1, P0 ;  /* 0x00000001ff067807 */ /* 0x000fe40000000000 */
[----:B------:R-:W-:Y:S02]  /*a5b0*/  SEL R15, R10, RZ, P0 ;  /* 0x000000ff0a0f7207 */ /* 0x000fe40000000000 */
[----:B---3--:R-:W-:-:S05]  /*a5c0*/  LOP3.LUT R14, R14, R6, RZ, 0x3c, !PT ;  /* 0x000000060e0e7212 */ /* 0x008fca00078e3cff */
[----:B------:R0:W-:Y:S04]  /*a5d0*/  STL [R1+0x4], R14 ;  /* 0x0000040e01007387 */ /* 0x0001e80000100800 */
[----:B------:R0:W-:Y:S01]  /*a5e0*/  STL [R1], R15 ;  /* 0x0000000f01007387 */ /* 0x0001e20000100800 */
[----:B------:R-:W-:Y:S05]  /*a5f0*/  @!P6 BRA `(.L_x_316) ;  /* 0x00000004009ce947 */ /* 0x000fea0003800000 */
[----:B------:R-:W-:-:S04]  /*a600*/  ISETP.NE.U32.AND P0, PT, R2, RZ, PT ;  /* 0x000000ff0200720c */ /* 0x000fc80003f05070 */
[----:B------:R-:W-:-:S13]  /*a610*/  ISETP.NE.AND.EX P0, PT, R3, RZ, PT, P0 ;  /* 0x000000ff0300720c */ /* 0x000fda0003f05300 */
[----:B------:R-:W-:Y:S05]  /*a620*/  @!P0 BRA `(.L_x_317) ;  /* 0x0000000000488947 */ /* 0x000fea0003800000 */
[----:B------:R-:W1:Y:S01]  /*a630*/  LDC R13, c[0x0][0x41c] ;  /* 0x00010700ff0d7b82 */ /* 0x000e620000000800 */
[----:B------:R-:W-:Y:S01]  /*a640*/  IMAD.MOV.U32 R10, RZ, RZ, R8 ;  /* 0x000000ffff0a7224 */ /* 0x000fe200078e0008 */
[----:B------:R-:W-:Y:S01]  /*a650*/  ULDC.64 UR4, c[0x0][0x408] ;  /* 0x0001020000047ab9 */ /* 0x000fe20000000a00 */
[----:B-1----:R-:W-:-:S13]  /*a660*/  ISETP.NE.AND P0, PT, R13, 0x1, PT ;  /* 0x000000010d00780c */ /* 0x002fda0003f05270 */
[----:B------:R-:W1:Y:S02]  /*a670*/  @P0 LDC.64 R6, c[0x0][0x420] ;  /* 0x00010800ff060b82 */ /* 0x000e640000000a00 */
[----:B-1----:R-:W-:-:S05]  /*a680*/  @P0 IMAD.HI.U32 R6, R8, R6, RZ ;  /* 0x0000000608060227 */ /* 0x002fca00078e00ff */
[----:B------:R-:W-:Y:S01]  /*a690*/  @P0 SHF.R.U32.HI R10, RZ, R7, R6 ;  /* 0x00000007ff0a0219 */ /* 0x000fe20000011606 */
[----:B------:R-:W-:-:S03]  /*a6a0*/  IMAD R6, R5, UR4, RZ ;  /* 0x0000000405067c24 */ /* 0x000fc6000f8e02ff */
[----:B------:R-:W-:Y:S01]  /*a6b0*/  SHF.R.S32.HI R7, RZ, 0x1f, R10 ;  /* 0x0000001fff077819 */ /* 0x000fe2000001140a */
[----:B------:R-:W-:Y:S02]  /*a6c0*/  IMAD R12, R0, UR5, R6 ;  /* 0x00000005000c7c24 */ /* 0x000fe4000f8e0206 */
[----:B------:R-:W-:-:S04]  /*a6d0*/  IMAD.MOV.U32 R6, RZ, RZ, R10 ;  /* 0x000000ffff067224 */ /* 0x000fc800078e000a */
[----:B------:R-:W-:-:S04]  /*a6e0*/  IMAD.WIDE.U32 R6, R0, UR4, R6 ;  /* 0x0000000400067c25 */ /* 0x000fc8000f8e0006 */
[----:B------:R-:W-:Y:S01]  /*a6f0*/  IMAD.IADD R12, R12, 0x1, R7 ;  /* 0x000000010c0c7824 */ /* 0x000fe200078e0207 */
[----:B------:R-:W-:-:S04]  /*a700*/  LEA R2, P0, R6, R2, 0x2 ;  /* 0x0000000206027211 */ /* 0x000fc800078010ff */
[----:B------:R-:W-:Y:S01]  /*a710*/  LEA.HI.X R3, R6, R3, R12, 0x2, P0 ;  /* 0x0000000306037211 */ /* 0x000fe200000f140c */
[----:B------:R-:W-:-:S04]  /*a720*/  IMAD.MOV R6, RZ, RZ, -R10 ;  /* 0x000000ffff067224 */ /* 0x000fc800078e0a0a */
[----:B------:R1:W5:Y:S01]  /*a730*/  LDG.E R7, desc[UR40][R2.64] ;  /* 0x0000002802077981 */ /* 0x000362000c1e1900 */
[----:B------:R-:W-:-:S07]  /*a740*/  IMAD R8, R13, R6, R8 ;  /* 0x000000060d087224 */ /* 0x000fce00078e0208 */
.L_x_317:
[----:B-1----:R-:W1:Y:S01]  /*a750*/  S2R R3, SR_CgaCtaId ;  /* 0x0000000000037919 */ /* 0x002e620000008800 */
[----:B------:R-:W-:Y:S02]  /*a760*/  MOV R2, 0x400 ;  /* 0x0000040000027802 */ /* 0x000fe40000000f00 */
[----:B------:R-:W-:Y:S02]  /*a770*/  SHF.L.U32 R6, R14, 0x1f, RZ ;  /* 0x0000001f0e067819 */ /* 0x000fe400000006ff */
[----:B-1----:R-:W-:-:S05]  /*a780*/  LEA R2, R3, R2, 0x18 ;  /* 0x0000000203027211 */ /* 0x002fca00078ec0ff */
[----:B------:R-:W-:-:S04]  /*a790*/  IMAD R3, R15, 0x8, R2 ;  /* 0x000000080f037824 */ /* 0x000fc800078e0202 */
[----:B------:R-:W1:Y:S02]  /*a7a0*/  SYNCS.PHASECHK.TRANS64.TRYWAIT P0, [R3+URZ+0x22840], R6 ;  /* 0x02284006030075a7 */ /* 0x000e64000800017f */
[----:B-1----:R-:W-:Y:S05]  /*a7b0*/  @!P0 BRA `(.L_x_318) ;  /* 0x0000002400c48947 */ /* 0x002fea0003800000 */
.L_x_376:
[----:B------:R-:W2:Y:S02]  /*a7c0*/  S2R R2, SR_TID.X ;  /* 0x0000000000027919 */ /* 0x000ea40000002100 */
[----:B--2---:R-:W-:-:S04]  /*a7d0*/  LOP3.LUT R2, R2, 0x7f, RZ, 0xc0, !PT ;  /* 0x0000007f02027812 */ /* 0x004fc800078ec0ff */
[----:B------:R-:W-:-:S13]  /*a7e0*/  ISETP.NE.AND P1, PT, R2, RZ, PT ;  /* 0x000000ff0200720c */ /* 0x000fda0003f25270 */
[----:B------:R-:W-:Y:S05]  /*a7f0*/  @P1 BRA `(.L_x_319) ;  /* 0x00000000001c1947 */ /* 0x000fea0003800000 */
[----:B------:R-:W2:Y:S02]  /*a800*/  S2R R2, SR_TID.X ;  /* 0x0000000000027919 */ /* 0x000ea40000002100 */
[----:B--2---:R-:W-:-:S04]  /*a810*/  LOP3.LUT R2, R2, 0x1f, RZ, 0xc0, !PT ;  /* 0x0000001f02027812 */ /* 0x004fc800078ec0ff */
[----:B------:R-:W-:Y:S01]  /*a820*/  ISETP.NE.AND P0, PT, R2, RZ, PT ;  /* 0x000000ff0200720c */ /* 0x000fe20003f05270 */
[----:B------:R-:W-:-:S04]  /*a830*/  IMAD.MOV.U32 R2, RZ, RZ, 0x3000 ;  /* 0x00003000ff027424 */ /* 0x000fc800078e00ff */
[----:B------:R2:W-:Y:S08]  /*a840*/  SYNCS.ARRIVE.TRANS64 RZ, [R3+URZ+0x22830], R2 ;  /* 0x0228300203ff79a7 */ /* 0x0005f0000800003f */
[----:B------:R-:W-:Y:S05]  /*a850*/  @!P0 BRA `(.L_x_319) ;  /* 0x0000000000048947 */ /* 0x000fea0003800000 */
[----:B------:R-:W-:Y:S01]  /*a860*/  BPT.TRAP 0x1 ;  /* 0x000000040000795c */ /* 0x000fe20000300000 */
.L_x_319:
[----:B--2---:R-:W2:Y:S01]  /*a870*/  LDL R2, [R1] ;  /* 0x0000000001027983 */ /* 0x004ea20000100800 */
[----:B------:R-:W-:-:S03]  /*a880*/  MOV R12, 0x400 ;  /* 0x00000400000c7802 */ /* 0x000fc60000000f00 */
[----:B------:R-:W3:Y:S01]  /*a890*/  LDL R10, [R1+0x8] ;  /* 0x00000800010a7983 */ /* 0x000ee20000100800 */
[----:B------:R-:W4:Y:S01]  /*a8a0*/  S2R R13, SR_CgaCtaId ;  /* 0x00000000000d7919 */ /* 0x000f220000008800 */
[----:B------:R-:W-:Y:S01]  /*a8b0*/  R2UR UR9, R3 ;  /* 0x00000000030972ca */ /* 0x000fe200000e0000 */
[----:B------:R-:W-:Y:S01]  /*a8c0*/  UIADD3 UR4, UP0, UR38, 0x370, URZ ;  /* 0x0000037026047890 */ /* 0x000fe2000ff1e03f */
[----:B------:R-:W-:Y:S02]  /*a8d0*/  R2UR UR12, R4 ;  /* 0x00000000040c72ca */ /* 0x000fe400000e0000 */
[----:B-----5:R-:W-:Y:S01]  /*a8e0*/  R2UR UR13, R7 ;  /* 0x00000000070d72ca */ /* 0x020fe200000e0000 */
[----:B------:R-:W-:Y:S01]  /*a8f0*/  UIADD3.X UR5, URZ, UR39, URZ, UP0, !UPT ;  /* 0x000000273f057290 */ /* 0x000fe200087fe43f */
[----:B----4-:R-:W-:-:S07]  /*a900*/  LEA R12, R13, R12, 0x18 ;  /* 0x0000000c0d0c7211 */ /* 0x010fce00078ec0ff */
[----:B------:R-:W-:Y:S01]  /*a910*/  UIADD3 UR9, UR9, 0x22830, URZ ;  /* 0x0002283009097890 */ /* 0x000fe2000fffe03f */
[----:B------:R-:W-:Y:S01]  /*a920*/  UMOV UR6, 0x0 ;  /* 0x0000000000067882 */ /* 0x000fe20000000000 */
[----:B------:R-:W-:Y:S01]  /*a930*/  UMOV UR7, 0x14f00000 ;  /* 0x14f0000000077882 */ /* 0x000fe20000000000 */
[----:B------:R-:W-:Y:S01]  /*a940*/  UMOV UR10, URZ ;  /* 0x0000003f000a7c82 */ /* 0x000fe20008000000 */
[----:B--2---:R-:W-:-:S05]  /*a950*/  IMAD R2, R2, 0x3000, R12 ;  /* 0x0000300002027824 */ /* 0x004fca00078e020c */
[----:B------:R-:W-:Y:S01]  /*a960*/  R2UR UR8, R2 ;  /* 0x00000000020872ca */ /* 0x000fe200000e0000 */
[----:B---3--:R-:W-:-:S05]  /*a970*/  IMAD R8, R8, 0x60, R10 ;  /* 0x0000006008087824 */ /* 0x008fca00078e020a */
[----:B------:R-:W-:-:S07]  /*a980*/  R2UR UR11, R8 ;  /* 0x00000000080b72ca */ /* 0x000fce00000e0000 */
[----:B------:R-:W-:-:S09]  /*a990*/  UIADD3 UR8, UR8, 0x1c400, URZ ;  /* 0x0001c40008087890 */ /* 0x000fd2000fffe03f */
[----:B------:R2:W-:Y:S01]  /*a9a0*/  UTMALDG.4D [UR8], [UR4], desc[UR6] ;  /* 0x00000608040075b4 */ /* 0x0005e20008019000 */
[----:B------:R-:W3:Y:S02]  /*a9b0*/  SYNCS.PHASECHK.TRANS64.TRYWAIT P0, [R3+URZ+0x22860], R6 ;  /* 0x02286006030075a7 */ /* 0x000ee4000800017f */
[----:B--23--:R-:W-:Y:S05]  /*a9c0*/  @!P0 BRA `(.L_x_320) ;  /* 0x0000002400548947 */ /* 0x00cfea0003800000 */
.L_x_377:
[----:B------:R-:W-:Y:S05]  /*a9d0*/  @P1 BRA `(.L_x_321) ;  /* 0x00000000001c1947 */ /* 0x000fea0003800000 */
[----:B------:R-:W3:Y:S02]  /*a9e0*/  S2R R2, SR_TID.X ;  /* 0x0000000000027919 */ /* 0x000ee40000002100 */
[----:B---3--:R-:W-:-:S04]  /*a9f0*/  LOP3.LUT R2, R2, 0x1f, RZ, 0xc0, !PT ;  /* 0x0000001f02027812 */ /* 0x008fc800078ec0ff */
[----:B------:R-:W-:Y:S01]  /*aa00*/  ISETP.NE.AND P0, PT, R2, RZ, PT ;  /* 0x000000ff0200720c */ /* 0x000fe20003f05270 */
[----:B------:R-:W-:-:S04]  /*aa10*/  IMAD.MOV.U32 R2, RZ, RZ, 0xc000 ;  /* 0x0000c000ff027424 */ /* 0x000fc800078e00ff */
[----:B------:R3:W-:Y:S08]  /*aa20*/  SYNCS.ARRIVE.TRANS64 RZ, [R3+URZ+0x22850], R2 ;  /* 0x0228500203ff79a7 */ /* 0x0007f0000800003f */
[----:B------:R-:W-:Y:S05]  /*aa30*/  @!P0 BRA `(.L_x_321) ;  /* 0x0000000000048947 */ /* 0x000fea0003800000 */
[----:B------:R-:W-:Y:S01]  /*aa40*/  BPT.TRAP 0x1 ;  /* 0x000000040000795c */ /* 0x000fe20000300000 */
.L_x_321:
[----:B---3--:R-:W3:Y:S01]  /*aa50*/  LDL R2, [R1] ;  /* 0x0000000001027983 */ /* 0x008ee20000100800 */
[----:B-12---:R-:W-:Y:S01]  /*aa60*/  MOV R6, 0x400 ;  /* 0x0000040000067802 */ /* 0x006fe20000000f00 */
[----:B------:R-:W1:Y:S01]  /*aa70*/  S2R R10, SR_CgaCtaId ;  /* 0x00000000000a7919 */ /* 0x000e620000008800 */
[----:B------:R-:W-:Y:S01]  /*aa80*/  R2UR UR9, R3 ;  /* 0x00000000030972ca */ /* 0x000fe200000e0000 */
[----:B------:R-:W-:Y:S01]  /*aa90*/  UIADD3 UR4, UP0, UR38, 0x470, URZ ;  /* 0x0000047026047890 */ /* 0x000fe2000ff1e03f */
[----:B------:R-:W-:Y:S02]  /*aaa0*/  R2UR UR11, R8 ;  /* 0x00000000080b72ca */ /* 0x000fe400000e0000 */
[----:B------:R-:W-:Y:S02]  /*aab0*/  R2UR UR12, R4 ;  /* 0x00000000040c72ca */ /* 0x000fe400000e0000 */
[----:B------:R-:W-:Y:S01]  /*aac0*/  R2UR UR13, R7 ;  /* 0x00000000070d72ca */ /* 0x000fe200000e0000 */
[----:B------:R-:W-:Y:S01]  /*aad0*/  UIADD3.X UR5, URZ, UR39, URZ, UP0, !UPT ;  /* 0x000000273f057290 */ /* 0x000fe200087fe43f */
[----:B-1----:R-:W-:-:S05]  /*aae0*/  LEA R6, R10, R6, 0x18 ;  /* 0x000000060a067211 */ /* 0x002fca00078ec0ff */
[----:B------:R-:W-:Y:S01]  /*aaf0*/  UIADD3 UR9, UR9, 0x22850, URZ ;  /* 0x0002285009097890 */ /* 0x000fe2000fffe03f */
[----:B------:R-:W-:Y:S01]  /*ab00*/  UMOV UR10, URZ ;  /* 0x0000003f000a7c82 */ /* 0x000fe20008000000 */
[----:B------:R-:W-:Y:S01]  /*ab10*/  UMOV UR6, 0x0 ;  /* 0x0000000000067882 */ /* 0x000fe20000000000 */
[----:B------:R-:W-:Y:S01]  /*ab20*/  UMOV UR7, 0x14f00000 ;  /* 0x14f0000000077882 */ /* 0x000fe20000000000 */
[----:B------:R-:W-:Y:S01]  /*ab30*/  UMOV UR16, 0x40 ;  /* 0x0000004000107882 */ /* 0x000fe20000000000 */
[----:B---3--:R-:W-:-:S05]  /*ab40*/  IMAD R2, R2, 0xc000, R6 ;  /* 0x0000c00002027824 */ /* 0x008fca00078e0206 */
[----:B------:R-:W-:-:S13]  /*ab50*/  R2UR UR14, R2 ;  /* 0x00000000020e72ca */ /* 0x000fda00000e0000 */
[----:B------:R-:W-:Y:S02]  /*ab60*/  UIADD3 UR8, UR14, 0x400, URZ ;  /* 0x000004000e087890 */ /* 0x000fe4000fffe03f */
[----:B------:R-:W-:Y:S02]  /*ab70*/  UIADD3 UR15, UR14, 0x3400, URZ ;  /* 0x000034000e0f7890 */ /* 0x000fe4000fffe03f */
[----:B------:R-:W-:Y:S02]  /*ab80*/  UIADD3 UR17, UR14, 0x6400, URZ ;  /* 0x000064000e117890 */ /* 0x000fe4000fffe03f */
[----:B------:R-:W-:-:S03]  /*ab90*/  UIADD3 UR18, UR14, 0x9400, URZ ;  /* 0x000094000e127890 */ /* 0x000fc6000fffe03f */
[----:B------:R1:W-:Y:S01]  /*aba0*/  UTMALDG.4D [UR8], [UR4], desc[UR6] ;  /* 0x00000608040075b4 */ /* 0x0003e20008019000 */
[----:B------:R-:W-:Y:S01]  /*abb0*/  UMOV UR14, 0x80 ;  /* 0x00000080000e7882 */ /* 0x000fe20000000000 */
[----:B-1----:R-:W-:Y:S01]  /*abc0*/  UMOV UR8, UR15 ;  /* 0x0000000f00087c82 */ /* 0x002fe20008000000 */
[----:B------:R-:W-:Y:S02]  /*abd0*/  UMOV UR10, UR16 ;  /* 0x00000010000a7c82 */ /* 0x000fe40008000000 */
        /* <DEDUP_REMOVED lines=9> */
.L_x_316:
[----:B------:R-:W-:Y:S05]  /*ac70*/  BSYNC B2 ;  /* 0x0000000000027941 */ /* 0x000fea0003800000 */
.L_x_315:
[----:B------:R-:W2:Y:S02]  /*ac80*/  LDL.LU R2, [R1+0x14] ;  /* 0x0000140001027983 */ /* 0x000ea40000300800 */
[----:B--2---:R-:W-:-:S07]  /*ac90*/  VIADD R8, R2, 0xfffffffd ;  /* 0xfffffffd02087836 */ /* 0x004fce0000000000 */
.L_x_314:
[----:B------:R-:W-:Y:S05]  /*aca0*/  BSYNC B1 ;  /* 0x0000000000017941 */ /* 0x000fea0003800000 */
.L_x_313:
[----:B------:R-:W-:-:S05]  /*acb0*/  IMAD.MOV R2, RZ, RZ, -R11 ;  /* 0x000000ffff027224 */ /* 0x000fca00078e0a0b */
[----:B------:R-:W-:-:S13]  /*acc0*/  ISETP.NE.AND P0, PT, R9, R2, PT ;  /* 0x000000020900720c */ /* 0x000fda0003f05270 */
[----:B------:R-:W-:Y:S05]  /*acd0*/  @!P0 BRA `(.L_x_312) ;  /* 0x0000000c009c8947 */ /* 0x000fea0003800000 */
.L_x_336:
[----:B------:R-:W2:Y:S04]  /*ace0*/  LDL.LU R3, [R1] ;  /* 0x0000000001037983 */ /* 0x000ea80000300800 */
[----:B------:R-:W3:Y:S01]  /*acf0*/  LDL.LU R2, [R1+0x4] ;  /* 0x0000040001027983 */ /* 0x000ee20000300800 */
[----:B------:R-:W-:Y:S05]  /*ad00*/  YIELD ;  /* 0x0000000000007946 */ /* 0x000fea0003800000 */
[----:B------:R-:W-:Y:S01]  /*ad10*/  BSSY B1, `(.L_x_322) ;  /* 0x000006d000017945 */ /* 0x000fe20003800000 */
[----:B--2---:R-:W-:-:S05]  /*ad20*/  VIADD R9, R3, 0x1 ;  /* 0x0000000103097836 */ /* 0x004fca0000000000 */
[----:B------:R-:W-:-:S04]  /*ad30*/  ISETP.NE.AND P0, PT, R9, 0x2, PT ;  /* 0x000000020900780c */ /* 0x000fc80003f05270 */
[----:B------:R-:W-:Y:S02]  /*ad40*/  SEL R10, RZ, 0x1, P0 ;  /* 0x00000001ff0a7807 */ /* 0x000fe40000000000 */
[----:B------:R-:W-:Y:S02]  /*ad50*/  SEL R9, R9, RZ, P0 ;  /* 0x000000ff09097207 */ /* 0x000fe40000000000 */
[----:B---3--:R-:W-:Y:S01]  /*ad60*/  LOP3.LUT R10, R2, R10, RZ, 0x3c, !PT ;  /* 0x0000000a020a7212 */ /* 0x008fe200078e3cff */
[----:B-1----:R-:W-:Y:S06]  /*ad70*/  @!P6 BRA `(.L_x_323) ;  /* 0x000000040098e947 */ /* 0x002fec0003800000 */
[----:B------:R-:W-:Y:S01]  /*ad80*/  ULDC.64 UR4, c[0x0][0x3f8] ;  /* 0x0000fe0000047ab9 */ /* 0x000fe20000000a00 */
[----:B------:R-:W-:Y:S01]  /*ad90*/  IMAD.MOV.U32 R11, RZ, RZ, R8 ;  /* 0x000000ffff0b7224 */ /* 0x000fe200078e0008 */
[----:B------:R-:W-:-:S04]  /*ada0*/  ISETP.NE.U32.AND P0, PT, RZ, UR4, PT ;  /* 0x00000004ff007c0c */ /* 0x000fc8000bf05070 */
[----:B------:R-:W-:-:S13]  /*adb0*/  ISETP.NE.AND.EX P0, PT, RZ, UR5, PT, P0 ;  /* 0x00000005ff007c0c */ /* 0x000fda000bf05300 */
[----:B------:R-:W-:Y:S05]  /*adc0*/  @!P0 BRA `(.L_x_324) ;  /* 0x0000000000448947 */ /* 0x000fea0003800000 */
[----:B------:R-:W1:Y:S01]  /*add0*/  LDC R7, c[0x0][0x41c] ;  /* 0x00010700ff077b82 */ /* 0x000e620000000800 */
[----:B------:R-:W-:Y:S01]  /*ade0*/  ULDC.64 UR6, c[0x0][0x408] ;  /* 0x0001020000067ab9 */ /* 0x000fe20000000a00 */
[----:B-1----:R-:W-:-:S13]  /*adf0*/  ISETP.NE.AND P0, PT, R7, 0x1, PT ;  /* 0x000000010700780c */ /* 0x002fda0003f05270 */
[----:B------:R-:W1:Y:S02]  /*ae00*/  @P0 LDC.64 R2, c[0x0][0x420] ;  /* 0x00010800ff020b82 */ /* 0x000e640000000a00 */
[----:B-1----:R-:W-:-:S04]  /*ae10*/  @P0 IMAD.HI.U32 R6, R8, R2, RZ ;  /* 0x0000000208060227 */ /* 0x002fc800078e00ff */
[----:B------:R-:W-:Y:S01]  /*ae20*/  IMAD.MOV.U32 R2, RZ, RZ, R8 ;  /* 0x000000ffff027224 */ /* 0x000fe200078e0008 */
[----:B------:R-:W-:-:S04]  /*ae30*/  @P0 SHF.R.U32.HI R2, RZ, R3, R6 ;  /* 0x00000003ff020219 */ /* 0x000fc80000011606 */
[--C-:B------:R-:W-:Y:S01]  /*ae40*/  SHF.R.S32.HI R3, RZ, 0x1f, R2.reuse ;  /* 0x0000001fff037819 */ /* 0x100fe20000011402 */
[----:B------:R-:W-:-:S04]  /*ae50*/  IMAD.MOV R11, RZ, RZ, -R2 ;  /* 0x000000ffff0b7224 */ /* 0x000fc800078e0a02 */
[----:B------:R-:W-:Y:S02]  /*ae60*/  IMAD R11, R7, R11, R8 ;  /* 0x0000000b070b7224 */ /* 0x000fe400078e0208 */
[----:B------:R-:W-:Y:S02]  /*ae70*/  IMAD R7, R5, UR6, RZ ;  /* 0x0000000605077c24 */ /* 0x000fe4000f8e02ff */
[----:B------:R-:W-:-:S04]  /*ae80*/  IMAD.WIDE.U32 R2, R0, UR6, R2 ;  /* 0x0000000600027c25 */ /* 0x000fc8000f8e0002 */
[----:B------:R-:W-:Y:S01]  /*ae90*/  IMAD R7, R0, UR7, R7 ;  /* 0x0000000700077c24 */ /* 0x000fe2000f8e0207 */
[----:B------:R-:W-:-:S03]  /*aea0*/  LEA R6, P0, R2, UR4, 0x2 ;  /* 0x0000000402067c11 */ /* 0x000fc6000f8010ff */
[----:B------:R-:W-:-:S05]  /*aeb0*/  IMAD.IADD R7, R7, 0x1, R3 ;  /* 0x0000000107077824 */ /* 0x000fca00078e0203 */
[----:B------:R-:W-:-:S06]  /*aec0*/  LEA.HI.X R7, R2, UR5, R7, 0x2, P0 ;  /* 0x0000000502077c11 */ /* 0x000fcc00080f1407 */
[----:B------:R1:W5:Y:S02]  /*aed0*/  LDG.E R7, desc[UR40][R6.64] ;  /* 0x0000002806077981 */ /* 0x000364000c1e1900 */
.L_x_324:
[----:B------:R-:W2:Y:S01]  /*aee0*/  S2R R3, SR_CgaCtaId ;  /* 0x0000000000037919 */ /* 0x000ea20000008800 */
[----:B------:R-:W-:-:S04]  /*aef0*/  MOV R2, 0x400 ;  /* 0x0000040000027802 */ /* 0x000fc80000000f00 */
[----:B--2---:R-:W-:Y:S02]  /*af00*/  LEA R2, R3, R2, 0x18 ;  /* 0x0000000203027211 */ /* 0x004fe400078ec0ff */
[----:B------:R-:W-:-:S03]  /*af10*/  SHF.L.U32 R3, R10, 0x1f, RZ ;  /* 0x0000001f0a037819 */ /* 0x000fc600000006ff */
[----:B------:R-:W-:-:S04]  /*af20*/  IMAD R2, R9, 0x8, R2 ;  /* 0x0000000809027824 */ /* 0x000fc800078e0202 */
[----:B------:R-:W2:Y:S02]  /*af30*/  SYNCS.PHASECHK.TRANS64.TRYWAIT P0, [R2+URZ+0x22840], R3 ;  /* 0x02284003020075a7 */ /* 0x000ea4000800017f */
[----:B--2---:R-:W-:Y:S05]  /*af40*/  @!P0 BRA `(.L_x_325) ;  /* 0x0000002000088947 */ /* 0x004fea0003800000 */
.L_x_378:
[----:B-1----:R-:W1:Y:S02]  /*af50*/  S2R R6, SR_TID.X ;  /* 0x0000000000067919 */ /* 0x002e640000002100 */
[----:B-1----:R-:W-:-:S04]  /*af60*/  LOP3.LUT R6, R6, 0x7f, RZ, 0xc0, !PT ;  /* 0x0000007f06067812 */ /* 0x002fc800078ec0ff */
[----:B------:R-:W-:-:S13]  /*af70*/  ISETP.NE.AND P0, PT, R6, RZ, PT ;  /* 0x000000ff0600720c */ /* 0x000fda0003f05270 */
[----:B------:R-:W-:Y:S05]  /*af80*/  @P0 BRA `(.L_x_326) ;  /* 0x00000000001c0947 */ /* 0x000fea0003800000 */
[----:B------:R-:W1:Y:S01]  /*af90*/  S2R R6, SR_TID.X ;  /* 0x0000000000067919 */ /* 0x000e620000002100 */
[----:B------:R-:W-:-:S04]  /*afa0*/  IMAD.MOV.U32 R13, RZ, RZ, 0x3000 ;  /* 0x00003000ff0d7424 */ /* 0x000fc800078e00ff */
[----:B------:R3:W-:Y:S01]  /*afb0*/  SYNCS.ARRIVE.TRANS64 RZ, [R2+URZ+0x22830], R13 ;  /* 0x0228300d02ff79a7 */ /* 0x0007e2000800003f */
[----:B-1----:R-:W-:-:S04]  /*afc0*/  LOP3.LUT R6, R6, 0x1f, RZ, 0xc0, !PT ;  /* 0x0000001f06067812 */ /* 0x002fc800078ec0ff */
[----:B------:R-:W-:-:S13]  /*afd0*/  ISETP.NE.AND P1, PT, R6, RZ, PT ;  /* 0x000000ff0600720c */ /* 0x000fda0003f25270 */
[----:B---3--:R-:W-:Y:S05]  /*afe0*/  @!P1 BRA `(.L_x_326) ;  /* 0x0000000000049947 */ /* 0x008fea0003800000 */
[----:B------:R-:W-:Y:S01]  /*aff0*/  BPT.TRAP 0x1 ;  /* 0x000000040000795c */ /* 0x000fe20000300000 */
.L_x_326:
[----:B------:R-:W3:Y:S01]  /*b000*/  LDL R12, [R1+0x8] ;  /* 0x00000800010c7983 */ /* 0x000ee20000100800 */
[----:B------:R-:W-:Y:S01]  /*b010*/  MOV R6, 0x400 ;  /* 0x0000040000067802 */ /* 0x000fe20000000f00 */
[----:B------:R-:W1:Y:S01]  /*b020*/  S2R R13, SR_CgaCtaId ;  /* 0x00000000000d7919 */ /* 0x000e620000008800 */
[----:B------:R-:W-:Y:S01]  /*b030*/  R2UR UR9, R2 ;  /* 0x00000000020972ca */ /* 0x000fe200000e0000 */
[----:B------:R-:W-:Y:S01]  /*b040*/  UIADD3 UR4, UP0, UR38, 0x370, URZ ;  /* 0x0000037026047890 */ /* 0x000fe2000ff1e03f */
[----:B------:R-:W-:Y:S02]  /*b050*/  R2UR UR12, R4 ;  /* 0x00000000040c72ca */ /* 0x000fe400000e0000 */
[----:B-----5:R-:W-:Y:S01]  /*b060*/  R2UR UR13, R7 ;  /* 0x00000000070d72ca */ /* 0x020fe200000e0000 */
[----:B------:R-:W-:Y:S01]  /*b070*/  UIADD3.X UR5, URZ, UR39, URZ, UP0, !UPT ;  /* 0x000000273f057290 */ /* 0x000fe200087fe43f */
[----:B-1----:R-:W-:-:S05]  /*b080*/  LEA R6, R13, R6, 0x18 ;  /* 0x000000060d067211 */ /* 0x002fca00078ec0ff */
[----:B------:R-:W-:-:S05]  /*b090*/  IMAD R6, R9, 0x3000, R6 ;  /* 0x0000300009067824 */ /* 0x000fca00078e0206 */
[----:B------:R-:W-:Y:S01]  /*b0a0*/  R2UR UR8, R6 ;  /* 0x00000000060872ca */ /* 0x000fe200000e0000 */
[----:B------:R-:W-:Y:S01]  /*b0b0*/  UIADD3 UR9, UR9, 0x22830, URZ ;  /* 0x0002283009097890 */ /* 0x000fe2000fffe03f */
[----:B------:R-:W-:Y:S01]  /*b0c0*/  UMOV UR6, 0x0 ;  /* 0x0000000000067882 */ /* 0x000fe20000000000 */
[----:B------:R-:W-:Y:S01]  /*b0d0*/  UMOV UR7, 0x14f00000 ;  /* 0x14f0000000077882 */ /* 0x000fe20000000000 */
[----:B------:R-:W-:-:S09]  /*b0e0*/  UMOV UR10, URZ ;  /* 0x0000003f000a7c82 */ /* 0x000fd20008000000 */
[----:B------:R-:W-:Y:S01]  /*b0f0*/  UIADD3 UR8, UR8, 0x1c400, URZ ;  /* 0x0001c40008087890 */ /* 0x000fe2000fffe03f */
[----:B---3--:R-:W-:-:S05]  /*b100*/  IMAD R6, R11, 0x60, R12 ;  /* 0x000000600b067824 */ /* 0x008fca00078e020c */
[----:B------:R-:W-:-:S13]  /*b110*/  R2UR UR11, R6 ;  /* 0x00000000060b72ca */ /* 0x000fda00000e0000 */
[----:B------:R1:W-:Y:S01]  /*b120*/  UTMALDG.4D [UR8], [UR4], desc[UR6] ;  /* 0x00000608040075b4 */ /* 0x0003e20008019000 */
[----:B------:R-:W3:Y:S02]  /*b130*/  SYNCS.PHASECHK.TRANS64.TRYWAIT P1, [R2+URZ+0x22860], R3 ;  /* 0x02286003020075a7 */ /* 0x000ee4000802017f */
[----:B-1-3--:R-:W-:Y:S05]  /*b140*/  @!P1 BRA `(.L_x_327) ;  /* 0x0000001c009c9947 */ /* 0x00afea0003800000 */
.L_x_379:
        /* <DEDUP_REMOVED lines=8> */
.L_x_328:
        /* <DEDUP_REMOVED lines=33> */
.L_x_323:
[----:B------:R-:W-:Y:S05]  /*b3e0*/  BSYNC B1 ;  /* 0x0000000000017941 */ /* 0x000fea0003800000 */
.L_x_322:
[----:B------:R-:W-:Y:S01]  /*b3f0*/  VIADD R9, R9, 0x1 ;  /* 0x0000000109097836 */ /* 0x000fe20000000000 */
[----:B------:R-:W-:Y:S04]  /*b400*/  BSSY B1, `(.L_x_329) ;  /* 0x0000070000017945 */ /* 0x000fe80003800000 */
[----:B------:R-:W-:-:S04]  /*b410*/  ISETP.NE.AND P0, PT, R9, 0x2, PT ;  /* 0x000000020900780c */ /* 0x000fc80003f05270 */
[----:B------:R-:W-:Y:S02]  /*b420*/  SEL R3, RZ, 0x1, P0 ;  /* 0x00000001ff037807 */ /* 0x000fe40000000000 */
[----:B------:R-:W-:Y:S02]  /*b430*/  SEL R12, R9, RZ, P0 ;  /* 0x000000ff090c7207 */ /* 0x000fe40000000000 */
[----:B------:R-:W-:-:S05]  /*b440*/  LOP3.LUT R11, R10, R3, RZ, 0x3c, !PT ;  /* 0x000000030a0b7212 */ /* 0x000fca00078e3cff */
[----:B------:R1:W-:Y:S04]  /*b450*/  STL [R1+0x4], R11 ;  /* 0x0000040b01007387 */ /* 0x0003e80000100800 */
[----:B------:R1:W-:Y:S01]  /*b460*/  STL [R1], R12 ;  /* 0x0000000c01007387 */ /* 0x0003e20000100800 */
[----:B------:R-:W-:Y:S05]  /*b470*/  @!P6 BRA `(.L_x_330) ;  /* 0x0000000400a0e947 */ /* 0x000fea0003800000 */
[----:B------:R-:W-:Y:S01]  /*b480*/  ULDC.64 UR4, c[0x0][0x3f8] ;  /* 0x0000fe0000047ab9 */ /* 0x000fe20000000a00 */
[----:B------:R-:W-:Y:S01]  /*b490*/  VIADD R9, R8, 0xffffffff ;  /* 0xffffffff08097836 */ /* 0x000fe20000000000 */
[----:B------:R-:W-:-:S04]  /*b4a0*/  ISETP.NE.U32.AND P0, PT, RZ, UR4, PT ;  /* 0x00000004ff007c0c */ /* 0x000fc8000bf05070 */
[----:B------:R-:W-:-:S13]  /*b4b0*/  ISETP.NE.AND.EX P0, PT, RZ, UR5, PT, P0 ;  /* 0x00000005ff007c0c */ /* 0x000fda000bf05300 */
[----:B------:R-:W-:Y:S05]  /*b4c0*/  @!P0 BRA `(.L_x_331) ;  /* 0x0000000000448947 */ /* 0x000fea0003800000 */
[----:B------:R-:W2:Y:S01]  /*b4d0*/  LDC R6, c[0x0][0x41c] ;  /* 0x00010700ff067b82 */ /* 0x000ea20000000800 */
[----:B------:R-:W-:Y:S02]  /*b4e0*/  ULDC.64 UR6, c[0x0][0x408] ;  /* 0x0001020000067ab9 */ /* 0x000fe40000000a00 */
[----:B------:R-:W-:-:S04]  /*b4f0*/  IMAD R7, R5, UR6, RZ ;  /* 0x0000000605077c24 */ /* 0x000fc8000f8e02ff */
[----:B------:R-:W-:Y:S01]  /*b500*/  IMAD R7, R0, UR7, R7 ;  /* 0x0000000700077c24 */ /* 0x000fe2000f8e0207 */
[----:B--2---:R-:W-:-:S13]  /*b510*/  ISETP.NE.AND P0, PT, R6, 0x1, PT ;  /* 0x000000010600780c */ /* 0x004fda0003f05270 */
[----:B------:R-:W2:Y:S02]  /*b520*/  @P0 LDC.64 R2, c[0x0][0x420] ;  /* 0x00010800ff020b82 */ /* 0x000ea40000000a00 */
[----:B--2---:R-:W-:-:S04]  /*b530*/  @P0 IMAD.HI.U32 R10, R9, R2, RZ ;  /* 0x00000002090a0227 */ /* 0x004fc800078e00ff */
[----:B------:R-:W-:Y:S01]  /*b540*/  IMAD.MOV.U32 R2, RZ, RZ, R9 ;  /* 0x000000ffff027224 */ /* 0x000fe200078e0009 */
[----:B------:R-:W-:-:S05]  /*b550*/  @P0 SHF.R.U32.HI R2, RZ, R3, R10 ;  /* 0x00000003ff020219 */ /* 0x000fca000001160a */
[----:B------:R-:W-:-:S04]  /*b560*/  IMAD.MOV R3, RZ, RZ, -R2 ;  /* 0x000000ffff037224 */ /* 0x000fc800078e0a02 */
[----:B------:R-:W-:Y:S01]  /*b570*/  IMAD R9, R6, R3, R9 ;  /* 0x0000000306097224 */ /* 0x000fe200078e0209 */
[----:B------:R-:W-:-:S03]  /*b580*/  SHF.R.S32.HI R3, RZ, 0x1f, R2 ;  /* 0x0000001fff037819 */ /* 0x000fc60000011402 */
[----:B------:R-:W-:-:S04]  /*b590*/  IMAD.WIDE.U32 R2, R0, UR6, R2 ;  /* 0x0000000600027c25 */ /* 0x000fc8000f8e0002 */
[----:B------:R-:W-:Y:S01]  /*b5a0*/  IMAD.IADD R7, R7, 0x1, R3 ;  /* 0x0000000107077824 */ /* 0x000fe200078e0203 */
[----:B------:R-:W-:-:S04]  /*b5b0*/  LEA R6, P0, R2, UR4, 0x2 ;  /* 0x0000000402067c11 */ /* 0x000fc8000f8010ff */
[----:B------:R-:W-:-:S06]  /*b5c0*/  LEA.HI.X R7, R2, UR5, R7, 0x2, P0 ;  /* 0x0000000502077c11 */ /* 0x000fcc00080f1407 */
[----:B------:R2:W5:Y:S03]  /*b5d0*/  LDG.E R7, desc[UR40][R6.64] ;  /* 0x0000002806077981 */ /* 0x000566000c1e1900 */
.L_x_331:
[----:B------:R-:W3:Y:S01]  /*b5e0*/  S2R R3, SR_CgaCtaId ;  /* 0x0000000000037919 */ /* 0x000ee20000008800 */
[----:B------:R-:W-:-:S04]  /*b5f0*/  MOV R2, 0x400 ;  /* 0x0000040000027802 */ /* 0x000fc80000000f00 */
[----:B---3--:R-:W-:Y:S02]  /*b600*/  LEA R2, R3, R2, 0x18 ;  /* 0x0000000203027211 */ /* 0x008fe400078ec0ff */
[----:B------:R-:W-:-:S03]  /*b610*/  SHF.L.U32 R3, R11, 0x1f, RZ ;  /* 0x0000001f0b037819 */ /* 0x000fc600000006ff */
[----:B------:R-:W-:-:S04]  /*b620*/  IMAD R2, R12, 0x8, R2 ;  /* 0x000000080c027824 */ /* 0x000fc800078e0202 */
[----:B------:R-:W3:Y:S02]  /*b630*/  SYNCS.PHASECHK.TRANS64.TRYWAIT P0, [R2+URZ+0x22840], R3 ;  /* 0x02284003020075a7 */ /* 0x000ee4000800017f */
[----:B---3--:R-:W-:Y:S05]  /*b640*/  @!P0 BRA `(.L_x_332) ;  /* 0x0000001800708947 */ /* 0x008fea0003800000 */
.L_x_380:
[----:B--2---:R-:W2:Y:S02]  /*b650*/  S2R R6, SR_TID.X ;  /* 0x0000000000067919 */ /* 0x004ea40000002100 */
[----:B--2---:R-:W-:-:S04]  /*b660*/  LOP3.LUT R6, R6, 0x7f, RZ, 0xc0, !PT ;  /* 0x0000007f06067812 */ /* 0x004fc800078ec0ff */
[----:B------:R-:W-:-:S13]  /*b670*/  ISETP.NE.AND P0, PT, R6, RZ, PT ;  /* 0x000000ff0600720c */ /* 0x000fda0003f05270 */
[----:B------:R-:W-:Y:S05]  /*b680*/  @P0 BRA `(.L_x_333) ;  /* 0x00000000001c0947 */ /* 0x000fea0003800000 */
[----:B------:R-:W2:Y:S01]  /*b690*/  S2R R6, SR_TID.X ;  /* 0x0000000000067919 */ /* 0x000ea20000002100 */
[----:B-1----:R-:W-:-:S04]  /*b6a0*/  IMAD.MOV.U32 R11, RZ, RZ, 0x3000 ;  /* 0x00003000ff0b7424 */ /* 0x002fc800078e00ff */
[----:B------:R4:W-:Y:S01]  /*b6b0*/  SYNCS.ARRIVE.TRANS64 RZ, [R2+URZ+0x22830], R11 ;  /* 0x0228300b02ff79a7 */ /* 0x0009e2000800003f */
[----:B--2---:R-:W-:-:S04]  /*b6c0*/  LOP3.LUT R6, R6, 0x1f, RZ, 0xc0, !PT ;  /* 0x0000001f06067812 */ /* 0x004fc800078ec0ff */
[----:B------:R-:W-:-:S13]  /*b6d0*/  ISETP.NE.AND P1, PT, R6, RZ, PT ;  /* 0x000000ff0600720c */ /* 0x000fda0003f25270 */
[----:B----4-:R-:W-:Y:S05]  /*b6e0*/  @!P1 BRA `(.L_x_333) ;  /* 0x0000000000049947 */ /* 0x010fea0003800000 */
[----:B------:R-:W-:Y:S01]  /*b6f0*/  BPT.TRAP 0x1 ;  /* 0x000000040000795c */ /* 0x000fe20000300000 */
.L_x_333:
[----:B------:R-:W2:Y:S01]  /*b700*/  LDL R6, [R1] ;  /* 0x0000000001067983 */ /* 0x000ea20000100800 */
[----:B-1----:R-:W-:-:S03]  /*b710*/  MOV R11, 0x400 ;  /* 0x00000400000b7802 */ /* 0x002fc60000000f00 */
[----:B------:R-:W4:Y:S01]  /*b720*/  LDL R10, [R1+0x8] ;  /* 0x00000800010a7983 */ /* 0x000f220000100800 */
[----:B------:R-:W1:Y:S01]  /*b730*/  S2R R12, SR_CgaCtaId ;  /* 0x00000000000c7919 */ /* 0x000e620000008800 */
[----:B------:R-:W-:Y:S01]  /*b740*/  R2UR UR9, R2 ;  /* 0x00000000020972ca */ /* 0x000fe200000e0000 */
[----:B------:R-:W-:Y:S01]  /*b750*/  UIADD3 UR4, UP0, UR38, 0x370, URZ ;  /* 0x0000037026047890 */ /* 0x000fe2000ff1e03f */
[----:B------:R-:W-:Y:S02]  /*b760*/  R2UR UR12, R4 ;  /* 0x00000000040c72ca */ /* 0x000fe400000e0000 */
[----:B-----5:R-:W-:Y:S01]  /*b770*/  R2UR UR13, R7 ;  /* 0x00000000070d72ca */ /* 0x020fe200000e0000 */
[----:B------:R-:W-:Y:S01]  /*b780*/  UIADD3.X UR5, URZ, UR39, URZ, UP0, !UPT ;  /* 0x000000273f057290 */ /* 0x000fe200087fe43f */
[----:B-1----:R-:W-:-:S07]  /*b790*/  LEA R11, R12, R11, 0x18 ;  /* 0x0000000b0c0b7211 */ /* 0x002fce00078ec0ff */
[----:B------:R-:W-:Y:S01]  /*b7a0*/  UIADD3 UR9, UR9, 0x22830, URZ ;  /* 0x0002283009097890 */ /* 0x000fe2000fffe03f */
[----:B------:R-:W-:Y:S01]  /*b7b0*/  UMOV UR6, 0x0 ;  /* 0x0000000000067882 */ /* 0x000fe20000000000 */
[----:B------:R-:W-:Y:S01]  /*b7c0*/  UMOV UR7, 0x14f00000 ;  /* 0x14f0000000077882 */ /* 0x000fe20000000000 */
[----:B------:R-:W-:Y:S01]  /*b7d0*/  UMOV UR10, URZ ;  /* 0x0000003f000a7c82 */ /* 0x000fe20008000000 */
[----:B--2---:R-:W-:-:S05]  /*b7e0*/  IMAD R6, R6, 0x3000, R11 ;  /* 0x0000300006067824 */ /* 0x004fca00078e020b */
[----:B------:R-:W-:Y:S01]  /*b7f0*/  R2UR UR8, R6 ;  /* 0x00000000060872ca */ /* 0x000fe200000e0000 */
[----:B----4-:R-:W-:-:S05]  /*b800*/  IMAD R9, R9, 0x60, R10 ;  /* 0x0000006009097824 */ /* 0x010fca00078e020a */
[----:B------:R-:W-:-:S07]  /*b810*/  R2UR UR11, R9 ;  /* 0x00000000090b72ca */ /* 0x000fce00000e0000 */
[----:B------:R-:W-:-:S09]  /*b820*/  UIADD3 UR8, UR8, 0x1c400, URZ ;  /* 0x0001c40008087890 */ /* 0x000fd2000fffe03f */
[----:B------:R1:W-:Y:S01]  /*b830*/  UTMALDG.4D [UR8], [UR4], desc[UR6] ;  /* 0x00000608040075b4 */ /* 0x0003e20008019000 */
[----:B------:R-:W2:Y:S02]  /*b840*/  SYNCS.PHASECHK.TRANS64.TRYWAIT P1, [R2+URZ+0x22860], R3 ;  /* 0x02286003020075a7 */ /* 0x000ea4000802017f */
[----:B-12---:R-:W-:Y:S05]  /*b850*/  @!P1 BRA `(.L_x_334) ;  /* 0x0000001800009947 */ /* 0x006fea0003800000 */
.L_x_381:
[----:B------:R-:W-:Y:S05]  /*b860*/  @P0 BRA `(.L_x_335) ;  /* 0x00000000001c0947 */ /* 0x000fea0003800000 */
[----:B------:R-:W2:Y:S01]  /*b870*/  S2R R6, SR_TID.X ;  /* 0x0000000000067919 */ /* 0x000ea20000002100 */
[----:B-1-3--:R-:W-:-:S04]  /*b880*/  IMAD.MOV.U32 R3, RZ, RZ, 0xc000 ;  /* 0x0000c000ff037424 */ /* 0x00afc800078e00ff */
[----:B------:R4:W-:Y:S01]  /*b890*/  SYNCS.ARRIVE.TRANS64 RZ, [R2+URZ+0x22850], R3 ;  /* 0x0228500302ff79a7 */ /* 0x0009e2000800003f */
[----:B--2---:R-:W-:-:S04]  /*b8a0*/  LOP3.LUT R6, R6, 0x1f, RZ, 0xc0, !PT ;  /* 0x0000001f06067812 */ /* 0x004fc800078ec0ff */
[----:B------:R-:W-:-:S13]  /*b8b0*/  ISETP.NE.AND P1, PT, R6, RZ, PT ;  /* 0x000000ff0600720c */ /* 0x000fda0003f25270 */
[----:B----4-:R-:W-:Y:S05]  /*b8c0*/  @!P1 BRA `(.L_x_335) ;  /* 0x0000000000049947 */ /* 0x010fea0003800000 */
[----:B------:R-:W-:Y:S01]  /*b8d0*/  BPT.TRAP 0x1 ;  /* 0x000000040000795c */ /* 0x000fe20000300000 */
.L_x_335:
[----:B-1-3--:R-:W2:Y:S01]  /*b8e0*/  LDL R3, [R1] ;  /* 0x0000000001037983 */ /* 0x00aea20000100800 */
[----:B------:R-:W-:Y:S01]  /*b8f0*/  MOV R6, 0x400 ;  /* 0x0000040000067802 */ /* 0x000fe20000000f00 */
        /* <DEDUP_REMOVED lines=13> */
[----:B--2---:R-:W-:-:S05]  /*b9d0*/  IMAD R2, R3, 0xc000, R6 ;  /* 0x0000c00003027824 */ /* 0x004fca00078e0206 */
        /* <DEDUP_REMOVED lines=18> */
.L_x_330:
[----:B------:R-:W-:Y:S05]  /*bb00*/  BSYNC B1 ;  /* 0x0000000000017941 */ /* 0x000fea0003800000 */
.L_x_329:
[C---:B------:R-:W-:Y:S01]  /*bb10*/  ISETP.GT.AND P0, PT, R8.reuse, 0x1, PT ;  /* 0x000000010800780c */ /* 0x040fe20003f04270 */
[----:B------:R-:W-:-:S04]  /*bb20*/  VIADD R2, R8, 0xfffffffe ;  /* 0xfffffffe08027836 */ /* 0x000fc80000000000 */
[----:B------:R-:W-:-:S08]  /*bb30*/  IMAD.MOV.U32 R8, RZ, RZ, R2 ;  /* 0x000000ffff087224 */ /* 0x000fd000078e0002 */
[----:B------:R-:W-:Y:S05]  /*bb40*/  @P0 BRA `(.L_x_336) ;  /* 0xfffffff000640947 */ /* 0x000fea000383ffff */
.L_x_312:
[----:B------:R-:W-:Y:S05]  /*bb50*/  BSYNC B0 ;  /* 0x0000000000007941 */ /* 0x000fea0003800000 */
.L_x_311:
[----:B------:R-:W2:Y:S01]  /*bb60*/  LDL.LU R3, [R1] ;  /* 0x0000000001037983 */ /* 0x000ea20000300800 */
[----:B------:R-:W-:Y:S01]  /*bb70*/  BSSY B0, `(.L_x_337) ;  /* 0x0000016000007945 */ /* 0x000fe20003800000 */
[----:B------:R-:W3:Y:S02]  /*bb80*/  S2R R2, SR_TID.X ;  /* 0x0000000000027919 */ /* 0x000ee40000002100 */
[----:B---3--:R-:W-:-:S04]  /*bb90*/  LOP3.LUT R2, R2, 0x1f, RZ, 0xc0, !PT ;  /* 0x0000001f02027812 */ /* 0x008fc800078ec0ff */
[----:B------:R-:W-:Y:S01]  /*bba0*/  ISETP.NE.AND P1, PT, R2, RZ, PT ;  /* 0x000000ff0200720c */ /* 0x000fe20003f25270 */
[----:B--2---:R-:W-:-:S05]  /*bbb0*/  VIADD R0, R3, 0x1 ;  /* 0x0000000103007836 */ /* 0x004fca0000000000 */
[----:B------:R-:W-:-:S04]  /*bbc0*/  ISETP.NE.AND P0, PT, R0, 0x2, PT ;  /* 0x000000020000780c */ /* 0x000fc80003f05270 */
[----:B------:R-:W-:Y:S02]  /*bbd0*/  SEL R2, R0, RZ, P0 ;  /* 0x000000ff00027207 */ /* 0x000fe40000000000 */
[----:B------:R-:W-:-:S03]  /*bbe0*/  SEL R0, RZ, 0x1, P0 ;  /* 0x00000001ff007807 */ /* 0x000fc60000000000 */
[----:B------:R2:W-:Y:S01]  /*bbf0*/  STL [R1], R2 ;  /* 0x0000000201007387 */ /* 0x0005e20000100800 */
[----:B------:R-:W-:Y:S05]  /*bc00*/  @P1 BRA `(.L_x_338) ;  /* 0x0000000000301947 */ /* 0x000fea0003800000 */
[----:B------:R-:W3:Y:S01]  /*bc10*/  S2R R7, SR_LANEID ;  /* 0x0000000000077919 */ /* 0x000ee20000000000 */
[----:B------:R-:W-:Y:S01]  /*bc20*/  VOTEU.ANY UR4, UPT, PT ;  /* 0x0000000000047886 */ /* 0x000fe200038e0100 */
[----:B--2---:R-:W2:Y:S01]  /*bc30*/  LDC.64 R2, c[0x0][0xc38] ;  /* 0x00030e00ff027b82 */ /* 0x004ea20000000a00 */
[----:B------:R-:W3:Y:S08]  /*bc40*/  FLO.U32 R4, UR4 ;  /* 0x0000000400047d00 */ /* 0x000ef000080e0000 */
[----:B------:R-:W2:Y:S01]  /*bc50*/  POPC R5, UR4 ;  /* 0x0000000400057d09 */ /* 0x000ea20008000000 */
[----:B---3--:R-:W-:-:S13]  /*bc60*/  ISETP.EQ.U32.AND P0, PT, R4, R7, PT ;  /* 0x000000070400720c */ /* 0x008fda0003f02070 */
[----:B--2---:R-:W2:Y:S01]  /*bc70*/  @P0 ATOMG.E.ADD.STRONG.GPU PT, R3, desc[UR40][R2.64], R5 ;  /* 0x00000005020309a8 */ /* 0x004ea200081ee1e8 */
[----:B------:R-:W3:Y:S02]  /*bc80*/  S2R R6, SR_LTMASK ;  /* 0x0000000000067919 */ /* 0x000ee40000003900 */
[----:B---3--:R-:W-:-:S04]  /*bc90*/  LOP3.LUT R6, R6, UR4, RZ, 0xc0, !PT ;  /* 0x0000000406067c12 */ /* 0x008fc8000f8ec0ff */
[----:B------:R-:W3:Y:S01]  /*bca0*/  POPC R7, R6 ;  /* 0x0000000600077309 */ /* 0x000ee20000000000 */
[----:B--2---:R-:W3:Y:S02]  /*bcb0*/  SHFL.IDX PT, R4, R3, R4, 0x1f ;  /* 0x00001f0403047589 */ /* 0x004ee400000e0000 */
[----:B---3--:R-:W-:-:S07]  /*bcc0*/  IADD3 R16, R4, UR37, R7 ;  /* 0x0000002504107c10 */ /* 0x008fce000fffe007 */
.L_x_338:
[----:B------:R-:W-:Y:S05]  /*bcd0*/  BSYNC B0 ;  /* 0x0000000000007941 */ /* 0x000fea0003800000 */
.L_x_337:
[----:B--2---:R-:W2:Y:S02]  /*bce0*/  LDL.LU R2, [R1+0x4] ;  /* 0x0000040001027983 */ /* 0x004ea40000300800 */
[----:B--2---:R-:W-:-:S05]  /*bcf0*/  LOP3.LUT R2, R2, R0, RZ, 0x3c, !PT ;  /* 0x0000000002027212 */ /* 0x004fca00078e3cff */
[----:B------:R2:W-:Y:S02]  /*bd00*/  STL [R1+0x4], R2 ;  /* 0x0000040201007387 */ /* 0x0005e40000100800 */
.L_x_294:
[----:B------:R-:W-:Y:S05]  /*bd10*/  BSYNC B6 ;  /* 0x0000000000067941 */ /* 0x000fea0003800000 */
.L_x_292:
[----:B------:R-:W-:-:S03]  /*bd20*/  UMOV UR4, 0xffffffff ;  /* 0xffffffff00047882 */ /* 0x000fc60000000000 */
[----:B------:R-:W-:Y:S05]  /*bd30*/  BRA.DIV UR4, `(.L_x_339) ;  /* 0x0000001204dc7947 */ /* 0x000fea000b800000 */
[----:B------:R3:W4:Y:S04]  /*bd40*/  SHFL.IDX PT, R4, R16, RZ, 0x1f ;  /* 0x00001fff10047589 */ /* 0x00072800000e0000 */
[----:B------:R3:W0:Y:S02]  /*bd50*/  SHFL.IDX PT, R5, R16, 0x1, 0x1f ;  /* 0x00201f0010057f89 */ /* 0x00062400000e0000 */
.L_x_385:
[----:B0-----:R-:W0:Y:S01]  /*bd60*/  S2R R0, SR_TID.X ;  /* 0x0000000000007919 */ /* 0x001e220000002100 */
[----:B------:R-:W-:Y:S01]  /*bd70*/  ULDC UR4, c[0x0][0xc14] ;  /* 0x0003050000047ab9 */ /* 0x000fe20000000800 */
[----:B------:R-:W-:Y:S01]  /*bd80*/  BSSY B0, `(.L_x_340) ;  /* 0x000000b000007945 */ /* 0x000fe20003800000 */
[----:B------:R-:W-:Y:S01]  /*bd90*/  IMAD.MOV.U32 R3, RZ, RZ, RZ ;  /* 0x000000ffff037224 */ /* 0x000fe200078e00ff */
[----:B0-----:R-:W-:Y:S01]  /*bda0*/  LOP3.LUT R8, R0, 0x1f, RZ, 0xc0, !PT ;  /* 0x0000001f00087812 */ /* 0x001fe200078ec0ff */
[----:B------:R-:W-:-:S03]  /*bdb0*/  IMAD.U32 R0, RZ, RZ, UR4 ;  /* 0x00000004ff007e24 */ /* 0x000fc6000f8e00ff */
[C---:B------:R-:W-:Y:S01]  /*bdc0*/  ISETP.NE.AND P0, PT, R8.reuse, 0x1f, PT ;  /* 0x0000001f0800780c */ /* 0x040fe20003f05270 */
[----:B------:R-:W-:-:S05]  /*bdd0*/  IMAD.IADD R7, R8, 0x1, R19 ;  /* 0x0000000108077824 */ /* 0x000fca00078e0213 */
[----:B------:R-:W-:-:S13]  /*bde0*/  ISETP.GE.OR P0, PT, R7, R0, !P0 ;  /* 0x000000000700720c */ /* 0x000fda0004706670 */
[----:B------:R-:W-:Y:S05]  /*bdf0*/  @P0 BRA `(.L_x_341) ;  /* 0x00000000000c0947 */ /* 0x000fea0003800000 */
[----:B--2---:R-:W0:Y:S02]  /*be00*/  LDC.64 R2, c[0x0][0xc58] ;  /* 0x00031600ff027b82 */ /* 0x004e240000000a00 */
[----:B0-----:R-:W-:-:S06]  /*be10*/  IMAD.WIDE R2, R7, 0x4, R2 ;  /* 0x0000000407027825 */ /* 0x001fcc00078e0202 */
[----:B------:R0:W5:Y:S02]  /*be20*/  LDG.E R3, desc[UR40][R2.64] ;  /* 0x0000002802037981 */ /* 0x000164000c1e1900 */
.L_x_341:
[----:B------:R-:W-:Y:S05]  /*be30*/  BSYNC B0 ;  /* 0x0000000000007941 */ /* 0x000fea0003800000 */
.L_x_340:
[----:B------:R-:W-:-:S03]  /*be40*/  UMOV UR4, 0xffffffff ;  /* 0xffffffff00047882 */ /* 0x000fc60000000000 */
[----:B------:R-:W-:Y:S05]  /*be50*/  BRA.DIV UR4, `(.L_x_342) ;  /* 0x0000001204e07947 */ /* 0x000fea000b800000 */
[----:B-----5:R-:W0:Y:S01]  /*be60*/  SHFL.UP PT, R14, R3, 0x1, RZ ;  /* 0x04200000030e7989 */ /* 0x020e2200000e00ff */
[C---:B------:R-:W-:Y:S02]  /*be70*/  ISETP.NE.AND P0, PT, R8.reuse, RZ, PT ;  /* 0x000000ff0800720c */ /* 0x040fe40003f05270 */
[----:B------:R-:W-:Y:S02]  /*be80*/  ISETP.GE.U32.AND P1, PT, R8, 0x2, PT ;  /* 0x000000020800780c */ /* 0x000fe40003f26070 */
[----:B0-----:R-:W-:Y:S02]  /*be90*/  SEL R14, R14, RZ, P0 ;  /* 0x000000ff0e0e7207 */ /* 0x001fe40000000000 */
[----:B------:R-:W-:-:S03]  /*bea0*/  ISETP.GE.U32.AND P0, PT, R8, 0x4, PT ;  /* 0x000000040800780c */ /* 0x000fc60003f06070 */
[----:B------:R-:W-:-:S05]  /*beb0*/  IMAD.IADD R13, R3, 0x1, R14 ;  /* 0x00000001030d7824 */ /* 0x000fca00078e020e */
[----:B------:R-:W2:Y:S02]  /*bec0*/  SHFL.UP PT, R14, R13, 0x2, RZ ;  /* 0x044000000d0e7989 */ /* 0x000ea400000e00ff */
[----:B--2---:R-:W-:Y:S02]  /*bed0*/  SEL R2, R14, RZ, P1 ;  /* 0x000000ff0e027207 */ /* 0x004fe40000800000 */
        /* <DEDUP_REMOVED lines=12> */
[----:B------:R0:W2:Y:S02]  /*bfa0*/  SHFL.IDX PT, R14, R2, 0x1f, 0x1f ;  /* 0x03e01f00020e7f89 */ /* 0x0000a400000e0000 */
.L_x_393:
[----:B------:R-:W-:Y:S02]  /*bfb0*/  ULDC UR4, c[0x0][0xc10] ;  /* 0x0003040000047ab9 */ /* 0x000fe40000000800 */
[----:B---3--:R-:W-:-:S04]  /*bfc0*/  IMAD.U32 R16, RZ, RZ, UR4 ;  /* 0x00000004ff107e24 */ /* 0x008fc8000f8e00ff */
[----:B--2---:R-:W-:-:S04]  /*bfd0*/  IMAD R6, R14, R16, RZ ;  /* 0x000000100e067224 */ /* 0x004fc800078e02ff */
[----:B------:R-:W-:-:S05]  /*bfe0*/  IMAD.IADD R5, R5, 0x1, R6 ;  /* 0x0000000105057824 */ /* 0x000fca00078e0206 */
[----:B----4-:R-:W-:-:S13]  /*bff0*/  ISETP.GT.AND P0, PT, R5, R4, PT ;  /* 0x000000040500720c */ /* 0x010fda0003f04270 */
[----:B------:R-:W-:Y:S05]  /*c000*/  @P0 BRA `(.L_x_343) ;  /* 0x0000000000b40947 */ /* 0x000fea0003800000 */
[----:B------:R-:W2:Y:S02]  /*c010*/  LDC R0, c[0x0][0xc14] ;  /* 0x00030500ff007b82 */ /* 0x000ea40000000800 */
.L_x_348:
[----:B------:R-:W-:-:S05]  /*c020*/  VIADD R19, R19, 0x1f ;  /* 0x0000001f13137836 */ /* 0x000fca0000000000 */
[----:B--2---:R-:W-:-:S13]  /*c030*/  ISETP.GE.AND P0, PT, R19, R0, PT ;  /* 0x000000001300720c */ /* 0x004fda0003f06270 */
[----:B------:R-:W-:Y:S05]  /*c040*/  @P0 BRA `(.L_x_344) ;  /* 0x00000004005c0947 */ /* 0x000fea0003800000 */
[----:B0-----:R-:W0:Y:S01]  /*c050*/  S2R R2, SR_TID.X ;  /* 0x0000000000027919 */ /* 0x001e220000002100 */
[----:B------:R-:W-:Y:S01]  /*c060*/  BSSY B0, `(.L_x_345) ;  /* 0x000000a000007945 */ /* 0x000fe20003800000 */
[----:B------:R-:W-:Y:S01]  /*c070*/  IMAD.MOV.U32 R3, RZ, RZ, RZ ;  /* 0x000000ffff037224 */ /* 0x000fe200078e00ff */
[----:B0-----:R-:W-:-:S04]  /*c080*/  LOP3.LUT R8, R2, 0x1f, RZ, 0xc0, !PT ;  /* 0x0000001f02087812 */ /* 0x001fc800078ec0ff */
[C---:B------:R-:W-:Y:S01]  /*c090*/  ISETP.NE.AND P1, PT, R8.reuse, 0x1f, PT ;  /* 0x0000001f0800780c */ /* 0x040fe20003f25270 */
[----:B------:R-:W-:-:S05]  /*c0a0*/  IMAD.IADD R7, R8, 0x1, R19 ;  /* 0x0000000108077824 */ /* 0x000fca00078e0213 */
[----:B------:R-:W-:-:S13]  /*c0b0*/  ISETP.GE.OR P0, PT, R7, R0, !P1 ;  /* 0x000000000700720c */ /* 0x000fda0004f06670 */
[----:B------:R-:W-:Y:S05]  /*c0c0*/  @P0 BRA `(.L_x_346) ;  /* 0x00000000000c0947 */ /* 0x000fea0003800000 */
[----:B------:R-:W0:Y:S02]  /*c0d0*/  LDC.64 R2, c[0x0][0xc58] ;  /* 0x00031600ff027b82 */ /* 0x000e240000000a00 */
[----:B0-----:R-:W-:-:S06]  /*c0e0*/  IMAD.WIDE R2, R7, 0x4, R2 ;  /* 0x0000000407027825 */ /* 0x001fcc00078e0202 */
[----:B------:R0:W5:Y:S02]  /*c0f0*/  LDG.E R3, desc[UR40][R2.64] ;  /* 0x0000002802037981 */ /* 0x000164000c1e1900 */
.L_x_346:
[----:B------:R-:W-:Y:S05]  /*c100*/  BSYNC B0 ;  /* 0x0000000000007941 */ /* 0x000fea0003800000 */
.L_x_345:
[----:B------:R-:W-:-:S03]  /*c110*/  UMOV UR4, 0xffffffff ;  /* 0xffffffff00047882 */ /* 0x000fc60000000000 */
[----:B------:R-:W-:Y:S05]  /*c120*/  BRA.DIV UR4, `(.L_x_347) ;  /* 0x0000001204fc7947 */ /* 0x000fea000b800000 */
[----:B-----5:R-:W2:Y:S01]  /*c130*/  SHFL.UP PT, R14, R3, 0x1, RZ ;  /* 0x04200000030e7989 */ /* 0x020ea200000e00ff */
[C---:B------:R-:W-:Y:S02]  /*c140*/  ISETP.NE.AND P0, PT, R8.reuse, RZ, PT ;  /* 0x000000ff0800720c */ /* 0x040fe40003f05270 */
[----:B------:R-:W-:Y:S02]  /*c150*/  ISETP.GE.U32.AND P1, PT, R8, 0x2, PT ;  /* 0x000000020800780c */ /* 0x000fe40003f26070 */
        /* <DEDUP_REMOVED lines=18> */
.L_x_401:
[----:B------:R-:W-:Y:S02]  /*c280*/  ULDC UR4, c[0x0][0xc10] ;  /* 0x0003040000047ab9 */ /* 0x000fe40000000800 */
[----:B------:R-:W-:-:S04]  /*c290*/  IMAD.U32 R16, RZ, RZ, UR4 ;  /* 0x00000004ff107e24 */ /* 0x000fc8000f8e00ff */
[----:B--2---:R-:W-:-:S04]  /*c2a0*/  IMAD R6, R14, R16, RZ ;  /* 0x000000100e067224 */ /* 0x004fc800078e02ff */
[----:B------:R-:W-:-:S05]  /*c2b0*/  IMAD.IADD R5, R6, 0x1, R5 ;  /* 0x0000000106057824 */ /* 0x000fca00078e0205 */
[----:B------:R-:W-:-:S13]  /*c2c0*/  ISETP.GT.AND P0, PT, R5, R4, PT ;  /* 0x000000040500720c */ /* 0x000fda0003f04270 */
[----:B------:R-:W-:Y:S05]  /*c2d0*/  @!P0 BRA `(.L_x_348) ;  /* 0xfffffffc00508947 */ /* 0x000fea000383ffff */
.L_x_343:
[----:B------:R-:W-:Y:S01]  /*c2e0*/  IMAD.IADD R6, R5, 0x1, -R6 ;  /* 0x0000000105067824 */ /* 0x000fe200078e0a06 */
[----:B------:R-:W-:-:S03]  /*c2f0*/  UMOV UR4, 0xffffffff ;  /* 0xffffffff00047882 */ /* 0x000fc60000000000 */
[----:B------:R-:W-:-:S05]  /*c300*/  IMAD R5, R2, R16, R6 ;  /* 0x0000001002057224 */ /* 0x000fca00078e0206 */
[----:B------:R-:W-:Y:S01]  /*c310*/  ISETP.GT.AND P6, PT, R5, R4, PT ;  /* 0x000000040500720c */ /* 0x000fe20003fc4270 */
[----:B------:R-:W-:-:S12]  /*c320*/  BRA.DIV UR4, `(.L_x_349) ;  /* 0x00000016044c7947 */ /* 0x000fd8000b800000 */
[----:B------:R-:W-:-:S04]  /*c330*/  VOTE.ANY R7, PT, !P6 ;  /* 0x0000000000077806 */ /* 0x000fc800070e0100 */
[----:B------:R-:W2:Y:S02]  /*c340*/  POPC R5, R7 ;  /* 0x0000000700057309 */ /* 0x000ea40000000000 */
[----:B--2---:R2:W3:Y:S02]  /*c350*/  SHFL.IDX PT, R17, R3, R5, 0x1f ;  /* 0x00001f0503117589 */ /* 0x0044e400000e0000 */
.L_x_405:
[----:B------:R-:W-:Y:S01]  /*c360*/  ISETP.NE.AND P0, PT, R7, RZ, PT ;  /* 0x000000ff0700720c */ /* 0x000fe20003f05270 */
[----:B------:R-:W-:-:S12]  /*c370*/  IMAD.MOV.U32 R14, RZ, RZ, RZ ;  /* 0x000000ffff0e7224 */ /* 0x000fd800078e00ff */
[----:B------:R-:W-:Y:S05]  /*c380*/  @!P0 BRA `(.L_x_350) ;  /* 0x0000000000108947 */ /* 0x000fea0003800000 */
[----:B------:R-:W-:Y:S01]  /*c390*/  UMOV UR4, 0xffffffff ;  /* 0xffffffff00047882 */ /* 0x000fe20000000000 */
[----:B-1----:R-:W-:Y:S02]  /*c3a0*/  VIADD R12, R5, 0xffffffff ;  /* 0xffffffff050c7836 */ /* 0x002fe40000000000 */
[----:B------:R-:W-:Y:S05]  /*c3b0*/  BRA.DIV UR4, `(.L_x_351) ;  /* 0x0000001604707947 */ /* 0x000fea000b800000 */
[----:B------:R4:W1:Y:S02]  /*c3c0*/  SHFL.IDX PT, R14, R2, R12, 0x1f ;  /* 0x00001f0c020e7589 */ /* 0x00086400000e0000 */
.L_x_350:
[----:B---3--:R-:W-:Y:S01]  /*c3d0*/  IABS R7, R17 ;  /* 0x0000001100077213 */ /* 0x008fe20000000000 */
[----:B-1----:R-:W-:Y:S02]  /*c3e0*/  IMAD R16, R14, R16, R6 ;  /* 0x000000100e107224 */ /* 0x002fe400078e0206 */
[----:B------:R-:W-:Y:S01]  /*c3f0*/  IMAD.IADD R19, R5, 0x1, R19 ;  /* 0x0000000105137824 */ /* 0x000fe200078e0213 */
[----:B------:R-:W1:Y:S08]  /*c400*/  I2F.RP R8, R7 ;  /* 0x0000000700087306 */ /* 0x000e700000209400 */
[----:B-1----:R-:W2:Y:S02]  /*c410*/  MUFU.RCP R8, R8 ;  /* 0x0000000800087308 */ /* 0x002ea40000001000 */
[----:B--2---:R-:W-:-:S06]  /*c420*/  VIADD R3, R8, 0xffffffe ;  /* 0x0ffffffe08037836 */ /* 0x004fcc0000000000 */
[----:B------:R-:W0:Y:S02]  /*c430*/  F2I.FTZ.U32.TRUNC.NTZ R3, R3 ;  /* 0x0000000300037305 */ /* 0x000e24000021f000 */
[----:B0---4-:R-:W-:-:S04]  /*c440*/  IMAD.MOV R2, RZ, RZ, -R3 ;  /* 0x000000ffff027224 */ /* 0x011fc800078e0a03 */
[----:B------:R-:W-:Y:S02]  /*c450*/  IMAD R9, R2, R7, RZ ;  /* 0x0000000702097224 */ /* 0x000fe400078e02ff */
[----:B------:R-:W-:-:S04]  /*c460*/  IMAD.MOV.U32 R2, RZ, RZ, RZ ;  /* 0x000000ffff027224 */ /* 0x000fc800078e00ff */
[----:B------:R-:W-:-:S04]  /*c470*/  IMAD.HI.U32 R6, R3, R9, R2 ;  /* 0x0000000903067227 */ /* 0x000fc800078e0002 */
[----:B------:R-:W-:Y:S01]  /*c480*/  IMAD.IADD R2, R4, 0x1, -R16 ;  /* 0x0000000104027824 */ /* 0x000fe200078e0a10 */
[----:B------:R-:W-:-:S04]  /*c490*/  IABS R4, R17 ;  /* 0x0000001100047213 */ /* 0x000fc80000000000 */
[----:B------:R-:W-:Y:S01]  /*c4a0*/  IABS R3, R2 ;  /* 0x0000000200037213 */ /* 0x000fe20000000000 */
[----:B------:R-:W-:-:S04]  /*c4b0*/  IMAD.MOV R4, RZ, RZ, -R4 ;  /* 0x000000ffff047224 */ /* 0x000fc800078e0a04 */
[----:B------:R-:W-:-:S04]  /*c4c0*/  IMAD.HI.U32 R6, R6, R3, RZ ;  /* 0x0000000306067227 */ /* 0x000fc800078e00ff */
[----:B------:R-:W-:Y:S01]  /*c4d0*/  IMAD R4, R6, R4, R3 ;  /* 0x0000000406047224 */ /* 0x000fe200078e0203 */
[----:B------:R-:W-:-:S04]  /*c4e0*/  LOP3.LUT R3, R2, R17, RZ, 0x3c, !PT ;  /* 0x0000001102037212 */ /* 0x000fc800078e3cff */
[----:B------:R-:W-:-:S13]  /*c4f0*/  ISETP.GT.U32.AND P0, PT, R7, R4, PT ;  /* 0x000000040700720c */ /* 0x000fda0003f04070 */
[----:B------:R-:W-:Y:S02]  /*c500*/  @!P0 IMAD.IADD R4, R4, 0x1, -R7 ;  /* 0x0000000104048824 */ /* 0x000fe400078e0a07 */
[----:B------:R-:W-:-:S03]  /*c510*/  @!P0 VIADD R6, R6, 0x1 ;  /* 0x0000000106068836 */ /* 0x000fc60000000000 */
[----:B------:R-:W-:-:S13]  /*c520*/  ISETP.GE.U32.AND P0, PT, R4, R7, PT ;  /* 0x000000070400720c */ /* 0x000fda0003f06070 */
        /* <DEDUP_REMOVED lines=9> */
.L_x_344:
[----:B------:R-:W-:Y:S01]  /*c5c0*/  UMOV UR4, URZ ;  /* 0x0000003f00047c82 */ /* 0x000fe20008000000 */
[----:B------:R-:W-:Y:S01]  /*c5d0*/  UMOV UR5, URZ ;  /* 0x0000003f00057c82 */ /* 0x000fe20008000000 */
[----:B------:R-:W-:Y:S01]  /*c5e0*/  ULDC UR6, c[0x0][0xc14] ;  /* 0x0003050000067ab9 */ /* 0x000fe20000000800 */
[----:B------:R-:W-:Y:S02]  /*c5f0*/  IMAD.MOV.U32 R16, RZ, RZ, R4 ;  /* 0x000000ffff107224 */ /* 0x000fe400078e0004 */
[----:B------:R-:W-:Y:S02]  /*c600*/  IMAD.U32 R17, RZ, RZ, UR4 ;  /* 0x00000004ff117e24 */ /* 0x000fe4000f8e00ff */
[----:B------:R-:W-:Y:S02]  /*c610*/  IMAD.U32 R18, RZ, RZ, UR5 ;  /* 0x00000005ff127e24 */ /* 0x000fe4000f8e00ff */
[----:B------:R-:W-:-:S07]  /*c620*/  IMAD.U32 R19, RZ, RZ, UR6 ;  /* 0x00000006ff137e24 */ /* 0x000fce000f8e00ff */
.L_x_352:
[----:B0-----:R-:W0:Y:S01]  /*c630*/  S2R R2, SR_TID.X ;  /* 0x0000000000027919 */ /* 0x001e220000002100 */
[----:B------:R-:W-:Y:S05]  /*c640*/  WARPSYNC.ALL ;  /* 0x0000000000007948 */ /* 0x000fea0003800000 */
[----:B------:R-:W-:Y:S01]  /*c650*/  BAR.SYNC.DEFER_BLOCKING 0x4, 0x120 ;  /* 0x0104800000007b1d */ /* 0x000fe20000010000 */
[----:B0-----:R-:W-:-:S04]  /*c660*/  LOP3.LUT R2, R2, 0x1f, RZ, 0xc0, !PT ;  /* 0x0000001f02027812 */ /* 0x001fc800078ec0ff */
[----:B------:R-:W-:-:S13]  /*c670*/  ISETP.NE.AND P0, PT, R2, RZ, PT ;  /* 0x000000ff0200720c */ /* 0x000fda0003f05270 */
[----:B------:R-:W0:Y:S01]  /*c680*/  @!P0 S2R R3, SR_CgaCtaId ;  /* 0x0000000000038919 */ /* 0x000e220000008800 */
[----:B------:R-:W-:-:S04]  /*c690*/  @!P0 MOV R2, 0x400 ;  /* 0x0000040000028802 */ /* 0x000fc80000000f00 */
[----:B0-----:R-:W-:-:S05]  /*c6a0*/  @!P0 LEA R2, R3, R2, 0x18 ;  /* 0x0000000203028211 */ /* 0x001fca00078ec0ff */
[----:B------:R2:W-:Y:S01]  /*c6b0*/  @!P0 STS.128 [R2+0x228d0], R16 ;  /* 0x0228d01002008388 */ /* 0x0005e20000000c00 */
[----:B------:R-:W-:Y:S06]  /*c6c0*/  BAR.ARV 0x5, 0x120 ;  /* 0x0144800000007b1d */ /* 0x000fec0000002000 */
[----:B------:R-:W-:-:S13]  /*c6d0*/  ISETP.GE.AND P0, PT, R19, R0, PT ;  /* 0x000000001300720c */ /* 0x000fda0003f06270 */
[----:B------:R-:W-:Y:S05]  /*c6e0*/  @!P0 BRA `(.L_x_353) ;  /* 0xffffffc400e08947 */ /* 0x000fea000383ffff */
.L_x_290:
[----:B0-----:R-:W3:Y:S01]  /*c6f0*/  LDL.LU R0, [R1+0x24] ;  /* 0x0000240001007983 */ /* 0x001ee20000300800 */
[----:B------:R-:W-:Y:S01]  /*c700*/  BSSY B0, `(.L_x_354) ;  /* 0x000000b000007945 */ /* 0x000fe20003800000 */
[----:B------:R-:W0:Y:S01]  /*c710*/  S2R R5, SR_CgaCtaId ;  /* 0x0000000000057919 */ /* 0x000e220000008800 */
[----:B---3--:R-:W-:-:S05]  /*c720*/  VIADD R0, R0, 0x1 ;  /* 0x0000000100007836 */ /* 0x008fca0000000000 */
[----:B--2---:R-:W-:-:S04]  /*c730*/  LEA.HI R2, R0, R0, RZ, 0x1 ;  /* 0x0000000000027211 */ /* 0x004fc800078f08ff */
[----:B------:R-:W-:-:S05]  /*c740*/  LOP3.LUT R3, R2, 0xfffffffe, RZ, 0xc0, !PT ;  /* 0xfffffffe02037812 */ /* 0x000fca00078ec0ff */
[----:B------:R-:W-:Y:S01]  /*c750*/  IMAD.IADD R3, R0, 0x1, -R3 ;  /* 0x0000000100037824 */ /* 0x000fe200078e0a03 */
[----:B------:R-:W-:-:S04]  /*c760*/  MOV R0, 0x400 ;  /* 0x0000040000007802 */ /* 0x000fc80000000f00 */
[----:B0-----:R-:W-:Y:S02]  /*c770*/  LEA R0, R5, R0, 0x18 ;  /* 0x0000000005007211 */ /* 0x001fe400078ec0ff */
[----:B------:R-:W-:-:S04]  /*c780*/  SHF.L.U32 R3, R3, 0x1f, RZ ;  /* 0x0000001f03037819 */ /* 0x000fc800000006ff */
[----:B------:R-:W0:Y:S02]  /*c790*/  SYNCS.PHASECHK.TRANS64.TRYWAIT P0, [R0+URZ+0x22820], R3 ;  /* 0x02282003000075a7 */ /* 0x000e24000800017f */
[----:B0-----:R-:W-:Y:S05]  /*c7a0*/  @!P0 BRA `(.L_x_355) ;  /* 0x0000001000988947 */ /* 0x001fea0003800000 */
.L_x_408:
[----:B------:R-:W-:Y:S05]  /*c7b0*/  BSYNC B0 ;  /* 0x0000000000007941 */ /* 0x000fea0003800000 */
.L_x_354:
[----:B------:R-:W-:-:S03]  /*c7c0*/  UMOV UR4, 0xffffffff ;  /* 0xffffffff00047882 */ /* 0x000fc60000000000 */
[----:B------:R-:W-:Y:S05]  /*c7d0*/  BRA.DIV UR4, `(.L_x_356) ;  /* 0x0000001204a07947 */ /* 0x000fea000b800000 */
[----:B------:R-:W2:Y:S02]  /*c7e0*/  S2R R2, SR_TID.X ;  /* 0x0000000000027919 */ /* 0x000ea40000002100 */
[----:B--2---:R-:W-:-:S04]  /*c7f0*/  SHF.R.U32.HI R2, RZ, 0x5, R2 ;  /* 0x00000005ff027819 */ /* 0x004fc80000011602 */
[----:B------:R-:W-:-:S05]  /*c800*/  LOP3.LUT R2, R2, 0x3, RZ, 0xc0, !PT ;  /* 0x0000000302027812 */ /* 0x000fca00078ec0ff */
[----:B------:R2:W3:Y:S02]  /*c810*/  SHFL.IDX PT, R14, R2, RZ, 0x1f ;  /* 0x00001fff020e7589 */ /* 0x0004e400000e0000 */
.L_x_411:
[----:B---3--:R-:W-:Y:S01]  /*c820*/  ISETP.NE.AND P0, PT, R14, RZ, PT ;  /* 0x000000ff0e00720c */ /* 0x008fe20003f05270 */
[----:B------:R-:W-:-:S12]  /*c830*/  BSSY B0, `(.L_x_357) ;  /* 0x0000027000007945 */ /* 0x000fd80003800000 */
[----:B------:R-:W-:Y:S05]  /*c840*/  @P0 BRA `(.L_x_358) ;  /* 0x0000000000940947 */ /* 0x000fea0003800000 */
[----:B------:R-:W-:-:S03]  /*c850*/  UMOV UR4, 0xffffffff ;  /* 0xffffffff00047882 */ /* 0x000fc60000000000 */
[----:B------:R-:W-:Y:S05]  /*c860*/  BRA.DIV UR4, `(.L_x_359) ;  /* 0x0000001204b07947 */ /* 0x000fea000b800000 */
[----:B------:R-:W-:-:S13]  /*c870*/  ELECT P6, URZ, PT ;  /* 0x00000000003f782f */ /* 0x000fda00038c0000 */
.L_x_414:
[----:B------:R-:W-:Y:S05]  /*c880*/  @!P6 BRA `(.L_x_358) ;  /* 0x000000000084e947 */ /* 0x000fea0003800000 */
[----:B------:R-:W-:-:S06]  /*c890*/  ULOP3.LUT UR4, UR36, 0x2, URZ, 0xfc, !UPT ;  /* 0x0000000224047892 */ /* 0x000fcc000f8efc3f */
[----:B--2---:R-:W-:-:S05]  /*c8a0*/  IMAD.U32 R2, RZ, RZ, UR4 ;  /* 0x00000004ff027e24 */ /* 0x004fca000f8e00ff */
[----:B------:R-:W-:-:S13]  /*c8b0*/  ISETP.NE.AND P2, PT, R2, 0x3, PT ;  /* 0x000000030200780c */ /* 0x000fda0003f45270 */
[----:B------:R-:W-:Y:S05]  /*c8c0*/  @!P2 BRA `(.L_x_360) ;  /* 0x000000000004a947 */ /* 0x000fea0003800000 */
[----:B------:R-:W-:Y:S01]  /*c8d0*/  BPT.TRAP 0x1 ;  /* 0x000000040000795c */ /* 0x000fe20000300000 */
.L_x_360:
[----:B0-----:R-:W2:Y:S04]  /*c8e0*/  LDL R3, [R1] ;  /* 0x0000000001037983 */ /* 0x001ea80000100800 */
[----:B------:R-:W3:Y:S01]  /*c8f0*/  LDL.LU R7, [R1+0x4] ;  /* 0x0000040001077983 */ /* 0x000ee20000300800 */
[----:B------:R-:W-:-:S04]  /*c900*/  VIADD R2, R0, 0x22840 ;  /* 0x0002284000027836 */ /* 0x000fc80000000000 */
[C---:B--2---:R-:W-:Y:S02]  /*c910*/  IMAD R6, R3.reuse, 0x8, R2 ;  /* 0x0000000803067824 */ /* 0x044fe400078e0202 */
[----:B------:R-:W-:Y:S01]  /*c920*/  VIADD R3, R3, 0x1 ;  /* 0x0000000103037836 */ /* 0x000fe20000000000 */
[----:B---3--:R-:W-:-:S04]  /*c930*/  SHF.L.U32 R5, R7, 0x1f, RZ ;  /* 0x0000001f07057819 */ /* 0x008fc800000006ff */
[C---:B------:R-:W-:Y:S01]  /*c940*/  ISETP.NE.AND P1, PT, R3.reuse, 0x2, PT ;  /* 0x000000020300780c */ /* 0x040fe20003f25270 */
[----:B------:R-:W0:Y:S03]  /*c950*/  SYNCS.PHASECHK.TRANS64.TRYWAIT P0, [R6+URZ], R5 ;  /* 0x00000005060075a7 */ /* 0x000e26000800017f */
[----:B------:R-:W-:Y:S02]  /*c960*/  SEL R4, RZ, 0x1, P1 ;  /* 0x00000001ff047807 */ /* 0x000fe40000800000 */
[----:B------:R-:W-:Y:S02]  /*c970*/  SEL R3, R3, RZ, P1 ;  /* 0x000000ff03037207 */ /* 0x000fe40000800000 */
[----:B------:R-:W-:-:S03]  /*c980*/  LOP3.LUT R4, R7, R4, RZ, 0x3c, !PT ;  /* 0x0000000407047212 */ /* 0x000fc600078e3cff */
[----:B------:R-:W-:Y:S01]  /*c990*/  IMAD R7, R3, 0x8, R2 ;  /* 0x0000000803077824 */ /* 0x000fe200078e0202 */
[----:B------:R-:W-:Y:S01]  /*c9a0*/  SHF.L.U32 R2, R4, 0x1f, RZ ;  /* 0x0000001f04027819 */ /* 0x000fe200000006ff */
[----:B0-----:R-:W-:Y:S06]  /*c9b0*/  @!P0 BRA `(.L_x_361) ;  /* 0x00000010007c8947 */ /* 0x001fec0003800000 */
.L_x_415:
[----:B------:R-:W2:Y:S02]  /*c9c0*/  SYNCS.PHASECHK.TRANS64.TRYWAIT P0, [R7+URZ], R2 ;  /* 0x00000002070075a7 */ /* 0x000ea4000800017f */
[----:B--2---:R-:W-:Y:S05]  /*c9d0*/  @!P0 BRA `(.L_x_362) ;  /* 0x0000001000888947 */ /* 0x004fea0003800000 */
.L_x_416:
[----:B------:R-:W-:Y:S05]  /*c9e0*/  @!P2 BRA `(.L_x_363) ;  /* 0x000000000004a947 */ /* 0x000fea0003800000 */
[----:B------:R-:W-:Y:S01]  /*c9f0*/  BPT.TRAP 0x1 ;  /* 0x000000040000795c */ /* 0x000fe20000300000 */
.L_x_363:
[----:B------:R-:W3:Y:S01]  /*ca00*/  LDL.LU R4, [R1] ;  /* 0x0000000001047983 */ /* 0x000ee20000300800 */
[----:B------:R-:W-:-:S04]  /*ca10*/  VIADD R0, R0, 0x22860 ;  /* 0x0002286000007836 */ /* 0x000fc80000000000 */
[----:B---3--:R-:W-:-:S04]  /*ca20*/  IMAD R4, R4, 0x8, R0 ;  /* 0x0000000804047824 */ /* 0x008fc800078e0200 */
[----:B------:R-:W3:Y:S02]  /*ca30*/  SYNCS.PHASECHK.TRANS64.TRYWAIT P0, [R4+URZ], R5 ;  /* 0x00000005040075a7 */ /* 0x000ee4000800017f */
[----:B---3--:R-:W-:Y:S05]  /*ca40*/  @!P0 BRA `(.L_x_364) ;  /* 0x0000001000808947 */ /* 0x008fea0003800000 */
.L_x_417:
[----:B------:R-:W-:-:S07]  /*ca50*/  IMAD R3, R3, 0x8, R0 ;  /* 0x0000000803037824 */ /* 0x000fce00078e0200 */
.L_x_365:
[----:B----4-:R4:W0:Y:S02]  /*ca60*/  SYNCS.PHASECHK.TRANS64.TRYWAIT P0, [R3+URZ], R2 ;  /* 0x00000002030075a7 */ /* 0x010824000800017f */
[----:B0-----:R-:W-:Y:S05]  /*ca70*/  @!P0 NANOSLEEP.SYNCS 0x989680 ;  /* 0x009896800000895d */ /* 0x001fea0003900000 */
[----:B------:R-:W0:Y:S02]  /*ca80*/  @!P0 SYNCS.PHASECHK.TRANS64 P0, [R3+URZ], R2 ;  /* 0x00000002030085a7 */ /* 0x000e24000800007f */
[----:B0-----:R-:W-:Y:S05]  /*ca90*/  @!P0 BRA `(.L_x_365) ;  /* 0xfffffffc00f08947 */ /* 0x001fea000383ffff */
.L_x_358:
[----:B------:R-:W-:Y:S05]  /*caa0*/  BSYNC B0 ;  /* 0x0000000000007941 */ /* 0x000fea0003800000 */
.L_x_357:
[----:B------:R-:W-:Y:S05]  /*cab0*/  EXIT ;  /* 0x000000000000794d */ /* 0x000fea0003800000 */
.L_x_244:
[----:B0-----:R0:W1:Y:S02]  /*cac0*/  SYNCS.PHASECHK.TRANS64.TRYWAIT P0, [R6+URZ+0x22800], R3 ;  /* 0x02280003060075a7 */ /* 0x001064000800017f */
[----:B-1----:R-:W-:Y:S05]  /*cad0*/  @!P0 NANOSLEEP.SYNCS 0x989680 ;  /* 0x009896800000895d */ /* 0x002fea0003900000 */
[----:B------:R-:W1:Y:S02]  /*cae0*/  @!P0 SYNCS.PHASECHK.TRANS64 P0, [R6+URZ+0x22800], R3 ;  /* 0x02280003060085a7 */ /* 0x000e64000800007f */
[----:B-1----:R-:W-:Y:S05]  /*caf0*/  @!P0 BRA `(.L_x_244) ;  /* 0xfffffffc00f08947 */ /* 0x002fea000383ffff */
[----:B------:R-:W-:Y:S05]  /*cb00*/  BRA `(.L_x_366) ;  /* 0xffffff4c003c7947 */ /* 0x000fea000383ffff */
.L_x_248:
[----:B--2---:R2:W3:Y:S02]  /*cb10*/  SYNCS.PHASECHK.TRANS64.TRYWAIT P1, [R5+URZ+0x22830], R10 ;  /* 0x0228300a050075a7 */ /* 0x0044e4000802017f */
[----:B---3--:R-:W-:Y:S05]  /*cb20*/  @!P1 NANOSLEEP.SYNCS 0x989680 ;  /* 0x009896800000995d */ /* 0x008fea0003900000 */
[----:B------:R-:W3:Y:S02]  /*cb30*/  @!P1 SYNCS.PHASECHK.TRANS64 P1, [R5+URZ+0x22830], R10 ;  /* 0x0228300a050095a7 */ /* 0x000ee4000802007f */
[----:B---3--:R-:W-:Y:S05]  /*cb40*/  @!P1 BRA `(.L_x_248) ;  /* 0xfffffffc00f09947 */ /* 0x008fea000383ffff */
[----:B------:R-:W-:Y:S05]  /*cb50*/  BRA `(.L_x_247) ;  /* 0xffffff4c00687947 */ /* 0x000fea000383ffff */
.L_x_252:
[----:B-1----:R1:W3:Y:S02]  /*cb60*/  SYNCS.PHASECHK.TRANS64.TRYWAIT P2, [R5+URZ+0x22850], R10 ;  /* 0x0228500a050075a7 */ /* 0x0022e4000804017f */
[----:B---3--:R-:W-:Y:S05]  /*cb70*/  @!P2 NANOSLEEP.SYNCS 0x989680 ;  /* 0x009896800000a95d */ /* 0x008fea0003900000 */
[----:B------:R-:W3:Y:S02]  /*cb80*/  @!P2 SYNCS.PHASECHK.TRANS64 P2, [R5+URZ+0x22850], R10 ;  /* 0x0228500a0500a5a7 */ /* 0x000ee4000804007f */
[----:B---3--:R-:W-:Y:S05]  /*cb90*/  @!P2 BRA `(.L_x_252) ;  /* 0xfffffffc00f0a947 */ /* 0x008fea000383ffff */
[----:B------:R-:W-:Y:S05]  /*cba0*/  BRA `(.L_x_251) ;  /* 0xffffff6000d87947 */ /* 0x000fea000383ffff */
.L_x_257:
[----:B-1----:R-:W-:-:S04]  /*cbb0*/  IMAD.U32 R0, RZ, RZ, UR23 ;  /* 0x00000017ff007e24 */ /* 0x002fc8000f8e00ff */
[----:B------:R1:W2:Y:S03]  /*cbc0*/  SYNCS.PHASECHK.TRANS64.TRYWAIT P3, [R0+URZ+0x22830], R5 ;  /* 0x02283005000075a7 */ /* 0x0002a6000806017f */
[----:B--2---:R-:W-:Y:S05]  /*cbd0*/  @!P3 NANOSLEEP.SYNCS 0x989680 ;  /* 0x009896800000b95d */ /* 0x004fea0003900000 */
[----:B------:R-:W2:Y:S02]  /*cbe0*/  @!P3 SYNCS.PHASECHK.TRANS64 P3, [R0+URZ+0x22830], R5 ;  /* 0x022830050000b5a7 */ /* 0x000ea4000806007f */
[----:B--2---:R-:W-:Y:S05]  /*cbf0*/  @!P3 BRA `(.L_x_257) ;  /* 0xfffffffc00ecb947 */ /* 0x004fea000383ffff */
[----:B------:R-:W-:Y:S05]  /*cc00*/  BRA `(.L_x_256) ;  /* 0xffffff6400e87947 */ /* 0x000fea000383ffff */
.L_x_261:
[----:B--2---:R2:W3:Y:S02]  /*cc10*/  SYNCS.PHASECHK.TRANS64.TRYWAIT P3, [R186+URZ+0x22850], R5 ;  /* 0x02285005ba0075a7 */ /* 0x0044e4000806017f */
[----:B---3--:R-:W-:Y:S05]  /*cc20*/  @!P3 NANOSLEEP.SYNCS 0x989680 ;  /* 0x009896800000b95d */ /* 0x008fea0003900000 */
[----:B------:R-:W3:Y:S02]  /*cc30*/  @!P3 SYNCS.PHASECHK.TRANS64 P3, [R186+URZ+0x22850], R5 ;  /* 0x02285005ba00b5a7 */ /* 0x000ee4000806007f */
[----:B---3--:R-:W-:Y:S05]  /*cc40*/  @!P3 BRA `(.L_x_261) ;  /* 0xfffffffc00f0b947 */ /* 0x008fea000383ffff */
[----:B------:R-:W-:Y:S05]  /*cc50*/  BRA `(.L_x_260) ;  /* 0xffffff8000007947 */ /* 0x000fea000383ffff */
.L_x_299:
[----:B------:R-:W0:Y:S01]  /*cc60*/  S2R R5, SR_TID.X ;  /* 0x0000000000057919 */ /* 0x000e220000002100 */
[----:B------:R-:W-:Y:S01]  /*cc70*/  BSSY B0, `(.L_x_367) ;  /* 0x000000a000007945 */ /* 0x000fe20003800000 */
[----:B------:R-:W-:Y:S02]  /*cc80*/  IMAD.MOV.U32 R12, RZ, RZ, RZ ;  /* 0x000000ffff0c7224 */ /* 0x000fe400078e00ff */
[----:B------:R-:W-:Y:S02]  /*cc90*/  IMAD.MOV.U32 R11, RZ, RZ, 0x1f ;  /* 0x0000001fff0b7424 */ /* 0x000fe400078e00ff */
[----:B------:R-:W-:Y:S01]  /*cca0*/  IMAD.MOV.U32 R15, RZ, RZ, -0x1 ;  /* 0xffffffffff0f7424 */ /* 0x000fe200078e00ff */
[----:B0-----:R-:W-:-:S04]  /*ccb0*/  SHF.R.U32.HI R5, RZ, 0x5, R5 ;  /* 0x00000005ff057819 */ /* 0x001fc80000011605 */
[----:B------:R-:W-:-:S05]  /*ccc0*/  LOP3.LUT R5, R5, 0x3, RZ, 0xc0, !PT ;  /* 0x0000000305057812 */ /* 0x000fca00078ec0ff */
[----:B------:R-:W-:-:S07]  /*ccd0*/  IMAD.MOV.U32 R13, RZ, RZ, R5 ;  /* 0x000000ffff0d7224 */ /* 0x000fce00078e0005 */
[----:B------:R-:W-:Y:S05]  /*cce0*/  WARPSYNC.COLLECTIVE R15, `(.L_x_368) ;  /* 0x000000000f087348 */ /* 0x000fea0003c00000 */
[----:B------:R0:W1:Y:S02]  /*ccf0*/  SHFL.IDX P6, R14, R13, R12, R11 ;  /* 0x0000000c0d0e7389 */ /* 0x00006400000c000b */
[----:B01----:R-:W-:Y:S01]  /*cd00*/  ENDCOLLECTIVE ;  /* 0x000000000000791b */ /* 0x003fe20003800000 */
.L_x_368:
[----:B------:R-:W-:Y:S05]  /*cd10*/  BSYNC B0 ;  /* 0x0000000000007941 */ /* 0x000fea0003800000 */
.L_x_367:
[----:B------:R-:W-:Y:S05]  /*cd20*/  BRA `(.L_x_369) ;  /* 0xffffffcc003c7947 */ /* 0x000fea000383ffff */
.L_x_300:
[----:B------:R-:W-:Y:S01]  /*cd30*/  BSSY B0, `(.L_x_370) ;  /* 0x0000006000007945 */ /* 0x000fe20003800000 */
[----:B------:R-:W-:-:S07]  /*cd40*/  IMAD.MOV.U32 R15, RZ, RZ, -0x1 ;  /* 0xffffffffff0f7424 */ /* 0x000fce00078e00ff */
[----:B------:R-:W-:Y:S05]  /*cd50*/  WARPSYNC.COLLECTIVE R15, `(.L_x_371) ;  /* 0x000000000f0c7348 */ /* 0x000fea0003c00000 */
[----:B------:R-:W-:Y:S02]  /*cd60*/  ELECT P6, UR62, PT ;  /* 0x00000000003e782f */ /* 0x000fe400038c0000 */
[----:B------:R-:W-:Y:S01]  /*cd70*/  MOV R14, UR62 ;  /* 0x0000003e000e7c02 */ /* 0x000fe20008000f00 */
[----:B------:R-:W-:Y:S10]  /*cd80*/  ENDCOLLECTIVE ;  /* 0x000000000000791b */ /* 0x000ff40003800000 */
.L_x_371:
[----:B------:R-:W-:Y:S05]  /*cd90*/  BSYNC B0 ;  /* 0x0000000000007941 */ /* 0x000fea0003800000 */
.L_x_370:
[----:B------:R-:W-:Y:S05]  /*cda0*/  BRA `(.L_x_372) ;  /* 0xffffffcc00347947 */ /* 0x000fea000383ffff */
.L_x_303:
[----:B0-----:R0:W1:Y:S02]  /*cdb0*/  SYNCS.PHASECHK.TRANS64.TRYWAIT P0, [R8+URZ+0x22840], R10 ;  /* 0x0228400a080075a7 */ /* 0x001064000800017f */
[----:B-1----:R-:W-:Y:S05]  /*cdc0*/  @!P0 NANOSLEEP.SYNCS 0x989680 ;  /* 0x009896800000895d */ /* 0x002fea0003900000 */
[----:B------:R-:W1:Y:S02]  /*cdd0*/  @!P0 SYNCS.PHASECHK.TRANS64 P0, [R8+URZ+0x22840], R10 ;  /* 0x0228400a080085a7 */ /* 0x000e64000800007f */
[----:B-1----:R-:W-:Y:S05]  /*cde0*/  @!P0 BRA `(.L_x_303) ;  /* 0xfffffffc00f08947 */ /* 0x002fea000383ffff */
[----:B------:R-:W-:Y:S05]  /*cdf0*/  BRA `(.L_x_373) ;  /* 0xffffffcc00a47947 */ /* 0x000fea000383ffff */
.L_x_306:
[----:B0-----:R-:W0:Y:S01]  /*ce00*/  S2R R10, SR_CgaCtaId ;  /* 0x00000000000a7919 */ /* 0x001e220000008800 */
[----:B------:R-:W-:-:S04]  /*ce10*/  MOV R8, 0x400 ;  /* 0x0000040000087802 */ /* 0x000fc80000000f00 */
[----:B0-----:R-:W-:-:S04]  /*ce20*/  LEA R8, R10, R8, 0x18 ;  /* 0x000000080a087211 */ /* 0x001fc800078ec0ff */
[----:B------:R0:W1:Y:S03]  /*ce30*/  SYNCS.PHASECHK.TRANS64.TRYWAIT P0, [R8+URZ+0x22820], R6 ;  /* 0x02282006080075a7 */ /* 0x000066000800017f */
[----:B-1----:R-:W-:Y:S05]  /*ce40*/  @!P0 NANOSLEEP.SYNCS 0x989680 ;  /* 0x009896800000895d */ /* 0x002fea0003900000 */
[----:B------:R-:W1:Y:S02]  /*ce50*/  @!P0 SYNCS.PHASECHK.TRANS64 P0, [R8+URZ+0x22820], R6 ;  /* 0x02282006080085a7 */ /* 0x000e64000800007f */
[----:B-1----:R-:W-:Y:S05]  /*ce60*/  @!P0 BRA `(.L_x_306) ;  /* 0xfffffffc00e48947 */ /* 0x002fea000383ffff */
[----:B------:R-:W-:Y:S05]  /*ce70*/  BRA `(.L_x_374) ;  /* 0xffffffd000847947 */ /* 0x000fea000383ffff */
.L_x_309:
[----:B0-----:R0:W1:Y:S02]  /*ce80*/  SYNCS.PHASECHK.TRANS64.TRYWAIT P0, [R8+URZ+0x22860], R6 ;  /* 0x02286006080075a7 */ /* 0x001064000800017f */
[----:B-1----:R-:W-:Y:S05]  /*ce90*/  @!P0 NANOSLEEP.SYNCS 0x989680 ;  /* 0x009896800000895d */ /* 0x002fea0003900000 */
[----:B------:R-:W1:Y:S02]  /*cea0*/  @!P0 SYNCS.PHASECHK.TRANS64 P0, [R8+URZ+0x22860], R6 ;  /* 0x02286006080085a7 */ /* 0x000e64000800007f */
[----:B-1----:R-:W-:Y:S05]  /*ceb0*/  @!P0 BRA `(.L_x_309) ;  /* 0xfffffffc00f08947 */ /* 0x002fea000383ffff */
[----:B------:R-:W-:Y:S05]  /*cec0*/  BRA `(.L_x_375) ;  /* 0xffffffd000a07947 */ /* 0x000fea000383ffff */
.L_x_318:
[----:B-1----:R1:W2:Y:S02]  /*ced0*/  SYNCS.PHASECHK.TRANS64.TRYWAIT P0, [R3+URZ+0x22840], R6 ;  /* 0x02284006030075a7 */ /* 0x0022a4000800017f */
[----:B--2---:R-:W-:Y:S05]  /*cee0*/  @!P0 NANOSLEEP.SYNCS 0x989680 ;  /* 0x009896800000895d */ /* 0x004fea0003900000 */
[----:B------:R-:W2:Y:S02]  /*cef0*/  @!P0 SYNCS.PHASECHK.TRANS64 P0, [R3+URZ+0x22840], R6 ;  /* 0x02284006030085a7 */ /* 0x000ea4000800007f */
[----:B--2---:R-:W-:Y:S05]  /*cf00*/  @!P0 BRA `(.L_x_318) ;  /* 0xfffffffc00f08947 */ /* 0x004fea000383ffff */
[----:B------:R-:W-:Y:S05]  /*cf10*/  BRA `(.L_x_376) ;  /* 0xffffffd800287947 */ /* 0x000fea000383ffff */
.L_x_320:
[----:B--2---:R2:W3:Y:S02]  /*cf20*/  SYNCS.PHASECHK.TRANS64.TRYWAIT P0, [R3+URZ+0x22860], R6 ;  /* 0x02286006030075a7 */ /* 0x0044e4000800017f */
[----:B---3--:R-:W-:Y:S05]  /*cf30*/  @!P0 NANOSLEEP.SYNCS 0x989680 ;  /* 0x009896800000895d */ /* 0x008fea0003900000 */
[----:B------:R-:W3:Y:S02]  /*cf40*/  @!P0 SYNCS.PHASECHK.TRANS64 P0, [R3+URZ+0x22860], R6 ;  /* 0x02286006030085a7 */ /* 0x000ee4000800007f */
[----:B---3--:R-:W-:Y:S05]  /*cf50*/  @!P0 BRA `(.L_x_320) ;  /* 0xfffffffc00f08947 */ /* 0x008fea000383ffff */
[----:B------:R-:W-:Y:S05]  /*cf60*/  BRA `(.L_x_377) ;  /* 0xffffffd800987947 */ /* 0x000fea000383ffff */
.L_x_325:
[----:B--2---:R2:W3:Y:S02]  /*cf70*/  SYNCS.PHASECHK.TRANS64.TRYWAIT P0, [R2+URZ+0x22840], R3 ;  /* 0x02284003020075a7 */ /* 0x0044e4000800017f */
[----:B---3--:R-:W-:Y:S05]  /*cf80*/  @!P0 NANOSLEEP.SYNCS 0x989680 ;  /* 0x009896800000895d */ /* 0x008fea0003900000 */
[----:B------:R-:W3:Y:S02]  /*cf90*/  @!P0 SYNCS.PHASECHK.TRANS64 P0, [R2+URZ+0x22840], R3 ;  /* 0x02284003020085a7 */ /* 0x000ee4000800007f */
[----:B---3--:R-:W-:Y:S05]  /*cfa0*/  @!P0 BRA `(.L_x_325) ;  /* 0xfffffffc00f08947 */ /* 0x008fea000383ffff */
[----:B------:R-:W-:Y:S05]  /*cfb0*/  BRA `(.L_x_378) ;  /* 0xffffffdc00e47947 */ /* 0x000fea000383ffff */
.L_x_327:
[----:B-1----:R1:W3:Y:S02]  /*cfc0*/  SYNCS.PHASECHK.TRANS64.TRYWAIT P1, [R2+URZ+0x22860], R3 ;  /* 0x02286003020075a7 */ /* 0x0022e4000802017f */
[----:B---3--:R-:W-:Y:S05]  /*cfd0*/  @!P1 NANOSLEEP.SYNCS 0x989680 ;  /* 0x009896800000995d */ /* 0x008fea0003900000 */
[----:B------:R-:W3:Y:S02]  /*cfe0*/  @!P1 SYNCS.PHASECHK.TRANS64 P1, [R2+URZ+0x22860], R3 ;  /* 0x02286003020095a7 */ /* 0x000ee4000802007f */
[----:B---3--:R-:W-:Y:S05]  /*cff0*/  @!P1 BRA `(.L_x_327) ;  /* 0xfffffffc00f09947 */ /* 0x008fea000383ffff */
[----:B------:R-:W-:Y:S05]  /*d000*/  BRA `(.L_x_379) ;  /* 0xffffffe000507947 */ /* 0x000fea000383ffff */
.L_x_332:
[----:B---3--:R3:W4:Y:S02]  /*d010*/  SYNCS.PHASECHK.TRANS64.TRYWAIT P0, [R2+URZ+0x22840], R3 ;  /* 0x02284003020075a7 */ /* 0x008724000800017f */
[----:B----4-:R-:W-:Y:S05]  /*d020*/  @!P0 NANOSLEEP.SYNCS 0x989680 ;  /* 0x009896800000895d */ /* 0x010fea0003900000 */
[----:B------:R-:W4:Y:S02]  /*d030*/  @!P0 SYNCS.PHASECHK.TRANS64 P0, [R2+URZ+0x22840], R3 ;  /* 0x02284003020085a7 */ /* 0x000f24000800007f */
[----:B----4-:R-:W-:Y:S05]  /*d040*/  @!P0 BRA `(.L_x_332) ;  /* 0xfffffffc00f08947 */ /* 0x010fea000383ffff */
[----:B------:R-:W-:Y:S05]  /*d050*/  BRA `(.L_x_380) ;  /* 0xffffffe4007c7947 */ /* 0x000fea000383ffff */
.L_x_334:
[----:B-1----:R1:W2:Y:S02]  /*d060*/  SYNCS.PHASECHK.TRANS64.TRYWAIT P1, [R2+URZ+0x22860], R3 ;  /* 0x02286003020075a7 */ /* 0x0022a4000802017f */
[----:B--2---:R-:W-:Y:S05]  /*d070*/  @!P1 NANOSLEEP.SYNCS 0x989680 ;  /* 0x009896800000995d */ /* 0x004fea0003900000 */
[----:B------:R-:W2:Y:S02]  /*d080*/  @!P1 SYNCS.PHASECHK.TRANS64 P1, [R2+URZ+0x22860], R3 ;  /* 0x02286003020095a7 */ /* 0x000ea4000802007f */
[----:B--2---:R-:W-:Y:S05]  /*d090*/  @!P1 BRA `(.L_x_334) ;  /* 0xfffffffc00f09947 */ /* 0x004fea000383ffff */
[----:B------:R-:W-:Y:S05]  /*d0a0*/  BRA `(.L_x_381) ;  /* 0xffffffe400ec7947 */ /* 0x000fea000383ffff */
.L_x_339:
[----:B------:R-:W-:Y:S01]  /*d0b0*/  BSSY B0, `(.L_x_382) ;  /* 0x0000008000007945 */ /* 0x000fe20003800000 */
[----:B------:R-:W-:Y:S02]  /*d0c0*/  IMAD.MOV.U32 R13, RZ, RZ, R16 ;  /* 0x000000ffff0d7224 */ /* 0x000fe400078e0010 */
[----:B-1----:R-:W-:Y:S02]  /*d0d0*/  IMAD.MOV.U32 R12, RZ, RZ, RZ ;  /* 0x000000ffff0c7224 */ /* 0x002fe400078e00ff */
[----:B------:R-:W-:Y:S02]  /*d0e0*/  IMAD.MOV.U32 R11, RZ, RZ, 0x1f ;  /* 0x0000001fff0b7424 */ /* 0x000fe400078e00ff */
[----:B0-----:R-:W-:-:S07]  /*d0f0*/  IMAD.MOV.U32 R15, RZ, RZ, -0x1 ;  /* 0xffffffffff0f7424 */ /* 0x001fce00078e00ff */
[----:B--2---:R-:W-:Y:S05]  /*d100*/  WARPSYNC.COLLECTIVE R15, `(.L_x_383) ;  /* 0x000000000f087348 */ /* 0x004fea0003c00000 */
[----:B------:R0:W1:Y:S02]  /*d110*/  SHFL.IDX P6, R14, R13, R12, R11 ;  /* 0x0000000c0d0e7389 */ /* 0x00006400000c000b */
[----:B012---:R-:W-:Y:S01]  /*d120*/  ENDCOLLECTIVE ;  /* 0x000000000000791b */ /* 0x007fe20003800000 */
.L_x_383:
[----:B------:R-:W-:Y:S05]  /*d130*/  BSYNC B0 ;  /* 0x0000000000007941 */ /* 0x000fea0003800000 */
.L_x_382:
[----:B------:R-:W-:Y:S02]  /*d140*/  IMAD.MOV.U32 R13, RZ, RZ, R16 ;  /* 0x000000ffff0d7224 */ /* 0x000fe400078e0010 */
[----:B------:R-:W-:Y:S02]  /*d150*/  IMAD.MOV.U32 R12, RZ, RZ, 0x1 ;  /* 0x00000001ff0c7424 */ /* 0x000fe400078e00ff */
[----:B------:R-:W-:Y:S02]  /*d160*/  IMAD.MOV.U32 R11, RZ, RZ, 0x1f ;  /* 0x0000001fff0b7424 */ /* 0x000fe400078e00ff */
[----:B------:R-:W-:Y:S02]  /*d170*/  IMAD.MOV.U32 R15, RZ, RZ, -0x1 ;  /* 0xffffffffff0f7424 */ /* 0x000fe400078e00ff */
[----:B------:R-:W-:-:S07]  /*d180*/  IMAD.MOV.U32 R4, RZ, RZ, R14 ;  /* 0x000000ffff047224 */ /* 0x000fce00078e000e */
[----:B------:R-:W-:Y:S05]  /*d190*/  WARPSYNC.COLLECTIVE R15, `(.L_x_384) ;  /* 0x000000000f087348 */ /* 0x000fea0003c00000 */
[----:B------:R0:W1:Y:S02]  /*d1a0*/  SHFL.IDX P6, R14, R13, R12, R11 ;  /* 0x0000000c0d0e7389 */ /* 0x00006400000c000b */
[----:B01----:R-:W-:Y:S01]  /*d1b0*/  ENDCOLLECTIVE ;  /* 0x000000000000791b */ /* 0x003fe20003800000 */
.L_x_384:
[----:B------:R-:W-:Y:S01]  /*d1c0*/  IMAD.MOV.U32 R5, RZ, RZ, R14 ;  /* 0x000000ffff057224 */ /* 0x000fe200078e000e */
[----:B------:R-:W-:Y:S06]  /*d1d0*/  BRA `(.L_x_385) ;  /* 0xffffffe800e07947 */ /* 0x000fec000383ffff */
.L_x_342:
[----:B------:R-:W-:Y:S01]  /*d1e0*/  BSSY B0, `(.L_x_386) ;  /* 0x0000008000007945 */ /* 0x000fe20003800000 */
[----:B-----5:R-:W-:Y:S02]  /*d1f0*/  IMAD.MOV.U32 R13, RZ, RZ, R3 ;  /* 0x000000ffff0d7224 */ /* 0x020fe400078e0003 */
[----:B-1----:R-:W-:Y:S02]  /*d200*/  IMAD.MOV.U32 R12, RZ, RZ, 0x1 ;  /* 0x00000001ff0c7424 */ /* 0x002fe400078e00ff */
[----:B------:R-:W-:Y:S02]  /*d210*/  IMAD.MOV.U32 R11, RZ, RZ, RZ ;  /* 0x000000ffff0b7224 */ /* 0x000fe400078e00ff */
[----:B------:R-:W-:-:S07]  /*d220*/  IMAD.MOV.U32 R15, RZ, RZ, -0x1 ;  /* 0xffffffffff0f7424 */ /* 0x000fce00078e00ff */
[----:B0-234-:R-:W-:Y:S05]  /*d230*/  WARPSYNC.COLLECTIVE R15, `(.L_x_387) ;  /* 0x000000000f087348 */ /* 0x01dfea0003c00000 */
[----:B------:R1:W0:Y:S02]  /*d240*/  SHFL.UP P6, R14, R13, R12, R11 ;  /* 0x0400000c0d0e7389 */ /* 0x00022400000c000b */
[----:B01234-:R-:W-:Y:S01]  /*d250*/  ENDCOLLECTIVE ;  /* 0x000000000000791b */ /* 0x01ffe20003800000 */
.L_x_387:
[----:B------:R-:W-:Y:S05]  /*d260*/  BSYNC B0 ;  /* 0x0000000000007941 */ /* 0x000fea0003800000 */
.L_x_386:
[----:B------:R-:W-:Y:S01]  /*d270*/  ISETP.NE.AND P0, PT, R8, RZ, PT ;  /* 0x000000ff0800720c */ /* 0x000fe20003f05270 */
[----:B------:R-:W-:Y:S02]  /*d280*/  IMAD.MOV.U32 R12, RZ, RZ, 0x2 ;  /* 0x00000002ff0c7424 */ /* 0x000fe400078e00ff */
[----:B------:R-:W-:Y:S01]  /*d290*/  IMAD.MOV.U32 R11, RZ, RZ, RZ ;  /* 0x000000ffff0b7224 */ /* 0x000fe200078e00ff */
[----:B------:R-:W-:Y:S01]  /*d2a0*/  SEL R14, R14, RZ, P0 ;  /* 0x000000ff0e0e7207 */ /* 0x000fe20000000000 */
[----:B------:R-:W-:Y:S01]  /*d2b0*/  IMAD.MOV.U32 R15, RZ, RZ, -0x1 ;  /* 0xffffffffff0f7424 */ /* 0x000fe200078e00ff */
[----:B------:R-:W-:-:S03]  /*d2c0*/  ISETP.GE.U32.AND P0, PT, R8, 0x2, PT ;  /* 0x000000020800780c */ /* 0x000fc60003f06070 */
[----:B------:R-:W-:-:S10]  /*d2d0*/  IMAD.IADD R13, R3, 0x1, R14 ;  /* 0x00000001030d7824 */ /* 0x000fd400078e020e */
[----:B------:R-:W-:Y:S05]  /*d2e0*/  WARPSYNC.COLLECTIVE R15, `(.L_x_388) ;  /* 0x000000000f087348 */ /* 0x000fea0003c00000 */
[----:B------:R0:W1:Y:S02]  /*d2f0*/  SHFL.UP P6, R14, R13, R12, R11 ;  /* 0x0400000c0d0e7389 */ /* 0x00006400000c000b */
[----:B01----:R-:W-:Y:S01]  /*d300*/  ENDCOLLECTIVE ;  /* 0x000000000000791b */ /* 0x003fe20003800000 */
.L_x_388:
[----:B------:R-:W-:Y:S01]  /*d310*/  IMAD.MOV.U32 R12, RZ, RZ, 0x4 ;  /* 0x00000004ff0c7424 */ /* 0x000fe200078e00ff */
[----:B------:R-:W-:Y:S02]  /*d320*/  SEL R2, R14, RZ, P0 ;  /* 0x000000ff0e027207 */ /* 0x000fe40000000000 */
[----:B------:R-:W-:-:S03]  /*d330*/  ISETP.GE.U32.AND P0, PT, R8, 0x4, PT ;  /* 0x000000040800780c */ /* 0x000fc60003f06070 */
[----:B------:R-:W-:-:S04]  /*d340*/  IMAD.IADD R2, R13, 0x1, R2 ;  /* 0x000000010d027824 */ /* 0x000fc800078e0202 */
[----:B------:R-:W-:-:S07]  /*d350*/  IMAD.MOV.U32 R13, RZ, RZ, R2 ;  /* 0x000000ffff0d7224 */ /* 0x000fce00078e0002 */
[----:B------:R-:W-:Y:S05]  /*d360*/  WARPSYNC.COLLECTIVE R15, `(.L_x_389) ;  /* 0x000000000f087348 */ /* 0x000fea0003c00000 */
[----:B------:R0:W1:Y:S02]  /*d370*/  SHFL.UP P6, R14, R13, R12, R11 ;  /* 0x0400000c0d0e7389 */ /* 0x00006400000c000b */
[----:B01----:R-:W-:Y:S01]  /*d380*/  ENDCOLLECTIVE ;  /* 0x000000000000791b */ /* 0x003fe20003800000 */
.L_x_389:
        /* <DEDUP_REMOVED lines=8> */
.L_x_390:
        /* <DEDUP_REMOVED lines=8> */
.L_x_391:
[----:B------:R-:W-:Y:S02]  /*d490*/  IMAD.MOV.U32 R12, RZ, RZ, 0x1f ;  /* 0x0000001fff0c7424 */ /* 0x000fe400078e00ff */
[----:B------:R-:W-:Y:S01]  /*d4a0*/  IMAD.MOV.U32 R11, RZ, RZ, 0x1f ;  /* 0x0000001fff0b7424 */ /* 0x000fe200078e00ff */
[----:B------:R-:W-:-:S05]  /*d4b0*/  SEL R2, R14, RZ, P0 ;  /* 0x000000ff0e027207 */ /* 0x000fca0000000000 */
[----:B------:R-:W-:-:S04]  /*d4c0*/  IMAD.IADD R2, R7, 0x1, R2 ;  /* 0x0000000107027824 */ /* 0x000fc800078e0202 */
[----:B------:R-:W-:-:S07]  /*d4d0*/  IMAD.MOV.U32 R13, RZ, RZ, R2 ;  /* 0x000000ffff0d7224 */ /* 0x000fce00078e0002 */
[----:B------:R-:W-:Y:S05]  /*d4e0*/  WARPSYNC.COLLECTIVE R15, `(.L_x_392) ;  /* 0x000000000f087348 */ /* 0x000fea0003c00000 */
[----:B------:R0:W1:Y:S02]  /*d4f0*/  SHFL.IDX P6, R14, R13, R12, R11 ;  /* 0x0000000c0d0e7389 */ /* 0x00006400000c000b */
[----:B01----:R-:W-:Y:S01]  /*d500*/  ENDCOLLECTIVE ;  /* 0x000000000000791b */ /* 0x003fe20003800000 */
.L_x_392:
[----:B------:R-:W-:Y:S05]  /*d510*/  BRA `(.L_x_393) ;  /* 0xffffffe800a47947 */ /* 0x000fea000383ffff */
.L_x_347:
[----:B------:R-:W-:Y:S01]  /*d520*/  BSSY B0, `(.L_x_394) ;  /* 0x0000008000007945 */ /* 0x000fe20003800000 */
[----:B-----5:R-:W-:Y:S02]  /*d530*/  IMAD.MOV.U32 R13, RZ, RZ, R3 ;  /* 0x000000ffff0d7224 */ /* 0x020fe400078e0003 */
[----:B-1----:R-:W-:Y:S02]  /*d540*/  IMAD.MOV.U32 R12, RZ, RZ, 0x1 ;  /* 0x00000001ff0c7424 */ /* 0x002fe400078e00ff */
[----:B------:R-:W-:Y:S02]  /*d550*/  IMAD.MOV.U32 R11, RZ, RZ, RZ ;  /* 0x000000ffff0b7224 */ /* 0x000fe400078e00ff */
[----:B------:R-:W-:-:S07]  /*d560*/  IMAD.MOV.U32 R15, RZ, RZ, -0x1 ;  /* 0xffffffffff0f7424 */ /* 0x000fce00078e00ff */
[----:B0-----:R-:W-:Y:S05]  /*d570*/  WARPSYNC.COLLECTIVE R15, `(.L_x_395) ;  /* 0x000000000f087348 */ /* 0x001fea0003c00000 */
[----:B------:R1:W2:Y:S02]  /*d580*/  SHFL.UP P6, R14, R13, R12, R11 ;  /* 0x0400000c0d0e7389 */ /* 0x0002a400000c000b */
[----:B012---:R-:W-:Y:S01]  /*d590*/  ENDCOLLECTIVE ;  /* 0x000000000000791b */ /* 0x007fe20003800000 */
.L_x_395:
[----:B------:R-:W-:Y:S05]  /*d5a0*/  BSYNC B0 ;  /* 0x0000000000007941 */ /* 0x000fea0003800000 */
.L_x_394:
        /* <DEDUP_REMOVED lines=10> */
.L_x_396:
        /* <DEDUP_REMOVED lines=8> */
.L_x_397:
        /* <DEDUP_REMOVED lines=8> */
.L_x_398:
        /* <DEDUP_REMOVED lines=8> */
.L_x_399:
        /* <DEDUP_REMOVED lines=8> */
.L_x_400:
[----:B------:R-:W-:Y:S05]  /*d850*/  BRA `(.L_x_401) ;  /* 0xffffffe800887947 */ /* 0x000fea000383ffff */
.L_x_349:
[----:B------:R-:W-:Y:S01]  /*d860*/  BSSY B0, `(.L_x_402) ;  /* 0x0000006000007945 */ /* 0x000fe20003800000 */
[----:B------:R-:W-:Y:S01]  /*d870*/  PLOP3.LUT P6, PT, P6, PT, PT, 0x8, 0x0 ;  /* 0x000000000000781c */ /* 0x000fe200037ce170 */
[----:B------:R-:W-:-:S12]  /*d880*/  IMAD.MOV.U32 R15, RZ, RZ, -0x1 ;  /* 0xffffffffff0f7424 */ /* 0x000fd800078e00ff */
[----:B01----:R-:W-:Y:S05]  /*d890*/  WARPSYNC.COLLECTIVE R15, `(.L_x_403) ;  /* 0x000000000f087348 */ /* 0x003fea0003c00000 */
[----:B------:R-:W-:Y:S01]  /*d8a0*/  VOTE.ANY R14, PT, P6 ;  /* 0x00000000000e7806 */ /* 0x000fe200030e0100 */
[----:B01----:R-:W-:Y:S06]  /*d8b0*/  ENDCOLLECTIVE ;  /* 0x000000000000791b */ /* 0x003fec0003800000 */
.L_x_403:
[----:B------:R-:W-:Y:S05]  /*d8c0*/  BSYNC B0 ;  /* 0x0000000000007941 */ /* 0x000fea0003800000 */
.L_x_402:
[----:B------:R-:W-:Y:S02]  /*d8d0*/  IMAD.MOV.U32 R7, RZ, RZ, R14 ;  /* 0x000000ffff077224 */ /* 0x000fe400078e000e */
[----:B------:R-:W-:Y:S02]  /*d8e0*/  IMAD.MOV.U32 R13, RZ, RZ, R3 ;  /* 0x000000ffff0d7224 */ /* 0x000fe400078e0003 */
[----:B------:R-:W0:Y:S01]  /*d8f0*/  POPC R5, R7 ;  /* 0x0000000700057309 */ /* 0x000e220000000000 */
[----:B------:R-:W-:Y:S02]  /*d900*/  IMAD.MOV.U32 R11, RZ, RZ, 0x1f ;  /* 0x0000001fff0b7424 */ /* 0x000fe400078e00ff */
[----:B------:R-:W-:Y:S02]  /*d910*/  IMAD.MOV.U32 R15, RZ, RZ, -0x1 ;  /* 0xffffffffff0f7424 */ /* 0x000fe400078e00ff */
[----:B0-----:R-:W-:-:S07]  /*d920*/  IMAD.MOV.U32 R12, RZ, RZ, R5 ;  /* 0x000000ffff0c7224 */ /* 0x001fce00078e0005 */
[----:B------:R-:W-:Y:S05]  /*d930*/  WARPSYNC.COLLECTIVE R15, `(.L_x_404) ;  /* 0x000000000f087348 */ /* 0x000fea0003c00000 */
[----:B------:R0:W1:Y:S02]  /*d940*/  SHFL.IDX P6, R14, R13, R12, R11 ;  /* 0x0000000c0d0e7389 */ /* 0x00006400000c000b */
[----:B01----:R-:W-:Y:S01]  /*d950*/  ENDCOLLECTIVE ;  /* 0x000000000000791b */ /* 0x003fe20003800000 */
.L_x_404:
[----:B------:R-:W-:Y:S01]  /*d960*/  IMAD.MOV.U32 R17, RZ, RZ, R14 ;  /* 0x000000ffff117224 */ /* 0x000fe200078e000e */
[----:B------:R-:W-:Y:S06]  /*d970*/  BRA `(.L_x_405) ;  /* 0xffffffe800787947 */ /* 0x000fec000383ffff */
.L_x_351:
[----:B------:R-:W-:Y:S01]  /*d980*/  BSSY B0, `(.L_x_406) ;  /* 0x0000007000007945 */ /* 0x000fe20003800000 */
[----:B------:R-:W-:Y:S02]  /*d990*/  IMAD.MOV.U32 R13, RZ, RZ, R2 ;  /* 0x000000ffff0d7224 */ /* 0x000fe400078e0002 */
[----:B------:R-:W-:Y:S02]  /*d9a0*/  IMAD.MOV.U32 R11, RZ, RZ, 0x1f ;  /* 0x0000001fff0b7424 */ /* 0x000fe400078e00ff */
[----:B------:R-:W-:-:S07]  /*d9b0*/  IMAD.MOV.U32 R15, RZ, RZ, -0x1 ;  /* 0xffffffffff0f7424 */ /* 0x000fce00078e00ff */
[----:B0-23--:R-:W-:Y:S05]  /*d9c0*/  WARPSYNC.COLLECTIVE R15, `(.L_x_407) ;  /* 0x000000000f087348 */ /* 0x00dfea0003c00000 */
[----:B------:R1:W4:Y:S02]  /*d9d0*/  SHFL.IDX P6, R14, R13, R12, R11 ;  /* 0x0000000c0d0e7389 */ /* 0x00032400000c000b */
[----:B01234-:R-:W-:Y:S01]  /*d9e0*/  ENDCOLLECTIVE ;  /* 0x000000000000791b */ /* 0x01ffe20003800000 */
.L_x_407:
[----:B------:R-:W-:Y:S05]  /*d9f0*/  BSYNC B0 ;  /* 0x0000000000007941 */ /* 0x000fea0003800000 */
.L_x_406:
[----:B------:R-:W-:Y:S05]  /*da00*/  BRA `(.L_x_350) ;  /* 0xffffffe800707947 */ /* 0x000fea000383ffff */
.L_x_355:
[----:B0-----:R0:W2:Y:S02]  /*da10*/  SYNCS.PHASECHK.TRANS64.TRYWAIT P0, [R0+URZ+0x22820], R3 ;  /* 0x02282003000075a7 */ /* 0x0010a4000800017f */
[----:B--2---:R-:W-:Y:S05]  /*da20*/  @!P0 NANOSLEEP.SYNCS 0x989680 ;  /* 0x009896800000895d */ /* 0x004fea0003900000 */
[----:B------:R-:W2:Y:S02]  /*da30*/  @!P0 SYNCS.PHASECHK.TRANS64 P0, [R0+URZ+0x22820], R3 ;  /* 0x02282003000085a7 */ /* 0x000ea4000800007f */
[----:B--2---:R-:W-:Y:S05]  /*da40*/  @!P0 BRA `(.L_x_355) ;  /* 0xfffffffc00f08947 */ /* 0x004fea000383ffff */
[----:B------:R-:W-:Y:S05]  /*da50*/  BRA `(.L_x_408) ;  /* 0xffffffec00547947 */ /* 0x000fea000383ffff */
.L_x_356:
[----:B------:R-:W2:Y:S01]  /*da60*/  S2R R2, SR_TID.X ;  /* 0x0000000000027919 */ /* 0x000ea20000002100 */
[----:B------:R-:W-:Y:S01]  /*da70*/  BSSY B0, `(.L_x_409) ;  /* 0x000000a000007945 */ /* 0x000fe20003800000 */
[----:B-1----:R-:W-:Y:S02]  /*da80*/  IMAD.MOV.U32 R12, RZ, RZ, RZ ;  /* 0x000000ffff0c7224 */ /* 0x002fe400078e00ff */
[----:B------:R-:W-:Y:S02]  /*da90*/  IMAD.MOV.U32 R11, RZ, RZ, 0x1f ;  /* 0x0000001fff0b7424 */ /* 0x000fe400078e00ff */
[----:B------:R-:W-:Y:S01]  /*daa0*/  IMAD.MOV.U32 R15, RZ, RZ, -0x1 ;  /* 0xffffffffff0f7424 */ /* 0x000fe200078e00ff */
[----:B--2---:R-:W-:-:S04]  /*dab0*/  SHF.R.U32.HI R2, RZ, 0x5, R2 ;  /* 0x00000005ff027819 */ /* 0x004fc80000011602 */
[----:B------:R-:W-:-:S05]  /*dac0*/  LOP3.LUT R2, R2, 0x3, RZ, 0xc0, !PT ;  /* 0x0000000302027812 */ /* 0x000fca00078ec0ff */
[----:B------:R-:W-:-:S07]  /*dad0*/  IMAD.MOV.U32 R13, RZ, RZ, R2 ;  /* 0x000000ffff0d7224 */ /* 0x000fce00078e0002 */
[----:B0-----:R-:W-:Y:S05]  /*dae0*/  WARPSYNC.COLLECTIVE R15, `(.L_x_410) ;  /* 0x000000000f087348 */ /* 0x001fea0003c00000 */
[----:B------:R1:W2:Y:S02]  /*daf0*/  SHFL.IDX P6, R14, R13, R12, R11 ;  /* 0x0000000c0d0e7389 */ /* 0x0002a400000c000b */
[----:B012---:R-:W-:Y:S01]  /*db00*/  ENDCOLLECTIVE ;  /* 0x000000000000791b */ /* 0x007fe20003800000 */
.L_x_410:
[----:B------:R-:W-:Y:S05]  /*db10*/  BSYNC B0 ;  /* 0x0000000000007941 */ /* 0x000fea0003800000 */
.L_x_409:
[----:B------:R-:W-:Y:S05]  /*db20*/  BRA `(.L_x_411) ;  /* 0xffffffec003c7947 */ /* 0x000fea000383ffff */
.L_x_359:
[----:B------:R-:W-:Y:S01]  /*db30*/  BSSY B1, `(.L_x_412) ;  /* 0x0000006000017945 */ /* 0x000fe20003800000 */
[----:B------:R-:W-:-:S07]  /*db40*/  IMAD.MOV.U32 R15, RZ, RZ, -0x1 ;  /* 0xffffffffff0f7424 */ /* 0x000fce00078e00ff */
[----:B012---:R-:W-:Y:S05]  /*db50*/  WARPSYNC.COLLECTIVE R15, `(.L_x_413) ;  /* 0x000000000f0c7348 */ /* 0x007fea0003c00000 */
[----:B------:R-:W-:Y:S02]  /*db60*/  ELECT P6, UR62, PT ;  /* 0x00000000003e782f */ /* 0x000fe400038c0000 */
[----:B------:R-:W-:Y:S01]  /*db70*/  MOV R14, UR62 ;  /* 0x0000003e000e7c02 */ /* 0x000fe20008000f00 */
[----:B012---:R-:W-:Y:S10]  /*db80*/  ENDCOLLECTIVE ;  /* 0x000000000000791b */ /* 0x007ff40003800000 */
.L_x_413:
[----:B------:R-:W-:Y:S05]  /*db90*/  BSYNC B1 ;  /* 0x0000000000017941 */ /* 0x000fea0003800000 */
.L_x_412:
[----:B------:R-:W-:Y:S05]  /*dba0*/  BRA `(.L_x_414) ;  /* 0xffffffec00347947 */ /* 0x000fea000383ffff */
.L_x_361:
[----:B0-----:R0:W2:Y:S02]  /*dbb0*/  SYNCS.PHASECHK.TRANS64.TRYWAIT P0, [R6+URZ], R5 ;  /* 0x00000005060075a7 */ /* 0x0010a4000800017f */
[----:B--2---:R-:W-:Y:S05]  /*dbc0*/  @!P0 NANOSLEEP.SYNCS 0x989680 ;  /* 0x009896800000895d */ /* 0x004fea0003900000 */
[----:B------:R-:W2:Y:S02]  /*dbd0*/  @!P0 SYNCS.PHASECHK.TRANS64 P0, [R6+URZ], R5 ;  /* 0x00000005060085a7 */ /* 0x000ea4000800007f */
[----:B--2---:R-:W-:Y:S05]  /*dbe0*/  @!P0 BRA `(.L_x_361) ;  /* 0xfffffffc00f08947 */ /* 0x004fea000383ffff */
[----:B------:R-:W-:Y:S05]  /*dbf0*/  BRA `(.L_x_415) ;  /* 0xffffffec00707947 */ /* 0x000fea000383ffff */
.L_x_362:
[----:B--2---:R2:W3:Y:S02]  /*dc00*/  SYNCS.PHASECHK.TRANS64.TRYWAIT P0, [R7+URZ], R2 ;  /* 0x00000002070075a7 */ /* 0x0044e4000800017f */
[----:B---3--:R-:W-:Y:S05]  /*dc10*/  @!P0 NANOSLEEP.SYNCS 0x989680 ;  /* 0x009896800000895d */ /* 0x008fea0003900000 */
[----:B------:R-:W3:Y:S02]  /*dc20*/  @!P0 SYNCS.PHASECHK.TRANS64 P0, [R7+URZ], R2 ;  /* 0x00000002070085a7 */ /* 0x000ee4000800007f */
[----:B---3--:R-:W-:Y:S05]  /*dc30*/  @!P0 BRA `(.L_x_362) ;  /* 0xfffffffc00f08947 */ /* 0x008fea000383ffff */
[----:B------:R-:W-:Y:S05]  /*dc40*/  BRA `(.L_x_416) ;  /* 0xffffffec00647947 */ /* 0x000fea000383ffff */
.L_x_364:
[----:B---3--:R3:W4:Y:S02]  /*dc50*/  SYNCS.PHASECHK.TRANS64.TRYWAIT P0, [R4+URZ], R5 ;  /* 0x00000005040075a7 */ /* 0x008724000800017f */
[----:B----4-:R-:W-:Y:S05]  /*dc60*/  @!P0 NANOSLEEP.SYNCS 0x989680 ;  /* 0x009896800000895d */ /* 0x010fea0003900000 */
[----:B------:R-:W4:Y:S02]  /*dc70*/  @!P0 SYNCS.PHASECHK.TRANS64 P0, [R4+URZ], R5 ;  /* 0x00000005040085a7 */ /* 0x000f24000800007f */
[----:B----4-:R-:W-:Y:S05]  /*dc80*/  @!P0 BRA `(.L_x_364) ;  /* 0xfffffffc00f08947 */ /* 0x010fea000383ffff */
[----:B------:R-:W-:Y:S05]  /*dc90*/  BRA `(.L_x_417) ;  /* 0xffffffec006c7947 */ /* 0x000fea000383ffff */
.L_x_418:
        /* <DEDUP_REMOVED lines=14> */
.L_x_4716:


//--------------------- .text._ZN7cutlass13device_kernelIN5flash11enable_sm90INS1_16FlashAttnFwdSm90INS1_25CollectiveMainloopFwdSm90ILi2EN4cute5tupleIJNS5_1CILi1EEES8_S8_EEENS6_IJNS7_ILi128EEENS7_ILi96EEENS7_ILi64EEEEEELi256ENS_10bfloat16_tEfNS_4arch4Sm90ELb0ELb0ELb0ELb1ELb0ELb1ELb0ELb1ELb0ELb0ELb0ELb0EEENS1_21CollectiveEpilogueFwdINS6_IJSA_NS7_ILi256EEESB_EEES9_SE_SG_Li256ELb1ELb0ELb0ELb0EEENS1_36VarlenDynamicPersistentTileSchedulerILi128ELi96ELi256ELi32ELb0ELb0ELb1ELb0ELb1ELb1EEEEEEEEEvNT_6ParamsE --------------------------
	.section	.text._ZN7cutlass13device_kernelIN5flash11enable_sm90INS1_16FlashAttnFwdSm90INS1_25CollectiveMainloopFwdSm90ILi2EN4cute5tupleIJNS5_1CILi1EEES8_S8_EEENS6_IJNS7_ILi128EEENS7_ILi96EEENS7_ILi64EEEEEELi256ENS_10bfloat16_tEfNS_4arch4Sm90ELb0ELb0ELb0ELb1ELb0ELb1ELb0ELb1ELb0ELb0ELb0ELb0EEENS1_21CollectiveEpilogueFwdINS6_IJSA_NS7_ILi256EEESB_EEES9_SE_SG_Li256ELb1ELb0ELb0ELb0EEENS1_36VarlenDynamicPersistentTileSchedulerILi128ELi96ELi256ELi32ELb0ELb0ELb1ELb0ELb1ELb1EEEEEEEEEvNT_6ParamsE,"ax",@progbits
	.align	128
.text._ZN7cutlass13device_kernelIN5flash11enable_sm90INS1_16FlashAttnFwdSm90INS1_25CollectiveMainloopFwdSm90ILi2EN4cute5tupleIJNS5_1CILi1EEES8_S8_EEENS6_IJNS7_ILi128EEENS7_ILi96EEENS7_ILi64EEEEEELi256ENS_10bfloat16_tEfNS_4arch4Sm90ELb0ELb0ELb0ELb1ELb0ELb1ELb0ELb1ELb0ELb0ELb0ELb0EEENS1_21CollectiveEpilogueFwdINS6_IJSA_NS7_ILi256EEESB_EEES9_SE_SG_Li256ELb1ELb0ELb0ELb0EEENS1_36VarlenDynamicPersistentTileSchedulerILi128ELi96ELi256ELi32ELb0ELb0ELb1ELb0ELb1ELb1EEEEEEEEEvNT_6ParamsE:
        .type           _ZN7cutlass13device_kernelIN5flash11enable_sm90INS1_16FlashAttnFwdSm90INS1_25CollectiveMainloopFwdSm90ILi2EN4cute5tupleIJNS5_1CILi1EEES8_S8_EEENS6_IJNS7_ILi128EEENS7_ILi96EEENS7_ILi64EEEEEELi256ENS_10bfloat16_tEfNS_4arch4Sm90ELb0ELb0ELb0ELb1ELb0ELb1ELb0ELb1ELb0ELb0ELb0ELb0EEENS1_21CollectiveEpilogueFwdINS6_IJSA_NS7_ILi256EEESB_EEES9_SE_SG_Li256ELb1ELb0ELb0ELb0EEENS1_36VarlenDynamicPersistentTileSchedulerILi128ELi96ELi256ELi32ELb0ELb0ELb1ELb0ELb1ELb1EEEEEEEEEvNT_6ParamsE,@function
        .size           _ZN7cutlass13device_kernelIN5flash11enable_sm90INS1_16FlashAttnFwdSm90INS1_25CollectiveMainloopFwdSm90ILi2EN4cute5tupleIJNS5_1CILi1EEES8_S8_EEENS6_IJNS7_ILi128EEENS7_ILi96EEENS7_ILi64EEEEEELi256ENS_10bfloat16_tEfNS_4arch4Sm90ELb0ELb0ELb0ELb1ELb0ELb1ELb0ELb1ELb0ELb0ELb0ELb0EEENS1_21CollectiveEpilogueFwdINS6_IJSA_NS7_ILi256EEESB_EEES9_SE_SG_Li256ELb1ELb0ELb0ELb0EEENS1_36VarlenDynamicPersistentTileSchedulerILi128ELi96ELi256ELi32ELb0ELb0ELb1ELb0ELb1ELb1EEEEEEEEEvNT_6ParamsE,(.L_x_4717 - _ZN7cutlass13device_kernelIN5flash11enable_sm90INS1_16FlashAttnFwdSm90INS1_25CollectiveMainloopFwdSm90ILi2EN4cute5tupleIJNS5_1CILi1EEES8_S8_EEENS6_IJNS7_ILi128EEENS7_ILi96EEENS7_ILi64EEEEEELi256ENS_10bfloat16_tEfNS_4arch4Sm90ELb0ELb0ELb0ELb1ELb0ELb1ELb0ELb1ELb0ELb0ELb0ELb0EEENS1_21CollectiveEpilogueFwdINS6_IJSA_NS7_ILi256EEESB_EEES9_SE_SG_Li256ELb1ELb0ELb0ELb0EEENS1_36VarlenDynamicPersistentTileSchedulerILi128ELi96ELi256ELi32ELb0ELb0ELb1ELb0ELb1ELb1EEEEEEEEEvNT_6ParamsE)
        .other          _ZN7cutlass13device_kernelIN5flash11enable_sm90INS1_16FlashAttnFwdSm90INS1_25CollectiveMainloopFwdSm90ILi2EN4cute5tupleIJNS5_1CILi1EEES8_S8_EEENS6_IJNS7_ILi128EEENS7_ILi96EEENS7_ILi64EEEEEELi256ENS_10bfloat16_tEfNS_4arch4Sm90ELb0ELb0ELb0ELb1ELb0ELb1ELb0ELb1ELb0ELb0ELb0ELb0EEENS1_21CollectiveEpilogueFwdINS6_IJSA_NS7_ILi256EEESB_EEES9_SE_SG_Li256ELb1ELb0ELb0ELb0EEENS1_36VarlenDynamicPersistentTileSchedulerILi128ELi96ELi256ELi32ELb0ELb0ELb1ELb0ELb1ELb1EEEEEEEEEvNT_6ParamsE,@"STO_CUDA_ENTRY STV_DEFAULT"
_ZN7cutlass13device_kernelIN5flash11enable_sm90INS1_16FlashAttnFwdSm90INS1_25CollectiveMainloopFwdSm90ILi2EN4cute5tupleIJNS5_1CILi1EEES8_S8_EEENS6_IJNS7_ILi128EEENS7_ILi96EEENS7_ILi64EEEEEELi256ENS_10bfloat16_tEfNS_4arch4Sm90ELb0ELb0ELb0ELb1ELb0ELb1ELb0ELb1ELb0ELb0ELb0ELb0EEENS1_21CollectiveEpilogueFwdINS6_IJSA_NS7_ILi256EEESB_EEES9_SE_SG_Li256ELb1ELb0ELb0ELb0EEENS1_36VarlenDynamicPersistentTileSchedulerILi128ELi96ELi256ELi32ELb0ELb0ELb1ELb0ELb1ELb1EEEEEEEEEvNT_6ParamsE:
        /* <DEDUP_REMOVED lines=26> */
[----:B0-----:R-:W-:Y:S01]  /*01a0*/  NOP ;  /* 0x0000000000007918 */ /* 0x001fe20000000000 */
.L_x_420:
[----:B------:R-:W-:Y:S05]  /*01b0*/  BSYNC B0 ;  /* 0x0000000000007941 */ /* 0x000fea0003800000 */
.L_x_419:
        /* <DEDUP_REMOVED lines=41> */
.L_x_421:
        /* <DEDUP_REMOVED lines=22> */
.L_x_422:
        /* <DEDUP_REMOVED lines=18> */
.L_x_423:
        /* <DEDUP_REMOVED lines=22> */
.L_x_424:
        /* <DEDUP_REMOVED lines=22> */
.L_x_425:
[----:B------:R-:W-:Y:S01]  /*0990*/  PLOP3.LUT P0, PT, PT, PT, UP0, 0x80, 0x0 ;  /* 0x000000000000781c */ /* 0x000fe20003f0f008 */
[----:B------:R-:W-:Y:S01]  /*09a0*/  UMOV UR36, 0x1 ;  /* 0x0000000100247882 */ /* 0x000fe20000000000 */
[----:B------:R-:W-:Y:S01]  /*09b0*/  NOP ;  /* 0x0000000000007918 */ /* 0x000fe20000000000 */
[----:B------:R-:W-:Y:S01]  /*09c0*/  USEL UR36, UR36, 0x2, !UP0 ;  /* 0x0000000224247887 */ /* 0x000fe2000c000000 */
[----:B------:R-:W-:Y:S01]  /*09d0*/  BSSY B7, `(.L_x_426) ;  /* 0x00013c2000077945 */ /* 0x000fe20003800000 */
[----:B------:R-:W-:Y:S01]  /*09e0*/  ULDC.64 UR40, c[0x0][0x208] ;  /* 0x0000820000287ab9 */ /* 0x000fe20000000a00 */
[----:B012-4-:R-:W-:Y:S07]  /*09f0*/  BAR.SYNC.DEFER_BLOCKING 0x0 ;  /* 0x0000000000007b1d */ /* 0x017fee0000010000 */
[----:B------:R-:W-:Y:S05]  /*0a00*/  @!P0 BRA `(.L_x_427) ;  /* 0x000000e400808947 */ /* 0x000fea0003800000 */
.L_x_428:
[----:B------:R-:W-:-:S08]  /*0a10*/  NOP ;  /* 0x0000000000007918 */ /* 0x000fd00000000000 */
[----:B------:R-:W0:Y:S02]  /*0a20*/  USETMAXREG.TRY_ALLOC.CTAPOOL UP0, 0xf0 ;  /* 0x000000f0000079c8 */ /* 0x000e240008000600 */
[----:B0-----:R-:W-:-:S13]  /*0a30*/  PLOP3.LUT P0, PT, PT, PT, UP0, 0x80, 0x0 ;  /* 0x000000000000781c */ /* 0x001fda0003f0f008 */
[----:B------:R-:W-:Y:S05]  /*0a40*/  @!P0 BRA `(.L_x_428) ;  /* 0xfffffffc00f08947 */ /* 0x000fea000383ffff */
[----:B------:R-:W0:Y:S01]  /*0a50*/  S2R R0, SR_TID.X ;  /* 0x0000000000007919 */ /* 0x000e220000002100 */
[----:B------:R-:W1:Y:S01]  /*0a60*/  S2UR UR5, SR_CgaCtaId ;  /* 0x00000000000579c3 */ /* 0x000e620000008800 */
[----:B------:R-:W-:-:S07]  /*0a70*/  UMOV UR4, 0x400 ;  /* 0x0000040000047882 */ /* 0x000fce0000000000 */
[----:B------:R-:W-:Y:S06]  /*0a80*/  BAR.ARV 0x8, 0x120 ;  /* 0x0204800000007b1d */ /* 0x000fec0000002000 */
[----:B-1----:R-:W-:-:S06]  /*0a90*/  ULEA UR4, UR5, UR4, 0x18 ;  /* 0x0000000405047291 */ /* 0x002fcc000f8ec03f */
[----:B------:R-:W-:Y:S01]  /*0aa0*/  IMAD.U32 R18, RZ, RZ, UR4 ;  /* 0x00000004ff127e24 */ /* 0x000fe2000f8e00ff */
[----:B0-----:R-:W-:Y:S01]  /*0ab0*/  SHF.R.U32.HI R0, RZ, 0x7, R0 ;  /* 0x00000007ff007819 */ /* 0x001fe20000011600 */
[----:B------:R-:W-:-:S03]  /*0ac0*/  ULDC UR4, c[0x0][0xc14] ;  /* 0x0003050000047ab9 */ /* 0x000fc60000000800 */
[----:B------:R-:W-:-:S13]  /*0ad0*/  ISETP.NE.AND P0, PT, R0, 0x1, PT ;  /* 0x000000010000780c */ /* 0x000fda0003f05270 */
[----:B------:R-:W-:Y:S08]  /*0ae0*/  @!P0 BAR.ARV 0x9, 0x100 ;  /* 0x0244000000008b1d */ /* 0x000ff00000002000 */
[----:B------:R-:W-:Y:S06]  /*0af0*/  BAR.SYNC.DEFER_BLOCKING 0x5, 0x120 ;  /* 0x0144800000007b1d */ /* 0x000fec0000010000 */
[----:B------:R-:W0:Y:S02]  /*0b00*/  LDS.128 R84, [R18+0x228d0] ;  /* 0x0228d00012547984 */ /* 0x000e240000000c00 */
[----:B------:R-:W-:Y:S06]  /*0b10*/  BAR.ARV 0x4, 0x120 ;  /* 0x0104800000007b1d */ /* 0x000fec0000002000 */
[----:B0-----:R-:W-:-:S13]  /*0b20*/  ISETP.GE.AND P0, PT, R87, UR4, PT ;  /* 0x0000000457007c0c */ /* 0x001fda000bf06270 */
[----:B------:R-:W-:Y:S05]  /*0b30*/  @P0 BRA `(.L_x_429) ;  /* 0x0000013800ac0947 */ /* 0x000fea0003800000 */
[----:B------:R-:W0:Y:S01]  /*0b40*/  S2R R2, SR_TID.X ;  /* 0x0000000000027919 */ /* 0x000e220000002100 */
[----:B------:R-:W-:Y:S01]  /*0b50*/  IMAD.MOV.U32 R212, RZ, RZ, RZ ;  /* 0x000000ffffd47224 */ /* 0x000fe200078e00ff */
[----:B------:R-:W-:Y:S01]  /*0b60*/  CS2R R22, SRZ ;  /* 0x0000000000167805 */ /* 0x000fe2000001ff00 */
[----:B------:R-:W-:Y:S01]  /*0b70*/  IMAD.MOV.U32 R200, RZ, RZ, RZ ;  /* 0x000000ffffc87224 */ /* 0x000fe200078e00ff */
[----:B------:R-:W-:Y:S01]  /*0b80*/  ULOP3.LUT UR44, UR36, 0x1, URZ, 0xfc, !UPT ;  /* 0x00000001242c7892 */ /* 0x000fe2000f8efc3f */
[----:B0-----:R-:W-:-:S05]  /*0b90*/  VIADD R235, R2, 0xffffff80 ;  /* 0xffffff8002eb7836 */ /* 0x001fca0000000000 */
[----:B------:R-:W-:-:S04]  /*0ba0*/  SHF.R.S32.HI R0, RZ, 0x1f, R235 ;  /* 0x0000001fff007819 */ /* 0x000fc800000114eb */
[CC--:B------:R-:W-:Y:S02]  /*0bb0*/  LEA.HI R3, R0.reuse, R235.reuse, RZ, 0x7 ;  /* 0x000000eb00037211 */ /* 0x0c0fe400078f38ff */
[----:B------:R-:W-:Y:S02]  /*0bc0*/  LEA.HI R205, R0, R235, RZ, 0x5 ;  /* 0x000000eb00cd7211 */ /* 0x000fe400078f28ff */
[----:B------:R-:W-:Y:S02]  /*0bd0*/  LOP3.LUT R2, R3, 0xffffff80, RZ, 0xc0, !PT ;  /* 0xffffff8003027812 */ /* 0x000fe400078ec0ff */
[----:B------:R-:W-:Y:S02]  /*0be0*/  SHF.R.S32.HI R230, RZ, 0x7, R3 ;  /* 0x00000007ffe67819 */ /* 0x000fe40000011403 */
[----:B------:R-:W-:Y:S01]  /*0bf0*/  SHF.R.S32.HI R205, RZ, 0x5, R205 ;  /* 0x00000005ffcd7819 */ /* 0x000fe200000114cd */
[----:B------:R-:W-:Y:S01]  /*0c00*/  IMAD.IADD R227, R235, 0x1, -R2 ;  /* 0x00000001ebe37824 */ /* 0x000fe200078e0a02 */
[----:B------:R-:W-:-:S02]  /*0c10*/  LEA.HI R3, R3, R230, RZ, 0x1 ;  /* 0x000000e603037211 */ /* 0x000fc400078f08ff */
[----:B------:R-:W-:Y:S02]  /*0c20*/  LEA.HI R2, R0, R235, RZ, 0x4 ;  /* 0x000000eb00027211 */ /* 0x000fe400078f20ff */
[----:B------:R-:W-:Y:S02]  /*0c30*/  SHF.R.S32.HI R6, RZ, 0x1f, R227 ;  /* 0x0000001fff067819 */ /* 0x000fe400000114e3 */
[----:B------:R-:W-:Y:S02]  /*0c40*/  LOP3.LUT R3, R3, 0x3fffffe, RZ, 0xc0, !PT ;  /* 0x03fffffe03037812 */ /* 0x000fe400078ec0ff */
[CC--:B------:R-:W-:Y:S02]  /*0c50*/  LEA.HI R7, R6.reuse, R227.reuse, RZ, 0x2 ;  /* 0x000000e306077211 */ /* 0x0c0fe400078f10ff */
[----:B------:R-:W-:Y:S01]  /*0c60*/  LEA.HI R6, R6, R227, RZ, 0x5 ;  /* 0x000000e306067211 */ /* 0x000fe200078f28ff */
[----:B------:R-:W-:Y:S01]  /*0c70*/  IMAD.IADD R3, R230, 0x1, -R3 ;  /* 0x00000001e6037824 */ /* 0x000fe200078e0a03 */
[----:B------:R-:W-:-:S02]  /*0c80*/  SHF.R.S32.HI R4, RZ, 0x2, R7 ;  /* 0x00000002ff047819 */ /* 0x000fc40000011407 */
[----:B------:R-:W-:Y:S02]  /*0c90*/  SHF.R.S32.HI R5, RZ, 0x1f, R7 ;  /* 0x0000001fff057819 */ /* 0x000fe40000011407 */
[----:B------:R-:W-:Y:S02]  /*0ca0*/  SHF.R.S32.HI R6, RZ, 0x5, R6 ;  /* 0x00000005ff067819 */ /* 0x000fe40000011406 */
[----:B------:R-:W-:-:S04]  /*0cb0*/  LEA.HI R5, R5, R4, RZ, 0x3 ;  /* 0x0000000405057211 */ /* 0x000fc800078f18ff */
[----:B------:R-:W-:Y:S02]  /*0cc0*/  LOP3.LUT R9, R5, 0xfffffff8, RZ, 0xc0, !PT ;  /* 0xfffffff805097812 */ /* 0x000fe400078ec0ff */
[----:B------:R-:W-:-:S03]  /*0cd0*/  SHF.R.S32.HI R5, RZ, 0x4, R2 ;  /* 0x00000004ff057819 */ /* 0x000fc60000011402 */
[----:B------:R-:W-:Y:S01]  /*0ce0*/  IMAD.IADD R9, R4, 0x1, -R9 ;  /* 0x0000000104097824 */ /* 0x000fe200078e0a09 */
[C---:B------:R-:W-:Y:S02]  /*0cf0*/  LOP3.LUT R4, R2.reuse, 0x3fffff0, RZ, 0xc0, !PT ;  /* 0x03fffff002047812 */ /* 0x040fe400078ec0ff */
[----:B------:R-:W-:Y:S01]  /*0d00*/  LEA.HI R2, R2, R5, RZ, 0x1 ;  /* 0x0000000502027211 */ /* 0x000fe200078f08ff */
[----:B------:R-:W-:Y:S02]  /*0d10*/  IMAD R6, R6, 0x10, R9 ;  /* 0x0000001006067824 */ /* 0x000fe400078e0209 */
[----:B------:R-:W-:Y:S01]  /*0d20*/  IMAD.IADD R4, R235, 0x1, -R4 ;  /* 0x00000001eb047824 */ /* 0x000fe200078e0a04 */
[----:B------:R-:W-:Y:S01]  /*0d30*/  LOP3.LUT R2, R2, 0x1ffffffe, RZ, 0xc0, !PT ;  /* 0x1ffffffe02027812 */ /* 0x000fe200078ec0ff */
[----:B------:R-:W-:Y:S01]  /*0d40*/  IMAD R232, R3, 0x40, R6 ;  /* 0x0000004003e87824 */ /* 0x000fe200078e0206 */
[CC--:B------:R-:W-:Y:S02]  /*0d50*/  LEA.HI R3, R0.reuse, R235.reuse, RZ, 0x2 ;  /* 0x000000eb00037211 */ /* 0x0c0fe400078f10ff */
[----:B------:R-:W-:Y:S01]  /*0d60*/  LEA.HI R0, R0, R235, RZ, 0x3 ;  /* 0x000000eb00007211 */ /* 0x000fe200078f18ff */
[----:B------:R-:W-:Y:S01]  /*0d70*/  IMAD.IADD R2, R5, 0x1, -R2 ;  /* 0x0000000105027824 */ /* 0x000fe200078e0a02 */
[----:B------:R-:W-:Y:S01]  /*0d80*/  SHF.R.S32.HI R19, RZ, 0x2, R3 ;  /* 0x00000002ff137819 */ /* 0x000fe20000011403 */
[----:B------:R-:W-:Y:S01]  /*0d90*/  IMAD R5, R205, 0x10, R4 ;  /* 0x00000010cd057824 */ /* 0x000fe200078e0204 */
[----:B------:R-:W-:-:S02]  /*0da0*/  LOP3.LUT R4, R3, 0xfffffffc, RZ, 0xc0, !PT ;  /* 0xfffffffc03047812 */ /* 0x000fc400078ec0ff */
[----:B------:R-:W-:Y:S01]  /*0db0*/  SHF.R.S32.HI R202, RZ, 0x3, R0 ;  /* 0x00000003ffca7819 */ /* 0x000fe20000011400 */
[----:B------:R-:W-:Y:S01]  /*0dc0*/  VIADD R211, R19, 0x40 ;  /* 0x0000004013d37836 */ /* 0x000fe20000000000 */
[----:B------:R-:W-:Y:S01]  /*0dd0*/  LOP3.LUT R0, R0, 0x1ffffff8, RZ, 0xc0, !PT ;  /* 0x1ffffff800007812 */ /* 0x000fe200078ec0ff */
[----:B------:R-:W-:Y:S01]  /*0de0*/  IMAD.IADD R219, R235, 0x1, -R4 ;  /* 0x00000001ebdb7824 */ /* 0x000fe200078e0a04 */
[----:B------:R-:W-:Y:S01]  /*0df0*/  SHF.R.S32.HI R6, RZ, 0x1f, R3 ;  /* 0x0000001fff067819 */ /* 0x000fe20000011403 */
[----:B------:R-:W-:Y:S01]  /*0e00*/  IMAD.SHL.U32 R204, R211, 0x40, RZ ;  /* 0x00000040d3cc7824 */ /* 0x000fe200078e00ff */
[----:B------:R-:W-:Y:S01]  /*0e10*/  SHF.R.S32.HI R8, RZ, 0x1f, R211 ;  /* 0x0000001fff087819 */ /* 0x000fe200000114d3 */
[----:B------:R-:W-:Y:S01]  /*0e20*/  IMAD.SHL.U32 R16, R219, 0x8, RZ ;  /* 0x00000008db107824 */ /* 0x000fe200078e00ff */
[----:B------:R-:W-:Y:S01]  /*0e30*/  LEA.HI R6, R6, R19, RZ, 0x3 ;  /* 0x0000001306067211 */ /* 0x000fe200078f18ff */
[----:B------:R-:W-:Y:S01]  /*0e40*/  IMAD.IADD R0, R235, 0x1, -R0 ;  /* 0x00000001eb007824 */ /* 0x000fe200078e0a00 */
[----:B------:R-:W-:Y:S01]  /*0e50*/  LEA.HI R8, R8, R211, RZ, 0x3 ;  /* 0x000000d308087211 */ /* 0x000fe200078f18ff */
[----:B------:R-:W-:Y:S01]  /*0e60*/  IMAD R5, R5, 0x8, R2 ;  /* 0x0000000805057824 */ /* 0x000fe200078e0202 */
[----:B------:R-:W-:Y:S01]  /*0e70*/  LOP3.LUT R204, R204, 0x1c0, RZ, 0xc0, !PT ;  /* 0x000001c0cccc7812 */ /* 0x000fe200078ec0ff */
[----:B------:R-:W-:Y:S01]  /*0e80*/  IMAD.SHL.U32 R201, R0, 0x8, RZ ;  /* 0x0000000800c97824 */ /* 0x000fe200078e00ff */
[----:B------:R-:W-:Y:S01]  /*0e90*/  LOP3.LUT R6, R6, 0xfffffff8, RZ, 0xc0, !PT ;  /* 0xfffffff806067812 */ /* 0x000fe200078ec0ff */
[----:B------:R-:W-:Y:S01]  /*0ea0*/  IMAD.SHL.U32 R8, R8, 0x40, RZ ;  /* 0x0000004008087824 */ /* 0x000fe200078e00ff */
[----:B------:R-:W-:Y:S01]  /*0eb0*/  SHF.R.U32.HI R234, RZ, 0x3, R204 ;  /* 0x00000003ffea7819 */ /* 0x000fe200000116cc */
[----:B------:R-:W-:Y:S01]  /*0ec0*/  IMAD.MOV.U32 R2, RZ, RZ, RZ ;  /* 0x000000ffff027224 */ /* 0x000fe200078e00ff */
[----:B------:R-:W-:Y:S01]  /*0ed0*/  LOP3.LUT R3, R204, 0x38, R16, 0xf8, !PT ;  /* 0x00000038cc037812 */ /* 0x000fe200078ef810 */
[----:B------:R-:W-:Y:S01]  /*0ee0*/  IMAD.IADD R220, R19, 0x1, -R6 ;  /* 0x0000000113dc7824 */ /* 0x000fe200078e0a06 */
[----:B------:R-:W-:Y:S01]  /*0ef0*/  LOP3.LUT R206, R8, 0xfffffe00, RZ, 0xc0, !PT ;  /* 0xfffffe0008ce7812 */ /* 0x000fe200078ec0ff */
[----:B------:R-:W-:Y:S01]  /*0f00*/  IMAD.SHL.U32 R233, R5, 0x8, RZ ;  /* 0x0000000805e97824 */ /* 0x000fe200078e00ff */
[----:B------:R-:W-:-:S02]  /*0f10*/  LOP3.LUT R0, R7, 0x7ffffffc, RZ, 0xc0, !PT ;  /* 0x7ffffffc07007812 */ /* 0x000fc400078ec0ff */
[----:B------:R-:W-:Y:S02]  /*0f20*/  LOP3.LUT R3, R206, R3, R234, 0xf6, !PT ;  /* 0x00000003ce037212 */ /* 0x000fe400078ef6ea */
[----:B------:R-:W-:Y:S01]  /*0f30*/  SHF.R.S32.HI R218, RZ, 0x1f, R19 ;  /* 0x0000001fffda7819 */ /* 0x000fe20000011413 */
[----:B------:R-:W-:Y:S01]  /*0f40*/  IMAD.IADD R231, R227, 0x1, -R0 ;  /* 0x00000001e3e77824 */ /* 0x000fe200078e0a00 */
[----:B------:R-:W-:Y:S01]  /*0f50*/  SHF.R.S32.HI R17, RZ, 0x1f, R16 ;  /* 0x0000001fff117819 */ /* 0x000fe20000011410 */
[----:B------:R-:W-:-:S07]  /*0f60*/  IMAD R229, R3, 0x2, R18 ;  /* 0x0000000203e57824 */ /* 0x000fce00078e0212 */
.L_x_562:
[----:B0--3-5:R-:W0:Y:S02]  /*0f70*/  LDC.64 R4, c[0x0][0xc60] ;  /* 0x00031800ff047b82 */ /* 0x029e240000000a00 */
[----:B0-----:R-:W-:-:S05]  /*0f80*/  IMAD.WIDE R4, R87, 0x4, R4 ;  /* 0x0000000457047825 */ /* 0x001fca00078e0204 */
[----:B--2---:R-:W2:Y:S01]  /*0f90*/  LDG.E R210, desc[UR40][R4.64] ;  /* 0x0000002804d27981 */ /* 0x004ea2000c1e1900 */
[----:B------:R-:W-:Y:S05]  /*0fa0*/  YIELD ;  /* 0x0000000000007946 */ /* 0x000fea0003800000 */
[----:B------:R-:W-:Y:S01]  /*0fb0*/  ULDC.64 UR4, c[0x0][0xa28] ;  /* 0x00028a0000047ab9 */ /* 0x000fe20000000a00 */
[----:B------:R-:W-:Y:S01]  /*0fc0*/  ULDC.64 UR8, c[0x0][0xa18] ;  /* 0x0002860000087ab9 */ /* 0x000fe20000000a00 */
[----:B------:R-:W-:Y:S01]  /*0fd0*/  ISETP.NE.U32.AND P1, PT, RZ, UR4, PT ;  /* 0x00000004ff007c0c */ /* 0x000fe2000bf25070 */
[----:B------:R-:W-:Y:S01]  /*0fe0*/  ULDC.64 UR6, c[0x0][0xa08] ;  /* 0x0002820000067ab9 */ /* 0x000fe20000000a00 */
[----:B------:R-:W-:Y:S01]  /*0ff0*/  IMAD.MOV.U32 R3, RZ, RZ, RZ ;  /* 0x000000ffff037224 */ /* 0x000fe200078e00ff */
[----:B------:R-:W-:Y:S01]  /*1000*/  ISETP.NE.U32.AND P0, PT, RZ, UR6, PT ;  /* 0x00000006ff007c0c */ /* 0x000fe2000bf05070 */
[----:B------:R-:W-:Y:S01]  /*1010*/  IMAD.MOV.U32 R27, RZ, RZ, RZ ;  /* 0x000000ffff1b7224 */ /* 0x000fe200078e00ff */
[----:B------:R-:W-:-:S02]  /*1020*/  ISETP.NE.AND.EX P1, PT, RZ, UR5, PT, P1 ;  /* 0x00000005ff007c0c */ /* 0x000fc4000bf25310 */
[----:B------:R-:W-:Y:S02]  /*1030*/  ISETP.NE.AND.EX P0, PT, RZ, UR7, PT, P0 ;  /* 0x00000007ff007c0c */ /* 0x000fe4000bf05300 */
[----:B--2---:R-:W-:Y:S01]  /*1040*/  SHF.R.S32.HI R221, RZ, 0x1f, R210 ;  /* 0x0000001fffdd7819 */ /* 0x004fe200000114d2 */
[----:B------:R-:W-:-:S08]  /*1050*/  IMAD.SHL.U32 R208, R210, 0x4, RZ ;  /* 0x00000004d2d07824 */ /* 0x000fd000078e00ff */
[C---:B----4-:R-:W-:Y:S02]  /*1060*/  @P1 LEA R6, P2, R210.reuse, UR4, 0x2 ;  /* 0x00000004d2061c11 */ /* 0x050fe4000f8410ff */
[C-C-:B------:R-:W-:Y:S02]  /*1070*/  SHF.L.U64.HI R209, R210.reuse, 0x2, R221.reuse ;  /* 0x00000002d2d17819 */ /* 0x140fe400000102dd */
[----:B------:R-:W-:Y:S02]  /*1080*/  @P1 LEA.HI.X R7, R210, UR5, R221, 0x2, P2 ;  /* 0x00000005d2071c11 */ /* 0x000fe400090f14dd */
[----:B------:R-:W-:Y:S01]  /*1090*/  ISETP.NE.U32.AND P2, PT, RZ, UR8, PT ;  /* 0x00000008ff007c0c */ /* 0x000fe2000bf45070 */
[----:B------:R-:W-:Y:S01]  /*10a0*/  ULDC UR4, c[0x0][0x288] ;  /* 0x0000a20000047ab9 */ /* 0x000fe20000000800 */
[----:B------:R-:W-:Y:S01]  /*10b0*/  IADD3 R8, P3, R208, UR6, RZ ;  /* 0x00000006d0087c10 */ /* 0x000fe2000ff7e0ff */
[----:B------:R0:W5:Y:S01]  /*10c0*/  @P1 LDG.E R3, desc[UR40][R6.64] ;  /* 0x0000002806031981 */ /* 0x000162000c1e1900 */
[----:B------:R-:W-:Y:S01]  /*10d0*/  ISETP.NE.AND.EX P2, PT, RZ, UR9, PT, P2 ;  /* 0x00000009ff007c0c */ /* 0x000fe2000bf45320 */
[----:B------:R-:W-:Y:S01]  /*10e0*/  IMAD.U32 R30, RZ, RZ, UR4 ;  /* 0x00000004ff1e7e24 */ /* 0x000fe2000f8e00ff */
[----:B------:R-:W-:Y:S01]  /*10f0*/  IADD3.X R9, R209, UR7, RZ, P3, !PT ;  /* 0x00000007d1097c10 */ /* 0x000fe20009ffe4ff */
[----:B------:R-:W-:-:S04]  /*1100*/  ULDC.64 UR4, c[0x0][0x3f8] ;  /* 0x0000fe0000047ab9 */ /* 0x000fc80000000a00 */
[----:B------:R0:W5:Y:S06]  /*1110*/  @P0 LDG.E R27, desc[UR40][R8.64] ;  /* 0x00000028081b0981 */ /* 0x00016c000c1e1900 */
[----:B------:R-:W-:-:S04]  /*1120*/  @P2 IADD3 R4, P1, R208, UR8, RZ ;  /* 0x00000008d0042c10 */ /* 0x000fc8000ff3e0ff */
[----:B------:R-:W-:-:S05]  /*1130*/  @P2 IADD3.X R5, R209, UR9, RZ, P1, !PT ;  /* 0x00000009d1052c10 */ /* 0x000fca0008ffe4ff */
[----:B------:R0:W5:Y:S01]  /*1140*/  @P2 LDG.E R30, desc[UR40][R4.64] ;  /* 0x00000028041e2981 */ /* 0x000162000c1e1900 */
[----:B------:R-:W-:-:S03]  /*1150*/  UISETP.NE.U32.AND UP0, UPT, UR4, URZ, UPT ;  /* 0x0000003f0400728c */ /* 0x000fc6000bf05070 */
[----:B------:R-:W-:Y:S01]  /*1160*/  ULDC UR4, c[0x0][0x404] ;  /* 0x0001010000047ab9 */ /* 0x000fe20000000800 */
[----:B------:R-:W-:-:S03]  /*1170*/  UISETP.NE.AND.EX UP0, UPT, UR5, URZ, UPT, UP0 ;  /* 0x0000003f0500728c */ /* 0x000fc6000bf05300 */
[----:B------:R-:W-:Y:S01]  /*1180*/  ULDC UR5, c[0x0][0x2e0] ;  /* 0x0000b80000057ab9 */ /* 0x000fe20000000800 */
[----:B------:R-:W-:-:S04]  /*1190*/  USEL UR4, UR4, 0x1, UP0 ;  /* 0x0000000104047887 */ /* 0x000fc80008000000 */
[----:B------:R-:W-:-:S03]  /*11a0*/  UIMAD UR4, UR4, UR5, URZ ;  /* 0x00000005040472a4 */ /* 0x000fc6000f8e023f */
[----:B------:R-:W-:Y:S02]  /*11b0*/  ULDC UR5, c[0x0][0x338] ;  /* 0x0000ce0000057ab9 */ /* 0x000fe40000000800 */
[----:B------:R-:W-:Y:S02]  /*11c0*/  IMAD.U32 R62, RZ, RZ, UR5 ;  /* 0x00000005ff3e7e24 */ /* 0x000fe4000f8e00ff */
[----:B------:R-:W-:Y:S02]  /*11d0*/  IMAD.U32 R24, RZ, RZ, UR4 ;  /* 0x00000004ff187e24 */ /* 0x000fe4000f8e00ff */
[----:B------:R-:W-:Y:S01]  /*11e0*/  IMAD.MOV.U32 R25, RZ, RZ, R210 ;  /* 0x000000ffff197224 */ /* 0x000fe200078e00d2 */
[----:B0-----:R-:W-:Y:S06]  /*11f0*/  @P2 BRA `(.L_x_430) ;  /* 0x0000000000242947 */ /* 0x001fec0003800000 */
[----:B------:R-:W-:Y:S02]  /*1200*/  ULDC.64 UR4, c[0x0][0xa00] ;  /* 0x0002800000047ab9 */ /* 0x000fe40000000a00 */
[----:B------:R-:W-:-:S04]  /*1210*/  ISETP.NE.U32.AND P1, PT, RZ, UR4, PT ;  /* 0x00000004ff007c0c */ /* 0x000fc8000bf25070 */
[----:B------:R-:W-:-:S13]  /*1220*/  ISETP.NE.AND.EX P1, PT, RZ, UR5, PT, P1 ;  /* 0x00000005ff007c0c */ /* 0x000fda000bf25310 */
[----:B------:R-:W-:Y:S05]  /*1230*/  @!P1 BRA `(.L_x_430) ;  /* 0x0000000000149947 */ /* 0x000fea0003800000 */
[----:B------:R-:W0:Y:S02]  /*1240*/  LDC.64 R4, c[0x0][0xa00] ;  /* 0x00028000ff047b82 */ /* 0x000e240000000a00 */
[----:B0-----:R-:W-:-:S05]  /*1250*/  IMAD.WIDE R4, R25, 0x4, R4 ;  /* 0x0000000419047825 */ /* 0x001fca00078e0204 */
[----:B-----5:R-:W2:Y:S04]  /*1260*/  LDG.E R30, desc[UR40][R4.64] ;  /* 0x00000028041e7981 */ /* 0x020ea8000c1e1900 */
[----:B------:R-:W2:Y:S02]  /*1270*/  LDG.E R7, desc[UR40][R4.64+0x4] ;  /* 0x0000042804077981 */ /* 0x000ea4000c1e1900 */
[----:B--2---:R-:W-:-:S07]  /*1280*/  IMAD.IADD R30, R7, 0x1, -R30 ;  /* 0x00000001071e7824 */ /* 0x004fce00078e0a1e */
.L_x_430:
[----:B------:R-:W-:Y:S01]  /*1290*/  ULDC.64 UR4, c[0x0][0xa20] ;  /* 0x0002880000047ab9 */ /* 0x000fe20000000a00 */
[----:B------:R-:W-:Y:S01]  /*12a0*/  IMAD.MOV.U32 R213, RZ, RZ, R85 ;  /* 0x000000ffffd57224 */ /* 0x000fe200078e0055 */
[----:B------:R-:W-:Y:S01]  /*12b0*/  ISETP.NE.U32.AND P1, PT, RZ, UR4, PT ;  /* 0x00000004ff007c0c */ /* 0x000fe2000bf25070 */
[----:B------:R-:W-:-:S03]  /*12c0*/  IMAD.MOV.U32 R207, RZ, RZ, R86 ;  /* 0x000000ffffcf7224 */ /* 0x000fc600078e0056 */
[----:B------:R-:W-:-:S13]  /*12d0*/  ISETP.NE.AND.EX P1, PT, RZ, UR5, PT, P1 ;  /* 0x00000005ff007c0c */ /* 0x000fda000bf25310 */
[----:B------:R-:W-:Y:S05]  /*12e0*/  @!P1 BRA `(.L_x_431) ;  /* 0x0000000000109947 */ /* 0x000fea0003800000 */
[----:B------:R-:W-:-:S04]  /*12f0*/  IADD3 R4, P0, R208, UR4, RZ ;  /* 0x00000004d0047c10 */ /* 0x000fc8000ff1e0ff */
[----:B------:R-:W-:-:S05]  /*1300*/  IADD3.X R5, R209, UR5, RZ, P0, !PT ;  /* 0x00000005d1057c10 */ /* 0x000fca00087fe4ff */
[----:B------:R0:W5:Y:S01]  /*1310*/  LDG.E R24, desc[UR40][R4.64] ;  /* 0x0000002804187981 */ /* 0x000162000c1e1900 */
[----:B------:R-:W-:Y:S05]  /*1320*/  BRA `(.L_x_432) ;  /* 0x0000000000107947 */ /* 0x000fea0003800000 */
.L_x_431:
[----:B------:R-:W-:Y:S05]  /*1330*/  @!P0 BRA `(.L_x_432) ;  /* 0x00000000000c8947 */ /* 0x000fea0003800000 */
[----:B------:R-:W2:Y:S04]  /*1340*/  LDG.E R5, desc[UR40][R8.64] ;  /* 0x0000002808057981 */ /* 0x000ea8000c1e1900 */
[----:B------:R-:W2:Y:S02]  /*1350*/  LDG.E R24, desc[UR40][R8.64+0x4] ;  /* 0x0000042808187981 */ /* 0x000ea4000c1e1900 */
[----:B--2---:R-:W-:-:S07]  /*1360*/  IMAD.IADD R24, R24, 0x1, -R5 ;  /* 0x0000000118187824 */ /* 0x004fce00078e0a05 */
.L_x_432:
[----:B------:R-:W-:Y:S02]  /*1370*/  ULDC.64 UR4, c[0x0][0xa10] ;  /* 0x0002840000047ab9 */ /* 0x000fe40000000a00 */
[----:B------:R-:W-:-:S04]  /*1380*/  ISETP.NE.U32.AND P0, PT, RZ, UR4, PT ;  /* 0x00000004ff007c0c */ /* 0x000fc8000bf05070 */
[----:B------:R-:W-:Y:S01]  /*1390*/  ISETP.NE.AND.EX P0, PT, RZ, UR5, PT, P0 ;  /* 0x00000005ff007c0c */ /* 0x000fe2000bf05300 */
[----:B-----5:R-:W-:Y:S01]  /*13a0*/  IMAD.IADD R3, R24, 0x1, -R3 ;  /* 0x0000000118037824 */ /* 0x020fe200078e0a03 */
[----:B------:R-:W-:-:S11]  /*13b0*/  ULDC.64 UR4, c[0x0][0xa30] ;  /* 0x00028c0000047ab9 */ /* 0x000fd60000000a00 */
[----:B0-----:R-:W0:Y:S02]  /*13c0*/  @P0 LDC.64 R4, c[0x0][0xa10] ;  /* 0x00028400ff040b82 */ /* 0x001e240000000a00 */
[----:B0-----:R-:W-:-:S05]  /*13d0*/  @P0 IMAD.WIDE R4, R25, 0x4, R4 ;  /* 0x0000000419040825 */ /* 0x001fca00078e0204 */
[----:B------:R-:W2:Y:S04]  /*13e0*/  @P0 LDG.E R0, desc[UR40][R4.64] ;  /* 0x0000002804000981 */ /* 0x000ea8000c1e1900 */
[----:B------:R-:W2:Y:S01]  /*13f0*/  @P0 LDG.E R9, desc[UR40][R4.64+0x4] ;  /* 0x0000042804090981 */ /* 0x000ea2000c1e1900 */
[----:B------:R-:W-:Y:S01]  /*1400*/  IMAD.MOV R60, RZ, RZ, -R3 ;  /* 0x000000ffff3c7224 */ /* 0x000fe200078e0a03 */
[----:B------:R-:W-:Y:S01]  /*1410*/  ISETP.NE.U32.AND P1, PT, RZ, UR4, PT ;  /* 0x00000004ff007c0c */ /* 0x000fe2000bf25070 */
[----:B------:R-:W-:-:S03]  /*1420*/  IMAD.MOV.U32 R31, RZ, RZ, R24 ;  /* 0x000000ffff1f7224 */ /* 0x000fc600078e0018 */
[----:B------:R-:W-:Y:S02]  /*1430*/  VIMNMX R60, RZ, R60, !PT ;  /* 0x0000003cff3c7248 */ /* 0x000fe40007fe0100 */
[----:B------:R-:W-:-:S13]  /*1440*/  ISETP.NE.AND.EX P1, PT, RZ, UR5, PT, P1 ;  /* 0x00000005ff007c0c */ /* 0x000fda000bf25310 */
[----:B------:R-:W-:-:S04]  /*1450*/  @P1 IADD3 R6, P2, R208, UR4, RZ ;  /* 0x00000004d0061c10 */ /* 0x000fc8000ff5e0ff */
[----:B------:R-:W-:-:S05]  /*1460*/  @P1 IADD3.X R7, R209, UR5, RZ, P2, !PT ;  /* 0x00000005d1071c10 */ /* 0x000fca00097fe4ff */
[----:B------:R0:W5:Y:S01]  /*1470*/  @P1 LDG.E R31, desc[UR40][R6.64] ;  /* 0x00000028061f1981 */ /* 0x000162000c1e1900 */
[----:B--2---:R-:W-:-:S04]  /*1480*/  @P0 IMAD.IADD R62, R9, 0x1, -R0 ;  /* 0x00000001093e0824 */ /* 0x004fc800078e0a00 */
[----:B------:R-:W-:-:S04]  /*1490*/  IMAD.IADD R176, R3, 0x1, R62 ;  /* 0x0000000103b07824 */ /* 0x000fc800078e023e */
[----:B------:R-:W-:-:S04]  /*14a0*/  VIADD R0, R176, 0x5f ;  /* 0x0000005fb0007836 */ /* 0x000fc80000000000 */
[----:B------:R-:W-:-:S05]  /*14b0*/  IMAD.HI R0, R0, 0x2aaaaaab, RZ ;  /* 0x2aaaaaab00007827 */ /* 0x000fca00078e02ff */
[----:B------:R-:W-:-:S04]  /*14c0*/  SHF.R.U32.HI R177, RZ, 0x1f, R0 ;  /* 0x0000001fffb17819 */ /* 0x000fc80000011600 */
[----:B------:R-:W-:-:S05]  /*14d0*/  LEA.HI.SX32 R177, R0, R177, 0x1c ;  /* 0x000000b100b17211 */ /* 0x000fca00078fe2ff */
[----:B------:R-:W-:-:S05]  /*14e0*/  IMAD R3, R177, 0x60, -R3 ;  /* 0x00000060b1037824 */ /* 0x000fca00078e0a03 */
[----:B------:R-:W-:-:S04]  /*14f0*/  VIMNMX R3, R3, R62, PT ;  /* 0x0000003e03037248 */ /* 0x000fc80003fe0100 */
[----:B------:R-:W-:Y:S01]  /*1500*/  ISETP.GT.AND P0, PT, R3, R60, PT ;  /* 0x0000003c0300720c */ /* 0x000fe20003f04270 */
[----:B------:R-:W-:-:S05]  /*1510*/  IMAD.WIDE.U32 R60, R60, -0x55555555, RZ ;  /* 0xaaaaaaab3c3c7825 */ /* 0x000fca00078e00ff */
[----:B------:R-:W-:-:S05]  /*1520*/  SHF.R.U32.HI R60, RZ, 0x6, R61 ;  /* 0x00000006ff3c7819 */ /* 0x000fca000001163d */
[----:B------:R-:W-:Y:S02]  /*1530*/  IMAD.MOV.U32 R59, RZ, RZ, R60 ;  /* 0x000000ffff3b7224 */ /* 0x000fe400078e003c */
[----:B------:R-:W-:-:S04]  /*1540*/  @P0 VIADD R0, R3, 0x5f ;  /* 0x0000005f03000836 */ /* 0x000fc80000000000 */
[----:B------:R-:W-:-:S05]  /*1550*/  @P0 IMAD.HI R0, R0, 0x2aaaaaab, RZ ;  /* 0x2aaaaaab00000827 */ /* 0x000fca00078e02ff */
[----:B------:R-:W-:-:S04]  /*1560*/  @P0 SHF.R.U32.HI R3, RZ, 0x1f, R0 ;  /* 0x0000001fff030819 */ /* 0x000fc80000011600 */
[----:B------:R-:W-:Y:S02]  /*1570*/  @P0 LEA.HI.SX32 R59, R0, R3, 0x1c ;  /* 0x00000003003b0211 */ /* 0x000fe400078fe2ff */
[----:B------:R-:W-:Y:S02]  /*1580*/  PLOP3.LUT P0, PT, PT, PT, PT, 0x80, 0x0 ;  /* 0x000000000000781c */ /* 0x000fe40003f0f070 */
[----:B------:R-:W-:-:S13]  /*1590*/  ISETP.GT.AND P1, PT, R59, R60, PT ;  /* 0x0000003c3b00720c */ /* 0x000fda0003f24270 */
[----:B0-----:R-:W-:Y:S05]  /*15a0*/  @!P1 BRA `(.L_x_433) ;  /* 0x0000004000989947 */ /* 0x001fea0003800000 */
[----:B------:R-:W-:Y:S01]  /*15b0*/  VIADD R58, R18, 0x1c400 ;  /* 0x0001c400123a7836 */ /* 0x000fe20000000000 */
[----:B------:R-:W-:Y:S04]  /*15c0*/  BSSY B6, `(.L_x_434) ;  /* 0x0000013000067945 */ /* 0x000fe80003800000 */
[----:B------:R-:W-:-:S13]  /*15d0*/  LOP3.LUT P0, RZ, R58, 0x3ff, RZ, 0xc0, !PT ;  /* 0x000003ff3aff7812 */ /* 0x000fda000780c0ff */
[----:B------:R-:W-:Y:S05]  /*15e0*/  @!P0 BRA `(.L_x_435) ;  /* 0x0000000000408947 */ /* 0x000fea0003800000 */
        /* <DEDUP_REMOVED lines=15> */
[----:B-1---5:R-:W-:Y:S05]  /*16e0*/  CALL.ABS.NOINC R14 ;  /* 0x000000000e007343 */ /* 0x022fea0003c00000 */
.L_x_435:
[----:B------:R-:W-:Y:S05]  /*16f0*/  BSYNC B6 ;  /* 0x0000000000067941 */ /* 0x000fea0003800000 */
.L_x_434:
        /* <DEDUP_REMOVED lines=20> */
.L_x_437:
[----:B------:R-:W-:Y:S05]  /*1840*/  BSYNC B6 ;  /* 0x0000000000067941 */ /* 0x000fea0003800000 */
.L_x_436:
[----:B------:R-:W-:Y:S01]  /*1850*/  ULDC.64 UR4, c[0x0][0x9f8] ;  /* 0x00027e0000047ab9 */ /* 0x000fe20000000a00 */
[----:B------:R-:W0:Y:S01]  /*1860*/  LDC R0, c[0x0][0x428] ;  /* 0x00010a00ff007b82 */ /* 0x000e220000000800 */
[----:B------:R-:W-:-:S07]  /*1870*/  ISETP.NE.U32.AND P0, PT, RZ, UR4, PT ;  /* 0x00000004ff007c0c */ /* 0x000fce000bf05070 */
[----:B------:R-:W1:Y:S01]  /*1880*/  LDC.64 R42, c[0x0][0x2f0] ;  /* 0x0000bc00ff2a7b82 */ /* 0x000e620000000a00 */
[----:B------:R-:W-:Y:S01]  /*1890*/  ISETP.NE.AND.EX P0, PT, RZ, UR5, PT, P0 ;  /* 0x00000005ff007c0c */ /* 0x000fe2000bf05300 */
[----:B------:R-:W2:Y:S01]  /*18a0*/  S2R R20, SR_TID.X ;  /* 0x0000000000147919 */ /* 0x000ea20000002100 */
[----:B------:R-:W-:Y:S01]  /*18b0*/  IMAD.IADD R56, R27, 0x1, R24 ;  /* 0x000000011b387824 */ /* 0x000fe200078e0218 */
[----:B------:R-:W-:Y:S01]  /*18c0*/  ULDC.64 UR6, c[0x0][0xa08] ;  /* 0x0002820000067ab9 */ /* 0x000fe20000000a00 */
[C---:B------:R-:W-:Y:S02]  /*18d0*/  VIADD R99, R16.reuse, 0x20 ;  /* 0x0000002010637836 */ /* 0x040fe40000000000 */
[----:B------:R-:W-:Y:S01]  /*18e0*/  VIADD R98, R16, 0x40 ;  /* 0x0000004010627836 */ /* 0x000fe20000000000 */
[----:B------:R-:W3:Y:S06]  /*18f0*/  LDC.64 R54, c[0x0][0x3d8] ;  /* 0x0000f600ff367b82 */ /* 0x000eec0000000a00 */
[----:B------:R-:W-:-:S02]  /*1900*/  @P0 IADD3 R4, P1, R208, UR4, RZ ;  /* 0x00000004d0040c10 */ /* 0x000fc4000ff3e0ff */
[----:B------:R-:W4:Y:S02]  /*1910*/  LDC R27, c[0x0][0x3d4] ;  /* 0x0000f500ff1b7b82 */ /* 0x000f240000000800 */
[----:B------:R-:W-:Y:S01]  /*1920*/  @P0 IADD3.X R5, R209, UR5, RZ, P1, !PT ;  /* 0x00000005d1050c10 */ /* 0x000fe20008ffe4ff */
[----:B------:R-:W-:-:S04]  /*1930*/  ULDC.64 UR4, c[0x0][0x2f8] ;  /* 0x0000be0000047ab9 */ /* 0x000fc80000000a00 */
[----:B------:R2:W4:Y:S01]  /*1940*/  @P0 LDG.E R25, desc[UR40][R4.64] ;  /* 0x0000002804190981 */ /* 0x000522000c1e1900 */
[----:B0-----:R-:W-:Y:S01]  /*1950*/  ISETP.NE.AND P0, PT, R0, 0x1, PT ;  /* 0x000000010000780c */ /* 0x001fe20003f05270 */
[C---:B------:R-:W-:Y:S01]  /*1960*/  VIADD R96, R16.reuse, 0x60 ;  /* 0x0000006010607836 */ /* 0x040fe20000000000 */
[----:B------:R-:W-:Y:S01]  /*1970*/  SHF.R.S32.HI R33, RZ, 0x1f, R56 ;  /* 0x0000001fff217819 */ /* 0x000fe20000011438 */
[C---:B------:R-:W-:Y:S01]  /*1980*/  VIADD R94, R16.reuse, 0x80 ;  /* 0x00000080105e7836 */ /* 0x040fe20000000000 */
[----:B------:R-:W0:Y:S01]  /*1990*/  LDC.64 R48, c[0x0][0x3e8] ;  /* 0x0000fa00ff307b82 */ /* 0x000e220000000a00 */
[----:B------:R-:W-:Y:S01]  /*19a0*/  VIADD R92, R16, 0xa0 ;  /* 0x000000a0105c7836 */ /* 0x000fe20000000000 */
[----:B-1----:R-:W-:Y:S01]  /*19b0*/  SHF.L.U64.HI R88, R42, 0x6, R43 ;  /* 0x000000062a587819 */ /* 0x002fe2000001022b */
[-C--:B------:R-:W-:Y:S01]  /*19c0*/  IMAD R6, R33, R42.reuse, RZ ;  /* 0x0000002a21067224 */ /* 0x080fe200078e02ff */
[----:B---3--:R-:W-:Y:S01]  /*19d0*/  SHF.L.U64.HI R84, R54, 0x6, R55 ;  /* 0x0000000636547819 */ /* 0x008fe20000010237 */
[----:B--2---:R-:W-:Y:S01]  /*19e0*/  IMAD.WIDE.U32 R4, R56, R42, RZ ;  /* 0x0000002a38047225 */ /* 0x004fe200078e00ff */
[----:B------:R-:W-:-:S02]  /*19f0*/  SHF.R.U32.HI R26, RZ, 0x7, R20 ;  /* 0x00000007ff1a7819 */ /* 0x000fc40000011614 */
[----:B------:R-:W-:Y:S01]  /*1a00*/  SHF.R.S32.HI R81, RZ, 0x1f, R211 ;  /* 0x0000001fff517819 */ /* 0x000fe200000114d3 */
[----:B------:R-:W1:Y:S01]  /*1a10*/  @P0 LDC R3, c[0x0][0x42c] ;  /* 0x00010b00ff030b82 */ /* 0x000e620000000800 */
[----:B------:R-:W-:Y:S01]  /*1a20*/  ISETP.NE.AND P6, PT, R26, 0x1, PT ;  /* 0x000000011a00780c */ /* 0x000fe20003fc5270 */
[----:B------:R-:W-:Y:S02]  /*1a30*/  IMAD.SHL.U32 R28, R219, 0x4, RZ ;  /* 0x00000004db1c7824 */ /* 0x000fe400078e00ff */
[----:B------:R-:W-:Y:S02]  /*1a40*/  IMAD.SHL.U32 R87, R220, 0x40, RZ ;  /* 0x00000040dc577824 */ /* 0x000fe400078e00ff */
[----:B------:R-:W-:Y:S01]  /*1a50*/  IMAD.MOV.U32 R80, RZ, RZ, 0x20 ;  /* 0x00000020ff507424 */ /* 0x000fe200078e00ff */
[----:B------:R-:W-:Y:S01]  /*1a60*/  SHF.R.S32.HI R29, RZ, 0x1f, R28 ;  /* 0x0000001fff1d7819 */ /* 0x000fe2000001141c */
[----:B------:R-:W2:Y:S01]  /*1a70*/  @P0 LDC R7, c[0x0][0x430] ;  /* 0x00010c00ff070b82 */ /* 0x000ea20000000800 */
[----:B------:R-:W-:Y:S01]  /*1a80*/  LOP3.LUT R87, R87, 0x1c0, RZ, 0xc0, !PT ;  /* 0x000001c057577812 */ /* 0x000fe200078ec0ff */
[----:B------:R-:W-:-:S02]  /*1a90*/  IMAD.SHL.U32 R83, R54, 0x40, RZ ;  /* 0x0000004036537824 */ /* 0x000fc400078e00ff */
[----:B------:R-:W-:Y:S01]  /*1aa0*/  VIADD R79, R26, 0x8 ;  /* 0x000000081a4f7836 */ /* 0x000fe20000000000 */
[----:B------:R-:W-:Y:S01]  /*1ab0*/  SHF.R.U32.HI R82, RZ, 0x3, R87 ;  /* 0x00000003ff527819 */ /* 0x000fe20000011657 */
[----:B----4-:R-:W-:Y:S01]  /*1ac0*/  IMAD.SHL.U32 R78, R27, 0x2, RZ ;  /* 0x000000021b4e7824 */ /* 0x010fe200078e00ff */
[----:B0-----:R-:W-:Y:S01]  /*1ad0*/  SHF.L.U64.HI R91, R48, 0x6, R49 ;  /* 0x00000006305b7819 */ /* 0x001fe20000010231 */
[----:B------:R-:W-:-:S04]  /*1ae0*/  IMAD.WIDE.U32 R10, R19, R48, R16 ;  /* 0x00000030130a7225 */ /* 0x000fc800078e0010 */
[----:B------:R-:W-:Y:S02]  /*1af0*/  IMAD R75, R49, 0x60, RZ ;  /* 0x00000060314b7824 */ /* 0x000fe400078e02ff */
[----:B------:R-:W-:Y:S02]  /*1b00*/  IMAD.SHL.U32 R89, R48, 0x40, RZ ;  /* 0x0000004030597824 */ /* 0x000fe400078e00ff */
[----:B-1----:R-:W-:-:S04]  /*1b10*/  @P0 IMAD.HI.U32 R0, R86, R3, RZ ;  /* 0x0000000356000227 */ /* 0x002fc800078e00ff */
[----:B------:R-:W-:Y:S02]  /*1b20*/  IMAD R3, R56, R43, R6 ;  /* 0x0000002b38037224 */ /* 0x000fe400078e0206 */
[----:B------:R-:W-:Y:S01]  /*1b30*/  IMAD R6, R218, R42, RZ ;  /* 0x0000002ada067224 */ /* 0x000fe200078e02ff */
[----:B--2---:R-:W-:Y:S01]  /*1b40*/  @P0 SHF.R.U32.HI R86, RZ, R7, R0 ;  /* 0x00000007ff560219 */ /* 0x004fe20000011600 */
[----:B------:R-:W-:Y:S01]  /*1b50*/  IMAD.IADD R5, R5, 0x1, R3 ;  /* 0x0000000105057824 */ /* 0x000fe200078e0203 */
[----:B------:R-:W-:Y:S01]  /*1b60*/  ISETP.NE.U32.AND P0, PT, RZ, UR6, PT ;  /* 0x00000006ff007c0c */ /* 0x000fe2000bf05070 */
[----:B------:R-:W-:Y:S01]  /*1b70*/  IMAD R6, R19, R43, R6 ;  /* 0x0000002b13067224 */ /* 0x000fe200078e0206 */
[----:B------:R-:W-:Y:S01]  /*1b80*/  SHF.R.S32.HI R7, RZ, 0x1f, R86 ;  /* 0x0000001fff077819 */ /* 0x000fe20000011456 */
[----:B------:R-:W-:Y:S01]  /*1b90*/  IMAD.WIDE.U32 R4, R86, UR4, R4 ;  /* 0x0000000456047c25 */ /* 0x000fe2000f8e0004 */
[----:B------:R-:W-:-:S03]  /*1ba0*/  ISETP.NE.AND.EX P0, PT, RZ, UR7, PT, P0 ;  /* 0x00000007ff007c0c */ /* 0x000fc6000bf05300 */
[----:B------:R-:W-:-:S04]  /*1bb0*/  IMAD R3, R7, UR4, RZ ;  /* 0x0000000407037c24 */ /* 0x000fc8000f8e02ff */
[----:B------:R-:W-:Y:S01]  /*1bc0*/  IMAD R3, R86, UR5, R3 ;  /* 0x0000000556037c24 */ /* 0x000fe2000f8e0203 */
[----:B------:R-:W-:-:S03]  /*1bd0*/  ULDC.64 UR4, c[0x0][0x300] ;  /* 0x0000c00000047ab9 */ /* 0x000fc60000000a00 */
[----:B------:R-:W-:Y:S01]  /*1be0*/  IMAD.IADD R5, R5, 0x1, R3 ;  /* 0x0000000105057824 */ /* 0x000fe200078e0203 */
[----:B------:R-:W-:Y:S02]  /*1bf0*/  SHF.R.S32.HI R0, RZ, 0x1f, R25 ;  /* 0x0000001fff007819 */ /* 0x000fe40000011419 */
[----:B------:R-:W-:Y:S02]  /*1c00*/  SEL R41, R25, RZ, !P0 ;  /* 0x000000ff19297207 */ /* 0x000fe40004000000 */
[----:B------:R-:W-:-:S03]  /*1c10*/  SEL R8, R0, RZ, !P0 ;  /* 0x000000ff00087207 */ /* 0x000fc60004000000 */
[----:B------:R-:W-:-:S04]  /*1c20*/  IMAD.WIDE.U32 R20, R41, UR4, R4 ;  /* 0x0000000429147c25 */ /* 0x000fc8000f8e0004 */
[----:B------:R-:W-:Y:S02]  /*1c30*/  IMAD R0, R8, UR4, RZ ;  /* 0x0000000408007c24 */ /* 0x000fe4000f8e02ff */
[----:B------:R-:W-:-:S04]  /*1c40*/  IMAD.WIDE.U32 R4, R19, R42, R16 ;  /* 0x0000002a13047225 */ /* 0x000fc800078e0010 */
[----:B------:R-:W-:Y:S01]  /*1c50*/  IMAD R97, R41, UR5, R0 ;  /* 0x0000000529617c24 */ /* 0x000fe2000f8e0200 */
[----:B------:R-:W-:Y:S05]  /*1c60*/  @!P6 WARPSYNC.ALL ;  /* 0x000000000000e948 */ /* 0x000fea0003800000 */
[----:B------:R-:W-:Y:S01]  /*1c70*/  ULDC UR4, c[0x0][0x310] ;  /* 0x0000c40000047ab9 */ /* 0x000fe20000000800 */
[----:B------:R-:W-:Y:S01]  /*1c80*/  IMAD.IADD R97, R21, 0x1, R97 ;  /* 0x0000000115617824 */ /* 0x000fe200078e0261 */
[----:B------:R-:W-:Y:S01]  /*1c90*/  @!P6 BAR.SYNC.DEFER_BLOCKING 0x9, 0x100 ;  /* 0x024400000000eb1d */ /* 0x000fe20000010000 */
[----:B------:R-:W-:Y:S02]  /*1ca0*/  ISETP.GE.AND P1, PT, R99, UR4, PT ;  /* 0x0000000463007c0c */ /* 0x000fe4000bf26270 */
[----:B------:R-:W-:Y:S01]  /*1cb0*/  IADD3 R95, P0, R20, R4, RZ ;  /* 0x00000004145f7210 */ /* 0x000fe20007f1e0ff */
[C---:B------:R-:W-:Y:S01]  /*1cc0*/  VIADD R4, R16.reuse, 0xc0 ;  /* 0x000000c010047836 */ /* 0x040fe20000000000 */
[----:B------:R-:W-:Y:S01]  /*1cd0*/  SEL R3, RZ, 0xffffffff, P1 ;  /* 0xffffffffff037807 */ /* 0x000fe20000800000 */
[----:B------:R-:W-:Y:S01]  /*1ce0*/  ULDC.64 UR6, c[0x0][0x320] ;  /* 0x0000c80000067ab9 */ /* 0x000fe20000000a00 */
[----:B------:R-:W-:Y:S01]  /*1cf0*/  IADD3.X R93, R97, R5, R6, P0, !PT ;  /* 0x00000005615d7210 */ /* 0x000fe200007fe406 */
[C---:B------:R-:W-:Y:S01]  /*1d00*/  VIADD R6, R16.reuse, 0xe0 ;  /* 0x000000e010067836 */ /* 0x040fe20000000000 */
[----:B------:R-:W-:Y:S01]  /*1d10*/  ISETP.GE.AND P0, PT, R16, UR4, PT ;  /* 0x0000000410007c0c */ /* 0x000fe2000bf06270 */
[----:B------:R-:W-:Y:S01]  /*1d20*/  IMAD.SHL.U32 R5, R3, 0x2, RZ ;  /* 0x0000000203057824 */ /* 0x000fe200078e00ff */
[----:B------:R-:W-:Y:S01]  /*1d30*/  ISETP.GE.AND P1, PT, R96, UR4, PT ;  /* 0x0000000460007c0c */ /* 0x000fe2000bf26270 */
[----:B------:R-:W-:Y:S01]  /*1d40*/  IMAD R3, R7, UR6, RZ ;  /* 0x0000000607037c24 */ /* 0x000fe2000f8e02ff */
[----:B------:R-:W-:-:S02]  /*1d50*/  SEL R0, RZ, 0x1, P0 ;  /* 0x00000001ff007807 */ /* 0x000fc40000000000 */
[----:B------:R-:W-:Y:S01]  /*1d60*/  ISETP.GE.AND P0, PT, R98, UR4, PT ;  /* 0x0000000462007c0c */ /* 0x000fe2000bf06270 */
[----:B------:R-:W-:Y:S01]  /*1d70*/  IMAD R7, R86, UR7, R3 ;  /* 0x0000000756077c24 */ /* 0x000fe2000f8e0203 */
[----:B------:R-:W-:Y:S02]  /*1d80*/  ISETP.GE.AND P3, PT, R6, UR4, PT ;  /* 0x0000000406007c0c */ /* 0x000fe4000bf66270 */
[----:B------:R-:W-:Y:S02]  /*1d90*/  LOP3.LUT R0, R5, 0x2, R0, 0xe2, !PT ;  /* 0x0000000205007812 */ /* 0x000fe400078ee200 */
[----:B------:R-:W-:Y:S02]  /*1da0*/  SEL R3, RZ, 0x4, P0 ;  /* 0x00000004ff037807 */ /* 0x000fe40000000000 */
[----:B------:R-:W-:Y:S02]  /*1db0*/  SEL R6, RZ, 0x8, P1 ;  /* 0x00000008ff067807 */ /* 0x000fe40000800000 */
[----:B------:R-:W-:-:S02]  /*1dc0*/  ISETP.GE.AND P0, PT, R94, UR4, PT ;  /* 0x000000045e007c0c */ /* 0x000fc4000bf06270 */
[----:B------:R-:W-:Y:S02]  /*1dd0*/  ISETP.GE.AND P1, PT, R92, UR4, PT ;  /* 0x000000045c007c0c */ /* 0x000fe4000bf26270 */
[----:B------:R-:W-:Y:S02]  /*1de0*/  LOP3.LUT R0, R6, R0, R3, 0xfe, !PT ;  /* 0x0000000006007212 */ /* 0x000fe400078efe03 */
[----:B------:R-:W-:Y:S01]  /*1df0*/  ISETP.GE.AND P2, PT, R4, UR4, PT ;  /* 0x0000000404007c0c */ /* 0x000fe2000bf46270 */
[----:B------:R-:W-:Y:S01]  /*1e00*/  IMAD.WIDE.U32 R4, R86, UR6, R16 ;  /* 0x0000000656047c25 */ /* 0x000fe2000f8e0010 */
[----:B------:R-:W-:Y:S01]  /*1e10*/  SEL R3, RZ, 0x10, P0 ;  /* 0x00000010ff037807 */ /* 0x000fe20000000000 */
[----:B------:R-:W-:Y:S01]  /*1e20*/  ULDC.64 UR4, c[0x0][0x328] ;  /* 0x0000ca0000047ab9 */ /* 0x000fe20000000a00 */
[----:B------:R-:W-:Y:S01]  /*1e30*/  SEL R6, RZ, 0x20, P1 ;  /* 0x00000020ff067807 */ /* 0x000fe20000800000 */
[----:B------:R-:W-:Y:S01]  /*1e40*/  IMAD.IADD R5, R5, 0x1, R7 ;  /* 0x0000000105057824 */ /* 0x000fe200078e0207 */
[----:B------:R-:W-:Y:S01]  /*1e50*/  ISETP.GE.AND P0, PT, R16, R27, PT ;  /* 0x0000001b1000720c */ /* 0x000fe20003f06270 */
[----:B------:R-:W-:Y:S01]  /*1e60*/  IMAD R7, R8, UR4, RZ ;  /* 0x0000000408077c24 */ /* 0x000fe2000f8e02ff */
[----:B------:R-:W-:Y:S01]  /*1e70*/  LOP3.LUT R3, R6, R0, R3, 0xfe, !PT ;  /* 0x0000000006037212 */ /* 0x000fe200078efe03 */
[----:B------:R-:W-:Y:S01]  /*1e80*/  IMAD.WIDE.U32 R8, R19, R54, R16 ;  /* 0x0000003613087225 */ /* 0x000fe200078e0010 */
[----:B------:R-:W-:-:S02]  /*1e90*/  SEL R0, RZ, 0x40, P2 ;  /* 0x00000040ff007807 */ /* 0x000fc40001000000 */
[----:B------:R-:W-:Y:S01]  /*1ea0*/  LOP3.LUT P1, RZ, R220, 0x4, RZ, 0xc0, !PT ;  /* 0x00000004dcff7812 */ /* 0x000fe2000782c0ff */
[----:B------:R-:W-:Y:S01]  /*1eb0*/  IMAD R63, R41, UR5, R7 ;  /* 0x00000005293f7c24 */ /* 0x000fe2000f8e0207 */
[----:B------:R-:W-:Y:S01]  /*1ec0*/  LOP3.LUT R0, R3, R0, RZ, 0xfc, !PT ;  /* 0x0000000003007212 */ /* 0x000fe200078efcff */
[----:B------:R-:W-:Y:S01]  /*1ed0*/  IMAD.WIDE.U32 R40, R41, UR4, R4 ;  /* 0x0000000429287c25 */ /* 0x000fe2000f8e0004 */
[----:B------:R-:W-:Y:S01]  /*1ee0*/  SEL R3, R27, RZ, P0 ;  /* 0x000000ff1b037207 */ /* 0x000fe20000000000 */
[----:B------:R-:W-:Y:S01]  /*1ef0*/  ULDC UR4, c[0x0][0x2e4] ;  /* 0x0000b90000047ab9 */ /* 0x000fe20000000800 */
[C---:B------:R-:W-:Y:S01]  /*1f00*/  IADD3 R56, P2, R19.reuse, R56, RZ ;  /* 0x0000003813387210 */ /* 0x040fe20007f5e0ff */
[----:B------:R-:W-:Y:S01]  /*1f10*/  IMAD R4, R218, R54, RZ ;  /* 0x00000036da047224 */ /* 0x000fe200078e02ff */
[----:B------:R-:W-:Y:S01]  /*1f20*/  SEL R80, R80, 0xffffffe0, !P1 ;  /* 0xffffffe050507807 */ /* 0x000fe20004800000 */
[C---:B------:R-:W-:Y:S01]  /*1f30*/  IMAD.IADD R3, R16.reuse, 0x1, R3 ;  /* 0x0000000110037824 */ /* 0x040fe200078e0203 */
[----:B------:R-:W-:Y:S01]  /*1f40*/  ISETP.GE.AND P1, PT, R16, UR4, PT ;  /* 0x0000000410007c0c */ /* 0x000fe2000bf26270 */
[----:B------:R-:W-:-:S02]  /*1f50*/  IMAD R13, R19, R55, R4 ;  /* 0x00000037130d7224 */ /* 0x000fc400078e0204 */
[----:B------:R-:W-:Y:S01]  /*1f60*/  IMAD.WIDE.U32 R4, R19, R54, R28 ;  /* 0x0000003613047225 */ /* 0x000fe200078e001c */
[----:B------:R-:W-:-:S03]  /*1f70*/  SHF.R.S32.HI R12, RZ, 0x1f, R3 ;  /* 0x0000001fff0c7819 */ /* 0x000fc60000011403 */
[----:B------:R-:W-:Y:S01]  /*1f80*/  IMAD.IADD R9, R13, 0x1, R9 ;  /* 0x000000010d097824 */ /* 0x000fe200078e0209 */
[----:B------:R-:W-:Y:S01]  /*1f90*/  LEA.HI R12, R12, R3, RZ, 0x3 ;  /* 0x000000030c0c7211 */ /* 0x000fe200078f18ff */
[----:B------:R-:W-:Y:S01]  /*1fa0*/  IMAD.IADD R5, R5, 0x1, R13 ;  /* 0x0000000105057824 */ /* 0x000fe200078e020d */
[----:B-----5:R-:W-:Y:S01]  /*1fb0*/  SHF.R.S32.HI R13, RZ, 0x1f, R31 ;  /* 0x0000001fff0d7819 */ /* 0x020fe2000001141f */
[----:B------:R-:W-:Y:S01]  /*1fc0*/  IMAD R6, R218, R48, RZ ;  /* 0x00000030da067224 */ /* 0x000fe200078e02ff */
[----:B------:R-:W-:Y:S01]  /*1fd0*/  LOP3.LUT R3, R87, 0x18, R16, 0xf8, !PT ;  /* 0x0000001857037812 */ /* 0x000fe200078ef810 */
[----:B------:R-:W-:Y:S01]  /*1fe0*/  IMAD.WIDE.U32 R52, R31, R54, R4 ;  /* 0x000000361f347225 */ /* 0x000fe200078e0004 */
[----:B------:R-:W-:Y:S02]  /*1ff0*/  LOP3.LUT R5, R204, 0x38, R12, 0xf8, !PT ;  /* 0x00000038cc057812 */ /* 0x000fe400078ef80c */
[----:B------:R-:W-:Y:S01]  /*2000*/  LOP3.LUT R4, R3, R82, RZ, 0x3c, !PT ;  /* 0x0000005203047212 */ /* 0x000fe200078e3cff */
[----:B------:R-:W-:Y:S01]  /*2010*/  IMAD R15, R19, R49, R6 ;  /* 0x00000031130f7224 */ /* 0x000fe200078e0206 */
[----:B------:R-:W-:Y:S01]  /*2020*/  LOP3.LUT R3, R87, 0x38, R12, 0xf8, !PT ;  /* 0x0000003857037812 */ /* 0x000fe200078ef80c */
[----:B------:R-:W-:Y:S01]  /*2030*/  IMAD.WIDE.U32 R6, R19, R48, R28 ;  /* 0x0000003013067225 */ /* 0x000fe200078e001c */
[----:B------:R-:W-:-:S02]  /*2040*/  LOP3.LUT R5, R5, R234, RZ, 0x3c, !PT ;  /* 0x000000ea05057212 */ /* 0x000fc400078e3cff */
[----:B------:R-:W-:Y:S01]  /*2050*/  LOP3.LUT R69, R12, 0xfffffff8, RZ, 0xc0, !PT ;  /* 0xfffffff80c457812 */ /* 0x000fe200078ec0ff */
[----:B------:R-:W-:Y:S01]  /*2060*/  IMAD R14, R13, R48, RZ ;  /* 0x000000300d0e7224 */ /* 0x000fe200078e02ff */
[----:B------:R-:W-:Y:S01]  /*2070*/  SHF.R.S32.HI R70, RZ, 0x3, R12 ;  /* 0x00000003ff467819 */ /* 0x000fe2000001140c */
[----:B------:R-:W-:Y:S01]  /*2080*/  IMAD.IADD R11, R15, 0x1, R11 ;  /* 0x000000010f0b7824 */ /* 0x000fe200078e020b */
[----:B------:R-:W-:Y:S01]  /*2090*/  SHF.R.S32.HI R64, RZ, 0x1f, R69 ;  /* 0x0000001fff407819 */ /* 0x000fe20000011445 */
[----:B------:R-:W-:Y:S02]  /*20a0*/  IMAD.IADD R7, R7, 0x1, R15 ;  /* 0x0000000107077824 */ /* 0x000fe400078e020f */
[----:B------:R-:W-:Y:S02]  /*20b0*/  IMAD R25, R31, R49, R14 ;  /* 0x000000311f197224 */ /* 0x000fe400078e020e */
[----:B------:R-:W-:Y:S02]  /*20c0*/  IMAD R14, R13, R54, RZ ;  /* 0x000000360d0e7224 */ /* 0x000fe400078e02ff */
[----:B------:R-:W-:Y:S01]  /*20d0*/  IMAD R77, R205, 0x200, R4 ;  /* 0x00000200cd4d7824 */ /* 0x000fe200078e0204 */
[----:B------:R-:W-:Y:S01]  /*20e0*/  LOP3.LUT R4, R3, R82, RZ, 0x3c, !PT ;  /* 0x0000005203047212 */ /* 0x000fe200078e3cff */
[----:B------:R-:W-:Y:S01]  /*20f0*/  IMAD.WIDE.U32 R44, R31, R48, R10 ;  /* 0x000000301f2c7225 */ /* 0x000fe200078e000a */
[----:B------:R-:W-:-:S03]  /*2100*/  SEL R3, RZ, 0xffffff80, P3 ;  /* 0xffffff80ff037807 */ /* 0x000fc60001800000 */
[----:B------:R-:W-:Y:S01]  /*2110*/  IMAD.WIDE.U32 R46, R31, R48, R6 ;  /* 0x000000301f2e7225 */ /* 0x000fe200078e0006 */
[C---:B------:R-:W-:Y:S02]  /*2120*/  LOP3.LUT R3, R0.reuse, 0x80, R3, 0xc8, !PT ;  /* 0x0000008000037812 */ /* 0x040fe400078ec803 */
[----:B------:R-:W-:Y:S01]  /*2130*/  LOP3.LUT R0, R0, 0x40, RZ, 0xc0, !PT ;  /* 0x0000004000007812 */ /* 0x000fe200078ec0ff */
[----:B------:R-:W-:Y:S02]  /*2140*/  IMAD R15, R43, 0x60, RZ ;  /* 0x000000602b0f7824 */ /* 0x000fe400078e02ff */
[----:B------:R-:W-:Y:S02]  /*2150*/  IMAD.SHL.U32 R86, R42, 0x40, RZ ;  /* 0x000000402a567824 */ /* 0x000fe400078e00ff */
[----:B------:R-:W-:Y:S02]  /*2160*/  IMAD R7, R31, R55, R14 ;  /* 0x000000371f077224 */ /* 0x000fe400078e020e */
[----:B------:R-:W-:-:S02]  /*2170*/  IMAD R11, R55, 0x60, RZ ;  /* 0x00000060370b7824 */ /* 0x000fc400078e02ff */
[----:B------:R-:W-:-:S04]  /*2180*/  IMAD.WIDE.U32 R50, R31, R54, R8 ;  /* 0x000000361f327225 */ /* 0x000fc800078e0008 */
[----:B------:R-:W-:-:S04]  /*2190*/  IMAD.WIDE.U32 R42, R42, 0x60, RZ ;  /* 0x000000602a2a7825 */ /* 0x000fc800078e00ff */
[----:B------:R-:W-:-:S04]  /*21a0*/  IMAD.WIDE.U32 R48, R48, 0x60, RZ ;  /* 0x0000006030307825 */ /* 0x000fc800078e00ff */
[----:B------:R-:W-:-:S04]  /*21b0*/  IMAD.WIDE.U32 R54, R54, 0x60, RZ ;  /* 0x0000006036367825 */ /* 0x000fc800078e00ff */
[----:B------:R-:W-:Y:S01]  /*21c0*/  IMAD.X R57, R218, 0x1, R33, P2 ;  /* 0x00000001da397824 */ /* 0x000fe200010e0621 */
[----:B------:R-:W-:Y:S01]  /*21d0*/  ISETP.GE.AND P2, PT, R99, UR4, PT ;  /* 0x0000000463007c0c */ /* 0x000fe2000bf46270 */
[----:B------:R-:W-:Y:S02]  /*21e0*/  IMAD.IADD R76, R43, 0x1, R15 ;  /* 0x000000012b4c7824 */ /* 0x000fe400078e020f */
[----:B------:R-:W-:Y:S02]  /*21f0*/  IMAD.IADD R75, R49, 0x1, R75 ;  /* 0x00000001314b7824 */ /* 0x000fe400078e024b */
[----:B------:R-:W-:Y:S02]  /*2200*/  IMAD.IADD R74, R55, 0x1, R11 ;  /* 0x00000001374a7824 */ /* 0x000fe400078e020b */
[----:B------:R-:W-:Y:S02]  /*2210*/  IMAD.IADD R73, R80, 0x1, R77 ;  /* 0x0000000150497824 */ /* 0x000fe400078e024d */
[----:B------:R-:W-:-:S02]  /*2220*/  IMAD.IADD R72, R25, 0x1, R45 ;  /* 0x0000000119487824 */ /* 0x000fc400078e022d */
[----:B------:R-:W-:Y:S02]  /*2230*/  IMAD.IADD R71, R7, 0x1, R51 ;  /* 0x0000000107477824 */ /* 0x000fe400078e0233 */
[----:B------:R-:W-:Y:S02]  /*2240*/  IMAD.IADD R68, R47, 0x1, R25 ;  /* 0x000000012f447824 */ /* 0x000fe400078e0219 */
[----:B------:R-:W-:Y:S02]  /*2250*/  IMAD.IADD R66, R53, 0x1, R7 ;  /* 0x0000000135427824 */ /* 0x000fe400078e0207 */
[----:B------:R-:W-:Y:S02]  /*2260*/  IMAD R67, R205, 0x200, R4 ;  /* 0x00000200cd437824 */ /* 0x000fe400078e0204 */
[----:B------:R-:W-:Y:S02]  /*2270*/  IMAD.IADD R65, R206, 0x1, R5 ;  /* 0x00000001ce417824 */ /* 0x000fe400078e0205 */
[----:B------:R-:W-:-:S07]  /*2280*/  IMAD.IADD R63, R41, 0x1, R63 ;  /* 0x00000001293f7824 */ /* 0x000fce00078e023f */
.L_x_485:
[----:B------:R-:W0:Y:S01]  /*2290*/  LDC.64 R102, c[0x0][0x2d8] ;  /* 0x0000b600ff667b82 */ /* 0x000e220000000a00 */
[----:B------:R-:W-:Y:S01]  /*22a0*/  VIADD R59, R59, 0xffffffff ;  /* 0xffffffff3b3b7836 */ /* 0x000fe20000000000 */
[----:B------:R-:W-:Y:S05]  /*22b0*/  YIELD ;  /* 0x0000000000007946 */ /* 0x000fea0003800000 */
[----:B------:R-:W-:Y:S01]  /*22c0*/  SHF.R.S32.HI R11, RZ, 0x1f, R59 ;  /* 0x0000001fff0b7819 */ /* 0x000fe2000001143b */
[----:B------:R-:W1:Y:S01]  /*22d0*/  LDC R105, c[0x0][0x3d4] ;  /* 0x0000f500ff697b82 */ /* 0x000e620000000800 */
[-C--:B------:R-:W-:Y:S01]  /*22e0*/  IMAD R5, R76, R59.reuse, RZ ;  /* 0x0000003b4c057224 */ /* 0x080fe200078e02ff */
[----:B------:R-:W-:Y:S01]  /*22f0*/  BSSY B0, `(.L_x_438) ;  /* 0x00002d3000007945 */ /* 0x000fe20003800000 */
[----:B------:R-:W-:-:S04]  /*2300*/  IMAD.WIDE.U32 R108, R42, R59, RZ ;  /* 0x0000003b2a6c7225 */ /* 0x000fc800078e00ff */
[----:B------:R-:W-:Y:S01]  /*2310*/  IMAD R5, R11, R42, R5 ;  /* 0x0000002a0b057224 */ /* 0x000fe200078e0205 */
[CC--:B------:R-:W-:Y:S01]  /*2320*/  IADD3 R4, P3, P4, R95.reuse, R108.reuse, R86 ;  /* 0x0000006c5f047210 */ /* 0x0c0fe20007c7e056 */
[----:B------:R-:W-:Y:S01]  /*2330*/  IMAD R107, R2, 0x1800, R77 ;  /* 0x00001800026b7824 */ /* 0x000fe200078e024d */
[----:B------:R-:W-:Y:S01]  /*2340*/  IADD3 R6, P5, R95, R108, RZ ;  /* 0x0000006c5f067210 */ /* 0x000fe20007fbe0ff */
[----:B------:R-:W-:Y:S02]  /*2350*/  IMAD.IADD R38, R109, 0x1, R5 ;  /* 0x000000016d267824 */ /* 0x000fe400078e0205 */
[----:B------:R-:W-:Y:S02]  /*2360*/  IMAD R107, R107, 0x2, R58 ;  /* 0x000000026b6b7824 */ /* 0x000fe400078e023a */
[----:B------:R-:W-:Y:S01]  /*2370*/  IMAD.X R7, R38, 0x1, R93, P5 ;  /* 0x0000000126077824 */ /* 0x000fe200028e065d */
[----:B------:R-:W-:Y:S02]  /*2380*/  IADD3.X R5, R93, R38, R88, P3, P4 ;  /* 0x000000265d057210 */ /* 0x000fe40001fe8458 */
[----:B0-----:R-:W-:-:S02]  /*2390*/  LEA R12, P3, R4, R102, 0x1 ;  /* 0x00000066040c7211 */ /* 0x001fc400078608ff */
[----:B------:R-:W-:Y:S02]  /*23a0*/  LEA R14, P5, R6, R102, 0x1 ;  /* 0x00000066060e7211 */ /* 0x000fe400078a08ff */
[-C--:B------:R-:W-:Y:S01]  /*23b0*/  LEA.HI.X R13, R4, R103.reuse, R5, 0x1, P3 ;  /* 0x00000067040d7211 */ /* 0x080fe200018f0c05 */
[----:B------:R-:W-:Y:S01]  /*23c0*/  IMAD R5, R2, 0x1800, R73 ;  /* 0x0000180002057824 */ /* 0x000fe200078e0249 */
[----:B-1----:R-:W-:Y:S02]  /*23d0*/  ISETP.GE.AND P3, PT, R105, 0x1, PT ;  /* 0x000000016900780c */ /* 0x002fe40003f66270 */
[----:B------:R-:W-:Y:S01]  /*23e0*/  ISETP.GT.AND P4, PT, R59, R60, PT ;  /* 0x0000003c3b00720c */ /* 0x000fe20003f84270 */
[----:B------:R-:W-:Y:S01]  /*23f0*/  IMAD R106, R5, 0x2, R58 ;  /* 0x00000002056a7824 */ /* 0x000fe200078e023a */
[----:B------:R-:W-:Y:S02]  /*2400*/  LEA.HI.X R15, R6, R103, R7, 0x1, P5 ;  /* 0x00000067060f7211 */ /* 0x000fe400028f0c07 */
[----:B------:R-:W-:-:S07]  /*2410*/  P2R R100, PR, RZ, 0x10 ;  /* 0x00000010ff647803 */ /* 0x000fce0000000000 */
[----:B--234-:R-:W-:Y:S05]  /*2420*/  @!P3 BRA `(.L_x_439) ;  /* 0x000000280094b947 */ /* 0x01cfea0003800000 */
[----:B------:R-:W-:Y:S01]  /*2430*/  ULDC.U8 UR4, c[0x0][0x3f0] ;  /* 0x0000fc0000047ab9 */ /* 0x000fe20000000000 */
[-C--:B------:R-:W-:Y:S01]  /*2440*/  IMAD R5, R74, R59.reuse, RZ ;  /* 0x0000003b4a057224 */ /* 0x080fe200078e02ff */
[----:B------:R-:W-:Y:S01]  /*2450*/  ISETP.NE.AND P3, PT, RZ, UR4, PT ;  /* 0x00000004ff007c0c */ /* 0x000fe2000bf65270 */
[-C--:B------:R-:W-:Y:S02]  /*2460*/  IMAD R7, R75, R59.reuse, RZ ;  /* 0x0000003b4b077224 */ /* 0x080fe400078e02ff */
[C---:B------:R-:W-:Y:S02]  /*2470*/  IMAD R9, R11.reuse, R54, R5 ;  /* 0x000000360b097224 */ /* 0x040fe400078e0205 */
[----:B------:R-:W-:Y:S02]  /*2480*/  IMAD R11, R11, R48, R7 ;  /* 0x000000300b0b7224 */ /* 0x000fe400078e0207 */
[----:B------:R-:W-:Y:S02]  /*2490*/  IMAD R104, R59, -0x60, R62 ;  /* 0xffffffa03b687824 */ /* 0x000fe400078e023e */
[----:B------:R-:W-:-:S03]  /*24a0*/  IMAD.WIDE.U32 R6, R54, R59, RZ ;  /* 0x0000003b36067225 */ /* 0x000fc600078e00ff */
[----:B------:R-:W-:Y:S01]  /*24b0*/  VIMNMX R104, R104, 0x60, PT ;  /* 0x0000006068687848 */ /* 0x000fe20003fe0100 */
[----:B------:R-:W-:-:S04]  /*24c0*/  IMAD.WIDE.U32 R4, R48, R59, RZ ;  /* 0x0000003b30047225 */ /* 0x000fc800078e00ff */
[----:B------:R-:W-:Y:S02]  /*24d0*/  IMAD.IADD R101, R7, 0x1, R9 ;  /* 0x0000000107657824 */ /* 0x000fe400078e0209 */
[----:B------:R-:W-:Y:S01]  /*24e0*/  IMAD.IADD R111, R5, 0x1, R11 ;  /* 0x00000001056f7824 */ /* 0x000fe200078e020b */
[----:B------:R-:W-:Y:S06]  /*24f0*/  @!P3 BRA `(.L_x_440) ;  /* 0x00000014000cb947 */ /* 0x000fec0003800000 */
[----:B------:R-:W-:Y:S01]  /*2500*/  ISETP.GE.AND P4, PT, R19, R104, PT ;  /* 0x000000681300720c */ /* 0x000fe20003f86270 */
[----:B------:R-:W-:Y:S01]  /*2510*/  BSSY B1, `(.L_x_441) ;  /* 0x000001c000017945 */ /* 0x000fe20003800000 */
[----:B------:R-:W-:Y:S02]  /*2520*/  CS2R R10, SRZ ;  /* 0x00000000000a7805 */ /* 0x000fe4000001ff00 */
[----:B------:R-:W-:Y:S02]  /*2530*/  CS2R R32, SRZ ;  /* 0x0000000000207805 */ /* 0x000fe4000001ff00 */
[----:B------:R-:W-:Y:S02]  /*2540*/  CS2R R38, SRZ ;  /* 0x0000000000267805 */ /* 0x000fe4000001ff00 */
[----:B------:R-:W-:Y:S02]  /*2550*/  CS2R R34, SRZ ;  /* 0x0000000000227805 */ /* 0x000fe4000001ff00 */
[----:B------:R-:W-:-:S03]  /*2560*/  CS2R R36, SRZ ;  /* 0x0000000000247805 */ /* 0x000fc6000001ff00 */
[----:B------:R-:W-:Y:S05]  /*2570*/  @P4 BRA `(.L_x_442) ;  /* 0x0000000000544947 */ /* 0x000fea0003800000 */
[----:B------:R-:W-:Y:S01]  /*2580*/  IADD3 R9, P3, R52, R6, RZ ;  /* 0x0000000634097210 */ /* 0x000fe20007f7e0ff */
[----:B------:R-:W-:Y:S01]  /*2590*/  ULDC.64 UR4, c[0x0][0x3c8] ;  /* 0x0000f20000047ab9 */ /* 0x000fe20000000a00 */
[----:B------:R-:W-:Y:S02]  /*25a0*/  CS2R R38, SRZ ;  /* 0x0000000000267805 */ /* 0x000fe4000001ff00 */
[----:B------:R-:W-:Y:S01]  /*25b0*/  CS2R R36, SRZ ;  /* 0x0000000000247805 */ /* 0x000fe2000001ff00 */
[----:B------:R-:W-:Y:S01]  /*25c0*/  IMAD.X R24, R101, 0x1, R66, P3 ;  /* 0x0000000165187824 */ /* 0x000fe200018e0642 */
[----:B------:R-:W-:-:S04]  /*25d0*/  LEA R8, P3, R9, UR4, 0x1 ;  /* 0x0000000409087c11 */ /* 0x000fc8000f8608ff */
[----:B------:R-:W-:Y:S01]  /*25e0*/  LEA.HI.X R9, R9, UR5, R24, 0x1, P3 ;  /* 0x0000000509097c11 */ /* 0x000fe200098f0c18 */
[----:B------:R-:W-:Y:S01]  /*25f0*/  ULDC.64 UR4, c[0x0][0x3e0] ;  /* 0x0000f80000047ab9 */ /* 0x000fe20000000a00 */
[----:B------:R-:W-:-:S05]  /*2600*/  IADD3 R25, P3, R46, R4, RZ ;  /* 0x000000042e197210 */ /* 0x000fca0007f7e0ff */
[----:B------:R-:W-:Y:S01]  /*2610*/  IMAD.X R26, R111, 0x1, R68, P3 ;  /* 0x000000016f1a7824 */ /* 0x000fe200018e0644 */
[----:B------:R-:W-:-:S04]  /*2620*/  LEA R24, P3, R25, UR4, 0x1 ;  /* 0x0000000419187c11 */ /* 0x000fc8000f8608ff */
[----:B------:R-:W-:Y:S01]  /*2630*/  LEA.HI.X R25, R25, UR5, R26, 0x1, P3 ;  /* 0x0000000519197c11 */ /* 0x000fe200098f0c1a */
[C---:B------:R-:W-:Y:S01]  /*2640*/  VIADD R26, R28.reuse, 0x10 ;  /* 0x000000101c1a7836 */ /* 0x040fe20000000000 */
[----:B------:R-:W-:Y:S02]  /*2650*/  ISETP.GE.AND P3, PT, R28, R105, PT ;  /* 0x000000691c00720c */ /* 0x000fe40003f66270 */
[----:B------:R-:W-:Y:S02]  /*2660*/  CS2R R32, SRZ ;  /* 0x0000000000207805 */ /* 0x000fe4000001ff00 */
[----:B------:R-:W-:-:S09]  /*2670*/  CS2R R34, SRZ ;  /* 0x0000000000227805 */ /* 0x000fd2000001ff00 */
[----:B------:R0:W5:Y:S04]  /*2680*/  @!P3 LDG.E.64 R38, desc[UR40][R8.64] ;  /* 0x000000280826b981 */ /* 0x000168000c1e1b00 */
[----:B------:R0:W5:Y:S01]  /*2690*/  @!P3 LDG.E.64 R36, desc[UR40][R24.64] ;  /* 0x000000281824b981 */ /* 0x000162000c1e1b00 */
[----:B------:R-:W-:-:S13]  /*26a0*/  ISETP.GE.AND P3, PT, R26, R105, PT ;  /* 0x000000691a00720c */ /* 0x000fda0003f66270 */
[----:B------:R0:W5:Y:S04]  /*26b0*/  @!P3 LDG.E.64 R32, desc[UR40][R8.64+0x20] ;  /* 0x000020280820b981 */ /* 0x000168000c1e1b00 */
[----:B------:R0:W5:Y:S02]  /*26c0*/  @!P3 LDG.E.64 R34, desc[UR40][R24.64+0x20] ;  /* 0x000020281822b981 */ /* 0x000164000c1e1b00 */
.L_x_442:
[----:B------:R-:W-:Y:S05]  /*26d0*/  BSYNC B1 ;  /* 0x0000000000017941 */ /* 0x000fea0003800000 */
.L_x_441:
[----:B------:R-:W-:Y:S01]  /*26e0*/  ISETP.GE.AND P5, PT, R211, R104, PT ;  /* 0x00000068d300720c */ /* 0x000fe20003fa6270 */
[----:B------:R-:W-:Y:S01]  /*26f0*/  BSSY B1, `(.L_x_443) ;  /* 0x000001c000017945 */ /* 0x000fe20003800000 */
[----:B------:R-:W-:Y:S02]  /*2700*/  CS2R R26, SRZ ;  /* 0x00000000001a7805 */ /* 0x000fe4000001ff00 */
[----:B0-----:R-:W-:Y:S01]  /*2710*/  CS2R R8, SRZ ;  /* 0x0000000000087805 */ /* 0x001fe2000001ff00 */
[----:B-----5:R-:W-:Y:S01]  /*2720*/  IMAD.MOV.U32 R102, RZ, RZ, R32 ;  /* 0x000000ffff667224 */ /* 0x020fe200078e0020 */
[----:B------:R-:W-:Y:S01]  /*2730*/  CS2R R24, SRZ ;  /* 0x0000000000187805 */ /* 0x000fe2000001ff00 */
[----:B------:R-:W-:-:S06]  /*2740*/  IMAD.MOV.U32 R103, RZ, RZ, R33 ;  /* 0x000000ffff677224 */ /* 0x000fcc00078e0021 */
[----:B------:R-:W-:Y:S05]  /*2750*/  @P5 BRA `(.L_x_444) ;  /* 0x0000000000545947 */ /* 0x000fea0003800000 */
[----:B------:R-:W-:Y:S01]  /*2760*/  IADD3 R6, P3, P6, R52, R6, R83 ;  /* 0x0000000634067210 */ /* 0x000fe20007e7e053 */
[----:B------:R-:W-:Y:S01]  /*2770*/  ULDC.64 UR4, c[0x0][0x3c8] ;  /* 0x0000f20000047ab9 */ /* 0x000fe20000000a00 */
[----:B------:R-:W-:Y:S02]  /*2780*/  CS2R R26, SRZ ;  /* 0x00000000001a7805 */ /* 0x000fe4000001ff00 */
[----:B------:R-:W-:Y:S02]  /*2790*/  CS2R R24, SRZ ;  /* 0x0000000000187805 */ /* 0x000fe4000001ff00 */
[----:B------:R-:W-:Y:S02]  /*27a0*/  IADD3.X R5, R66, R101, R84, P3, P6 ;  /* 0x0000006542057210 */ /* 0x000fe40001fec454 */
[----:B------:R-:W-:-:S04]  /*27b0*/  IADD3 R7, P3, P6, R46, R4, R89 ;  /* 0x000000042e077210 */ /* 0x000fc80007e7e059 */
[----:B------:R-:W-:Y:S02]  /*27c0*/  IADD3.X R8, R68, R111, R91, P3, P6 ;  /* 0x0000006f44087210 */ /* 0x000fe40001fec45b */
[----:B------:R-:W-:-:S04]  /*27d0*/  LEA R4, P3, R6, UR4, 0x1 ;  /* 0x0000000406047c11 */ /* 0x000fc8000f8608ff */
[----:B------:R-:W-:Y:S01]  /*27e0*/  LEA.HI.X R5, R6, UR5, R5, 0x1, P3 ;  /* 0x0000000506057c11 */ /* 0x000fe200098f0c05 */
[----:B------:R-:W-:Y:S02]  /*27f0*/  ULDC.64 UR4, c[0x0][0x3e0] ;  /* 0x0000f80000047ab9 */ /* 0x000fe40000000a00 */
[----:B------:R-:W-:-:S04]  /*2800*/  LEA R6, P3, R7, UR4, 0x1 ;  /* 0x0000000407067c11 */ /* 0x000fc8000f8608ff */
[----:B------:R-:W-:Y:S02]  /*2810*/  LEA.HI.X R7, R7, UR5, R8, 0x1, P3 ;  /* 0x0000000507077c11 */ /* 0x000fe400098f0c08 */
[C---:B------:R-:W-:Y:S01]  /*2820*/  ISETP.GE.AND P3, PT, R28.reuse, R105, PT ;  /* 0x000000691c00720c */ /* 0x040fe20003f66270 */
[----:B------:R-:W-:Y:S01]  /*2830*/  VIADD R90, R28, 0x10 ;  /* 0x000000101c5a7836 */ /* 0x000fe20000000000 */
[----:B------:R-:W-:Y:S02]  /*2840*/  CS2R R10, SRZ ;  /* 0x00000000000a7805 */ /* 0x000fe4000001ff00 */
[----:B------:R-:W-:-:S09]  /*2850*/  CS2R R8, SRZ ;  /* 0x0000000000087805 */ /* 0x000fd2000001ff00 */
[----:B------:R0:W5:Y:S04]  /*2860*/  @!P3 LDG.E.64 R26, desc[UR40][R4.64] ;  /* 0x00000028041ab981 */ /* 0x000168000c1e1b00 */
[----:B------:R0:W5:Y:S01]  /*2870*/  @!P3 LDG.E.64 R24, desc[UR40][R6.64] ;  /* 0x000000280618b981 */ /* 0x000162000c1e1b00 */
[----:B------:R-:W-:-:S13]  /*2880*/  ISETP.GE.AND P3, PT, R90, R105, PT ;  /* 0x000000695a00720c */ /* 0x000fda0003f66270 */
[----:B------:R0:W5:Y:S04]  /*2890*/  @!P3 LDG.E.64 R10, desc[UR40][R4.64+0x20] ;  /* 0x00002028040ab981 */ /* 0x000168000c1e1b00 */
[----:B------:R0:W5:Y:S02]  /*28a0*/  @!P3 LDG.E.64 R8, desc[UR40][R6.64+0x20] ;  /* 0x000020280608b981 */ /* 0x000164000c1e1b00 */
.L_x_444:
[----:B------:R-:W-:Y:S05]  /*28b0*/  BSYNC B1 ;  /* 0x0000000000017941 */ /* 0x000fea0003800000 */
.L_x_443:
[----:B0-----:R-:W-:Y:S01]  /*28c0*/  IMAD.MOV.U32 R4, RZ, RZ, R38 ;  /* 0x000000ffff047224 */ /* 0x001fe200078e0026 */
[----:B------:R-:W-:Y:S01]  /*28d0*/  UISETP.NE.AND UP0, UPT, UR44, 0x3, UPT ;  /* 0x000000032c00788c */ /* 0x000fe2000bf05270 */
[----:B------:R-:W-:Y:S01]  /*28e0*/  IMAD.MOV.U32 R5, RZ, RZ, R39 ;  /* 0x000000ffff057224 */ /* 0x000fe200078e0027 */
[----:B------:R-:W-:Y:S01]  /*28f0*/  PRMT R102, R102, 0x5410, R102 ;  /* 0x0000541066667816 */ /* 0x000fe20000000066 */
[----:B------:R-:W-:Y:S01]  /*2900*/  IMAD.MOV.U32 R6, RZ, RZ, R36 ;  /* 0x000000ffff067224 */ /* 0x000fe200078e0024 */
[----:B------:R-:W-:Y:S01]  /*2910*/  PRMT R108, R108, 0x5410, R4 ;  /* 0x000054106c6c7816 */ /* 0x000fe20000000004 */
[----:B------:R-:W-:Y:S01]  /*2920*/  IMAD.MOV.U32 R4, RZ, RZ, R34 ;  /* 0x000000ffff047224 */ /* 0x000fe200078e0022 */
[----:B------:R-:W-:Y:S01]  /*2930*/  PRMT R109, R109, 0x5410, R5 ;  /* 0x000054106d6d7816 */ /* 0x000fe20000000005 */
[----:B------:R-:W-:Y:S01]  /*2940*/  IMAD.MOV.U32 R5, RZ, RZ, R35 ;  /* 0x000000ffff057224 */ /* 0x000fe200078e0023 */
[----:B------:R-:W-:Y:S01]  /*2950*/  PLOP3.LUT P3, PT, PT, PT, UP0, 0x80, 0x0 ;  /* 0x000000000000781c */ /* 0x000fe20003f6f008 */
[----:B------:R-:W-:Y:S01]  /*2960*/  IMAD.MOV.U32 R7, RZ, RZ, R37 ;  /* 0x000000ffff077224 */ /* 0x000fe200078e0025 */
[----:B------:R-:W-:Y:S01]  /*2970*/  PRMT R110, R110, 0x5410, R4 ;  /* 0x000054106e6e7816 */ /* 0x000fe20000000004 */
[----:B-----5:R-:W-:Y:S01]  /*2980*/  IMAD.MOV.U32 R4, RZ, RZ, R10 ;  /* 0x000000ffff047224 */ /* 0x020fe200078e000a */
[----:B------:R-:W-:Y:S01]  /*2990*/  PRMT R111, R111, 0x5410, R5 ;  /* 0x000054106f6f7816 */ /* 0x000fe20000000005 */
[----:B------:R-:W-:Y:S01]  /*29a0*/  IMAD.MOV.U32 R5, RZ, RZ, R11 ;  /* 0x000000ffff057224 */ /* 0x000fe200078e000b */
[----:B------:R-:W-:Y:S01]  /*29b0*/  PRMT R112, R112, 0x5410, R6 ;  /* 0x0000541070707816 */ /* 0x000fe20000000006 */
[----:B------:R-:W-:Y:S01]  /*29c0*/  IMAD.MOV.U32 R6, RZ, RZ, R26 ;  /* 0x000000ffff067224 */ /* 0x000fe200078e001a */
[----:B------:R-:W-:Y:S01]  /*29d0*/  PRMT R113, R113, 0x5410, R7 ;  /* 0x0000541071717816 */ /* 0x000fe20000000007 */
[----:B------:R-:W-:Y:S01]  /*29e0*/  IMAD.MOV.U32 R7, RZ, RZ, R27 ;  /* 0x000000ffff077224 */ /* 0x000fe200078e001b */
[----:B------:R-:W-:-:S02]  /*29f0*/  PRMT R103, R103, 0x5410, R103 ;  /* 0x0000541067677816 */ /* 0x000fc40000000067 */
[----:B------:R-:W-:Y:S01]  /*2a00*/  PRMT R102, R4, 0x7610, R102 ;  /* 0x0000761004667816 */ /* 0x000fe20000000066 */
[----:B------:R-:W-:Y:S01]  /*2a10*/  IMAD.MOV.U32 R4, RZ, RZ, R8 ;  /* 0x000000ffff047224 */ /* 0x000fe200078e0008 */
[----:B------:R-:W-:Y:S01]  /*2a20*/  PRMT R103, R5, 0x7610, R103 ;  /* 0x0000761005677816 */ /* 0x000fe20000000067 */
[----:B------:R-:W-:Y:S01]  /*2a30*/  IMAD.MOV.U32 R5, RZ, RZ, R9 ;  /* 0x000000ffff057224 */ /* 0x000fe200078e0009 */
[----:B------:R-:W-:Y:S01]  /*2a40*/  PRMT R113, R6, 0x7610, R113 ;  /* 0x0000761006717816 */ /* 0x000fe20000000071 */
[----:B------:R-:W-:Y:S01]  /*2a50*/  IMAD.MOV.U32 R6, RZ, RZ, R24 ;  /* 0x000000ffff067224 */ /* 0x000fe200078e0018 */
[----:B------:R-:W-:Y:S01]  /*2a60*/  PRMT R112, R7, 0x7610, R112 ;  /* 0x0000761007707816 */ /* 0x000fe20000000070 */
[----:B------:R-:W-:Y:S01]  /*2a70*/  IMAD.MOV.U32 R7, RZ, RZ, R25 ;  /* 0x000000ffff077224 */ /* 0x000fe200078e0019 */
[----:B------:R-:W-:Y:S02]  /*2a80*/  PRMT R108, R4, 0x7610, R108 ;  /* 0x00007610046c7816 */ /* 0x000fe4000000006c */
[----:B------:R-:W-:-:S02]  /*2a90*/  PRMT R109, R5, 0x7610, R109 ;  /* 0x00007610056d7816 */ /* 0x000fc4000000006d */
[----:B------:R-:W-:Y:S02]  /*2aa0*/  PRMT R111, R6, 0x7610, R111 ;  /* 0x00007610066f7816 */ /* 0x000fe4000000006f */
[----:B------:R-:W-:Y:S01]  /*2ab0*/  PRMT R110, R7, 0x7610, R110 ;  /* 0x00007610076e7816 */ /* 0x000fe2000000006e */
[----:B------:R-:W-:Y:S06]  /*2ac0*/  @!P3 BRA `(.L_x_445) ;  /* 0x000000000004b947 */ /* 0x000fec0003800000 */
[----:B------:R-:W-:Y:S01]  /*2ad0*/  BPT.TRAP 0x1 ;  /* 0x000000040000795c */ /* 0x000fe20000300000 */
.L_x_445:
[----:B------:R-:W-:Y:S01]  /*2ae0*/  IMAD R90, R2, 0x8, R18 ;  /* 0x00000008025a7824 */ /* 0x000fe200078e0212 */
[----:B------:R-:W-:Y:S01]  /*2af0*/  SHF.L.U32 R101, R23, 0x1f, RZ ;  /* 0x0000001f17657819 */ /* 0x000fe200000006ff */
[----:B------:R-:W-:Y:S03]  /*2b00*/  BSSY B1, `(.L_x_446) ;  /* 0x0000003000017945 */ /* 0x000fe60003800000 */
[----:B------:R-:W0:Y:S02]  /*2b10*/  SYNCS.PHASECHK.TRANS64.TRYWAIT P6, [R90+URZ+0x22890], R101 ;  /* 0x022890655a0075a7 */ /* 0x000e2400080c017f */
[----:B0-----:R-:W-:Y:S05]  /*2b20*/  @!P6 BRA `(.L_x_447) ;  /* 0x0000011800b8e947 */ /* 0x001fea0003800000 */
.L_x_663:
[----:B------:R-:W-:Y:S05]  /*2b30*/  BSYNC B1 ;  /* 0x0000000000017941 */ /* 0x000fea0003800000 */
.L_x_446:
[----:B------:R-:W-:Y:S04]  /*2b40*/  BSSY B1, `(.L_x_448) ;  /* 0x000006f000017945 */ /* 0x000fe80003800000 */
[----:B------:R-:W-:Y:S05]  /*2b50*/  @P4 BRA `(.L_x_449) ;  /* 0x0000000400b44947 */ /* 0x000fea0003800000 */
[----:B------:R-:W-:Y:S04]  /*2b60*/  BSSY B2, `(.L_x_450) ;  /* 0x0000036000027945 */ /* 0x000fe80003800000 */
[----:B------:R-:W-:Y:S05]  /*2b70*/  @P1 BRA `(.L_x_451) ;  /* 0x0000000000d01947 */ /* 0x000fea0003800000 */
[----:B------:R1:W2:Y:S01]  /*2b80*/  LDS.128 R4, [R107] ;  /* 0x000000006b047984 */ /* 0x0002a20000000c00 */
[----:B------:R-:W-:Y:S01]  /*2b90*/  ISETP.GE.AND P4, PT, R28, R105, PT ;  /* 0x000000691c00720c */ /* 0x000fe20003f86270 */
[----:B------:R-:W-:-:S12]  /*2ba0*/  BSSY B3, `(.L_x_452) ;  /* 0x0000030000037945 */ /* 0x000fd80003800000 */
[----:B-1----:R-:W-:Y:S05]  /*2bb0*/  @P4 BRA `(.L_x_453) ;  /* 0x0000000000b84947 */ /* 0x002fea0003800000 */
[----:B------:R-:W-:Y:S01]  /*2bc0*/  SHF.R.U64 R114, R38, 0x10, R39 ;  /* 0x0000001026727819 */ /* 0x000fe20000001227 */
[----:B--2---:R-:W-:Y:S01]  /*2bd0*/  IMAD.U32 R38, R7, 0x10000, RZ ;  /* 0x0001000007267824 */ /* 0x004fe200078e00ff */
[--C-:B------:R-:W-:Y:S01]  /*2be0*/  SHF.R.U64 R118, R36, 0x10, R37.reuse ;  /* 0x0000001024767819 */ /* 0x100fe20000001225 */
[----:B------:R-:W-:Y:S01]  /*2bf0*/  IMAD.U32 R36, R6, 0x10000, RZ ;  /* 0x0001000006247824 */ /* 0x000fe200078e00ff */
[----:B------:R-:W-:Y:S02]  /*2c00*/  SHF.R.U32.HI R120, RZ, 0x10, R37 ;  /* 0x00000010ff787819 */ /* 0x000fe40000011625 */
[----:B------:R-:W-:Y:S02]  /*2c10*/  SHF.R.U32.HI R116, RZ, 0x10, R39 ;  /* 0x00000010ff747819 */ /* 0x000fe40000011627 */
[----:B------:R-:W-:Y:S02]  /*2c20*/  PRMT R114, R108, 0x5432, R114 ;  /* 0x000054326c727816 */ /* 0x000fe40000000072 */
[----:B------:R-:W-:-:S02]  /*2c30*/  PRMT R118, R112, 0x5432, R118 ;  /* 0x0000543270767816 */ /* 0x000fc40000000076 */
[----:B------:R-:W-:Y:S02]  /*2c40*/  PRMT R120, R113, 0x5432, R120 ;  /* 0x0000543271787816 */ /* 0x000fe40000000078 */
[----:B------:R-:W-:Y:S02]  /*2c50*/  PRMT R116, R109, 0x5432, R116 ;  /* 0x000054326d747816 */ /* 0x000fe40000000074 */
[----:B------:R-:W-:Y:S01]  /*2c60*/  LOP3.LUT R39, R7, 0xffff0000, RZ, 0xc0, !PT ;  /* 0xffff000007277812 */ /* 0x000fe200078ec0ff */
[----:B------:R-:W-:Y:S01]  /*2c70*/  IMAD.U32 R121, R120, 0x10000, RZ ;  /* 0x0001000078797824 */ /* 0x000fe200078e00ff */
[----:B------:R-:W-:Y:S01]  /*2c80*/  LOP3.LUT R7, R5, 0xffff0000, RZ, 0xc0, !PT ;  /* 0xffff000005077812 */ /* 0x000fe200078ec0ff */
[----:B------:R-:W-:Y:S01]  /*2c90*/  IMAD.U32 R117, R116, 0x10000, RZ ;  /* 0x0001000074757824 */ /* 0x000fe200078e00ff */
[C---:B------:R-:W-:Y:S01]  /*2ca0*/  LOP3.LUT R119, R118.reuse, 0xffff0000, RZ, 0xc0, !PT ;  /* 0xffff000076777812 */ /* 0x040fe200078ec0ff */
[----:B------:R-:W-:Y:S01]  /*2cb0*/  IMAD.U32 R118, R118, 0x10000, RZ ;  /* 0x0001000076767824 */ /* 0x000fe200078e00ff */
[C---:B------:R-:W-:Y:S01]  /*2cc0*/  LOP3.LUT R115, R114.reuse, 0xffff0000, RZ, 0xc0, !PT ;  /* 0xffff000072737812 */ /* 0x040fe200078ec0ff */
[----:B------:R-:W-:Y:S01]  /*2cd0*/  IMAD.U32 R114, R114, 0x10000, RZ ;  /* 0x0001000072727824 */ /* 0x000fe200078e00ff */
[----:B------:R-:W-:Y:S01]  /*2ce0*/  LOP3.LUT R37, R6, 0xffff0000, RZ, 0xc0, !PT ;  /* 0xffff000006257812 */ /* 0x000fe200078ec0ff */
[C---:B------:R-:W-:Y:S01]  /*2cf0*/  FMUL.FTZ R123, R7.reuse, R119 ;  /* 0x00000077077b7220 */ /* 0x040fe20000410000 */
[----:B------:R-:W-:Y:S01]  /*2d00*/  LOP3.LUT R120, R120, 0xffff0000, RZ, 0xc0, !PT ;  /* 0xffff000078787812 */ /* 0x000fe200078ec0ff */
[----:B------:R-:W-:Y:S01]  /*2d10*/  FMUL.FTZ R122, R7, R115 ;  /* 0x00000073077a7220 */ /* 0x000fe20000410000 */
[----:B------:R-:W-:Y:S01]  /*2d20*/  LOP3.LUT R116, R116, 0xffff0000, RZ, 0xc0, !PT ;  /* 0xffff000074747812 */ /* 0x000fe200078ec0ff */
[C---:B------:R-:W-:Y:S01]  /*2d30*/  FMUL.FTZ R7, R37.reuse, R121 ;  /* 0x0000007925077220 */ /* 0x040fe20000410000 */
[----:B------:R-:W-:Y:S01]  /*2d40*/  FMUL.FTZ R37, R37, R117 ;  /* 0x0000007525257220 */ /* 0x000fe20000410000 */
[----:B------:R-:W-:-:S02]  /*2d50*/  IMAD.U32 R6, R5, 0x10000, RZ ;  /* 0x0001000005067824 */ /* 0x000fc400078e00ff */
[----:B------:R-:W-:Y:S01]  /*2d60*/  FFMA.FTZ R117, R36, R117, -R7 ;  /* 0x0000007524757223 */ /* 0x000fe20000010807 */
[----:B------:R-:W-:Y:S02]  /*2d70*/  IMAD.U32 R5, R4, 0x10000, RZ ;  /* 0x0001000004057824 */ /* 0x000fe400078e00ff */
[----:B------:R-:W-:Y:S01]  /*2d80*/  FFMA.FTZ R36, R36, R121, R37 ;  /* 0x0000007924247223 */ /* 0x000fe20000010025 */
[----:B------:R-:W-:Y:S01]  /*2d90*/  LOP3.LUT R4, R4, 0xffff0000, RZ, 0xc0, !PT ;  /* 0xffff000004047812 */ /* 0x000fe200078ec0ff */
[C---:B------:R-:W-:Y:S01]  /*2da0*/  FMUL.FTZ R37, R39.reuse, R120 ;  /* 0x0000007827257220 */ /* 0x040fe20000410000 */
[-C--:B------:R-:W-:Y:S01]  /*2db0*/  FMUL.FTZ R39, R39, R116.reuse ;  /* 0x0000007427277220 */ /* 0x080fe20000410000 */
[C---:B------:R-:W-:Y:S01]  /*2dc0*/  FFMA.FTZ R123, R6.reuse, R115, -R123 ;  /* 0x00000073067b7223 */ /* 0x040fe2000001087b */
[----:B------:R-:W-:Y:S01]  /*2dd0*/  FFMA.FTZ R122, R6, R119, R122 ;  /* 0x00000077067a7223 */ /* 0x000fe2000001007a */
[----:B------:R-:W-:Y:S01]  /*2de0*/  FFMA.FTZ R37, R38, R116, -R37 ;  /* 0x0000007426257223 */ /* 0x000fe20000010825 */
[C---:B------:R-:W-:Y:S01]  /*2df0*/  FMUL.FTZ R6, R4.reuse, R118 ;  /* 0x0000007604067220 */ /* 0x040fe20000410000 */
[----:B------:R-:W-:Y:S01]  /*2e00*/  FMUL.FTZ R7, R4, R114 ;  /* 0x0000007204077220 */ /* 0x000fe20000410000 */
[----:B------:R-:W-:Y:S01]  /*2e10*/  FFMA.FTZ R38, R38, R120, R39 ;  /* 0x0000007826267223 */ /* 0x000fe20000010027 */
[----:B------:R-:W-:Y:S01]  /*2e20*/  F2FP.BF16.F32.PACK_AB R36, R36, R117 ;  /* 0x000000752424723e */ /* 0x000fe200000010ff */
[C---:B------:R-:W-:Y:S01]  /*2e30*/  FFMA.FTZ R6, R5.reuse, R114, -R6 ;  /* 0x0000007205067223 */ /* 0x040fe20000010806 */
[----:B------:R-:W-:Y:S01]  /*2e40*/  FFMA.FTZ R7, R5, R118, R7 ;  /* 0x0000007605077223 */ /* 0x000fe20000010007 */
[----:B------:R-:W-:-:S02]  /*2e50*/  F2FP.BF16.F32.PACK_AB R5, R122, R123 ;  /* 0x0000007b7a05723e */ /* 0x000fc400000010ff */
[----:B------:R-:W-:Y:S02]  /*2e60*/  F2FP.BF16.F32.PACK_AB R37, R38, R37 ;  /* 0x000000252625723e */ /* 0x000fe400000010ff */
[----:B------:R-:W-:Y:S01]  /*2e70*/  F2FP.BF16.F32.PACK_AB R4, R7, R6 ;  /* 0x000000060704723e */ /* 0x000fe200000010ff */
[----:B------:R-:W-:Y:S02]  /*2e80*/  IMAD.MOV.U32 R6, RZ, RZ, R36 ;  /* 0x000000ffff067224 */ /* 0x000fe400078e0024 */
[----:B------:R-:W-:-:S07]  /*2e90*/  IMAD.MOV.U32 R7, RZ, RZ, R37 ;  /* 0x000000ffff077224 */ /* 0x000fce00078e0025 */
.L_x_453:
[----:B------:R-:W-:Y:S05]  /*2ea0*/  BSYNC B3 ;  /* 0x0000000000037941 */ /* 0x000fea0003800000 */
.L_x_452:
[----:B--2---:R1:W-:Y:S02]  /*2eb0*/  STG.E.128 desc[UR40][R14.64], R4 ;  /* 0x000000040e007986 */ /* 0x0043e4000c101d28 */
.L_x_451:
[----:B------:R-:W-:Y:S05]  /*2ec0*/  BSYNC B2 ;  /* 0x0000000000027941 */ /* 0x000fea0003800000 */
.L_x_450:
[----:B------:R-:W-:Y:S05]  /*2ed0*/  @P2 BRA `(.L_x_449) ;  /* 0x0000000000d42947 */ /* 0x000fea0003800000 */
[----:B-1----:R1:W2:Y:S01]  /*2ee0*/  LDS.128 R4, [R106] ;  /* 0x000000006a047984 */ /* 0x0022a20000000c00 */
[----:B------:R-:W-:Y:S01]  /*2ef0*/  VIADD R36, R28, 0x10 ;  /* 0x000000101c247836 */ /* 0x000fe20000000000 */
[----:B------:R-:W-:Y:S04]  /*2f00*/  BSSY B2, `(.L_x_454) ;  /* 0x0000031000027945 */ /* 0x000fe80003800000 */
[----:B------:R-:W-:-:S13]  /*2f10*/  ISETP.GE.AND P4, PT, R36, R105, PT ;  /* 0x000000692400720c */ /* 0x000fda0003f86270 */
        /* <DEDUP_REMOVED lines=47> */
.L_x_455:
[----:B------:R-:W-:Y:S05]  /*3210*/  BSYNC B2 ;  /* 0x0000000000027941 */ /* 0x000fea0003800000 */
.L_x_454:
[----:B--2---:R2:W-:Y:S02]  /*3220*/  STG.E.128 desc[UR40][R14.64+0x40], R4 ;  /* 0x000040040e007986 */ /* 0x0045e4000c101d28 */
.L_x_449:
[----:B------:R-:W-:Y:S05]  /*3230*/  BSYNC B1 ;  /* 0x0000000000017941 */ /* 0x000fea0003800000 */
.L_x_448:
[----:B------:R-:W-:Y:S05]  /*3240*/  @P5 BRA `(.L_x_456) ;  /* 0x0000001c00745947 */ /* 0x000fea0003800000 */
[----:B------:R-:W-:Y:S04]  /*3250*/  BSSY B1, `(.L_x_457) ;  /* 0x0000036000017945 */ /* 0x000fe80003800000 */
[----:B------:R-:W-:Y:S05]  /*3260*/  @P1 BRA `(.L_x_458) ;  /* 0x0000000000d01947 */ /* 0x000fea0003800000 */
[----:B-12---:R1:W2:Y:S01]  /*3270*/  LDS.128 R4, [R107+0x2000] ;  /* 0x002000006b047984 */ /* 0x0062a20000000c00 */
[----:B------:R-:W-:Y:S01]  /*3280*/  ISETP.GE.AND P4, PT, R28, R105, PT ;  /* 0x000000691c00720c */ /* 0x000fe20003f86270 */
[----:B------:R-:W-:-:S12]  /*3290*/  BSSY B2, `(.L_x_459) ;  /* 0x0000030000027945 */ /* 0x000fd80003800000 */
[----:B-1----:R-:W-:Y:S05]  /*32a0*/  @P4 BRA `(.L_x_460) ;  /* 0x0000000000b84947 */ /* 0x002fea0003800000 */
[----:B------:R-:W-:Y:S01]  /*32b0*/  SHF.R.U64 R32, R26, 0x10, R27 ;  /* 0x000000101a207819 */ /* 0x000fe2000000121b */
[----:B--2---:R-:W-:Y:S01]  /*32c0*/  IMAD.U32 R14, R6, 0x10000, RZ ;  /* 0x00010000060e7824 */ /* 0x004fe200078e00ff */
[----:B------:R-:W-:Y:S01]  /*32d0*/  SHF.R.U64 R26, R24, 0x10, R25 ;  /* 0x00000010181a7819 */ /* 0x000fe20000001219 */
[----:B------:R-:W-:Y:S01]  /*32e0*/  IMAD.U32 R24, R7, 0x10000, RZ ;  /* 0x0001000007187824 */ /* 0x000fe200078e00ff */
[----:B------:R-:W-:Y:S02]  /*32f0*/  SHF.R.U32.HI R33, RZ, 0x10, R27 ;  /* 0x00000010ff217819 */ /* 0x000fe4000001161b */
[----:B------:R-:W-:Y:S02]  /*3300*/  SHF.R.U32.HI R27, RZ, 0x10, R25 ;  /* 0x00000010ff1b7819 */ /* 0x000fe40000011619 */
[----:B------:R-:W-:Y:S02]  /*3310*/  PRMT R111, R111, 0x5410, R26 ;  /* 0x000054106f6f7816 */ /* 0x000fe4000000001a */
[----:B------:R-:W-:-:S02]  /*3320*/  PRMT R113, R113, 0x5410, R32 ;  /* 0x0000541071717816 */ /* 0x000fc40000000020 */
[----:B------:R-:W-:Y:S02]  /*3330*/  PRMT R110, R110, 0x5410, R27 ;  /* 0x000054106e6e7816 */ /* 0x000fe4000000001b */
[----:B------:R-:W-:Y:S02]  /*3340*/  LOP3.LUT R25, R7, 0xffff0000, RZ, 0xc0, !PT ;  /* 0xffff000007197812 */ /* 0x000fe400078ec0ff */
[----:B------:R-:W-:Y:S01]  /*3350*/  PRMT R112, R112, 0x5410, R33 ;  /* 0x0000541070707816 */ /* 0x000fe20000000021 */
[----:B------:R-:W-:Y:S01]  /*3360*/  IMAD.U32 R33, R110, 0x10000, RZ ;  /* 0x000100006e217824 */ /* 0x000fe200078e00ff */
[----:B------:R-:W-:Y:S02]  /*3370*/  LOP3.LUT R7, R5, 0xffff0000, RZ, 0xc0, !PT ;  /* 0xffff000005077812 */ /* 0x000fe400078ec0ff */
[----:B------:R-:W-:Y:S01]  /*3380*/  LOP3.LUT R32, R111, 0xffff0000, RZ, 0xc0, !PT ;  /* 0xffff00006f207812 */ /* 0x000fe200078ec0ff */
[----:B------:R-:W-:Y:S01]  /*3390*/  IMAD.U32 R27, R112, 0x10000, RZ ;  /* 0x00010000701b7824 */ /* 0x000fe200078e00ff */
[----:B------:R-:W-:Y:S01]  /*33a0*/  LOP3.LUT R26, R113, 0xffff0000, RZ, 0xc0, !PT ;  /* 0xffff0000711a7812 */ /* 0x000fe200078ec0ff */
[----:B------:R-:W-:Y:S01]  /*33b0*/  IMAD.U32 R111, R111, 0x10000, RZ ;  /* 0x000100006f6f7824 */ /* 0x000fe200078e00ff */
[----:B------:R-:W-:Y:S01]  /*33c0*/  LOP3.LUT R15, R6, 0xffff0000, RZ, 0xc0, !PT ;  /* 0xffff0000060f7812 */ /* 0x000fe200078ec0ff */
[----:B------:R-:W-:-:S02]  /*33d0*/  IMAD.U32 R6, R5, 0x10000, RZ ;  /* 0x0001000005067824 */ /* 0x000fc400078e00ff */
[C---:B------:R-:W-:Y:S01]  /*33e0*/  FMUL.FTZ R35, R7.reuse, R32 ;  /* 0x0000002007237220 */ /* 0x040fe20000410000 */
[C---:B------:R-:W-:Y:S02]  /*33f0*/  IMAD.U32 R5, R4.reuse, 0x10000, RZ ;  /* 0x0001000004057824 */ /* 0x040fe400078e00ff */
[-C--:B------:R-:W-:Y:S01]  /*3400*/  FMUL.FTZ R7, R7, R26.reuse ;  /* 0x0000001a07077220 */ /* 0x080fe20000410000 */
[----:B------:R-:W-:Y:S01]  /*3410*/  LOP3.LUT R4, R4, 0xffff0000, RZ, 0xc0, !PT ;  /* 0xffff000004047812 */ /* 0x000fe200078ec0ff */
[C---:B------:R-:W-:Y:S01]  /*3420*/  FMUL.FTZ R37, R15.reuse, R33 ;  /* 0x000000210f257220 */ /* 0x040fe20000410000 */
[----:B------:R-:W-:Y:S01]  /*3430*/  LOP3.LUT R110, R110, 0xffff0000, RZ, 0xc0, !PT ;  /* 0xffff00006e6e7812 */ /* 0x000fe200078ec0ff */
[-C--:B------:R-:W-:Y:S01]  /*3440*/  FMUL.FTZ R15, R15, R27.reuse ;  /* 0x0000001b0f0f7220 */ /* 0x080fe20000410000 */
[----:B------:R-:W-:Y:S01]  /*3450*/  LOP3.LUT R112, R112, 0xffff0000, RZ, 0xc0, !PT ;  /* 0xffff000070707812 */ /* 0x000fe200078ec0ff */
[----:B------:R-:W-:Y:S02]  /*3460*/  IMAD.U32 R113, R113, 0x10000, RZ ;  /* 0x0001000071717824 */ /* 0x000fe400078e00ff */
[C---:B------:R-:W-:Y:S01]  /*3470*/  FFMA.FTZ R35, R6.reuse, R26, -R35 ;  /* 0x0000001a06237223 */ /* 0x040fe20000010823 */
[----:B------:R-:W-:Y:S01]  /*3480*/  FFMA.FTZ R32, R6, R32, R7 ;  /* 0x0000002006207223 */ /* 0x000fe20000010007 */
[----:B------:R-:W-:Y:S01]  /*3490*/  FFMA.FTZ R37, R14, R27, -R37 ;  /* 0x0000001b0e257223 */ /* 0x000fe20000010825 */
[----:B------:R-:W-:Y:S01]  /*34a0*/  FMUL.FTZ R6, R4, R111 ;  /* 0x0000006f04067220 */ /* 0x000fe20000410000 */
[----:B------:R-:W-:Y:S01]  /*34b0*/  FFMA.FTZ R14, R14, R33, R15 ;  /* 0x000000210e0e7223 */ /* 0x000fe2000001000f */
[C---:B------:R-:W-:Y:S01]  /*34c0*/  FMUL.FTZ R7, R25.reuse, R110 ;  /* 0x0000006e19077220 */ /* 0x040fe20000410000 */
[-C--:B------:R-:W-:Y:S01]  /*34d0*/  FMUL.FTZ R4, R4, R113.reuse ;  /* 0x0000007104047220 */ /* 0x080fe20000410000 */
[-C--:B------:R-:W-:Y:S01]  /*34e0*/  FMUL.FTZ R25, R25, R112.reuse ;  /* 0x0000007019197220 */ /* 0x080fe20000410000 */
[C---:B------:R-:W-:Y:S01]  /*34f0*/  FFMA.FTZ R6, R5.reuse, R113, -R6 ;  /* 0x0000007105067223 */ /* 0x040fe20000010806 */
[C---:B------:R-:W-:Y:S01]  /*3500*/  FFMA.FTZ R7, R24.reuse, R112, -R7 ;  /* 0x0000007018077223 */ /* 0x040fe20000010807 */
[----:B------:R-:W-:Y:S01]  /*3510*/  FFMA.FTZ R5, R5, R111, R4 ;  /* 0x0000006f05057223 */ /* 0x000fe20000010004 */
[----:B------:R-:W-:Y:S01]  /*3520*/  FFMA.FTZ R24, R24, R110, R25 ;  /* 0x0000006e18187223 */ /* 0x000fe20000010019 */
[----:B------:R-:W-:-:S02]  /*3530*/  F2FP.BF16.F32.PACK_AB R32, R32, R35 ;  /* 0x000000232020723e */ /* 0x000fc400000010ff */
[----:B------:R-:W-:Y:S02]  /*3540*/  F2FP.BF16.F32.PACK_AB R14, R14, R37 ;  /* 0x000000250e0e723e */ /* 0x000fe400000010ff */
[----:B------:R-:W-:Y:S01]  /*3550*/  F2FP.BF16.F32.PACK_AB R4, R5, R6 ;  /* 0x000000060504723e */ /* 0x000fe200000010ff */
[----:B------:R-:W-:Y:S01]  /*3560*/  IMAD.MOV.U32 R5, RZ, RZ, R32 ;  /* 0x000000ffff057224 */ /* 0x000fe200078e0020 */
[----:B------:R-:W-:Y:S01]  /*3570*/  F2FP.BF16.F32.PACK_AB R7, R24, R7 ;  /* 0x000000071807723e */ /* 0x000fe200000010ff */
[----:B------:R-:W-:-:S07]  /*3580*/  IMAD.MOV.U32 R6, RZ, RZ, R14 ;  /* 0x000000ffff067224 */ /* 0x000fce00078e000e */
.L_x_460:
[----:B------:R-:W-:Y:S05]  /*3590*/  BSYNC B2 ;  /* 0x0000000000027941 */ /* 0x000fea0003800000 */
.L_x_459:
[----:B--2---:R3:W-:Y:S02]  /*35a0*/  STG.E.128 desc[UR40][R12.64], R4 ;  /* 0x000000040c007986 */ /* 0x0047e4000c101d28 */
.L_x_458:
[----:B------:R-:W-:Y:S05]  /*35b0*/  BSYNC B1 ;  /* 0x0000000000017941 */ /* 0x000fea0003800000 */
.L_x_457:
[----:B------:R-:W-:Y:S05]  /*35c0*/  @P2 BRA `(.L_x_456) ;  /* 0x0000001800942947 */ /* 0x000fea0003800000 */
[----:B-123--:R1:W2:Y:S01]  /*35d0*/  LDS.128 R4, [R106+0x2000] ;  /* 0x002000006a047984 */ /* 0x00e2a20000000c00 */
[----:B------:R-:W-:Y:S01]  /*35e0*/  VIADD R14, R28, 0x10 ;  /* 0x000000101c0e7836 */ /* 0x000fe20000000000 */
[----:B------:R-:W-:Y:S04]  /*35f0*/  BSSY B1, `(.L_x_461) ;  /* 0x0000031000017945 */ /* 0x000fe80003800000 */
[----:B------:R-:W-:-:S13]  /*3600*/  ISETP.GE.AND P4, PT, R14, R105, PT ;  /* 0x000000690e00720c */ /* 0x000fda0003f86270 */
[----:B-1----:R-:W-:Y:S05]  /*3610*/  @P4 BRA `(.L_x_462) ;  /* 0x0000000000b84947 */ /* 0x002fea0003800000 */
[----:B------:R-:W-:Y:S02]  /*3620*/  SHF.R.U32.HI R14, RZ, 0x10, R9 ;  /* 0x00000010ff0e7819 */ /* 0x000fe40000011609 */
[----:B------:R-:W-:Y:S02]  /*3630*/  SHF.R.U32.HI R24, RZ, 0x10, R11 ;  /* 0x00000010ff187819 */ /* 0x000fe4000001160b */
[----:B------:R-:W-:Y:S01]  /*3640*/  SHF.R.U64 R15, R8, 0x10, R9 ;  /* 0x00000010080f7819 */ /* 0x000fe20000001209 */
[----:B--2---:R-:W-:Y:S01]  /*3650*/  IMAD.U32 R8, R6, 0x10000, RZ ;  /* 0x0001000006087824 */ /* 0x004fe200078e00ff */
[----:B------:R-:W-:Y:S01]  /*3660*/  SHF.R.U64 R25, R10, 0x10, R11 ;  /* 0x000000100a197819 */ /* 0x000fe2000000120b */
[----:B------:R-:W-:Y:S01]  /*3670*/  IMAD.U32 R10, R7, 0x10000, RZ ;  /* 0x00010000070a7824 */ /* 0x000fe200078e00ff */
[----:B------:R-:W-:Y:S02]  /*3680*/  PRMT R109, R109, 0x5410, R14 ;  /* 0x000054106d6d7816 */ /* 0x000fe4000000000e */
[----:B------:R-:W-:-:S02]  /*3690*/  PRMT R103, R103, 0x5410, R24 ;  /* 0x0000541067677816 */ /* 0x000fc40000000018 */
[----:B------:R-:W-:Y:S02]  /*36a0*/  PRMT R108, R108, 0x5410, R15 ;  /* 0x000054106c6c7816 */ /* 0x000fe4000000000f */
[----:B------:R-:W-:Y:S01]  /*36b0*/  LOP3.LUT R9, R6, 0xffff0000, RZ, 0xc0, !PT ;  /* 0xffff000006097812 */ /* 0x000fe200078ec0ff */
[----:B------:R-:W-:Y:S01]  /*36c0*/  IMAD.U32 R15, R103, 0x10000, RZ ;  /* 0x00010000670f7824 */ /* 0x000fe200078e00ff */
[----:B------:R-:W-:Y:S01]  /*36d0*/  LOP3.LUT R11, R7, 0xffff0000, RZ, 0xc0, !PT ;  /* 0xffff0000070b7812 */ /* 0x000fe200078ec0ff */
[----:B------:R-:W-:Y:S01]  /*36e0*/  IMAD.U32 R6, R5, 0x10000, RZ ;  /* 0x0001000005067824 */ /* 0x000fe200078e00ff */
[----:B------:R-:W-:Y:S01]  /*36f0*/  PRMT R102, R102, 0x5410, R25 ;  /* 0x0000541066667816 */ /* 0x000fe20000000019 */
[----:B------:R-:W-:Y:S01]  /*3700*/  IMAD.U32 R25, R109, 0x10000, RZ ;  /* 0x000100006d197824 */ /* 0x000fe200078e00ff */
[----:B------:R-:W-:Y:S01]  /*3710*/  LOP3.LUT R7, R5, 0xffff0000, RZ, 0xc0, !PT ;  /* 0xffff000005077812 */ /* 0x000fe200078ec0ff */
[----:B------:R-:W-:Y:S01]  /*3720*/  IMAD.U32 R5, R4, 0x10000, RZ ;  /* 0x0001000004057824 */ /* 0x000fe200078e00ff */
[----:B------:R-:W-:Y:S01]  /*3730*/  LOP3.LUT R24, R108, 0xffff0000, RZ, 0xc0, !PT ;  /* 0xffff00006c187812 */ /* 0x000fe200078ec0ff */
[C---:B------:R-:W-:Y:S01]  /*3740*/  FMUL.FTZ R33, R9.reuse, R25 ;  /* 0x0000001909217220 */ /* 0x040fe20000410000 */
[----:B------:R-:W-:Y:S01]  /*3750*/  LOP3.LUT R14, R102, 0xffff0000, RZ, 0xc0, !PT ;  /* 0xffff0000660e7812 */ /* 0x000fe200078ec0ff */
[-C--:B------:R-:W-:Y:S01]  /*3760*/  FMUL.FTZ R9, R9, R15.reuse ;  /* 0x0000000f09097220 */ /* 0x080fe20000410000 */
[----:B------:R-:W-:Y:S01]  /*3770*/  LOP3.LUT R109, R109, 0xffff0000, RZ, 0xc0, !PT ;  /* 0xffff00006d6d7812 */ /* 0x000fe200078ec0ff */
[----:B------:R-:W-:Y:S01]  /*3780*/  FMUL.FTZ R27, R7, R24 ;  /* 0x00000018071b7220 */ /* 0x000fe20000410000 */
[----:B------:R-:W-:Y:S01]  /*3790*/  LOP3.LUT R103, R103, 0xffff0000, RZ, 0xc0, !PT ;  /* 0xffff000067677812 */ /* 0x000fe200078ec0ff */
[----:B------:R-:W-:Y:S01]  /*37a0*/  FFMA.FTZ R33, R8, R15, -R33 ;  /* 0x0000000f08217223 */ /* 0x000fe20000010821 */
[-C--:B------:R-:W-:Y:S01]  /*37b0*/  FMUL.FTZ R7, R7, R14.reuse ;  /* 0x0000000e07077220 */ /* 0x080fe20000410000 */
[----:B------:R-:W-:Y:S01]  /*37c0*/  LOP3.LUT R4, R4, 0xffff0000, RZ, 0xc0, !PT ;  /* 0xffff000004047812 */ /* 0x000fe200078ec0ff */
[----:B------:R-:W-:Y:S01]  /*37d0*/  FFMA.FTZ R27, R6, R14, -R27 ;  /* 0x0000000e061b7223 */ /* 0x000fe2000001081b */
[----:B------:R-:W-:Y:S01]  /*37e0*/  FFMA.FTZ R8, R8, R25, R9 ;  /* 0x0000001908087223 */ /* 0x000fe20000010009 */
[----:B------:R-:W-:-:S02]  /*37f0*/  IMAD.U32 R108, R108, 0x10000, RZ ;  /* 0x000100006c6c7824 */ /* 0x000fc400078e00ff */
[C---:B------:R-:W-:Y:S01]  /*3800*/  FMUL.FTZ R9, R11.reuse, R109 ;  /* 0x0000006d0b097220 */ /* 0x040fe20000410000 */
[----:B------:R-:W-:Y:S02]  /*3810*/  IMAD.U32 R102, R102, 0x10000, RZ ;  /* 0x0001000066667824 */ /* 0x000fe400078e00ff */
[-C--:B------:R-:W-:Y:S01]  /*3820*/  FMUL.FTZ R14, R11, R103.reuse ;  /* 0x000000670b0e7220 */ /* 0x080fe20000410000 */
[----:B------:R-:W-:Y:S01]  /*3830*/  FFMA.FTZ R24, R6, R24, R7 ;  /* 0x0000001806187223 */ /* 0x000fe20000010007 */
[C---:B------:R-:W-:Y:S01]  /*3840*/  FMUL.FTZ R6, R4.reuse, R108 ;  /* 0x0000006c04067220 */ /* 0x040fe20000410000 */
[-C--:B------:R-:W-:Y:S01]  /*3850*/  FMUL.FTZ R7, R4, R102.reuse ;  /* 0x0000006604077220 */ /* 0x080fe20000410000 */
[C---:B------:R-:W-:Y:S01]  /*3860*/  FFMA.FTZ R9, R10.reuse, R103, -R9 ;  /* 0x000000670a097223 */ /* 0x040fe20000010809 */
[----:B------:R-:W-:Y:S01]  /*3870*/  FFMA.FTZ R14, R10, R109, R14 ;  /* 0x0000006d0a0e7223 */ /* 0x000fe2000001000e */
[C---:B------:R-:W-:Y:S01]  /*3880*/  FFMA.FTZ R6, R5.reuse, R102, -R6 ;  /* 0x0000006605067223 */ /* 0x040fe20000010806 */
[----:B------:R-:W-:Y:S01]  /*3890*/  FFMA.FTZ R7, R5, R108, R7 ;  /* 0x0000006c05077223 */ /* 0x000fe20000010007 */
[----:B------:R-:W-:-:S02]  /*38a0*/  F2FP.BF16.F32.PACK_AB R8, R8, R33 ;  /* 0x000000210808723e */ /* 0x000fc400000010ff */
[----:B------:R-:W-:Y:S02]  /*38b0*/  F2FP.BF16.F32.PACK_AB R9, R14, R9 ;  /* 0x000000090e09723e */ /* 0x000fe400000010ff */
[----:B------:R-:W-:Y:S01]  /*38c0*/  F2FP.BF16.F32.PACK_AB R4, R7, R6 ;  /* 0x000000060704723e */ /* 0x000fe200000010ff */
[----:B------:R-:W-:Y:S01]  /*38d0*/  IMAD.MOV.U32 R6, RZ, RZ, R8 ;  /* 0x000000ffff067224 */ /* 0x000fe200078e0008 */
[----:B------:R-:W-:Y:S01]  /*38e0*/  F2FP.BF16.F32.PACK_AB R5, R24, R27 ;  /* 0x0000001b1805723e */ /* 0x000fe200000010ff */
[----:B------:R-:W-:-:S07]  /*38f0*/  IMAD.MOV.U32 R7, RZ, RZ, R9 ;  /* 0x000000ffff077224 */ /* 0x000fce00078e0009 */
.L_x_462:
[----:B------:R-:W-:Y:S05]  /*3900*/  BSYNC B1 ;  /* 0x0000000000017941 */ /* 0x000fea0003800000 */
.L_x_461:
[----:B--2---:R1:W-:Y:S01]  /*3910*/  STG.E.128 desc[UR40][R12.64+0x40], R4 ;  /* 0x000040040c007986 */ /* 0x0043e2000c101d28 */
[----:B------:R-:W-:Y:S05]  /*3920*/  BRA `(.L_x_456) ;  /* 0x0000001400bc7947 */ /* 0x000fea0003800000 */
.L_x_440:
[----:B------:R-:W-:Y:S02]  /*3930*/  ISETP.GE.AND P3, PT, R211, R104, PT ;  /* 0x00000068d300720c */ /* 0x000fe40003f66270 */
[----:B------:R-:W-:Y:S02]  /*3940*/  CS2R R14, SRZ ;  /* 0x00000000000e7805 */ /* 0x000fe4000001ff00 */
[----:B------:R-:W-:Y:S02]  /*3950*/  CS2R R12, SRZ ;  /* 0x00000000000c7805 */ /* 0x000fe4000001ff00 */
[----:B------:R-:W-:-:S13]  /*3960*/  ISETP.GE.OR P3, PT, R16, R105, P3 ;  /* 0x000000691000720c */ /* 0x000fda0001f66670 */
[----:B------:R-:W-:Y:S01]  /*3970*/  @!P3 IADD3 R5, P4, P5, R50, R6, R83 ;  /* 0x000000063205b210 */ /* 0x000fe20007d9e053 */
[----:B------:R-:W0:Y:S03]  /*3980*/  @!P3 LDC.64 R34, c[0x0][0x3c8] ;  /* 0x0000f200ff22bb82 */ /* 0x000e260000000a00 */
[----:B------:R-:W-:Y:S02]  /*3990*/  @!P3 IADD3.X R36, R71, R101, R84, P4, P5 ;  /* 0x000000654724b210 */ /* 0x000fe400027ea454 */
[----:B------:R-:W-:-:S03]  /*39a0*/  @!P3 IADD3 R10, P4, P5, R44, R4, R89 ;  /* 0x000000042c0ab210 */ /* 0x000fc60007d9e059 */
[----:B------:R-:W1:Y:S01]  /*39b0*/  @!P3 LDC.64 R106, c[0x0][0x3e0] ;  /* 0x0000f800ff6abb82 */ /* 0x000e620000000a00 */
[----:B------:R-:W-:Y:S02]  /*39c0*/  @!P3 IADD3.X R11, R72, R111, R91, P4, P5 ;  /* 0x0000006f480bb210 */ /* 0x000fe400027ea45b */
[----:B------:R-:W-:-:S04]  /*39d0*/  ISETP.GE.AND P4, PT, R19, R104, PT ;  /* 0x000000681300720c */ /* 0x000fc80003f86270 */
[----:B------:R-:W-:-:S13]  /*39e0*/  ISETP.GE.OR P4, PT, R16, R105, P4 ;  /* 0x000000691000720c */ /* 0x000fda0002786670 */
[----:B------:R-:W2:Y:S01]  /*39f0*/  @!P4 LDC.64 R8, c[0x0][0x3c8] ;  /* 0x0000f200ff08cb82 */ /* 0x000ea20000000a00 */
[----:B------:R-:W-:-:S05]  /*3a00*/  @!P4 IADD3 R6, P5, R50, R6, RZ ;  /* 0x000000063206c210 */ /* 0x000fca0007fbe0ff */
[----:B------:R-:W-:Y:S02]  /*3a10*/  @!P4 IMAD.X R7, R101, 0x1, R71, P5 ;  /* 0x000000016507c824 */ /* 0x000fe400028e0647 */
[----:B------:R-:W3:Y:S01]  /*3a20*/  @!P4 LDC.64 R32, c[0x0][0x3e0] ;  /* 0x0000f800ff20cb82 */ /* 0x000ee20000000a00 */
[----:B------:R-:W-:Y:S02]  /*3a30*/  CS2R R26, SRZ ;  /* 0x00000000001a7805 */ /* 0x000fe4000001ff00 */
[----:B------:R-:W-:Y:S02]  /*3a40*/  CS2R R24, SRZ ;  /* 0x0000000000187805 */ /* 0x000fe4000001ff00 */
[----:B--2---:R-:W-:-:S04]  /*3a50*/  @!P4 LEA R8, P5, R6, R8, 0x1 ;  /* 0x000000080608c211 */ /* 0x004fc800078a08ff */
[----:B------:R-:W-:Y:S02]  /*3a60*/  @!P4 LEA.HI.X R9, R6, R9, R7, 0x1, P5 ;  /* 0x000000090609c211 */ /* 0x000fe400028f0c07 */
[----:B------:R-:W-:-:S03]  /*3a70*/  @!P4 IADD3 R4, P5, R44, R4, RZ ;  /* 0x000000042c04c210 */ /* 0x000fc60007fbe0ff */
[----:B------:R2:W4:Y:S02]  /*3a80*/  @!P4 LDG.E.128 R12, desc[UR40][R8.64] ;  /* 0x00000028080cc981 */ /* 0x000524000c1e1d00 */
[----:B------:R-:W-:Y:S01]  /*3a90*/  @!P4 IMAD.X R6, R111, 0x1, R72, P5 ;  /* 0x000000016f06c824 */ /* 0x000fe200028e0648 */
[----:B---3--:R-:W-:-:S04]  /*3aa0*/  @!P4 LEA R32, P5, R4, R32, 0x1 ;  /* 0x000000200420c211 */ /* 0x008fc800078a08ff */
[----:B------:R-:W-:-:S05]  /*3ab0*/  @!P4 LEA.HI.X R33, R4, R33, R6, 0x1, P5 ;  /* 0x000000210421c211 */ /* 0x000fca00028f0c06 */
[----:B------:R4:W3:Y:S01]  /*3ac0*/  @!P4 LDG.E.128 R24, desc[UR40][R32.64] ;  /* 0x000000282018c981 */ /* 0x0008e2000c1e1d00 */
[C---:B0-----:R-:W-:Y:S02]  /*3ad0*/  @!P3 LEA R34, P4, R5.reuse, R34, 0x1 ;  /* 0x000000220522b211 */ /* 0x041fe400078808ff */
[----:B------:R-:W-:Y:S02]  /*3ae0*/  CS2R R6, SRZ ;  /* 0x0000000000067805 */ /* 0x000fe4000001ff00 */
[----:B------:R-:W-:Y:S02]  /*3af0*/  @!P3 LEA.HI.X R35, R5, R35, R36, 0x1, P4 ;  /* 0x000000230523b211 */ /* 0x000fe400020f0c24 */
[----:B------:R-:W-:Y:S02]  /*3b00*/  CS2R R4, SRZ ;  /* 0x0000000000047805 */ /* 0x000fe4000001ff00 */
[----:B-1----:R-:W-:Y:S02]  /*3b10*/  @!P3 LEA R36, P4, R10, R106, 0x1 ;  /* 0x0000006a0a24b211 */ /* 0x002fe400078808ff */
[----:B--2---:R-:W-:-:S02]  /*3b20*/  CS2R R8, SRZ ;  /* 0x0000000000087805 */ /* 0x004fc4000001ff00 */
[----:B------:R-:W-:Y:S01]  /*3b30*/  @!P3 LEA.HI.X R37, R10, R107, R11, 0x1, P4 ;  /* 0x0000006b0a25b211 */ /* 0x000fe200020f0c0b */
[----:B------:R0:W2:Y:S01]  /*3b40*/  @!P3 LDG.E.128 R4, desc[UR40][R34.64] ;  /* 0x000000282204b981 */ /* 0x0000a2000c1e1d00 */
[----:B------:R-:W-:-:S06]  /*3b50*/  CS2R R10, SRZ ;  /* 0x00000000000a7805 */ /* 0x000fcc000001ff00 */
[----:B------:R-:W5:Y:S01]  /*3b60*/  @!P3 LDG.E.128 R8, desc[UR40][R36.64] ;  /* 0x000000282408b981 */ /* 0x000f62000c1e1d00 */
[----:B------:R-:W-:-:S06]  /*3b70*/  UISETP.NE.AND UP0, UPT, UR44, 0x3, UPT ;  /* 0x000000032c00788c */ /* 0x000fcc000bf05270 */
[----:B------:R-:W-:Y:S02]  /*3b80*/  PLOP3.LUT P3, PT, PT, PT, UP0, 0x80, 0x0 ;  /* 0x000000000000781c */ /* 0x000fe40003f6f008 */
[----:B------:R-:W-:Y:S01]  /*3b90*/  ISETP.GE.AND P4, PT, R16, R105, PT ;  /* 0x000000691000720c */ /* 0x000fe20003f86270 */
[----:B----4-:R-:W-:Y:S02]  /*3ba0*/  IMAD.MOV.U32 R32, RZ, RZ, R14 ;  /* 0x000000ffff207224 */ /* 0x010fe400078e000e */
[----:B------:R-:W-:-:S03]  /*3bb0*/  IMAD.MOV.U32 R33, RZ, RZ, R15 ;  /* 0x000000ffff217224 */ /* 0x000fc600078e000f */
[----:B------:R-:W-:Y:S02]  /*3bc0*/  PRMT R128, R32, 0x7610, R128 ;  /* 0x0000761020807816 */ /* 0x000fe40000000080 */
[----:B------:R-:W-:Y:S01]  /*3bd0*/  PRMT R135, R33, 0x7610, R135 ;  /* 0x0000761021877816 */ /* 0x000fe20000000087 */
[----:B------:R-:W-:Y:S02]  /*3be0*/  IMAD.MOV.U32 R90, RZ, RZ, R13 ;  /* 0x000000ffff5a7224 */ /* 0x000fe400078e000d */
[----:B---3--:R-:W-:Y:S02]  /*3bf0*/  IMAD.MOV.U32 R32, RZ, RZ, R26 ;  /* 0x000000ffff207224 */ /* 0x008fe400078e001a */
[----:B------:R-:W-:Y:S02]  /*3c00*/  IMAD.MOV.U32 R33, RZ, RZ, R27 ;  /* 0x000000ffff217224 */ /* 0x000fe400078e001b */
[----:B0-----:R-:W-:Y:S02]  /*3c10*/  IMAD.MOV.U32 R34, RZ, RZ, R24 ;  /* 0x000000ffff227224 */ /* 0x001fe400078e0018 */
[----:B------:R-:W-:Y:S01]  /*3c20*/  IMAD.MOV.U32 R35, RZ, RZ, R25 ;  /* 0x000000ffff237224 */ /* 0x000fe200078e0019 */
[----:B------:R-:W-:-:S02]  /*3c30*/  PRMT R136, R32, 0x7610, R136 ;  /* 0x0000761020887816 */ /* 0x000fc40000000088 */
[----:B------:R-:W-:Y:S02]  /*3c40*/  PRMT R114, R114, 0x5410, R33 ;  /* 0x0000541072727816 */ /* 0x000fe40000000021 */
[----:B------:R-:W-:Y:S01]  /*3c50*/  PRMT R115, R115, 0x5410, R34 ;  /* 0x0000541073737816 */ /* 0x000fe20000000022 */
[----:B--2---:R-:W-:Y:S01]  /*3c60*/  IMAD.MOV.U32 R32, RZ, RZ, R6 ;  /* 0x000000ffff207224 */ /* 0x004fe200078e0006 */
[----:B------:R-:W-:Y:S01]  /*3c70*/  PRMT R137, R35, 0x7610, R137 ;  /* 0x0000761023897816 */ /* 0x000fe20000000089 */
[----:B------:R-:W-:Y:S01]  /*3c80*/  IMAD.MOV.U32 R33, RZ, RZ, R7 ;  /* 0x000000ffff217224 */ /* 0x000fe200078e0007 */
[----:B------:R-:W-:Y:S01]  /*3c90*/  PRMT R112, R112, 0x5410, R90 ;  /* 0x0000541070707816 */ /* 0x000fe2000000005a */
[----:B------:R-:W-:Y:S02]  /*3ca0*/  IMAD.MOV.U32 R34, RZ, RZ, R4 ;  /* 0x000000ffff227224 */ /* 0x000fe400078e0004 */
[----:B------:R-:W-:Y:S01]  /*3cb0*/  IMAD.MOV.U32 R35, RZ, RZ, R5 ;  /* 0x000000ffff237224 */ /* 0x000fe200078e0005 */
[----:B------:R-:W-:Y:S01]  /*3cc0*/  PRMT R112, R32, 0x7610, R112 ;  /* 0x0000761020707816 */ /* 0x000fe20000000070 */
[----:B------:R-:W-:Y:S01]  /*3cd0*/  IMAD.MOV.U32 R39, RZ, RZ, R12 ;  /* 0x000000ffff277224 */ /* 0x000fe200078e000c */
[----:B------:R-:W-:Y:S01]  /*3ce0*/  PRMT R114, R33, 0x7610, R114 ;  /* 0x0000761021727816 */ /* 0x000fe20000000072 */
[----:B-----5:R-:W-:Y:S01]  /*3cf0*/  IMAD.MOV.U32 R32, RZ, RZ, R10 ;  /* 0x000000ffff207224 */ /* 0x020fe200078e000a */
[----:B------:R-:W-:Y:S01]  /*3d00*/  PRMT R115, R34, 0x7610, R115 ;  /* 0x0000761022737816 */ /* 0x000fe20000000073 */
[----:B------:R-:W-:Y:S01]  /*3d10*/  IMAD.MOV.U32 R33, RZ, RZ, R11 ;  /* 0x000000ffff217224 */ /* 0x000fe200078e000b */
[----:B------:R-:W-:Y:S01]  /*3d20*/  PRMT R116, R35, 0x7610, R116 ;  /* 0x0000761023747816 */ /* 0x000fe20000000074 */
[----:B------:R-:W-:-:S02]  /*3d30*/  IMAD.MOV.U32 R34, RZ, RZ, R8 ;  /* 0x000000ffff227224 */ /* 0x000fc400078e0008 */
[----:B------:R-:W-:Y:S01]  /*3d40*/  IMAD.MOV.U32 R35, RZ, RZ, R9 ;  /* 0x000000ffff237224 */ /* 0x000fe200078e0009 */
[----:B------:R-:W-:Y:S02]  /*3d50*/  PRMT R132, R39, 0x7610, R132 ;  /* 0x0000761027847816 */ /* 0x000fe40000000084 */
[----:B------:R-:W-:Y:S02]  /*3d60*/  PRMT R117, R32, 0x7610, R117 ;  /* 0x0000761020757816 */ /* 0x000fe40000000075 */
[----:B------:R-:W-:Y:S02]  /*3d70*/  PRMT R118, R33, 0x7610, R118 ;  /* 0x0000761021767816 */ /* 0x000fe40000000076 */
[----:B------:R-:W-:Y:S02]  /*3d80*/  PRMT R119, R34, 0x7610, R119 ;  /* 0x0000761022777816 */ /* 0x000fe40000000077 */
[----:B------:R-:W-:Y:S01]  /*3d90*/  PRMT R120, R35, 0x7610, R120 ;  /* 0x0000761023787816 */ /* 0x000fe20000000078 */
[----:B------:R-:W-:Y:S06]  /*3da0*/  @!P3 BRA `(.L_x_463) ;  /* 0x000000000004b947 */ /* 0x000fec0003800000 */
[----:B------:R-:W-:Y:S01]  /*3db0*/  BPT.TRAP 0x1 ;  /* 0x000000040000795c */ /* 0x000fe20000300000 */
.L_x_463:
[----:B------:R-:W-:Y:S01]  /*3dc0*/  IMAD R90, R2, 0x8, R18 ;  /* 0x00000008025a7824 */ /* 0x000fe200078e0212 */
[----:B------:R-:W-:Y:S01]  /*3dd0*/  SHF.L.U32 R101, R23, 0x1f, RZ ;  /* 0x0000001f17657819 */ /* 0x000fe200000006ff */
[----:B------:R-:W0:Y:S01]  /*3de0*/  LDC R105, c[0x0][0x2e4] ;  /* 0x0000b900ff697b82 */ /* 0x000e220000000800 */
[----:B------:R-:W-:Y:S01]  /*3df0*/  BSSY B1, `(.L_x_464) ;  /* 0x0000006000017945 */ /* 0x000fe20003800000 */
[----:B------:R-:W-:Y:S01]  /*3e00*/  IMAD.MOV.U32 R109, RZ, RZ, R38 ;  /* 0x000000ffff6d7224 */ /* 0x000fe200078e0026 */
[----:B------:R-:W1:Y:S05]  /*3e10*/  SYNCS.PHASECHK.TRANS64.TRYWAIT P5, [R90+URZ+0x22890], R101 ;  /* 0x022890655a0075a7 */ /* 0x000e6a00080a017f */
[----:B------:R-:W2:Y:S01]  /*3e20*/  LDC.64 R106, c[0x0][0x2f0] ;  /* 0x0000bc00ff6a7b82 */ /* 0x000ea20000000a00 */
[----:B0-----:R-:W-:Y:S01]  /*3e30*/  IMAD.IADD R113, R105, 0x1, -R78 ;  /* 0x0000000169717824 */ /* 0x001fe200078e0a4e */
[----:B-1----:R-:W-:Y:S06]  /*3e40*/  @!P5 BRA `(.L_x_465) ;  /* 0x000001080004d947 */ /* 0x002fec0003800000 */
.L_x_664:
[----:B------:R-:W-:Y:S05]  /*3e50*/  BSYNC B1 ;  /* 0x0000000000017941 */ /* 0x000fea0003800000 */
.L_x_464:
[----:B------:R-:W-:Y:S01]  /*3e60*/  ISETP.GE.OR P5, PT, R19, R104, P1 ;  /* 0x000000681300720c */ /* 0x000fe20000fa6670 */
[----:B------:R-:W-:-:S12]  /*3e70*/  BSSY B1, `(.L_x_466) ;  /* 0x0000080000017945 */ /* 0x000fd80003800000 */
[----:B------:R-:W-:Y:S05]  /*3e80*/  @P5 BRA `(.L_x_467) ;  /* 0x0000000400f85947 */ /* 0x000fea0003800000 */
[-C--:B--2---:R-:W-:Y:S01]  /*3e90*/  IMAD R32, R218, R106.reuse, RZ ;  /* 0x0000006ada207224 */ /* 0x084fe200078e02ff */
[----:B------:R-:W-:Y:S01]  /*3ea0*/  BSSY B2, `(.L_x_468) ;  /* 0x0000070000027945 */ /* 0x000fe20003800000 */
[----:B------:R-:W-:-:S04]  /*3eb0*/  IMAD.WIDE.U32 R110, R19, R106, R108 ;  /* 0x0000006a136e7225 */ /* 0x000fc800078e006c */
[----:B------:R-:W-:Y:S01]  /*3ec0*/  IMAD R33, R19, R107, R32 ;  /* 0x0000006b13217224 */ /* 0x000fe200078e0220 */
[----:B------:R-:W-:Y:S02]  /*3ed0*/  SEL R32, R78, R113, !P0 ;  /* 0x000000714e207207 */ /* 0x000fe40004000000 */
[----:B------:R-:W-:Y:S01]  /*3ee0*/  IADD3 R121, P5, P6, R20, R110, R69 ;  /* 0x0000006e14797210 */ /* 0x000fe20007ebe045 */
[----:B------:R-:W-:Y:S01]  /*3ef0*/  IMAD.IADD R124, R33, 0x1, R111 ;  /* 0x00000001217c7824 */ /* 0x000fe200078e026f */
[----:B------:R-:W-:-:S04]  /*3f00*/  SHF.R.S32.HI R33, RZ, 0x1f, R32 ;  /* 0x0000001fff217819 */ /* 0x000fc80000011420 */
[----:B------:R-:W-:Y:S02]  /*3f10*/  LEA.HI R33, R33, R32, RZ, 0x4 ;  /* 0x0000002021217211 */ /* 0x000fe400078f20ff */
[----:B------:R-:W-:Y:S02]  /*3f20*/  IADD3.X R122, R97, R124, R64, P5, P6 ;  /* 0x0000007c617a7210 */ /* 0x000fe40002fec440 */
[----:B------:R-:W-:-:S05]  /*3f30*/  LEA.HI.SX32 R33, R33, R70, 0x1c ;  /* 0x0000004621217211 */ /* 0x000fca00078fe2ff */
[----:B------:R-:W-:-:S05]  /*3f40*/  IMAD.SHL.U32 R123, R33, 0x8, RZ ;  /* 0x00000008217b7824 */ /* 0x000fca00078e00ff */
[----:B------:R-:W-:-:S04]  /*3f50*/  LOP3.LUT R33, R87, 0x38, R123, 0xf8, !PT ;  /* 0x0000003857217812 */ /* 0x000fc800078ef87b */
[----:B------:R-:W-:Y:S01]  /*3f60*/  LOP3.LUT R32, R33, R82, RZ, 0x3c, !PT ;  /* 0x0000005221207212 */ /* 0x000fe200078e3cff */
[----:B------:R-:W-:-:S04]  /*3f70*/  IMAD R33, R2, 0x1800, R67 ;  /* 0x0000180002217824 */ /* 0x000fc800078e0243 */
[----:B------:R-:W-:Y:S02]  /*3f80*/  IMAD R35, R205, 0x200, R32 ;  /* 0x00000200cd237824 */ /* 0x000fe400078e0220 */
[----:B------:R-:W-:Y:S02]  /*3f90*/  IMAD R33, R33, 0x2, R18 ;  /* 0x0000000221217824 */ /* 0x000fe400078e0212 */
[----:B------:R-:W-:-:S04]  /*3fa0*/  IMAD R35, R2, 0x1800, R35 ;  /* 0x0000180002237824 */ /* 0x000fc800078e0223 */
[----:B------:R-:W-:Y:S02]  /*3fb0*/  IMAD R36, R35, 0x2, R18 ;  /* 0x0000000223247824 */ /* 0x000fe400078e0212 */
[----:B------:R-:W1:Y:S04]  /*3fc0*/  LDS.128 R32, [R33+0x1c400] ;  /* 0x01c4000021207984 */ /* 0x000e680000000c00 */
[----:B------:R-:W2:Y:S01]  /*3fd0*/  LDS.128 R36, [R36+0x1c400] ;  /* 0x01c4000024247984 */ /* 0x000ea20000000c00 */
[----:B------:R-:W-:Y:S05]  /*3fe0*/  @P4 BRA `(.L_x_469) ;  /* 0x00000004006c4947 */ /* 0x000fea0003800000 */
[----:B------:R-:W-:Y:S02]  /*3ff0*/  SHF.R.U32.HI R126, RZ, 0x10, R13 ;  /* 0x00000010ff7e7819 */ /* 0x000fe4000001160d */
[----:B------:R-:W-:Y:S02]  /*4000*/  SHF.R.U32.HI R131, RZ, 0x10, R25 ;  /* 0x00000010ff837819 */ /* 0x000fe40000011619 */
[----:B------:R-:W-:Y:S01]  /*4010*/  SHF.R.U64 R125, R12, 0x10, R13 ;  /* 0x000000100c7d7819 */ /* 0x000fe2000000120d */
[----:B-1----:R-:W-:Y:S01]  /*4020*/  IMAD.U32 R13, R33, 0x10000, RZ ;  /* 0x00010000210d7824 */ /* 0x002fe200078e00ff */
[----:B------:R-:W-:Y:S01]  /*4030*/  SHF.R.U64 R127, R14, 0x10, R15 ;  /* 0x000000100e7f7819 */ /* 0x000fe2000000120f */
[----:B------:R-:W-:Y:S01]  /*4040*/  IMAD.U32 R12, R32, 0x10000, RZ ;  /* 0x00010000200c7824 */ /* 0x000fe200078e00ff */
[----:B------:R-:W-:Y:S02]  /*4050*/  PRMT R126, R112, 0x5432, R126 ;  /* 0x00005432707e7816 */ /* 0x000fe4000000007e */
[----:B------:R-:W-:-:S02]  /*4060*/  PRMT R131, R137, 0x5410, R131 ;  /* 0x0000541089837816 */ /* 0x000fc40000000083 */
[--C-:B------:R-:W-:Y:S01]  /*4070*/  SHF.R.U64 R133, R26, 0x10, R27.reuse ;  /* 0x000000101a857819 */ /* 0x100fe2000000121b */
[----:B--2---:R-:W-:Y:S01]  /*4080*/  IMAD.U32 R26, R36, 0x10000, RZ ;  /* 0x00010000241a7824 */ /* 0x004fe200078e00ff */
[----:B------:R-:W-:Y:S01]  /*4090*/  SHF.R.U32.HI R134, RZ, 0x10, R27 ;  /* 0x00000010ff867819 */ /* 0x000fe2000001161b */
[----:B------:R-:W-:Y:S01]  /*40a0*/  IMAD.U32 R27, R37, 0x10000, RZ ;  /* 0x00010000251b7824 */ /* 0x000fe200078e00ff */
[----:B------:R-:W-:Y:S01]  /*40b0*/  PRMT R125, R132, 0x5410, R125 ;  /* 0x00005410847d7816 */ /* 0x000fe2000000007d */
[----:B------:R-:W-:Y:S01]  /*40c0*/  IMAD.U32 R132, R131, 0x10000, RZ ;  /* 0x0001000083847824 */ /* 0x000fe200078e00ff */
[----:B------:R-:W-:Y:S01]  /*40d0*/  PRMT R127, R128, 0x5410, R127 ;  /* 0x00005410807f7816 */ /* 0x000fe2000000007f */
[----:B------:R-:W-:Y:S01]  /*40e0*/  IMAD.U32 R128, R126, 0x10000, RZ ;  /* 0x000100007e807824 */ /* 0x000fe200078e00ff */
[----:B------:R-:W-:Y:S01]  /*40f0*/  SHF.R.U32.HI R129, RZ, 0x10, R15 ;  /* 0x00000010ff817819 */ /* 0x000fe2000001160f */
[----:B------:R-:W-:Y:S01]  /*4100*/  IMAD.U32 R15, R34, 0x10000, RZ ;  /* 0x00010000220f7824 */ /* 0x000fe200078e00ff */
[----:B------:R-:W-:Y:S01]  /*4110*/  LOP3.LUT R14, R33, 0xffff0000, RZ, 0xc0, !PT ;  /* 0xffff0000210e7812 */ /* 0x000fe200078ec0ff */
[----:B------:R-:W-:Y:S01]  /*4120*/  FMUL.FTZ R138, R27, R128 ;  /* 0x000000801b8a7220 */ /* 0x000fe20000410000 */
[----:B------:R-:W-:Y:S01]  /*4130*/  LOP3.LUT R33, R37, 0xffff0000, RZ, 0xc0, !PT ;  /* 0xffff000025217812 */ /* 0x000fe200078ec0ff */
[----:B------:R-:W-:Y:S01]  /*4140*/  IMAD.U32 R37, R39, 0x10000, RZ ;  /* 0x0001000027257824 */ /* 0x000fe200078e00ff */
[----:B------:R-:W-:Y:S01]  /*4150*/  PRMT R133, R136, 0x5410, R133 ;  /* 0x0000541088857816 */ /* 0x000fe20000000085 */
[-C--:B------:R-:W-:Y:S01]  /*4160*/  FMUL.FTZ R136, R27, R132.reuse ;  /* 0x000000841b887220 */ /* 0x080fe20000410000 */
[----:B------:R-:W-:Y:S01]  /*4170*/  LOP3.LUT R131, R131, 0xffff0000, RZ, 0xc0, !PT ;  /* 0xffff000083837812 */ /* 0x000fe200078ec0ff */
[----:B------:R-:W-:Y:S01]  /*4180*/  FFMA.FTZ R138, R13, R132, R138 ;  /* 0x000000840d8a7223 */ /* 0x000fe2000001008a */
[----:B------:R-:W-:Y:S01]  /*4190*/  PRMT R129, R135, 0x5410, R129 ;  /* 0x0000541087817816 */ /* 0x000fe20000000081 */
[----:B------:R-:W-:Y:S01]  /*41a0*/  FFMA.FTZ R136, R13, R128, -R136 ;  /* 0x000000800d887223 */ /* 0x000fe20000010888 */
[----:B------:R-:W-:Y:S01]  /*41b0*/  PRMT R134, R114, 0x5432, R134 ;  /* 0x0000543272867816 */ /* 0x000fe20000000086 */
[----:B------:R-:W-:Y:S01]  /*41c0*/  FMUL.FTZ R135, R33, R131 ;  /* 0x0000008321877220 */ /* 0x000fe20000410000 */
[----:B------:R-:W-:Y:S01]  /*41d0*/  LOP3.LUT R126, R126, 0xffff0000, RZ, 0xc0, !PT ;  /* 0xffff00007e7e7812 */ /* 0x000fe200078ec0ff */
[----:B------:R-:W-:Y:S01]  /*41e0*/  IMAD.U32 R13, R129, 0x10000, RZ ;  /* 0x00010000810d7824 */ /* 0x000fe200078e00ff */
[----:B------:R-:W-:Y:S01]  /*41f0*/  SHF.R.U64 R130, R24, 0x10, R25 ;  /* 0x0000001018827819 */ /* 0x000fe20000001219 */
[----:B------:R-:W-:Y:S01]  /*4200*/  IMAD.U32 R27, R134, 0x10000, RZ ;  /* 0x00010000861b7824 */ /* 0x000fe200078e00ff */
[----:B------:R-:W-:Y:S01]  /*4210*/  LOP3.LUT R39, R39, 0xffff0000, RZ, 0xc0, !PT ;  /* 0xffff000027277812 */ /* 0x000fe200078ec0ff */
[-C--:B------:R-:W-:Y:S01]  /*4220*/  FMUL.FTZ R33, R33, R126.reuse ;  /* 0x0000007e21217220 */ /* 0x080fe20000410000 */
[----:B------:R-:W-:Y:S01]  /*4230*/  FFMA.FTZ R135, R14, R126, -R135 ;  /* 0x0000007e0e877223 */ /* 0x000fe20000010887 */
[----:B------:R-:W-:Y:S01]  /*4240*/  IMAD.U32 R24, R35, 0x10000, RZ ;  /* 0x0001000023187824 */ /* 0x000fe200078e00ff */
[----:B------:R-:W-:Y:S01]  /*4250*/  PRMT R130, R115, 0x5432, R130 ;  /* 0x0000543273827816 */ /* 0x000fe20000000082 */
[C---:B------:R-:W-:Y:S01]  /*4260*/  FMUL.FTZ R126, R37.reuse, R13 ;  /* 0x0000000d257e7220 */ /* 0x040fe20000410000 */
[----:B------:R-:W-:Y:S01]  /*4270*/  FMUL.FTZ R137, R37, R27 ;  /* 0x0000001b25897220 */ /* 0x000fe20000410000 */
[----:B------:R-:W-:Y:S01]  /*4280*/  LOP3.LUT R134, R134, 0xffff0000, RZ, 0xc0, !PT ;  /* 0xffff000086867812 */ /* 0x000fe200078ec0ff */
[----:B------:R-:W-:Y:S01]  /*4290*/  FFMA.FTZ R131, R14, R131, R33 ;  /* 0x000000830e837223 */ /* 0x000fe20000010021 */
[C---:B------:R-:W-:Y:S01]  /*42a0*/  FFMA.FTZ R126, R24.reuse, R27, R126 ;  /* 0x0000001b187e7223 */ /* 0x040fe2000001007e */
[----:B------:R-:W-:Y:S01]  /*42b0*/  FFMA.FTZ R137, R24, R13, -R137 ;  /* 0x0000000d18897223 */ /* 0x000fe20000010889 */
[----:B------:R-:W-:Y:S01]  /*42c0*/  LOP3.LUT R14, R129, 0xffff0000, RZ, 0xc0, !PT ;  /* 0xffff0000810e7812 */ /* 0x000fe200078ec0ff */
[----:B------:R-:W-:Y:S01]  /*42d0*/  IMAD.U32 R27, R130, 0x10000, RZ ;  /* 0x00010000821b7824 */ /* 0x000fe200078e00ff */
[----:B------:R-:W-:Y:S01]  /*42e0*/  LOP3.LUT R25, R35, 0xffff0000, RZ, 0xc0, !PT ;  /* 0xffff000023197812 */ /* 0x000fe200078ec0ff */
[----:B------:R-:W-:-:S02]  /*42f0*/  IMAD.U32 R13, R125, 0x10000, RZ ;  /* 0x000100007d0d7824 */ /* 0x000fc400078e00ff */
[C---:B------:R-:W-:Y:S01]  /*4300*/  FMUL.FTZ R24, R39.reuse, R134 ;  /* 0x0000008627187220 */ /* 0x040fe20000410000 */
[----:B------:R-:W-:Y:S01]  /*4310*/  FMUL.FTZ R37, R26, R27 ;  /* 0x0000001b1a257220 */ /* 0x000fe20000410000 */
[----:B------:R-:W-:Y:S01]  /*4320*/  LOP3.LUT R36, R36, 0xffff0000, RZ, 0xc0, !PT ;  /* 0xffff000024247812 */ /* 0x000fe200078ec0ff */
[-C--:B------:R-:W-:Y:S01]  /*4330*/  FMUL.FTZ R132, R39, R14.reuse ;  /* 0x0000000e27847220 */ /* 0x080fe20000410000 */
[----:B------:R-:W-:Y:S01]  /*4340*/  LOP3.LUT R33, R130, 0xffff0000, RZ, 0xc0, !PT ;  /* 0xffff000082217812 */ /* 0x000fe200078ec0ff */
[-C--:B------:R-:W-:Y:S01]  /*4350*/  FMUL.FTZ R26, R26, R13.reuse ;  /* 0x0000000d1a1a7220 */ /* 0x080fe20000410000 */
[----:B------:R-:W-:Y:S01]  /*4360*/  LOP3.LUT R125, R125, 0xffff0000, RZ, 0xc0, !PT ;  /* 0xffff00007d7d7812 */ /* 0x000fe200078ec0ff */
[C---:B------:R-:W-:Y:S01]  /*4370*/  FFMA.FTZ R128, R25.reuse, R14, -R24 ;  /* 0x0000000e19807223 */ /* 0x040fe20000010818 */
[----:B------:R-:W-:Y:S01]  /*4380*/  LOP3.LUT R32, R32, 0xffff0000, RZ, 0xc0, !PT ;  /* 0xffff000020207812 */ /* 0x000fe200078ec0ff */
[----:B------:R-:W-:Y:S02]  /*4390*/  IMAD.U32 R35, R38, 0x10000, RZ ;  /* 0x0001000026237824 */ /* 0x000fe400078e00ff */
[----:B------:R-:W-:Y:S01]  /*43a0*/  FFMA.FTZ R39, R25, R134, R132 ;  /* 0x0000008619277223 */ /* 0x000fe20000010084 */
[C---:B------:R-:W-:Y:S01]  /*43b0*/  FFMA.FTZ R37, R12.reuse, R13, -R37 ;  /* 0x0000000d0c257223 */ /* 0x040fe20000010825 */
[----:B------:R-:W-:Y:S01]  /*43c0*/  FFMA.FTZ R26, R12, R27, R26 ;  /* 0x0000001b0c1a7223 */ /* 0x000fe2000001001a */
[----:B------:R-:W-:Y:S01]  /*43d0*/  IMAD.U32 R14, R133, 0x10000, RZ ;  /* 0x00010000850e7824 */ /* 0x000fe200078e00ff */
[----:B------:R-:W-:Y:S01]  /*43e0*/  LOP3.LUT R38, R38, 0xffff0000, RZ, 0xc0, !PT ;  /* 0xffff000026267812 */ /* 0x000fe200078ec0ff */
[C---:B------:R-:W-:Y:S01]  /*43f0*/  FMUL.FTZ R25, R36.reuse, R33 ;  /* 0x0000002124197220 */ /* 0x040fe20000410000 */
[-C--:B------:R-:W-:Y:S01]  /*4400*/  FMUL.FTZ R13, R36, R125.reuse ;  /* 0x0000007d240d7220 */ /* 0x080fe20000410000 */
[----:B------:R-:W-:Y:S01]  /*4410*/  IMAD.U32 R12, R127, 0x10000, RZ ;  /* 0x000100007f0c7824 */ /* 0x000fe200078e00ff */
[----:B------:R-:W-:Y:S01]  /*4420*/  LOP3.LUT R133, R133, 0xffff0000, RZ, 0xc0, !PT ;  /* 0xffff000085857812 */ /* 0x000fe200078ec0ff */
[C---:B------:R-:W-:Y:S01]  /*4430*/  FFMA.FTZ R24, R32.reuse, R125, -R25 ;  /* 0x0000007d20187223 */ /* 0x040fe20000010819 */
[----:B------:R-:W-:Y:S01]  /*4440*/  LOP3.LUT R127, R127, 0xffff0000, RZ, 0xc0, !PT ;  /* 0xffff00007f7f7812 */ /* 0x000fe200078ec0ff */
[----:B------:R-:W-:Y:S01]  /*4450*/  FFMA.FTZ R13, R32, R33, R13 ;  /* 0x00000021200d7223 */ /* 0x000fe2000001000d */
[----:B------:R-:W-:Y:S01]  /*4460*/  LOP3.LUT R34, R34, 0xffff0000, RZ, 0xc0, !PT ;  /* 0xffff000022227812 */ /* 0x000fe200078ec0ff */
[C---:B------:R-:W-:Y:S01]  /*4470*/  FMUL.FTZ R32, R35.reuse, R14 ;  /* 0x0000000e23207220 */ /* 0x040fe20000410000 */
        /* <DEDUP_REMOVED lines=9> */
[----:B------:R-:W-:Y:S02]  /*4510*/  F2FP.BF16.F32.PACK_AB R24, R24, R37 ;  /* 0x000000251818723e */ /* 0x000fe400000010ff */
[----:B------:R-:W-:Y:S01]  /*4520*/  F2FP.BF16.F32.PACK_AB R34, R25, R32 ;  /* 0x000000201922723e */ /* 0x000fe200000010ff */
[----:B------:R-:W-:Y:S01]  /*4530*/  IMAD.MOV.U32 R37, RZ, RZ, R131 ;  /* 0x000000ffff257224 */ /* 0x000fe200078e0083 */
[----:B------:R-:W-:Y:S01]  /*4540*/  F2FP.BF16.F32.PACK_AB R38, R38, R35 ;  /* 0x000000232626723e */ /* 0x000fe200000010ff */
[----:B------:R-:W-:Y:S01]  /*4550*/  IMAD.MOV.U32 R32, RZ, RZ, R24 ;  /* 0x000000ffff207224 */ /* 0x000fe200078e0018 */
[----:B------:R-:W-:Y:S01]  /*4560*/  F2FP.BF16.F32.PACK_AB R33, R135, R136 ;  /* 0x000000888721723e */ /* 0x000fe200000010ff */
[----:B------:R-:W-:Y:S01]  /*4570*/  IMAD.MOV.U32 R35, RZ, RZ, R128 ;  /* 0x000000ffff237224 */ /* 0x000fe200078e0080 */
[----:B------:R-:W-:-:S02]  /*4580*/  F2FP.BF16.F32.PACK_AB R39, R39, R126 ;  /* 0x0000007e2727723e */ /* 0x000fc400000010ff */
[----:B------:R-:W-:-:S07]  /*4590*/  F2FP.BF16.F32.PACK_AB R36, R13, R26 ;  /* 0x0000001a0d24723e */ /* 0x000fce00000010ff */
.L_x_469:
[----:B------:R-:W-:Y:S05]  /*45a0*/  BSYNC B2 ;  /* 0x0000000000027941 */ /* 0x000fea0003800000 */
.L_x_468:
[----:B------:R-:W-:Y:S02]  /*45b0*/  ISETP.GE.AND P5, PT, R123, R105, PT ;  /* 0x000000697b00720c */ /* 0x000fe40003fa6270 */
[----:B------:R-:W-:-:S11]  /*45c0*/  P2R R13, PR, RZ, 0x1 ;  /* 0x00000001ff0d7803 */ /* 0x000fd60000000000 */
[--C-:B------:R-:W-:Y:S02]  /*45d0*/  @!P5 SHF.R.S32.HI R12, RZ, 0x1f, R123.reuse ;  /* 0x0000001fff0cd819 */ /* 0x100fe4000001147b */
[----:B------:R-:W-:-:S04]  /*45e0*/  @!P5 IADD3 R110, P0, P6, R20, R110, R123 ;  /* 0x0000006e146ed210 */ /* 0x000fc80007e1e07b */
[----:B------:R-:W-:Y:S02]  /*45f0*/  @!P5 IADD3.X R124, R97, R124, R12, P0, P6 ;  /* 0x0000007c617cd210 */ /* 0x000fe400007ec40c */
[-C--:B------:R-:W-:Y:S02]  /*4600*/  LEA R12, P6, R121, R102.reuse, 0x1 ;  /* 0x00000066790c7211 */ /* 0x080fe400078c08ff */
[----:B------:R-:W-:Y:S02]  /*4610*/  ISETP.NE.AND P0, PT, R13, RZ, PT ;  /* 0x000000ff0d00720c */ /* 0x000fe40003f05270 */
[----:B------:R-:W-:Y:S02]  /*4620*/  LEA.HI.X R13, R121, R103, R122, 0x1, P6 ;  /* 0x00000067790d7211 */ /* 0x000fe400030f0c7a */
[----:B------:R-:W-:-:S03]  /*4630*/  @!P5 LEA R14, P6, R110, R102, 0x1 ;  /* 0x000000666e0ed211 */ /* 0x000fc600078c08ff */
[----:B-1----:R1:W-:Y:S01]  /*4640*/  STG.E.128 desc[UR40][R12.64], R32 ;  /* 0x000000200c007986 */ /* 0x0023e2000c101d28 */
[----:B------:R-:W-:-:S05]  /*4650*/  @!P5 LEA.HI.X R15, R110, R103, R124, 0x1, P6 ;  /* 0x000000676e0fd211 */ /* 0x000fca00030f0c7c */
[----:B--2---:R1:W-:Y:S04]  /*4660*/  @!P5 STG.E.128 desc[UR40][R14.64], R36 ;  /* 0x000000240e00d986 */ /* 0x0043e8000c101d28 */
.L_x_467:
[----:B------:R-:W-:Y:S05]  /*4670*/  BSYNC B1 ;  /* 0x0000000000017941 */ /* 0x000fea0003800000 */
.L_x_466:
[----:B------:R-:W-:Y:S01]  /*4680*/  ISETP.GE.OR P5, PT, R211, R104, P1 ;  /* 0x00000068d300720c */ /* 0x000fe20000fa6670 */
[-C--:B-12---:R-:W-:Y:S02]  /*4690*/  IMAD R12, R81, R106.reuse, RZ ;  /* 0x0000006a510c7224 */ /* 0x086fe400078e02ff */
[----:B------:R-:W-:-:S04]  /*46a0*/  IMAD.WIDE.U32 R108, R211, R106, R108 ;  /* 0x0000006ad36c7225 */ /* 0x000fc800078e006c */
[----:B------:R-:W-:-:S06]  /*46b0*/  IMAD R107, R211, R107, R12 ;  /* 0x0000006bd36b7224 */ /* 0x000fcc00078e020c */
[----:B------:R-:W-:Y:S05]  /*46c0*/  @P5 BRA `(.L_x_456) ;  /* 0x0000000800545947 */ /* 0x000fea0003800000 */
[----:B------:R-:W-:Y:S01]  /*46d0*/  IMAD.IADD R34, R109, 0x1, R107 ;  /* 0x000000016d227824 */ /* 0x000fe200078e026b */
[----:B------:R-:W-:Y:S01]  /*46e0*/  IADD3 R12, P5, P6, R20, R108, R69 ;  /* 0x0000006c140c7210 */ /* 0x000fe20007ebe045 */
[----:B------:R-:W-:Y:S01]  /*46f0*/  BSSY B1, `(.L_x_470) ;  /* 0x000006e000017945 */ /* 0x000fe20003800000 */
[----:B------:R-:W-:Y:S02]  /*4700*/  SEL R113, R78, R113, !P0 ;  /* 0x000000714e717207 */ /* 0x000fe40004000000 */
[----:B------:R-:W-:Y:S02]  /*4710*/  IADD3.X R13, R97, R34, R64, P5, P6 ;  /* 0x00000022610d7210 */ /* 0x000fe40002fec440 */
[----:B------:R-:W-:-:S04]  /*4720*/  LEA R32, P5, R12, R102, 0x1 ;  /* 0x000000660c207211 */ /* 0x000fc800078a08ff */
[----:B------:R-:W-:Y:S02]  /*4730*/  LEA.HI.X R33, R12, R103, R13, 0x1, P5 ;  /* 0x000000670c217211 */ /* 0x000fe400028f0c0d */
[----:B------:R-:W-:-:S04]  /*4740*/  SHF.R.S32.HI R12, RZ, 0x1f, R113 ;  /* 0x0000001fff0c7819 */ /* 0x000fc80000011471 */
[----:B------:R-:W-:-:S04]  /*4750*/  LEA.HI R113, R12, R113, RZ, 0x4 ;  /* 0x000000710c717211 */ /* 0x000fc800078f20ff */
[----:B------:R-:W-:-:S05]  /*4760*/  LEA.HI.SX32 R35, R113, R70, 0x1c ;  /* 0x0000004671237211 */ /* 0x000fca00078fe2ff */
[----:B------:R-:W-:-:S05]  /*4770*/  IMAD.SHL.U32 R35, R35, 0x8, RZ ;  /* 0x0000000823237824 */ /* 0x000fca00078e00ff */
[----:B------:R-:W-:-:S04]  /*4780*/  LOP3.LUT R13, R204, 0x38, R35, 0xf8, !PT ;  /* 0x00000038cc0d7812 */ /* 0x000fc800078ef823 */
[----:B------:R-:W-:-:S05]  /*4790*/  LOP3.LUT R13, R13, R234, RZ, 0x3c, !PT ;  /* 0x000000ea0d0d7212 */ /* 0x000fca00078e3cff */
[----:B------:R-:W-:Y:S02]  /*47a0*/  IMAD.IADD R15, R206, 0x1, R13 ;  /* 0x00000001ce0f7824 */ /* 0x000fe400078e020d */
[C---:B------:R-:W-:Y:S02]  /*47b0*/  IMAD R13, R2.reuse, 0x1800, R65 ;  /* 0x00001800020d7824 */ /* 0x040fe400078e0241 */
[----:B------:R-:W-:Y:S02]  /*47c0*/  IMAD R15, R2, 0x1800, R15 ;  /* 0x00001800020f7824 */ /* 0x000fe400078e020f */
[--C-:B------:R-:W-:Y:S02]  /*47d0*/  IMAD R13, R13, 0x2, R18.reuse ;  /* 0x000000020d0d7824 */ /* 0x100fe400078e0212 */
[----:B------:R-:W-:-:S04]  /*47e0*/  IMAD R24, R15, 0x2, R18 ;  /* 0x000000020f187824 */ /* 0x000fc800078e0212 */
        /* <DEDUP_REMOVED lines=9> */
[----:B------:R-:W-:Y:S01]  /*4880*/  PRMT R116, R116, 0x5410, R113 ;  /* 0x0000541074747816 */ /* 0x000fe20000000071 */
[----:B------:R-:W-:Y:S01]  /*4890*/  IMAD.U32 R4, R12, 0x10000, RZ ;  /* 0x000100000c047824 */ /* 0x000fe200078e00ff */
        /* <DEDUP_REMOVED lines=9> */
[----:B------:R-:W-:Y:S02]  /*4930*/  SHF.R.U32.HI R107, RZ, 0x10, R7 ;  /* 0x00000010ff6b7819 */ /* 0x000fe40000011607 */
[----:B------:R-:W-:Y:S01]  /*4940*/  PRMT R117, R117, 0x5410, R106 ;  /* 0x0000541075757816 */ /* 0x000fe2000000006a */
[C---:B------:R-:W-:Y:S01]  /*4950*/  FMUL.FTZ R106, R11.reuse, R38 ;  /* 0x000000260b6a7220 */ /* 0x040fe20000410000 */
[----:B------:R-:W-:Y:S01]  /*4960*/  PRMT R114, R114, 0x5410, R107 ;  /* 0x0000541072727816 */ /* 0x000fe2000000006b */
[-C--:B------:R-:W-:Y:S01]  /*4970*/  FMUL.FTZ R110, R11, R36.reuse ;  /* 0x000000240b6e7220 */ /* 0x080fe20000410000 */
[----:B------:R-:W-:Y:S01]  /*4980*/  PRMT R118, R118, 0x5410, R37 ;  /* 0x0000541076767816 */ /* 0x000fe20000000025 */
[C---:B------:R-:W-:Y:S01]  /*4990*/  FFMA.FTZ R106, R5.reuse, R36, -R106 ;  /* 0x00000024056a7223 */ /* 0x040fe2000001086a */
[----:B------:R-:W-:Y:S01]  /*49a0*/  SHF.R.U64 R111, R6, 0x10, R7 ;  /* 0x00000010066f7819 */ /* 0x000fe20000001207 */
[----:B------:R-:W-:Y:S01]  /*49b0*/  FFMA.FTZ R110, R5, R38, R110 ;  /* 0x00000026056e7223 */ /* 0x000fe2000001006e */
[----:B------:R-:W-:Y:S01]  /*49c0*/  LOP3.LUT R6, R13, 0xffff0000, RZ, 0xc0, !PT ;  /* 0xffff00000d067812 */ /* 0x000fe200078ec0ff */
[----:B------:R-:W-:Y:S01]  /*49d0*/  IMAD.U32 R5, R114, 0x10000, RZ ;  /* 0x0001000072057824 */ /* 0x000fe200078e00ff */
[----:B------:R-:W-:Y:S01]  /*49e0*/  LOP3.LUT R13, R25, 0xffff0000, RZ, 0xc0, !PT ;  /* 0xffff0000190d7812 */ /* 0x000fe200078ec0ff */
[----:B------:R-:W-:Y:S01]  /*49f0*/  IMAD.U32 R25, R27, 0x10000, RZ ;  /* 0x000100001b197824 */ /* 0x000fe200078e00ff */
[----:B------:R-:W-:Y:S01]  /*4a00*/  LOP3.LUT R120, R120, 0xffff0000, RZ, 0xc0, !PT ;  /* 0xffff000078787812 */ /* 0x000fe200078ec0ff */
[----:B------:R-:W-:Y:S01]  /*4a10*/  IMAD.U32 R11, R118, 0x10000, RZ ;  /* 0x00010000760b7824 */ /* 0x000fe200078e00ff */
[----:B------:R-:W-:Y:S01]  /*4a20*/  LOP3.LUT R116, R116, 0xffff0000, RZ, 0xc0, !PT ;  /* 0xffff000074747812 */ /* 0x000fe200078ec0ff */
[----:B------:R-:W-:Y:S01]  /*4a30*/  FMUL.FTZ R36, R25, R5 ;  /* 0x0000000519247220 */ /* 0x000fe20000410000 */
[----:B------:R-:W-:Y:S01]  /*4a40*/  LOP3.LUT R27, R27, 0xffff0000, RZ, 0xc0, !PT ;  /* 0xffff00001b1b7812 */ /* 0x000fe200078ec0ff */
[-C--:B------:R-:W-:Y:S01]  /*4a50*/  FMUL.FTZ R39, R25, R11.reuse ;  /* 0x0000000b19277220 */ /* 0x080fe20000410000 */
[C---:B------:R-:W-:Y:S01]  /*4a60*/  FMUL.FTZ R37, R13.reuse, R120 ;  /* 0x000000780d257220 */ /* 0x040fe20000410000 */
[----:B------:R-:W-:Y:S01]  /*4a70*/  FMUL.FTZ R13, R13, R116 ;  /* 0x000000740d0d7220 */ /* 0x000fe20000410000 */
[----:B------:R-:W-:Y:S01]  /*4a80*/  LOP3.LUT R118, R118, 0xffff0000, RZ, 0xc0, !PT ;  /* 0xffff000076767812 */ /* 0x000fe200078ec0ff */
[C---:B------:R-:W-:Y:S01]  /*4a90*/  FFMA.FTZ R36, R8.reuse, R11, R36 ;  /* 0x0000000b08247223 */ /* 0x040fe20000010024 */
[----:B------:R-:W-:Y:S01]  /*4aa0*/  FFMA.FTZ R39, R8, R5, -R39 ;  /* 0x0000000508277223 */ /* 0x000fe20000010827 */
[----:B------:R-:W-:Y:S01]  /*4ab0*/  LOP3.LUT R114, R114, 0xffff0000, RZ, 0xc0, !PT ;  /* 0xffff000072727812 */ /* 0x000fe200078ec0ff */
[----:B------:R-:W-:Y:S01]  /*4ac0*/  IMAD.U32 R11, R119, 0x10000, RZ ;  /* 0x00010000770b7824 */ /* 0x000fe200078e00ff */
[----:B------:R-:W-:Y:S01]  /*4ad0*/  LOP3.LUT R9, R15, 0xffff0000, RZ, 0xc0, !PT ;  /* 0xffff00000f097812 */ /* 0x000fe200078ec0ff */
[----:B------:R-:W-:-:S02]  /*4ae0*/  IMAD.U32 R5, R115, 0x10000, RZ ;  /* 0x0001000073057824 */ /* 0x000fc400078e00ff */
[C---:B------:R-:W-:Y:S01]  /*4af0*/  FFMA.FTZ R37, R6.reuse, R116, -R37 ;  /* 0x0000007406257223 */ /* 0x040fe20000010825 */
[----:B------:R-:W-:Y:S01]  /*4b00*/  FFMA.FTZ R25, R6, R120, R13 ;  /* 0x0000007806197223 */ /* 0x000fe2000001000d */
[C---:B------:R-:W-:Y:S01]  /*4b10*/  FMUL.FTZ R6, R27.reuse, R118 ;  /* 0x000000761b067220 */ /* 0x040fe20000410000 */
[----:B------:R-:W-:Y:S01]  /*4b20*/  FMUL.FTZ R13, R10, R11 ;  /* 0x0000000b0a0d7220 */ /* 0x000fe20000410000 */
[----:B------:R-:W-:Y:S01]  /*4b30*/  LOP3.LUT R24, R24, 0xffff0000, RZ, 0xc0, !PT ;  /* 0xffff000018187812 */ /* 0x000fe200078ec0ff */
[-C--:B------:R-:W-:Y:S01]  /*4b40*/  FMUL.FTZ R8, R27, R114.reuse ;  /* 0x000000721b087220 */ /* 0x080fe20000410000 */
[----:B------:R-:W-:Y:S01]  /*4b50*/  LOP3.LUT R119, R119, 0xffff0000, RZ, 0xc0, !PT ;  /* 0xffff000077777812 */ /* 0x000fe200078ec0ff */
[----:B------:R-:W-:Y:S01]  /*4b60*/  FMUL.FTZ R10, R10, R5 ;  /* 0x000000050a0a7220 */ /* 0x000fe20000410000 */
[----:B------:R-:W-:Y:S01]  /*4b70*/  LOP3.LUT R115, R115, 0xffff0000, RZ, 0xc0, !PT ;  /* 0xffff000073737812 */ /* 0x000fe200078ec0ff */
[C---:B------:R-:W-:Y:S01]  /*4b80*/  FFMA.FTZ R114, R9.reuse, R114, -R6 ;  /* 0x0000007209727223 */ /* 0x040fe20000010806 */
[----:B------:R-:W-:Y:S01]  /*4b90*/  PRMT R112, R112, 0x5410, R111 ;  /* 0x0000541070707816 */ /* 0x000fe2000000006f */
[----:B------:R-:W-:Y:S01]  /*4ba0*/  IMAD.U32 R15, R26, 0x10000, RZ ;  /* 0x000100001a0f7824 */ /* 0x000fe200078e00ff */
[----:B------:R-:W-:Y:S01]  /*4bb0*/  LOP3.LUT R12, R12, 0xffff0000, RZ, 0xc0, !PT ;  /* 0xffff00000c0c7812 */ /* 0x000fe200078ec0ff */
[----:B------:R-:W-:Y:S01]  /*4bc0*/  FFMA.FTZ R27, R9, R118, R8 ;  /* 0x00000076091b7223 */ /* 0x000fe20000010008 */
[----:B------:R-:W-:Y:S01]  /*4bd0*/  FFMA.FTZ R10, R4, R11, R10 ;  /* 0x0000000b040a7223 */ /* 0x000fe2000001000a */
[C---:B------:R-:W-:Y:S01]  /*4be0*/  IMAD.U32 R6, R117.reuse, 0x10000, RZ ;  /* 0x0001000075067824 */ /* 0x040fe200078e00ff */
[----:B------:R-:W-:Y:S01]  /*4bf0*/  LOP3.LUT R26, R26, 0xffff0000, RZ, 0xc0, !PT ;  /* 0xffff00001a1a7812 */ /* 0x000fe200078ec0ff */
[----:B------:R-:W-:Y:S01]  /*4c00*/  FMUL.FTZ R9, R24, R119 ;  /* 0x0000007718097220 */ /* 0x000fe20000410000 */
[----:B------:R-:W-:Y:S01]  /*4c10*/  FFMA.FTZ R13, R4, R5, -R13 ;  /* 0x00000005040d7223 */ /* 0x000fe2000001080d */
[----:B------:R-:W-:Y:S01]  /*4c20*/  FMUL.FTZ R11, R24, R115 ;  /* 0x00000073180b7220 */ /* 0x000fe20000410000 */
[----:B------:R-:W-:Y:S01]  /*4c30*/  LOP3.LUT R117, R117, 0xffff0000, RZ, 0xc0, !PT ;  /* 0xffff000075757812 */ /* 0x000fe200078ec0ff */
[C---:B------:R-:W-:Y:S01]  /*4c40*/  IMAD.U32 R4, R112.reuse, 0x10000, RZ ;  /* 0x0001000070047824 */ /* 0x040fe200078e00ff */
[----:B------:R-:W-:Y:S01]  /*4c50*/  LOP3.LUT R5, R112, 0xffff0000, RZ, 0xc0, !PT ;  /* 0xffff000070057812 */ /* 0x000fe200078ec0ff */
[----:B------:R-:W-:-:S02]  /*4c60*/  IMAD.U32 R7, R14, 0x10000, RZ ;  /* 0x000100000e077824 */ /* 0x000fc400078e00ff */
[C---:B------:R-:W-:Y:S01]  /*4c70*/  FFMA.FTZ R8, R12.reuse, R115, -R9 ;  /* 0x000000730c087223 */ /* 0x040fe20000010809 */
        /* <DEDUP_REMOVED lines=15> */
[----:B------:R-:W-:Y:S02]  /*4d70*/  F2FP.BF16.F32.PACK_AB R14, R9, R12 ;  /* 0x0000000c090e723e */ /* 0x000fe400000010ff */
[----:B------:R-:W-:Y:S01]  /*4d80*/  F2FP.BF16.F32.PACK_AB R26, R26, R15 ;  /* 0x0000000f1a1a723e */ /* 0x000fe200000010ff */
[----:B------:R-:W-:Y:S01]  /*4d90*/  IMAD.MOV.U32 R12, RZ, RZ, R36 ;  /* 0x000000ffff0c7224 */ /* 0x000fe200078e0024 */
[----:B------:R-:W-:Y:S01]  /*4da0*/  F2FP.BF16.F32.PACK_AB R25, R25, R110 ;  /* 0x0000006e1919723e */ /* 0x000fe200000010ff */
[----:B------:R-:W-:Y:S01]  /*4db0*/  IMAD.MOV.U32 R15, RZ, RZ, R39 ;  /* 0x000000ffff0f7224 */ /* 0x000fe200078e0027 */
[----:B------:R-:W-:-:S07]  /*4dc0*/  F2FP.BF16.F32.PACK_AB R24, R11, R10 ;  /* 0x0000000a0b18723e */ /* 0x000fce00000010ff */
.L_x_471:
[----:B------:R-:W-:Y:S05]  /*4dd0*/  BSYNC B1 ;  /* 0x0000000000017941 */ /* 0x000fea0003800000 */
.L_x_470:
[----:B-1----:R4:W-:Y:S01]  /*4de0*/  STG.E.128 desc[UR40][R32.64], R12 ;  /* 0x0000000c20007986 */ /* 0x0029e2000c101d28 */
[----:B------:R-:W-:-:S13]  /*4df0*/  ISETP.GE.AND P4, PT, R35, R105, PT ;  /* 0x000000692300720c */ /* 0x000fda0003f86270 */
[----:B------:R-:W-:Y:S05]  /*4e00*/  @P4 BRA `(.L_x_456) ;  /* 0x0000000000844947 */ /* 0x000fea0003800000 */
[--C-:B------:R-:W-:Y:S02]  /*4e10*/  SHF.R.S32.HI R4, RZ, 0x1f, R35.reuse ;  /* 0x0000001fff047819 */ /* 0x100fe40000011423 */
[----:B------:R-:W-:-:S04]  /*4e20*/  IADD3 R35, P4, P5, R20, R108, R35 ;  /* 0x0000006c14237210 */ /* 0x000fc80007d9e023 */
[----:B------:R-:W-:Y:S02]  /*4e30*/  IADD3.X R34, R97, R34, R4, P4, P5 ;  /* 0x0000002261227210 */ /* 0x000fe400027ea404 */
[----:B------:R-:W-:-:S04]  /*4e40*/  LEA R102, P4, R35, R102, 0x1 ;  /* 0x0000006623667211 */ /* 0x000fc800078808ff */
[----:B------:R-:W-:-:S05]  /*4e50*/  LEA.HI.X R103, R35, R103, R34, 0x1, P4 ;  /* 0x0000006723677211 */ /* 0x000fca00020f0c22 */
[----:B--2---:R1:W-:Y:S01]  /*4e60*/  STG.E.128 desc[UR40][R102.64], R24 ;  /* 0x0000001866007986 */ /* 0x0043e2000c101d28 */
[----:B------:R-:W-:Y:S05]  /*4e70*/  BRA `(.L_x_456) ;  /* 0x0000000000687947 */ /* 0x000fea0003800000 */
.L_x_439:
[----:B------:R-:W-:-:S06]  /*4e80*/  UISETP.NE.AND UP0, UPT, UR44, 0x3, UPT ;  /* 0x000000032c00788c */ /* 0x000fcc000bf05270 */
[----:B------:R-:W-:-:S13]  /*4e90*/  PLOP3.LUT P3, PT, PT, PT, UP0, 0x80, 0x0 ;  /* 0x000000000000781c */ /* 0x000fda0003f6f008 */
[----:B------:R-:W-:Y:S05]  /*4ea0*/  @!P3 BRA `(.L_x_472) ;  /* 0x000000000004b947 */ /* 0x000fea0003800000 */
[----:B------:R-:W-:Y:S01]  /*4eb0*/  BPT.TRAP 0x1 ;  /* 0x000000040000795c */ /* 0x000fe20000300000 */
.L_x_472:
[----:B------:R-:W-:Y:S01]  /*4ec0*/  IMAD R90, R2, 0x8, R18 ;  /* 0x00000008025a7824 */ /* 0x000fe200078e0212 */
[----:B------:R-:W-:Y:S01]  /*4ed0*/  SHF.L.U32 R101, R23, 0x1f, RZ ;  /* 0x0000001f17657819 */ /* 0x000fe200000006ff */
[----:B------:R-:W-:Y:S01]  /*4ee0*/  IMAD R104, R59, -0x60, R62 ;  /* 0xffffffa03b687824 */ /* 0x000fe200078e023e */
[----:B------:R-:W-:Y:S02]  /*4ef0*/  BSSY B1, `(.L_x_473) ;  /* 0x0000004000017945 */ /* 0x000fe40003800000 */
[----:B------:R-:W0:Y:S02]  /*4f00*/  SYNCS.PHASECHK.TRANS64.TRYWAIT P4, [R90+URZ+0x22890], R101 ;  /* 0x022890655a0075a7 */ /* 0x000e24000808017f */
[----:B------:R-:W-:Y:S01]  /*4f10*/  VIMNMX R104, R104, 0x60, PT ;  /* 0x0000006068687848 */ /* 0x000fe20003fe0100 */
[----:B0-----:R-:W-:Y:S06]  /*4f20*/  @!P4 BRA `(.L_x_474) ;  /* 0x000000f400e0c947 */ /* 0x001fec0003800000 */
.L_x_665:
[----:B------:R-:W-:Y:S05]  /*4f30*/  BSYNC B1 ;  /* 0x0000000000017941 */ /* 0x000fea0003800000 */
.L_x_473:
[-C--:B------:R-:W-:Y:S01]  /*4f40*/  ISETP.GE.AND P5, PT, R19, R104.reuse, PT ;  /* 0x000000681300720c */ /* 0x080fe20003fa6270 */
[----:B------:R-:W-:Y:S01]  /*4f50*/  BSSY B1, `(.L_x_475) ;  /* 0x0000007000017945 */ /* 0x000fe20003800000 */
[----:B------:R-:W-:-:S11]  /*4f60*/  ISETP.GE.AND P4, PT, R211, R104, PT ;  /* 0x00000068d300720c */ /* 0x000fd60003f86270 */
[----:B------:R-:W-:Y:S05]  /*4f70*/  @P5 BRA `(.L_x_476) ;  /* 0x0000000000105947 */ /* 0x000fea0003800000 */
[----:B------:R-:W1:Y:S04]  /*4f80*/  @!P1 LDS.128 R4, [R107] ;  /* 0x000000006b049984 */ /* 0x000e680000000c00 */
[----:B------:R-:W2:Y:S04]  /*4f90*/  @!P2 LDS.128 R8, [R106] ;  /* 0x000000006a08a984 */ /* 0x000ea80000000c00 */
[----:B-1----:R1:W-:Y:S04]  /*4fa0*/  @!P1 STG.E.128 desc[UR40][R14.64], R4 ;  /* 0x000000040e009986 */ /* 0x0023e8000c101d28 */
[----:B--2---:R1:W-:Y:S02]  /*4fb0*/  @!P2 STG.E.128 desc[UR40][R14.64+0x40], R8 ;  /* 0x000040080e00a986 */ /* 0x0043e4000c101d28 */
.L_x_476:
[----:B------:R-:W-:Y:S05]  /*4fc0*/  BSYNC B1 ;  /* 0x0000000000017941 */ /* 0x000fea0003800000 */
.L_x_475:
[----:B------:R-:W-:Y:S05]  /*4fd0*/  @P4 BRA `(.L_x_456) ;  /* 0x0000000000104947 */ /* 0x000fea0003800000 */
[----:B-1----:R-:W1:Y:S04]  /*4fe0*/  @!P1 LDS.128 R4, [R107+0x2000] ;  /* 0x002000006b049984 */ /* 0x002e680000000c00 */
[----:B------:R-:W2:Y:S04]  /*4ff0*/  @!P2 LDS.128 R8, [R106+0x2000] ;  /* 0x002000006a08a984 */ /* 0x000ea80000000c00 */
[----:B-1----:R3:W-:Y:S04]  /*5000*/  @!P1 STG.E.128 desc[UR40][R12.64], R4 ;  /* 0x000000040c009986 */ /* 0x0027e8000c101d28 */
[----:B--2---:R3:W-:Y:S02]  /*5010*/  @!P2 STG.E.128 desc[UR40][R12.64+0x40], R8 ;  /* 0x000040080c00a986 */ /* 0x0047e4000c101d28 */
.L_x_456:
[----:B------:R-:W-:Y:S05]  /*5020*/  BSYNC B0 ;  /* 0x0000000000007941 */ /* 0x000fea0003800000 */
.L_x_438:
[----:B-123--:R-:W1:Y:S01]  /*5030*/  S2R R4, SR_TID.X ;  /* 0x0000000000047919 */ /* 0x00ee620000002100 */
[----:B------:R-:W-:Y:S01]  /*5040*/  @!PT LDS RZ, [RZ] ;  /* 0x00000000fffff984 */ /* 0x000fe20000000800 */
[----:B------:R-:W-:Y:S01]  /*5050*/  @!PT LDS RZ, [RZ] ;  /* 0x00000000fffff984 */ /* 0x000fe20000000800 */
[----:B------:R-:W-:Y:S01]  /*5060*/  @!PT LDS RZ, [RZ] ;  /* 0x00000000fffff984 */ /* 0x000fe20000000800 */
[----:B------:R-:W-:Y:S01]  /*5070*/  @!PT LDS RZ, [RZ] ;  /* 0x00000000fffff984 */ /* 0x000fe20000000800 */
[----:B------:R2:W-:Y:S06]  /*5080*/  MEMBAR.ALL.CTA ;  /* 0x0000000000007992 */ /* 0x0005ec0000008000 */
[----:B--2---:R-:W2:Y:S01]  /*5090*/  FENCE.VIEW.ASYNC.S ;  /* 0x00000000000073c6 */ /* 0x004ea20000000000 */
[----:B------:R-:W-:Y:S05]  /*50a0*/  WARPSYNC.ALL ;  /* 0x0000000000007948 */ /* 0x000fea0003800000 */
[----:B------:R-:W-:Y:S01]  /*50b0*/  BSSY B0, `(.L_x_477) ;  /* 0x0000009000007945 */ /* 0x000fe20003800000 */
[----:B-1----:R-:W-:Y:S01]  /*50c0*/  LOP3.LUT R4, R4, 0x7f, RZ, 0xc0, !PT ;  /* 0x0000007f04047812 */ /* 0x002fe200078ec0ff */
[----:B--2---:R1:W-:Y:S03]  /*50d0*/  BAR.SYNC.DEFER_BLOCKING R79, 0x80 ;  /* 0x0002004f0000751d */ /* 0x0043e60000010000 */
[----:B------:R-:W-:-:S13]  /*50e0*/  ISETP.NE.AND P4, PT, R4, RZ, PT ;  /* 0x000000ff0400720c */ /* 0x000fda0003f85270 */
[----:B------:R-:W-:-:S05]  /*50f0*/  @!P4 VIADD R4, R90, 0x228a0 ;  /* 0x000228a05a04c836 */ /* 0x000fca0000000000 */
[----:B------:R-:W-:-:S04]  /*5100*/  @!P4 PRMT R4, RZ, 0x654, R4 ;  /* 0x00000654ff04c816 */ /* 0x000fc80000000004 */
[----:B------:R1:W-:Y:S01]  /*5110*/  @!P4 SYNCS.ARRIVE.TRANS64.RED.A1T0 RZ, [R4+URZ], RZ ;  /* 0x000000ff04ffc9a7 */ /* 0x0003e2000810043f */
[----:B------:R-:W-:Y:S05]  /*5120*/  @!P3 BRA `(.L_x_478) ;  /* 0x000000000004b947 */ /* 0x000fea0003800000 */
[----:B------:R-:W-:Y:S01]  /*5130*/  BPT.TRAP 0x1 ;  /* 0x000000040000795c */ /* 0x000fe20000300000 */
.L_x_478:
[----:B------:R-:W-:Y:S05]  /*5140*/  BSYNC B0 ;  /* 0x0000000000007941 */ /* 0x000fea0003800000 */
.L_x_477:
[----:B------:R-:W2:Y:S01]  /*5150*/  SYNCS.PHASECHK.TRANS64.TRYWAIT P3, [R90+URZ+0x228b0], R101 ;  /* 0x0228b0655a0075a7 */ /* 0x000ea2000806017f */
[----:B------:R-:W-:Y:S01]  /*5160*/  ULDC UR45, c[0x0][0x310] ;  /* 0x0000c400002d7ab9 */ /* 0x000fe20000000800 */
[----:B------:R-:W-:Y:S01]  /*5170*/  ULDC.64 UR42, c[0x0][0x318] ;  /* 0x0000c600002a7ab9 */ /* 0x000fe20000000a00 */
[----:B------:R-:W-:Y:S01]  /*5180*/  ULDC.64 UR38, c[0x0][0x308] ;  /* 0x0000c20000267ab9 */ /* 0x000fe20000000a00 */
[----:B------:R-:W-:Y:S01]  /*5190*/  BSSY B0, `(.L_x_479) ;  /* 0x0000003000007945 */ /* 0x000fe20003800000 */
[----:B-1----:R-:W-:-:S03]  /*51a0*/  IMAD R4, R2, 0x6000, R77 ;  /* 0x0000600002047824 */ /* 0x002fc600078e024d */
[----:B--2---:R-:W-:Y:S05]  /*51b0*/  @!P3 BRA `(.L_x_480) ;  /* 0x000000f40050b947 */ /* 0x004fea0003800000 */
.L_x_666:
[----:B------:R-:W-:Y:S05]  /*51c0*/  BSYNC B0 ;  /* 0x0000000000007941 */ /* 0x000fea0003800000 */
.L_x_479:
[----:B------:R-:W-:Y:S01]  /*51d0*/  ISETP.GE.AND P3, PT, R19, R104, PT ;  /* 0x000000681300720c */ /* 0x000fe20003f66270 */
[----:B------:R-:W-:Y:S01]  /*51e0*/  IMAD.IADD R6, R80, 0x1, R4 ;  /* 0x0000000150067824 */ /* 0x000fe200078e0204 */
[----:B------:R-:W-:Y:S01]  /*51f0*/  BSSY B0, `(.L_x_481) ;  /* 0x0000025000007945 */ /* 0x000fe20003800000 */
[----:B------:R-:W-:Y:S02]  /*5200*/  IMAD R36, R4, 0x2, R61 ;  /* 0x0000000204247824 */ /* 0x000fe400078e023d */
[----:B----4-:R-:W-:-:S04]  /*5210*/  IMAD.WIDE R32, R59, 0x60, R56 ;  /* 0x000000603b207825 */ /* 0x010fc800078e0238 */
[----:B------:R-:W-:-:S04]  /*5220*/  IMAD R37, R6, 0x2, R61 ;  /* 0x0000000206257824 */ /* 0x000fc800078e023d */
[----:B------:R-:W-:Y:S05]  /*5230*/  @P3 BRA `(.L_x_482) ;  /* 0x0000000000803947 */ /* 0x000fea0003800000 */
[----:B------:R-:W-:Y:S02]  /*5240*/  IMAD R7, R33, UR42, RZ ;  /* 0x0000002a21077c24 */ /* 0x000fe4000f8e02ff */
[----:B------:R-:W-:Y:S02]  /*5250*/  IMAD.MOV.U32 R4, RZ, RZ, R40 ;  /* 0x000000ffff047224 */ /* 0x000fe400078e0028 */
[----:B------:R-:W-:Y:S02]  /*5260*/  IMAD.MOV.U32 R5, RZ, RZ, R63 ;  /* 0x000000ffff057224 */ /* 0x000fe400078e003f */
[C---:B------:R-:W-:Y:S02]  /*5270*/  IMAD R7, R32.reuse, UR43, R7 ;  /* 0x0000002b20077c24 */ /* 0x040fe4000f8e0207 */
[----:B------:R-:W-:-:S04]  /*5280*/  IMAD.WIDE.U32 R4, R32, UR42, R4 ;  /* 0x0000002a20047c25 */ /* 0x000fc8000f8e0004 */
[----:B------:R-:W-:Y:S01]  /*5290*/  IMAD.IADD R5, R5, 0x1, R7 ;  /* 0x0000000105057824 */ /* 0x000fe200078e0207 */
[----:B------:R-:W-:-:S04]  /*52a0*/  LEA R34, P3, R4, UR38, 0x1 ;  /* 0x0000002604227c11 */ /* 0x000fc8000f8608ff */
[----:B------:R-:W-:Y:S02]  /*52b0*/  LEA.HI.X R35, R4, UR39, R5, 0x1, P3 ;  /* 0x0000002704237c11 */ /* 0x000fe400098f0c05 */
[----:B------:R-:W-:-:S13]  /*52c0*/  ISETP.GE.AND P3, PT, R16, UR45, PT ;  /* 0x0000002d10007c0c */ /* 0x000fda000bf66270 */
[----:B------:R-:W2:Y:S04]  /*52d0*/  @!P3 LDS.128 R4, [R36] ;  /* 0x000000002404b984 */ /* 0x000ea80000000c00 */
[----:B--2---:R-:W-:Y:S01]  /*52e0*/  @!P3 STG.E.128 desc[UR40][R34.64], R4 ;  /* 0x000000042200b986 */ /* 0x004fe2000c101d28 */
[----:B------:R-:W-:-:S13]  /*52f0*/  ISETP.GE.AND P3, PT, R99, UR45, PT ;  /* 0x0000002d63007c0c */ /* 0x000fda000bf66270 */
[----:B------:R-:W2:Y:S04]  /*5300*/  @!P3 LDS.128 R8, [R37] ;  /* 0x000000002508b984 */ /* 0x000ea80000000c00 */
[----:B--2---:R-:W-:Y:S01]  /*5310*/  @!P3 STG.E.128 desc[UR40][R34.64+0x40], R8 ;  /* 0x000040082200b986 */ /* 0x004fe2000c101d28 */
[----:B------:R-:W-:-:S13]  /*5320*/  ISETP.GE.AND P3, PT, R98, UR45, PT ;  /* 0x0000002d62007c0c */ /* 0x000fda000bf66270 */
[----:B------:R-:W2:Y:S04]  /*5330*/  @!P3 LDS.128 R12, [R36+0x3000] ;  /* 0x00300000240cb984 */ /* 0x000ea80000000c00 */
        /* <DEDUP_REMOVED lines=10> */
[----:B------:R-:W-:-:S13]  /*53e0*/  ISETP.NE.AND P3, PT, R0, RZ, PT ;  /* 0x000000ff0000720c */ /* 0x000fda0003f65270 */
[----:B------:R-:W2:Y:S04]  /*53f0*/  @P3 LDS.128 R12, [R36+0x9000] ;  /* 0x00900000240c3984 */ /* 0x000ea80000000c00 */
[----:B--2---:R-:W-:Y:S01]  /*5400*/  @P3 STG.E.128 desc[UR40][R34.64+0x180], R12 ;  /* 0x0001800c22003986 */ /* 0x004fe2000c101d28 */
[----:B------:R-:W-:-:S13]  /*5410*/  ISETP.NE.AND P3, PT, R3, RZ, PT ;  /* 0x000000ff0300720c */ /* 0x000fda0003f65270 */
[----:B------:R-:W2:Y:S04]  /*5420*/  @P3 LDS.128 R24, [R37+0x9000] ;  /* 0x0090000025183984 */ /* 0x000ea80000000c00 */
[----:B--2---:R2:W-:Y:S02]  /*5430*/  @P3 STG.E.128 desc[UR40][R34.64+0x1c0], R24 ;  /* 0x0001c01822003986 */ /* 0x0045e4000c101d28 */
.L_x_482:
[----:B------:R-:W-:Y:S05]  /*5440*/  BSYNC B0 ;  /* 0x0000000000007941 */ /* 0x000fea0003800000 */
.L_x_481:
[----:B------:R-:W-:Y:S01]  /*5450*/  ISETP.GE.AND P3, PT, R211, R104, PT ;  /* 0x00000068d300720c */ /* 0x000fe20003f66270 */
[----:B------:R-:W-:-:S12]  /*5460*/  BSSY B0, `(.L_x_483) ;  /* 0x0000024000007945 */ /* 0x000fd80003800000 */
[----:B------:R-:W-:Y:S05]  /*5470*/  @P3 BRA `(.L_x_484) ;  /* 0x0000000000883947 */ /* 0x000fea0003800000 */
[----:B------:R-:W-:Y:S01]  /*5480*/  IADD3 R7, P3, R32, 0x40, RZ ;  /* 0x0000004020077810 */ /* 0x000fe20007f7e0ff */
[----:B------:R-:W-:Y:S02]  /*5490*/  IMAD.MOV.U32 R4, RZ, RZ, R40 ;  /* 0x000000ffff047224 */ /* 0x000fe400078e0028 */
[----:B------:R-:W-:Y:S02]  /*54a0*/  IMAD.MOV.U32 R5, RZ, RZ, R63 ;  /* 0x000000ffff057224 */ /* 0x000fe400078e003f */
[----:B------:R-:W-:Y:S02]  /*54b0*/  IMAD.X R32, RZ, RZ, R33, P3 ;  /* 0x000000ffff207224 */ /* 0x000fe400018e0621 */
[----:B------:R-:W-:-:S04]  /*54c0*/  IMAD.WIDE.U32 R4, R7, UR42, R4 ;  /* 0x0000002a07047c25 */ /* 0x000fc8000f8e0004 */
[----:B------:R-:W-:-:S04]  /*54d0*/  IMAD R32, R32, UR42, RZ ;  /* 0x0000002a20207c24 */ /* 0x000fc8000f8e02ff */
[----:B------:R-:W-:Y:S01]  /*54e0*/  IMAD R7, R7, UR43, R32 ;  /* 0x0000002b07077c24 */ /* 0x000fe2000f8e0220 */
[----:B------:R-:W-:-:S03]  /*54f0*/  LEA R32, P3, R4, UR38, 0x1 ;  /* 0x0000002604207c11 */ /* 0x000fc6000f8608ff */
[----:B------:R-:W-:-:S05]  /*5500*/  IMAD.IADD R5, R5, 0x1, R7 ;  /* 0x0000000105057824 */ /* 0x000fca00078e0207 */
[----:B------:R-:W-:Y:S02]  /*5510*/  LEA.HI.X R33, R4, UR39, R5, 0x1, P3 ;  /* 0x0000002704217c11 */ /* 0x000fe400098f0c05 */
[----:B------:R-:W-:-:S13]  /*5520*/  ISETP.GE.AND P3, PT, R16, UR45, PT ;  /* 0x0000002d10007c0c */ /* 0x000fda000bf66270 */
[----:B------:R-:W3:Y:S04]  /*5530*/  @!P3 LDS.128 R4, [R36+0x2000] ;  /* 0x002000002404b984 */ /* 0x000ee80000000c00 */
[----:B---3--:R-:W-:Y:S01]  /*5540*/  @!P3 STG.E.128 desc[UR40][R32.64], R4 ;  /* 0x000000042000b986 */ /* 0x008fe2000c101d28 */
[----:B------:R-:W-:-:S13]  /*5550*/  ISETP.GE.AND P3, PT, R98, UR45, PT ;  /* 0x0000002d62007c0c */ /* 0x000fda000bf66270 */
[----:B------:R-:W3:Y:S04]  /*5560*/  @!P3 LDS.128 R8, [R36+0x5000] ;  /* 0x005000002408b984 */ /* 0x000ee80000000c00 */
[----:B---3--:R-:W-:Y:S01]  /*5570*/  @!P3 STG.E.128 desc[UR40][R32.64+0x80], R8 ;  /* 0x000080082000b986 */ /* 0x008fe2000c101d28 */
[----:B------:R-:W-:-:S13]  /*5580*/  ISETP.GE.AND P3, PT, R94, UR45, PT ;  /* 0x0000002d5e007c0c */ /* 0x000fda000bf66270 */
[----:B------:R-:W3:Y:S04]  /*5590*/  @!P3 LDS.128 R12, [R36+0x8000] ;  /* 0x00800000240cb984 */ /* 0x000ee80000000c00 */
[----:B---3--:R-:W-:Y:S01]  /*55a0*/  @!P3 STG.E.128 desc[UR40][R32.64+0x100], R12 ;  /* 0x0001000c2000b986 */ /* 0x008fe2000c101d28 */
[----:B------:R-:W-:-:S13]  /*55b0*/  ISETP.NE.AND P3, PT, R0, RZ, PT ;  /* 0x000000ff0000720c */ /* 0x000fda0003f65270 */
[----:B--2---:R-:W2:Y:S04]  /*55c0*/  @P3 LDS.128 R24, [R36+0xb000] ;  /* 0x00b0000024183984 */ /* 0x004ea80000000c00 */
[----:B--2---:R-:W-:Y:S01]  /*55d0*/  @P3 STG.E.128 desc[UR40][R32.64+0x180], R24 ;  /* 0x0001801820003986 */ /* 0x004fe2000c101d28 */
        /* <DEDUP_REMOVED lines=11> */
[----:B--2---:R3:W-:Y:S02]  /*5690*/  @P3 STG.E.128 desc[UR40][R32.64+0x1c0], R24 ;  /* 0x0001c01820003986 */ /* 0x0047e4000c101d28 */
.L_x_484:
[----:B------:R-:W-:Y:S05]  /*56a0*/  BSYNC B0 ;  /* 0x0000000000007941 */ /* 0x000fea0003800000 */
.L_x_483:
[----:B------:R-:W-:Y:S01]  /*56b0*/  @!PT LDS RZ, [RZ] ;  /* 0x00000000fffff984 */ /* 0x000fe20000000800 */
[----:B------:R-:W-:Y:S01]  /*56c0*/  @!PT LDS RZ, [RZ] ;  /* 0x00000000fffff984 */ /* 0x000fe20000000800 */
[----:B------:R-:W-:Y:S01]  /*56d0*/  @!PT LDS RZ, [RZ] ;  /* 0x00000000fffff984 */ /* 0x000fe20000000800 */
[----:B------:R-:W-:Y:S01]  /*56e0*/  @!PT LDS RZ, [RZ] ;  /* 0x00000000fffff984 */ /* 0x000fe20000000800 */
[----:B------:R4:W-:Y:S06]  /*56f0*/  MEMBAR.ALL.CTA ;  /* 0x0000000000007992 */ /* 0x0009ec0000008000 */
[----:B----4-:R-:W4:Y:S02]  /*5700*/  FENCE.VIEW.ASYNC.S ;  /* 0x00000000000073c6 */ /* 0x010f240000000000 */
[----:B----4-:R4:W-:Y:S01]  /*5710*/  BAR.SYNC.DEFER_BLOCKING R79, 0x80 ;  /* 0x0002004f0000751d */ /* 0x0109e20000010000 */
[----:B------:R-:W-:Y:S01]  /*5720*/  ISETP.NE.AND P5, PT, R100, RZ, PT ;  /* 0x000000ff6400720c */ /* 0x000fe20003fa5270 */
[----:B------:R-:W-:-:S02]  /*5730*/  VIADD R2, R2, 0x1 ;  /* 0x0000000102027836 */ /* 0x000fc40000000000 */
[----:B01----:R-:W-:-:S03]  /*5740*/  @!P4 VIADD R90, R90, 0x228c0 ;  /* 0x000228c05a5ac836 */ /* 0x003fc60000000000 */
[C---:B------:R-:W-:Y:S02]  /*5750*/  ISETP.NE.AND P3, PT, R2.reuse, 0x2, PT ;  /* 0x000000020200780c */ /* 0x040fe40003f65270 */
[----:B------:R-:W-:Y:S02]  /*5760*/  @!P4 PRMT R90, RZ, 0x654, R90 ;  /* 0x00000654ff5ac816 */ /* 0x000fe4000000005a */
[----:B------:R-:W-:Y:S02]  /*5770*/  SEL R4, RZ, 0x1, P3 ;  /* 0x00000001ff047807 */ /* 0x000fe40001800000 */
[----:B------:R-:W-:Y:S02]  /*5780*/  SEL R2, R2, RZ, P3 ;  /* 0x000000ff02027207 */ /* 0x000fe40001800000 */
[----:B------:R-:W-:Y:S01]  /*5790*/  LOP3.LUT R23, R23, R4, RZ, 0x3c, !PT ;  /* 0x0000000417177212 */ /* 0x000fe200078e3cff */
[----:B------:R4:W-:Y:S01]  /*57a0*/  @!P4 SYNCS.ARRIVE.TRANS64.RED.A1T0 RZ, [R90+URZ], RZ ;  /* 0x000000ff5affc9a7 */ /* 0x0009e2000810043f */
[----:B------:R-:W-:Y:S05]  /*57b0*/  @P5 BRA `(.L_x_485) ;  /* 0xffffffc800b45947 */ /* 0x000fea000383ffff */
[----:B------:R-:W0:Y:S01]  /*57c0*/  S2R R5, SR_TID.X ;  /* 0x0000000000057919 */ /* 0x000e220000002100 */
[----:B------:R-:W-:Y:S02]  /*57d0*/  PLOP3.LUT P0, PT, PT, PT, PT, 0x8, 0x0 ;  /* 0x000000000000781c */ /* 0x000fe40003f0e170 */
[----:B0-----:R-:W-:-:S04]  /*57e0*/  SHF.R.U32.HI R5, RZ, 0x7, R5 ;  /* 0x00000007ff057819 */ /* 0x001fc80000011605 */
[----:B------:R-:W-:-:S13]  /*57f0*/  ISETP.NE.AND P5, PT, R5, 0x1, PT ;  /* 0x000000010500780c */ /* 0x000fda0003fa5270 */
[----:B------:R-:W-:Y:S06]  /*5800*/  @!P5 BAR.ARV 0x9, 0x100 ;  /* 0x024400000000db1d */ /* 0x000fec0000002000 */
.L_x_433:
[----:B------:R-:W-:Y:S02]  /*5810*/  ISETP.GE.AND P2, PT, R176, 0x1, PT ;  /* 0x00000001b000780c */ /* 0x000fe40003f46270 */
[----:B------:R-:W-:Y:S02]  /*5820*/  CS2R R4, SRZ ;  /* 0x0000000000047805 */ /* 0x000fe4000001ff00 */
[----:B------:R-:W-:Y:S02]  /*5830*/  PLOP3.LUT P1, PT, PT, PT, PT, 0x80, 0x0 ;  /* 0x000000000000781c */ /* 0x000fe40003f2f070 */
[----:B------:R-:W-:Y:S01]  /*5840*/  CS2R R6, SRZ ;  /* 0x0000000000067805 */ /* 0x000fe2000001ff00 */
[----:B------:R-:W-:Y:S01]  /*5850*/  IMAD.MOV.U32 R0, RZ, RZ, RZ ;  /* 0x000000ffff007224 */ /* 0x000fe200078e00ff */
[----:B------:R-:W-:Y:S01]  /*5860*/  CS2R R148, SRZ ;  /* 0x0000000000947805 */ /* 0x000fe2000001ff00 */
[----:B------:R-:W-:Y:S01]  /*5870*/  IMAD.MOV.U32 R150, RZ, RZ, RZ ;  /* 0x000000ffff967224 */ /* 0x000fe200078e00ff */
        /* <DEDUP_REMOVED lines=38> */
[----:B----4-:R-:W-:Y:S02]  /*5ae0*/  CS2R R78, SRZ ;  /* 0x00000000004e7805 */ /* 0x010fe4000001ff00 */
[----:B------:R-:W-:Y:S02]  /*5af0*/  CS2R R76, SRZ ;  /* 0x00000000004c7805 */ /* 0x000fe4000001ff00 */
[----:B------:R-:W-:Y:S02]  /*5b00*/  CS2R R74, SRZ ;  /* 0x00000000004a7805 */ /* 0x000fe4000001ff00 */
[----:B------:R-:W-:Y:S02]  /*5b10*/  CS2R R72, SRZ ;  /* 0x0000000000487805 */ /* 0x000fe4000001ff00 */
[----:B------:R-:W-:Y:S02]  /*5b20*/  CS2R R66, SRZ ;  /* 0x0000000000427805 */ /* 0x000fe4000001ff00 */
        /* <DEDUP_REMOVED lines=13> */
[----:B--2---:R-:W-:Y:S02]  /*5c00*/  CS2R R34, SRZ ;  /* 0x0000000000227805 */ /* 0x004fe4000001ff00 */
[----:B------:R-:W-:-:S02]  /*5c10*/  CS2R R36, SRZ ;  /* 0x0000000000247805 */ /* 0x000fc4000001ff00 */
[----:B---3--:R-:W-:Y:S02]  /*5c20*/  CS2R R32, SRZ ;  /* 0x0000000000207805 */ /* 0x008fe4000001ff00 */
[----:B------:R-:W-:Y:S02]  /*5c30*/  CS2R R26, SRZ ;  /* 0x00000000001a7805 */ /* 0x000fe4000001ff00 */
[----:B------:R-:W-:Y:S01]  /*5c40*/  CS2R R28, SRZ ;  /* 0x00000000001c7805 */ /* 0x000fe2000001ff00 */
[----:B------:R-:W-:Y:S06]  /*5c50*/  @P0 BRA `(.L_x_486) ;  /* 0x00000000000c0947 */ /* 0x000fec0003800000 */
[----:B------:R-:W0:Y:S01]  /*5c60*/  FENCE.VIEW.ASYNC.G ;  /* 0x00000000000073c6 */ /* 0x000e220000000100 */
[----:B------:R-:W-:Y:S05]  /*5c70*/  WARPSYNC.ALL ;  /* 0x0000000000007948 */ /* 0x000fea0003800000 */
[----:B0-----:R-:W-:Y:S06]  /*5c80*/  BAR.ARV 0xc, 0x120 ;  /* 0x0304800000007b1d */ /* 0x001fec0000002000 */
.L_x_486:
[----:B------:R-:W-:Y:S01]  /*5c90*/  CS2R R24, SRZ ;  /* 0x0000000000187805 */ /* 0x000fe2000001ff00 */
[----:B------:R-:W-:Y:S06]  /*5ca0*/  @!P2 BRA `(.L_x_487) ;  /* 0x000000680078a947 */ /* 0x000fec0003800000 */
[----:B------:R-:W-:-:S03]  /*5cb0*/  UMOV UR4, 0xffffffff ;  /* 0xffffffff00047882 */ /* 0x000fc60000000000 */
[----:B------:R-:W-:Y:S05]  /*5cc0*/  BRA.DIV UR4, `(.L_x_488) ;  /* 0x000000ea04a07947 */ /* 0x000fea000b800000 */
[----:B------:R0:W1:Y:S02]  /*5cd0*/  SHFL.IDX PT, R14, R230, RZ, 0x1f ;  /* 0x00001fffe60e7589 */ /* 0x00006400000e0000 */
.L_x_669:
[----:B-1----:R-:W-:Y:S01]  /*5ce0*/  LEA.HI R0, R14, R14, RZ, 0x1 ;  /* 0x0000000e0e007211 */ /* 0x002fe200078f08ff */
[----:B------:R-:W-:Y:S01]  /*5cf0*/  VIADD R24, R18, 0x18400 ;  /* 0x0001840012187836 */ /* 0x000fe20000000000 */
[----:B------:R-:W-:Y:S02]  /*5d00*/  BSSY B6, `(.L_x_489) ;  /* 0x0000018000067945 */ /* 0x000fe40003800000 */
[----:B------:R-:W-:Y:S02]  /*5d10*/  LOP3.LUT R3, R0, 0x1e, RZ, 0xc0, !PT ;  /* 0x0000001e00037812 */ /* 0x000fe400078ec0ff */
[----:B------:R-:W-:-:S03]  /*5d20*/  LOP3.LUT P0, RZ, R24, 0x1bf, RZ, 0xc0, !PT ;  /* 0x000001bf18ff7812 */ /* 0x000fc6000780c0ff */
[----:B------:R-:W-:-:S04]  /*5d30*/  IMAD.IADD R3, R14, 0x1, -R3 ;  /* 0x000000010e037824 */ /* 0x000fc800078e0a03 */
[----:B------:R-:W-:-:S05]  /*5d40*/  IMAD R3, R3, 0x2000, R24 ;  /* 0x0000200003037824 */ /* 0x000fca00078e0218 */
[----:B------:R-:W-:-:S04]  /*5d50*/  SHF.R.U32.HI R3, RZ, 0x4, R3 ;  /* 0x00000004ff037819 */ /* 0x000fc80000011603 */
[----:B------:R-:W-:Y:S01]  /*5d60*/  LOP3.LUT R28, R3, 0x3fff, RZ, 0xc0, !PT ;  /* 0x00003fff031c7812 */ /* 0x000fe200078ec0ff */
[----:B------:R-:W-:Y:S06]  /*5d70*/  @!P0 BRA `(.L_x_490) ;  /* 0x0000000000408947 */ /* 0x000fec0003800000 */
[----:B------:R-:W-:Y:S01]  /*5d80*/  MOV R0, 0x0 ;  /* 0x0000000000007802 */ /* 0x000fe20000000f00 */
[----:B------:R-:W-:Y:S01]  /*5d90*/  ULDC.64 UR4, c[0x4][0x90] ;  /* 0x0100240000047ab9 */ /* 0x000fe20000000a00 */
[----:B------:R-:W-:Y:S01]  /*5da0*/  ULDC.64 UR6, c[0x4][0x98] ;  /* 0x0100260000067ab9 */ /* 0x000fe20000000a00 */
[----:B------:R-:W-:Y:S01]  /*5db0*/  IMAD.U32 R4, RZ, RZ, UR4 ;  /* 0x00000004ff047e24 */ /* 0x000fe2000f8e00ff */
[----:B------:R1:W2:Y:S01]  /*5dc0*/  LDC.64 R14, c[0x4][R0] ;  /* 0x01000000000e7b82 */ /* 0x0002a20000000a00 */
        /* <DEDUP_REMOVED lines=10> */
[----:B0-2--5:R-:W-:Y:S05]  /*5e70*/  CALL.ABS.NOINC R14 ;  /* 0x000000000e007343 */ /* 0x025fea0003c00000 */
.L_x_490:
[----:B------:R-:W-:Y:S05]  /*5e80*/  BSYNC B6 ;  /* 0x0000000000067941 */ /* 0x000fea0003800000 */
.L_x_489:
[----:B------:R-:W-:Y:S02]  /*5e90*/  ULDC UR4, c[0x0][0x3d4] ;  /* 0x0000f50000047ab9 */ /* 0x000fe40000000800 */
[----:B------:R-:W-:-:S13]  /*5ea0*/  ISETP.LT.AND P0, PT, RZ, UR4, PT ;  /* 0x00000004ff007c0c */ /* 0x000fda000bf01270 */
[----:B------:R-:W-:Y:S05]  /*5eb0*/  @P0 BRA `(.L_x_491) ;  /* 0x00000000003c0947 */ /* 0x000fea0003800000 */
[----:B------:R-:W-:-:S04]  /*5ec0*/  LEA.HI R0, R212, R212, RZ, 0x1 ;  /* 0x000000d4d4007211 */ /* 0x000fc800078f08ff */
[----:B------:R-:W-:-:S05]  /*5ed0*/  LOP3.LUT R3, R0, 0xfffffffe, RZ, 0xc0, !PT ;  /* 0xfffffffe00037812 */ /* 0x000fca00078ec0ff */
[----:B------:R-:W-:-:S05]  /*5ee0*/  IMAD.IADD R3, R212, 0x1, -R3 ;  /* 0x00000001d4037824 */ /* 0x000fca00078e0a03 */
[----:B------:R-:W-:-:S04]  /*5ef0*/  SHF.L.U32 R3, R3, 0x1f, RZ ;  /* 0x0000001f03037819 */ /* 0x000fc800000006ff */
[----:B------:R1:W2:Y:S03]  /*5f00*/  SYNCS.PHASECHK.TRANS64.TRYWAIT P0, [R18+URZ+0x22800], R3 ;  /* 0x02280003120075a7 */ /* 0x0002a6000800017f */
[----:B--2---:R-:W-:Y:S05]  /*5f10*/  @!P0 NANOSLEEP.SYNCS 0x989680 ;  /* 0x009896800000895d */ /* 0x004fea0003900000 */
[----:B------:R-:W2:Y:S01]  /*5f20*/  @!P0 SYNCS.PHASECHK.TRANS64 P0, [R18+URZ+0x22800], R3 ;  /* 0x02280003120085a7 */ /* 0x000ea2000800007f */
[----:B------:R-:W-:Y:S04]  /*5f30*/  BSSY B0, `(.L_x_492) ;  /* 0x0000006000007945 */ /* 0x000fe80003800000 */
[----:B--2---:R-:W-:Y:S05]  /*5f40*/  @P0 BRA `(.L_x_493) ;  /* 0x0000000000100947 */ /* 0x004fea0003800000 */
.L_x_494:
[----:B--2---:R2:W3:Y:S02]  /*5f50*/  SYNCS.PHASECHK.TRANS64.TRYWAIT P0, [R18+URZ+0x22800], R3 ;  /* 0x02280003120075a7 */ /* 0x0044e4000800017f */
[----:B---3--:R-:W-:Y:S05]  /*5f60*/  @!P0 NANOSLEEP.SYNCS 0x989680 ;  /* 0x009896800000895d */ /* 0x008fea0003900000 */
[----:B------:R-:W3:Y:S02]  /*5f70*/  @!P0 SYNCS.PHASECHK.TRANS64 P0, [R18+URZ+0x22800], R3 ;  /* 0x02280003120085a7 */ /* 0x000ee4000800007f */
[----:B---3--:R-:W-:Y:S05]  /*5f80*/  @!P0 BRA `(.L_x_494) ;  /* 0xfffffffc00f08947 */ /* 0x008fea000383ffff */
.L_x_493:
[----:B------:R-:W-:Y:S05]  /*5f90*/  BSYNC B0 ;  /* 0x0000000000007941 */ /* 0x000fea0003800000 */
.L_x_492:
[----:B------:R-:W-:Y:S05]  /*5fa0*/  BRA `(.L_x_495) ;  /* 0x0000002000747947 */ /* 0x000fea0003800000 */
.L_x_491:
[----:B-----5:R-:W-:Y:S01]  /*5fb0*/  SHF.R.S32.HI R0, RZ, 0x1f, R31 ;  /* 0x0000001fff007819 */ /* 0x020fe2000001141f */
[----:B------:R-:W-:Y:S01]  /*5fc0*/  ULDC.64 UR4, c[0x0][0x3d8] ;  /* 0x0000f60000047ab9 */ /* 0x000fe20000000a00 */
[----:B------:R-:W-:Y:S01]  /*5fd0*/  ULDC.64 UR6, c[0x0][0x3e8] ;  /* 0x0000fa0000067ab9 */ /* 0x000fe20000000a00 */
[----:B------:R-:W-:Y:S01]  /*5fe0*/  IMAD.WIDE.U32 R4, R31, UR4, RZ ;  /* 0x000000041f047c25 */ /* 0x000fe2000f8e00ff */
[----:B------:R-:W-:Y:S01]  /*5ff0*/  LOP3.LUT P0, RZ, R24, 0x3ff, RZ, 0xc0, !PT ;  /* 0x000003ff18ff7812 */ /* 0x000fe2000780c0ff */
[----:B------:R-:W-:Y:S02]  /*6000*/  BSSY B6, `(.L_x_496) ;  /* 0x0000031000067945 */ /* 0x000fe40003800000 */
[C---:B------:R-:W-:Y:S02]  /*6010*/  IMAD R6, R0.reuse, UR4, RZ ;  /* 0x0000000400067c24 */ /* 0x040fe4000f8e02ff */
[----:B------:R-:W-:Y:S02]  /*6020*/  IMAD R0, R0, UR6, RZ ;  /* 0x0000000600007c24 */ /* 0x000fe4000f8e02ff */
[----:B------:R-:W-:-:S02]  /*6030*/  IMAD.SHL.U32 R29, R219, 0x4, RZ ;  /* 0x00000004db1d7824 */ /* 0x000fc400078e00ff */
[C---:B------:R-:W-:Y:S01]  /*6040*/  IMAD R9, R31.reuse, UR5, R6 ;  /* 0x000000051f097c24 */ /* 0x040fe2000f8e0206 */
[----:B------:R-:W-:Y:S01]  /*6050*/  ULDC.64 UR4, c[0x0][0x3c8] ;  /* 0x0000f20000047ab9 */ /* 0x000fe20000000a00 */
[----:B------:R-:W-:Y:S01]  /*6060*/  IMAD R27, R31, UR7, R0 ;  /* 0x000000071f1b7c24 */ /* 0x000fe2000f8e0200 */
[-C--:B------:R-:W-:Y:S01]  /*6070*/  IADD3 R0, P3, R29, R4.reuse, RZ ;  /* 0x000000041d007210 */ /* 0x080fe20007f7e0ff */
[----:B------:R-:W-:Y:S01]  /*6080*/  IMAD.IADD R9, R9, 0x1, R5 ;  /* 0x0000000109097824 */ /* 0x000fe200078e0205 */
[----:B------:R-:W-:Y:S01]  /*6090*/  SHF.R.S32.HI R10, RZ, 0x1f, R29 ;  /* 0x0000001fff0a7819 */ /* 0x000fe2000001141d */
[----:B------:R-:W-:Y:S01]  /*60a0*/  IMAD.WIDE.U32 R6, R31, UR6, RZ ;  /* 0x000000061f067c25 */ /* 0x000fe2000f8e00ff */
[----:B------:R-:W-:Y:S01]  /*60b0*/  LEA R24, P2, R4, UR4, 0x1 ;  /* 0x0000000404187c11 */ /* 0x000fe2000f8408ff */
[----:B------:R-:W-:Y:S01]  /*60c0*/  ULDC.64 UR6, c[0x0][0x3e0] ;  /* 0x0000f80000067ab9 */ /* 0x000fe20000000a00 */
[----:B------:R-:W-:Y:S01]  /*60d0*/  IADD3 R5, P1, R16, R4, RZ ;  /* 0x0000000410057210 */ /* 0x000fe20007f3e0ff */
[--C-:B------:R-:W-:Y:S01]  /*60e0*/  IMAD.X R3, R10, 0x1, R9.reuse, P3 ;  /* 0x000000010a037824 */ /* 0x100fe200018e0609 */
[----:B------:R-:W-:Y:S01]  /*60f0*/  LEA.HI.X R25, R4, UR5, R9, 0x1, P2 ;  /* 0x0000000504197c11 */ /* 0x000fe200090f0c09 */
[----:B------:R-:W-:Y:S01]  /*6100*/  IMAD.IADD R27, R27, 0x1, R7 ;  /* 0x000000011b1b7824 */ /* 0x000fe200078e0207 */
[----:B------:R-:W-:Y:S01]  /*6110*/  LEA R32, P2, R0, UR4, 0x1 ;  /* 0x0000000400207c11 */ /* 0x000fe2000f8408ff */
[----:B------:R-:W-:Y:S01]  /*6120*/  IMAD.X R4, R17, 0x1, R9, P1 ;  /* 0x0000000111047824 */ /* 0x000fe200008e0609 */
[----:B------:R-:W-:-:S02]  /*6130*/  IADD3 R8, P4, R29, R6, RZ ;  /* 0x000000061d087210 */ /* 0x000fc40007f9e0ff */
[----:B------:R-:W-:Y:S02]  /*6140*/  LEA.HI.X R33, R0, UR5, R3, 0x1, P2 ;  /* 0x0000000500217c11 */ /* 0x000fe400090f0c03 */
[----:B------:R-:W-:Y:S01]  /*6150*/  IADD3 R0, P3, R16, R6, RZ ;  /* 0x0000000610007210 */ /* 0x000fe20007f7e0ff */
[--C-:B------:R-:W-:Y:S01]  /*6160*/  IMAD.X R7, R10, 0x1, R27.reuse, P4 ;  /* 0x000000010a077824 */ /* 0x100fe200020e061b */
[----:B------:R-:W-:Y:S02]  /*6170*/  LEA R26, P2, R6, UR6, 0x1 ;  /* 0x00000006061a7c11 */ /* 0x000fe4000f8408ff */
[----:B------:R-:W-:Y:S01]  /*6180*/  LEA R34, P5, R8, UR6, 0x1 ;  /* 0x0000000608227c11 */ /* 0x000fe2000f8a08ff */
[----:B------:R-:W-:Y:S01]  /*6190*/  IMAD.X R3, R17, 0x1, R27, P3 ;  /* 0x0000000111037824 */ /* 0x000fe200018e061b */
[----:B------:R-:W-:Y:S02]  /*61a0*/  LEA R36, P4, R5, UR4, 0x1 ;  /* 0x0000000405247c11 */ /* 0x000fe4000f8808ff */
[----:B------:R-:W-:-:S02]  /*61b0*/  LEA R38, P1, R0, UR6, 0x1 ;  /* 0x0000000600267c11 */ /* 0x000fc4000f8208ff */
[----:B------:R-:W-:Y:S02]  /*61c0*/  LEA.HI.X R35, R8, UR7, R7, 0x1, P5 ;  /* 0x0000000708237c11 */ /* 0x000fe4000a8f0c07 */
[----:B------:R-:W-:Y:S02]  /*61d0*/  LEA.HI.X R27, R6, UR7, R27, 0x1, P2 ;  /* 0x00000007061b7c11 */ /* 0x000fe400090f0c1b */
[----:B------:R-:W-:Y:S02]  /*61e0*/  LEA.HI.X R37, R5, UR5, R4, 0x1, P4 ;  /* 0x0000000505257c11 */ /* 0x000fe4000a0f0c04 */
[----:B------:R-:W-:Y:S01]  /*61f0*/  LEA.HI.X R39, R0, UR7, R3, 0x1, P1 ;  /* 0x0000000700277c11 */ /* 0x000fe200088f0c03 */
        /* <DEDUP_REMOVED lines=16> */
[----:B0-2---:R-:W-:Y:S05]  /*6300*/  CALL.ABS.NOINC R14 ;  /* 0x000000000e007343 */ /* 0x005fea0003c00000 */
.L_x_497:
[----:B------:R-:W-:Y:S05]  /*6310*/  BSYNC B6 ;  /* 0x0000000000067941 */ /* 0x000fea0003800000 */
.L_x_496:
[----:B------:R-:W-:Y:S01]  /*6320*/  ULDC.U8 UR4, c[0x0][0x3f0] ;  /* 0x0000fc0000047ab9 */ /* 0x000fe20000000000 */
[----:B------:R-:W-:Y:S01]  /*6330*/  BSSY B0, `(.L_x_498) ;  /* 0x00001dc000007945 */ /* 0x000fe20003800000 */
[----:B------:R-:W-:-:S13]  /*6340*/  ISETP.NE.AND P0, PT, RZ, UR4, PT ;  /* 0x00000004ff007c0c */ /* 0x000fda000bf05270 */
[----:B------:R-:W-:Y:S05]  /*6350*/  @!P0 BRA `(.L_x_499) ;  /* 0x0000000c00dc8947 */ /* 0x000fea0003800000 */
[----:B------:R-:W-:Y:S01]  /*6360*/  IMAD R30, R85, -0x80, R30 ;  /* 0xffffff80551e7824 */ /* 0x000fe200078e021e */
[----:B------:R-:W-:Y:S01]  /*6370*/  BSSY B1, `(.L_x_500) ;  /* 0x0000019000017945 */ /* 0x000fe20003800000 */
[----:B------:R-:W-:Y:S01]  /*6380*/  IMAD.SHL.U32 R0, R220, 0x40, RZ ;  /* 0x00000040dc007824 */ /* 0x000fe200078e00ff */
[----:B------:R-:W-:Y:S02]  /*6390*/  CS2R R4, SRZ ;  /* 0x0000000000047805 */ /* 0x000fe4000001ff00 */
[----:B------:R-:W-:Y:S02]  /*63a0*/  CS2R R6, SRZ ;  /* 0x0000000000067805 */ /* 0x000fe4000001ff00 */
[----:B------:R-:W-:Y:S02]  /*63b0*/  VIMNMX R30, R30, 0x80, PT ;  /* 0x000000801e1e7848 */ /* 0x000fe40003fe0100 */
[----:B------:R-:W-:Y:S02]  /*63c0*/  CS2R R8, SRZ ;  /* 0x0000000000087805 */ /* 0x000fe4000001ff00 */
[----:B------:R-:W-:-:S02]  /*63d0*/  LOP3.LUT R3, R0, 0x1c0, RZ, 0xc0, !PT ;  /* 0x000001c000037812 */ /* 0x000fc400078ec0ff */
[----:B------:R-:W-:Y:S02]  /*63e0*/  CS2R R20, SRZ ;  /* 0x0000000000147805 */ /* 0x000fe4000001ff00 */
[----:B------:R-:W-:Y:S02]  /*63f0*/  ISETP.GE.AND P0, PT, R19, R30, PT ;  /* 0x0000001e1300720c */ /* 0x000fe40003f06270 */
[----:B------:R-:W-:Y:S02]  /*6400*/  LOP3.LUT R0, R3, 0x18, R16, 0xf8, !PT ;  /* 0x0000001803007812 */ /* 0x000fe400078ef810 */
[----:B------:R-:W-:-:S04]  /*6410*/  SHF.R.U32.HI R3, RZ, 0x3, R3 ;  /* 0x00000003ff037819 */ /* 0x000fc80000011603 */
[----:B------:R-:W-:-:S05]  /*6420*/  LOP3.LUT R10, R0, R3, RZ, 0x3c, !PT ;  /* 0x00000003000a7212 */ /* 0x000fca00078e3cff */
[----:B------:R-:W-:Y:S05]  /*6430*/  @P0 BRA `(.L_x_501) ;  /* 0x0000000000300947 */ /* 0x000fea0003800000 */
[C---:B------:R-:W-:Y:S01]  /*6440*/  VIADD R0, R29.reuse, 0x10 ;  /* 0x000000101d007836 */ /* 0x040fe20000000000 */
[----:B------:R-:W-:Y:S01]  /*6450*/  ULDC UR4, c[0x0][0x3d4] ;  /* 0x0000f50000047ab9 */ /* 0x000fe20000000800 */
[----:B------:R-:W-:Y:S02]  /*6460*/  CS2R R8, SRZ ;  /* 0x0000000000087805 */ /* 0x000fe4000001ff00 */
[----:B------:R-:W-:Y:S02]  /*6470*/  ISETP.GE.AND P1, PT, R29, UR4, PT ;  /* 0x000000041d007c0c */ /* 0x000fe4000bf26270 */
[----:B------:R-:W-:Y:S02]  /*6480*/  CS2R R20, SRZ ;  /* 0x0000000000147805 */ /* 0x000fe4000001ff00 */
[----:B------:R-:W-:Y:S02]  /*6490*/  ISETP.GE.AND P2, PT, R0, UR4, PT ;  /* 0x0000000400007c0c */ /* 0x000fe4000bf46270 */
[----:B------:R-:W-:-:S02]  /*64a0*/  CS2R R4, SRZ ;  /* 0x0000000000047805 */ /* 0x000fc4000001ff00 */
[----:B------:R-:W-:-:S05]  /*64b0*/  CS2R R6, SRZ ;  /* 0x0000000000067805 */ /* 0x000fca000001ff00 */
[----:B------:R1:W5:Y:S04]  /*64c0*/  @!P1 LDG.E.64 R8, desc[UR40][R32.64] ;  /* 0x0000002820089981 */ /* 0x000368000c1e1b00 */
[----:B------:R1:W5:Y:S04]  /*64d0*/  @!P2 LDG.E.64 R20, desc[UR40][R32.64+0x20] ;  /* 0x000020282014a981 */ /* 0x000368000c1e1b00 */
[----:B------:R1:W5:Y:S04]  /*64e0*/  @!P1 LDG.E.64 R4, desc[UR40][R34.64] ;  /* 0x0000002822049981 */ /* 0x000368000c1e1b00 */
[----:B------:R1:W5:Y:S02]  /*64f0*/  @!P2 LDG.E.64 R6, desc[UR40][R34.64+0x20] ;  /* 0x000020282206a981 */ /* 0x000364000c1e1b00 */
.L_x_501:
[----:B------:R-:W-:Y:S05]  /*6500*/  BSYNC B1 ;  /* 0x0000000000017941 */ /* 0x000fea0003800000 */
.L_x_500:
[----:B------:R-:W-:Y:S01]  /*6510*/  UMOV UR4, 0xffffffff ;  /* 0xffffffff00047882 */ /* 0x000fe20000000000 */
[----:B-----5:R-:W-:Y:S01]  /*6520*/  IMAD.MOV.U32 R31, RZ, RZ, R8 ;  /* 0x000000ffff1f7224 */ /* 0x020fe200078e0008 */
[--C-:B------:R-:W-:Y:S01]  /*6530*/  SHF.R.U64 R37, R8, 0x10, R9.reuse ;  /* 0x0000001008257819 */ /* 0x100fe20000001209 */
[--C-:B-1----:R-:W-:Y:S01]  /*6540*/  IMAD.MOV.U32 R32, RZ, RZ, R9.reuse ;  /* 0x000000ffff207224 */ /* 0x102fe200078e0009 */
[----:B------:R-:W-:Y:S02]  /*6550*/  SHF.R.U32.HI R38, RZ, 0x10, R9 ;  /* 0x00000010ff267819 */ /* 0x000fe40000011609 */
[----:B------:R-:W-:Y:S01]  /*6560*/  LEA.HI R0, R212, R212, RZ, 0x1 ;  /* 0x000000d4d4007211 */ /* 0x000fe200078f08ff */
[----:B------:R-:W-:Y:S06]  /*6570*/  BRA.DIV UR4, `(.L_x_502) ;  /* 0x000000e2049c7947 */ /* 0x000fec000b800000 */
.L_x_672:
[----:B------:R-:W-:Y:S01]  /*6580*/  UMOV UR4, 0xffffffff ;  /* 0xffffffff00047882 */ /* 0x000fe20000000000 */
[----:B------:R-:W-:Y:S02]  /*6590*/  LOP3.LUT R3, R0, 0xfffffffe, RZ, 0xc0, !PT ;  /* 0xfffffffe00037812 */ /* 0x000fe400078ec0ff */
[----:B------:R-:W-:Y:S05]  /*65a0*/  BRA.DIV UR4, `(.L_x_503) ;  /* 0x000000e204b87947 */ /* 0x000fea000b800000 */
.L_x_675:
[----:B------:R-:W-:Y:S01]  /*65b0*/  UMOV UR4, 0xffffffff ;  /* 0xffffffff00047882 */ /* 0x000fe20000000000 */
[----:B------:R-:W-:Y:S02]  /*65c0*/  IMAD.IADD R3, R212, 0x1, -R3 ;  /* 0x00000001d4037824 */ /* 0x000fe400078e0a03 */
[----:B------:R-:W-:Y:S05]  /*65d0*/  BRA.DIV UR4, `(.L_x_504) ;  /* 0x000000e204d47947 */ /* 0x000fea000b800000 */
.L_x_678:
[----:B------:R-:W-:Y:S01]  /*65e0*/  UMOV UR4, 0xffffffff ;  /* 0xffffffff00047882 */ /* 0x000fe20000000000 */
[----:B------:R-:W-:Y:S02]  /*65f0*/  SHF.L.U32 R9, R3, 0x1f, RZ ;  /* 0x0000001f03097819 */ /* 0x000fe400000006ff */
[----:B------:R-:W-:Y:S05]  /*6600*/  BRA.DIV UR4, `(.L_x_505) ;  /* 0x000000e204f07947 */ /* 0x000fea000b800000 */
.L_x_681:
[----:B------:R-:W1:Y:S01]  /*6610*/  SYNCS.PHASECHK.TRANS64.TRYWAIT P1, [R18+URZ+0x22800], R9 ;  /* 0x02280009120075a7 */ /* 0x000e62000802017f */
[----:B------:R-:W-:Y:S01]  /*6620*/  LOP3.LUT P2, RZ, R220, 0x4, RZ, 0xc0, !PT ;  /* 0x00000004dcff7812 */ /* 0x000fe2000784c0ff */
[----:B------:R-:W-:Y:S01]  /*6630*/  IMAD R3, R205, 0x200, R10 ;  /* 0x00000200cd037824 */ /* 0x000fe200078e020a */
[----:B------:R-:W-:Y:S01]  /*6640*/  SHF.R.U64 R13, R4, 0x10, R5 ;  /* 0x00000010040d7819 */ /* 0x000fe20000001205 */
[----:B------:R-:W-:Y:S01]  /*6650*/  IMAD.MOV.U32 R35, RZ, RZ, R6 ;  /* 0x000000ffff237224 */ /* 0x000fe200078e0006 */
[----:B------:R-:W-:Y:S01]  /*6660*/  SHF.R.U64 R6, R6, 0x10, R7 ;  /* 0x0000001006067819 */ /* 0x000fe20000001207 */
[----:B------:R-:W-:Y:S01]  /*6670*/  IMAD R3, R3, 0x2, R18 ;  /* 0x0000000203037824 */ /* 0x000fe200078e0212 */
[--C-:B------:R-:W-:Y:S01]  /*6680*/  SHF.R.U64 R11, R20, 0x10, R21.reuse ;  /* 0x00000010140b7819 */ /* 0x100fe20000001215 */
[----:B------:R-:W-:Y:S01]  /*6690*/  IMAD.MOV.U32 R8, RZ, RZ, R20 ;  /* 0x000000ffff087224 */ /* 0x000fe200078e0014 */
[--C-:B------:R-:W-:Y:S01]  /*66a0*/  SHF.R.U32.HI R12, RZ, 0x10, R21.reuse ;  /* 0x00000010ff0c7819 */ /* 0x100fe20000011615 */
[----:B------:R-:W-:Y:S01]  /*66b0*/  IMAD.MOV.U32 R10, RZ, RZ, R21 ;  /* 0x000000ffff0a7224 */ /* 0x000fe200078e0015 */
[----:B------:R-:W-:Y:S01]  /*66c0*/  BSSY B1, `(.L_x_506) ;  /* 0x0000012000017945 */ /* 0x000fe20003800000 */
[----:B------:R-:W-:Y:S01]  /*66d0*/  IMAD.MOV.U32 R33, RZ, RZ, R4 ;  /* 0x000000ffff217224 */ /* 0x000fe200078e0004 */
[----:B------:R-:W-:Y:S01]  /*66e0*/  PRMT R25, R31, 0x5410, R37 ;  /* 0x000054101f197816 */ /* 0x000fe20000000025 */
[--C-:B------:R-:W-:Y:S01]  /*66f0*/  IMAD.MOV.U32 R34, RZ, RZ, R5.reuse ;  /* 0x000000ffff227224 */ /* 0x100fe200078e0005 */
[----:B------:R-:W-:Y:S01]  /*6700*/  SHF.R.U32.HI R5, RZ, 0x10, R5 ;  /* 0x00000010ff057819 */ /* 0x000fe20000011605 */
[--C-:B------:R-:W-:Y:S01]  /*6710*/  IMAD.MOV.U32 R36, RZ, RZ, R7.reuse ;  /* 0x000000ffff247224 */ /* 0x100fe200078e0007 */
[----:B------:R-:W-:Y:S01]  /*6720*/  SHF.R.U32.HI R7, RZ, 0x10, R7 ;  /* 0x00000010ff077819 */ /* 0x000fe20000011607 */
[C---:B------:R-:W-:Y:S01]  /*6730*/  VIADD R4, R3.reuse, 0x18400 ;  /* 0x0001840003047836 */ /* 0x040fe20000000000 */
[----:B------:R-:W-:Y:S01]  /*6740*/  PRMT R27, R32, 0x5410, R38 ;  /* 0x00005410201b7816 */ /* 0x000fe20000000026 */
[----:B------:R-:W-:Y:S01]  /*6750*/  VIADD R0, R3, 0x18440 ;  /* 0x0001844003007836 */ /* 0x000fe20000000000 */
[----:B------:R-:W-:Y:S01]  /*6760*/  PRMT R31, R8, 0x5410, R11 ;  /* 0x00005410081f7816 */ /* 0x000fe2000000000b */
[----:B------:R-:W-:Y:S01]  /*6770*/  @P2 VIADD R0, R4, 0xffffffc0 ;  /* 0xffffffc004002836 */ /* 0x000fe20000000000 */
[----:B------:R-:W-:-:S02]  /*6780*/  PRMT R32, R10, 0x5410, R12 ;  /* 0x000054100a207816 */ /* 0x000fc4000000000c */
[----:B------:R-:W-:Y:S02]  /*6790*/  PRMT R33, R33, 0x5410, R13 ;  /* 0x0000541021217816 */ /* 0x000fe4000000000d */
[----:B------:R-:W-:Y:S02]  /*67a0*/  PRMT R34, R34, 0x5410, R5 ;  /* 0x0000541022227816 */ /* 0x000fe40000000005 */
[----:B------:R-:W-:Y:S02]  /*67b0*/  PRMT R35, R35, 0x5410, R6 ;  /* 0x0000541023237816 */ /* 0x000fe40000000006 */
[----:B------:R-:W-:Y:S01]  /*67c0*/  PRMT R36, R36, 0x5410, R7 ;  /* 0x0000541024247816 */ /* 0x000fe20000000007 */
[----:B-1----:R-:W-:Y:S06]  /*67d0*/  @!P1 BRA `(.L_x_507) ;  /* 0x000000e000a49947 */ /* 0x002fec0003800000 */
.L_x_682:
[----:B------:R-:W-:Y:S05]  /*67e0*/  BSYNC B1 ;  /* 0x0000000000017941 */ /* 0x000fea0003800000 */
.L_x_506:
[----:B------:R-:W-:Y:S04]  /*67f0*/  BSSY B1, `(.L_x_508) ;  /* 0x0000056000017945 */ /* 0x000fe80003800000 */
[----:B------:R-:W-:Y:S05]  /*6800*/  @P0 BRA `(.L_x_509) ;  /* 0x0000000400500947 */ /* 0x000fea0003800000 */
[----:B------:R-:W2:Y:S01]  /*6810*/  LDC R4, c[0x0][0x3d4] ;  /* 0x0000f500ff047b82 */ /* 0x000ea20000000800 */
[C---:B------:R-:W-:Y:S01]  /*6820*/  VIADD R5, R29.reuse, 0x10 ;  /* 0x000000101d057836 */ /* 0x040fe20000000000 */
[----:B------:R-:W-:Y:S01]  /*6830*/  BSSY B2, `(.L_x_510) ;  /* 0x000002a000027945 */ /* 0x000fe20003800000 */
[----:B--2---:R-:W-:-:S03]  /*6840*/  ISETP.GE.AND P0, PT, R29, R4, PT ;  /* 0x000000041d00720c */ /* 0x004fc60003f06270 */
[----:B------:R-:W-:-:S10]  /*6850*/  ISETP.GE.AND P1, PT, R5, R4, PT ;  /* 0x000000040500720c */ /* 0x000fd40003f26270 */
[----:B------:R-:W-:Y:S05]  /*6860*/  @P0 BRA `(.L_x_511) ;  /* 0x0000000000980947 */ /* 0x000fea0003800000 */
[----:B------:R-:W2:Y:S01]  /*6870*/  LDS.128 R4, [R3+0x18400] ;  /* 0x0184000003047984 */ /* 0x000ea20000000c00 */
[C---:B------:R-:W-:Y:S01]  /*6880*/  IMAD.U32 R15, R33.reuse, 0x10000, RZ ;  /* 0x00010000210f7824 */ /* 0x040fe200078e00ff */
[----:B------:R-:W-:Y:S01]  /*6890*/  LOP3.LUT R14, R33, 0xffff0000, RZ, 0xc0, !PT ;  /* 0xffff0000210e7812 */ /* 0x000fe200078ec0ff */
[C---:B------:R-:W-:Y:S01]  /*68a0*/  IMAD.U32 R13, R25.reuse, 0x10000, RZ ;  /* 0x00010000190d7824 */ /* 0x040fe200078e00ff */
[----:B------:R-:W-:Y:S01]  /*68b0*/  LOP3.LUT R12, R25, 0xffff0000, RZ, 0xc0, !PT ;  /* 0xffff0000190c7812 */ /* 0x000fe200078ec0ff */
[C---:B--2---:R-:W-:Y:S01]  /*68c0*/  IMAD.U32 R8, R4.reuse, 0x10000, RZ ;  /* 0x0001000004087824 */ /* 0x044fe200078e00ff */
[----:B------:R-:W-:Y:S01]  /*68d0*/  LOP3.LUT R4, R4, 0xffff0000, RZ, 0xc0, !PT ;  /* 0xffff000004047812 */ /* 0x000fe200078ec0ff */
[C---:B-1----:R-:W-:Y:S01]  /*68e0*/  IMAD.U32 R9, R5.reuse, 0x10000, RZ ;  /* 0x0001000005097824 */ /* 0x042fe200078e00ff */
[----:B------:R-:W-:Y:S01]  /*68f0*/  LOP3.LUT R5, R5, 0xffff0000, RZ, 0xc0, !PT ;  /* 0xffff000005057812 */ /* 0x000fe200078ec0ff */
[C---:B------:R-:W-:Y:S01]  /*6900*/  IMAD.U32 R10, R6.reuse, 0x10000, RZ ;  /* 0x00010000060a7824 */ /* 0x040fe200078e00ff */
[----:B------:R-:W-:Y:S01]  /*6910*/  LOP3.LUT R6, R6, 0xffff0000, RZ, 0xc0, !PT ;  /* 0xffff000006067812 */ /* 0x000fe200078ec0ff */
[C---:B------:R-:W-:Y:S01]  /*6920*/  FMUL.FTZ R21, R4.reuse, R15 ;  /* 0x0000000f04157220 */ /* 0x040fe20000410000 */
[-C--:B------:R-:W-:Y:S01]  /*6930*/  FMUL.FTZ R4, R4, R13.reuse ;  /* 0x0000000d04047220 */ /* 0x080fe20000410000 */
[C---:B------:R-:W-:Y:S01]  /*6940*/  IMAD.U32 R11, R7.reuse, 0x10000, RZ ;  /* 0x00010000070b7824 */ /* 0x040fe200078e00ff */
[----:B------:R-:W-:Y:S01]  /*6950*/  LOP3.LUT R7, R7, 0xffff0000, RZ, 0xc0, !PT ;  /* 0xffff000007077812 */ /* 0x000fe200078ec0ff */
[C---:B------:R-:W-:Y:S01]  /*6960*/  FFMA.FTZ R21, R8.reuse, R13, -R21 ;  /* 0x0000000d08157223 */ /* 0x040fe20000010815 */
[----:B------:R-:W-:Y:S01]  /*6970*/  FFMA.FTZ R20, R8, R15, R4 ;  /* 0x0000000f08147223 */ /* 0x000fe20000010004 */
[C---:B------:R-:W-:Y:S01]  /*6980*/  FMUL.FTZ R24, R5.reuse, R14 ;  /* 0x0000000e05187220 */ /* 0x040fe20000410000 */
[C---:B------:R-:W-:Y:S01]  /*6990*/  LOP3.LUT R8, R34.reuse, 0xffff0000, RZ, 0xc0, !PT ;  /* 0xffff000022087812 */ /* 0x040fe200078ec0ff */
[----:B------:R-:W-:Y:S01]  /*69a0*/  FMUL.FTZ R26, R5, R12 ;  /* 0x0000000c051a7220 */ /* 0x000fe20000410000 */
[----:B------:R-:W-:Y:S01]  /*69b0*/  IMAD.U32 R13, R34, 0x10000, RZ ;  /* 0x00010000220d7824 */ /* 0x000fe200078e00ff */
[C---:B------:R-:W-:Y:S01]  /*69c0*/  LOP3.LUT R4, R27.reuse, 0xffff0000, RZ, 0xc0, !PT ;  /* 0xffff00001b047812 */ /* 0x040fe200078ec0ff */
[----:B------:R-:W-:-:S02]  /*69d0*/  IMAD.U32 R5, R27, 0x10000, RZ ;  /* 0x000100001b057824 */ /* 0x000fc400078e00ff */
[----:B------:R-:W-:Y:S01]  /*69e0*/  FFMA.FTZ R24, R9, R12, -R24 ;  /* 0x0000000c09187223 */ /* 0x000fe20000010818 */
[C---:B------:R-:W-:Y:S01]  /*69f0*/  FMUL.FTZ R15, R6.reuse, R13 ;  /* 0x0000000d060f7220 */ /* 0x040fe20000410000 */
[C---:B------:R-:W-:Y:S01]  /*6a00*/  FMUL.FTZ R12, R7.reuse, R8 ;  /* 0x00000008070c7220 */ /* 0x040fe20000410000 */
[-C--:B------:R-:W-:Y:S01]  /*6a10*/  FMUL.FTZ R6, R6, R5.reuse ;  /* 0x0000000506067220 */ /* 0x080fe20000410000 */
[----:B------:R-:W-:Y:S01]  /*6a20*/  FMUL.FTZ R7, R7, R4 ;  /* 0x0000000407077220 */ /* 0x000fe20000410000 */
[----:B------:R-:W-:Y:S01]  /*6a30*/  FFMA.FTZ R9, R9, R14, R26 ;  /* 0x0000000e09097223 */ /* 0x000fe2000001001a */
[C---:B------:R-:W-:Y:S01]  /*6a40*/  FFMA.FTZ R15, R10.reuse, R5, -R15 ;  /* 0x000000050a0f7223 */ /* 0x040fe2000001080f */
[----:B------:R-:W-:Y:S01]  /*6a50*/  FFMA.FTZ R6, R10, R13, R6 ;  /* 0x0000000d0a067223 */ /* 0x000fe20000010006 */
[C---:B------:R-:W-:Y:S01]  /*6a60*/  FFMA.FTZ R12, R11.reuse, R4, -R12 ;  /* 0x000000040b0c7223 */ /* 0x040fe2000001080c */
[----:B------:R-:W-:Y:S01]  /*6a70*/  FFMA.FTZ R7, R11, R8, R7 ;  /* 0x000000080b077223 */ /* 0x000fe20000010007 */
[----:B------:R-:W-:-:S02]  /*6a80*/  F2FP.BF16.F32.PACK_AB R4, R20, R21 ;  /* 0x000000151404723e */ /* 0x000fc400000010ff */
[----:B------:R-:W-:Y:S02]  /*6a90*/  F2FP.BF16.F32.PACK_AB R5, R9, R24 ;  /* 0x000000180905723e */ /* 0x000fe400000010ff */
[----:B------:R-:W-:Y:S02]  /*6aa0*/  F2FP.BF16.F32.PACK_AB R6, R6, R15 ;  /* 0x0000000f0606723e */ /* 0x000fe400000010ff */
[----:B------:R-:W-:-:S05]  /*6ab0*/  F2FP.BF16.F32.PACK_AB R7, R7, R12 ;  /* 0x0000000c0707723e */ /* 0x000fca00000010ff */
[----:B------:R2:W-:Y:S02]  /*6ac0*/  STS.128 [R3+0x18400], R4 ;  /* 0x0184000403007388 */ /* 0x0005e40000000c00 */
.L_x_511:
[----:B------:R-:W-:Y:S05]  /*6ad0*/  BSYNC B2 ;  /* 0x0000000000027941 */ /* 0x000fea0003800000 */
.L_x_510:
[----:B------:R-:W-:Y:S05]  /*6ae0*/  @P1 BRA `(.L_x_509) ;  /* 0x0000000000981947 */ /* 0x000fea0003800000 */
[----:B--2---:R-:W2:Y:S01]  /*6af0*/  LDS.128 R4, [R0] ;  /* 0x0000000000047984 */ /* 0x004ea20000000c00 */
        /* <DEDUP_REMOVED lines=36> */
[----:B------:R3:W-:Y:S02]  /*6d40*/  STS.128 [R0], R4 ;  /* 0x0000000400007388 */ /* 0x0007e40000000c00 */
.L_x_509:
[----:B------:R-:W-:Y:S05]  /*6d50*/  BSYNC B1 ;  /* 0x0000000000017941 */ /* 0x000fea0003800000 */
.L_x_508:
[----:B------:R-:W-:-:S13]  /*6d60*/  ISETP.GE.AND P0, PT, R211, R30, PT ;  /* 0x0000001ed300720c */ /* 0x000fda0003f06270 */
[----:B------:R-:W-:Y:S05]  /*6d70*/  @P0 BRA `(.L_x_512) ;  /* 0x0000001000dc0947 */ /* 0x000fea0003800000 */
[----:B--23--:R-:W2:Y:S01]  /*6d80*/  LDC R4, c[0x0][0x3d4] ;  /* 0x0000f500ff047b82 */ /* 0x00cea20000000800 */
        /* <DEDUP_REMOVED lines=18> */
[-C--:B------:R-:W-:Y:S01]  /*6eb0*/  FMUL.FTZ R13, R14, R4.reuse ;  /* 0x000000040e0d7220 */ /* 0x080fe20000410000 */
[C---:B------:R-:W-:Y:S01]  /*6ec0*/  FMUL.FTZ R15, R12.reuse, R4 ;  /* 0x000000040c0f7220 */ /* 0x040fe20000410000 */
[C---:B------:R-:W-:Y:S01]  /*6ed0*/  IMAD.U32 R11, R7.reuse, 0x10000, RZ ;  /* 0x00010000070b7824 */ /* 0x040fe200078e00ff */
[----:B------:R-:W-:Y:S01]  /*6ee0*/  LOP3.LUT R7, R7, 0xffff0000, RZ, 0xc0, !PT ;  /* 0xffff000007077812 */ /* 0x000fe200078ec0ff */
[-C--:B------:R-:W-:Y:S01]  /*6ef0*/  FFMA.FTZ R13, R12, R8.reuse, -R13 ;  /* 0x000000080c0d7223 */ /* 0x080fe2000001080d */
[----:B------:R-:W-:Y:S01]  /*6f00*/  FFMA.FTZ R8, R14, R8, R15 ;  /* 0x000000080e087223 */ /* 0x000fe2000001000f */
[----:B------:R-:W-:Y:S01]  /*6f10*/  FMUL.FTZ R4, R33, R5 ;  /* 0x0000000521047220 */ /* 0x000fe20000410000 */
[----:B------:R-:W-:-:S02]  /*6f20*/  IMAD.U32 R14, R27, 0x10000, RZ ;  /* 0x000100001b0e7824 */ /* 0x000fc400078e00ff */
[----:B------:R-:W-:Y:S01]  /*6f30*/  FMUL.FTZ R12, R25, R5 ;  /* 0x00000005190c7220 */ /* 0x000fe20000410000 */
[----:B------:R-:W-:Y:S01]  /*6f40*/  LOP3.LUT R27, R27, 0xffff0000, RZ, 0xc0, !PT ;  /* 0xffff00001b1b7812 */ /* 0x000fe200078ec0ff */
[-C--:B------:R-:W-:Y:S01]  /*6f50*/  FFMA.FTZ R4, R25, R9.reuse, -R4 ;  /* 0x0000000919047223 */ /* 0x080fe20000010804 */
[-C--:B------:R-:W-:Y:S01]  /*6f60*/  FMUL.FTZ R5, R20, R6.reuse ;  /* 0x0000000614057220 */ /* 0x080fe20000410000 */
[C---:B------:R-:W-:Y:S01]  /*6f70*/  FMUL.FTZ R15, R14.reuse, R6 ;  /* 0x000000060e0f7220 */ /* 0x040fe20000410000 */
[----:B------:R-:W-:Y:S01]  /*6f80*/  FFMA.FTZ R9, R33, R9, R12 ;  /* 0x0000000921097223 */ /* 0x000fe2000001000c */
[-C--:B------:R-:W-:Y:S01]  /*6f90*/  FMUL.FTZ R6, R21, R7.reuse ;  /* 0x0000000715067220 */ /* 0x080fe20000410000 */
[C---:B------:R-:W-:Y:S01]  /*6fa0*/  FMUL.FTZ R12, R27.reuse, R7 ;  /* 0x000000071b0c7220 */ /* 0x040fe20000410000 */
[-C--:B------:R-:W-:Y:S01]  /*6fb0*/  FFMA.FTZ R5, R14, R10.reuse, -R5 ;  /* 0x0000000a0e057223 */ /* 0x080fe20000010805 */
[----:B------:R-:W-:Y:S01]  /*6fc0*/  FFMA.FTZ R10, R20, R10, R15 ;  /* 0x0000000a140a7223 */ /* 0x000fe2000001000f */
[-C--:B------:R-:W-:Y:S01]  /*6fd0*/  FFMA.FTZ R6, R27, R11.reuse, -R6 ;  /* 0x0000000b1b067223 */ /* 0x080fe20000010806 */
[----:B------:R-:W-:Y:S01]  /*6fe0*/  FFMA.FTZ R11, R21, R11, R12 ;  /* 0x0000000b150b7223 */ /* 0x000fe2000001000c */
[----:B------:R-:W-:-:S02]  /*6ff0*/  F2FP.BF16.F32.PACK_AB R8, R8, R13 ;  /* 0x0000000d0808723e */ /* 0x000fc400000010ff */
[----:B------:R-:W-:Y:S02]  /*7000*/  F2FP.BF16.F32.PACK_AB R9, R9, R4 ;  /* 0x000000040909723e */ /* 0x000fe400000010ff */
[----:B------:R-:W-:Y:S02]  /*7010*/  F2FP.BF16.F32.PACK_AB R10, R10, R5 ;  /* 0x000000050a0a723e */ /* 0x000fe400000010ff */
[----:B------:R-:W-:-:S05]  /*7020*/  F2FP.BF16.F32.PACK_AB R11, R11, R6 ;  /* 0x000000060b0b723e */ /* 0x000fca00000010ff */
[----:B------:R2:W-:Y:S02]  /*7030*/  STS.128 [R3+0x1a400], R8 ;  /* 0x01a4000803007388 */ /* 0x0005e40000000c00 */
.L_x_514:
[----:B------:R-:W-:Y:S05]  /*7040*/  BSYNC B1 ;  /* 0x0000000000017941 */ /* 0x000fea0003800000 */
.L_x_513:
        /* <DEDUP_REMOVED lines=8> */
[C---:B------:R-:W-:Y:S01]  /*70d0*/  IMAD.U32 R8, R5.reuse, 0x10000, RZ ;  /* 0x0001000005087824 */ /* 0x040fe200078e00ff */
[----:B------:R-:W-:Y:S01]  /*70e0*/  LOP3.LUT R5, R5, 0xffff0000, RZ, 0xc0, !PT ;  /* 0xffff000005057812 */ /* 0x000fe200078ec0ff */
[C---:B-1----:R-:W-:Y:S01]  /*70f0*/  IMAD.U32 R9, R6.reuse, 0x10000, RZ ;  /* 0x0001000006097824 */ /* 0x042fe200078e00ff */
[----:B------:R-:W-:Y:S01]  /*7100*/  LOP3.LUT R6, R6, 0xffff0000, RZ, 0xc0, !PT ;  /* 0xffff000006067812 */ /* 0x000fe200078ec0ff */
[-C--:B------:R-:W-:Y:S01]  /*7110*/  FMUL.FTZ R12, R15, R4.reuse ;  /* 0x000000040f0c7220 */ /* 0x080fe20000410000 */
[----:B------:R-:W-:Y:S01]  /*7120*/  FMUL.FTZ R4, R13, R4 ;  /* 0x000000040d047220 */ /* 0x000fe20000410000 */
[----:B------:R-:W-:-:S02]  /*7130*/  IMAD.U32 R10, R7, 0x10000, RZ ;  /* 0x00010000070a7824 */ /* 0x000fc400078e00ff */
[----:B------:R-:W-:Y:S01]  /*7140*/  FMUL.FTZ R11, R20, R5 ;  /* 0x00000005140b7220 */ /* 0x000fe20000410000 */
[-C--:B------:R-:W-:Y:S01]  /*7150*/  FFMA.FTZ R12, R13, R3.reuse, -R12 ;  /* 0x000000030d0c7223 */ /* 0x080fe2000001080c */
[----:B------:R-:W-:Y:S01]  /*7160*/  FFMA.FTZ R3, R15, R3, R4 ;  /* 0x000000030f037223 */ /* 0x000fe20000010004 */
[----:B------:R-:W-:Y:S01]  /*7170*/  IMAD.U32 R15, R36, 0x10000, RZ ;  /* 0x00010000240f7824 */ /* 0x000fe200078e00ff */
[----:B------:R-:W-:Y:S01]  /*7180*/  LOP3.LUT R7, R7, 0xffff0000, RZ, 0xc0, !PT ;  /* 0xffff000007077812 */ /* 0x000fe200078ec0ff */
[----:B------:R-:W-:Y:S01]  /*7190*/  FMUL.FTZ R5, R14, R5 ;  /* 0x000000050e057220 */ /* 0x000fe20000410000 */
[----:B------:R-:W-:Y:S01]  /*71a0*/  IMAD.U32 R13, R32, 0x10000, RZ ;  /* 0x00010000200d7824 */ /* 0x000fe200078e00ff */
[----:B------:R-:W-:Y:S01]  /*71b0*/  LOP3.LUT R36, R36, 0xffff0000, RZ, 0xc0, !PT ;  /* 0xffff000024247812 */ /* 0x000fe200078ec0ff */
[-C--:B------:R-:W-:Y:S01]  /*71c0*/  FFMA.FTZ R11, R14, R8.reuse, -R11 ;  /* 0x000000080e0b7223 */ /* 0x080fe2000001080b */
[----:B------:R-:W-:Y:S01]  /*71d0*/  LOP3.LUT R32, R32, 0xffff0000, RZ, 0xc0, !PT ;  /* 0xffff000020207812 */ /* 0x000fe200078ec0ff */
[----:B------:R-:W-:Y:S01]  /*71e0*/  FFMA.FTZ R8, R20, R8, R5 ;  /* 0x0000000814087223 */ /* 0x000fe20000010005 */
[-C--:B------:R-:W-:Y:S01]  /*71f0*/  FMUL.FTZ R4, R15, R6.reuse ;  /* 0x000000060f047220 */ /* 0x080fe20000410000 */
[-C--:B------:R-:W-:Y:S01]  /*7200*/  FMUL.FTZ R5, R36, R7.reuse ;  /* 0x0000000724057220 */ /* 0x080fe20000410000 */
[C---:B------:R-:W-:Y:S01]  /*7210*/  FMUL.FTZ R6, R13.reuse, R6 ;  /* 0x000000060d067220 */ /* 0x040fe20000410000 */
[C---:B------:R-:W-:Y:S01]  /*7220*/  FMUL.FTZ R7, R32.reuse, R7 ;  /* 0x0000000720077220 */ /* 0x040fe20000410000 */
[-C--:B------:R-:W-:Y:S01]  /*7230*/  FFMA.FTZ R4, R13, R9.reuse, -R4 ;  /* 0x000000090d047223 */ /* 0x080fe20000010804 */
[-C--:B------:R-:W-:Y:S01]  /*7240*/  FFMA.FTZ R5, R32, R10.reuse, -R5 ;  /* 0x0000000a20057223 */ /* 0x080fe20000010805 */
[----:B------:R-:W-:Y:S01]  /*7250*/  FFMA.FTZ R9, R15, R9, R6 ;  /* 0x000000090f097223 */ /* 0x000fe20000010006 */
[----:B------:R-:W-:Y:S01]  /*7260*/  FFMA.FTZ R10, R36, R10, R7 ;  /* 0x0000000a240a7223 */ /* 0x000fe20000010007 */
[----:B------:R-:W-:-:S02]  /*7270*/  F2FP.BF16.F32.PACK_AB R12, R3, R12 ;  /* 0x0000000c030c723e */ /* 0x000fc400000010ff */
[----:B------:R-:W-:Y:S02]  /*7280*/  F2FP.BF16.F32.PACK_AB R13, R8, R11 ;  /* 0x0000000b080d723e */ /* 0x000fe400000010ff */
[----:B------:R-:W-:Y:S02]  /*7290*/  F2FP.BF16.F32.PACK_AB R14, R9, R4 ;  /* 0x00000004090e723e */ /* 0x000fe400000010ff */
[----:B------:R-:W-:-:S05]  /*72a0*/  F2FP.BF16.F32.PACK_AB R15, R10, R5 ;  /* 0x000000050a0f723e */ /* 0x000fca00000010ff */
[----:B------:R4:W-:Y:S01]  /*72b0*/  STS.128 [R0+0x2000], R12 ;  /* 0x0020000c00007388 */ /* 0x0009e20000000c00 */
[----:B------:R-:W-:Y:S05]  /*72c0*/  BRA `(.L_x_512) ;  /* 0x0000000c00887947 */ /* 0x000fea0003800000 */
.L_x_499:
[----:B------:R-:W1:Y:S01]  /*72d0*/  LDC R45, c[0x0][0x3d4] ;  /* 0x0000f500ff2d7b82 */ /* 0x000e620000000800 */
[----:B------:R-:W-:Y:S01]  /*72e0*/  IMAD R30, R85, -0x80, R30 ;  /* 0xffffff80551e7824 */ /* 0x000fe200078e021e */
[----:B------:R-:W-:Y:S02]  /*72f0*/  CS2R R34, SRZ ;  /* 0x0000000000227805 */ /* 0x000fe4000001ff00 */
[----:B------:R-:W-:Y:S02]  /*7300*/  CS2R R32, SRZ ;  /* 0x0000000000207805 */ /* 0x000fe4000001ff00 */
[----:B------:R-:W-:Y:S02]  /*7310*/  CS2R R6, SRZ ;  /* 0x0000000000067805 */ /* 0x000fe4000001ff00 */
[----:B------:R-:W-:Y:S02]  /*7320*/  CS2R R4, SRZ ;  /* 0x0000000000047805 */ /* 0x000fe4000001ff00 */
[----:B------:R-:W-:-:S02]  /*7330*/  VIMNMX R30, R30, 0x80, PT ;  /* 0x000000801e1e7848 */ /* 0x000fc40003fe0100 */
[----:B-1----:R-:W-:-:S04]  /*7340*/  ISETP.GE.AND P0, PT, R16, R45, PT ;  /* 0x0000002d1000720c */ /* 0x002fc80003f06270 */
[----:B------:R-:W-:-:S13]  /*7350*/  ISETP.GE.OR P1, PT, R19, R30, P0 ;  /* 0x0000001e1300720c */ /* 0x000fda0000726670 */
[----:B------:R1:W5:Y:S04]  /*7360*/  @!P1 LDG.E.128 R32, desc[UR40][R36.64] ;  /* 0x0000002824209981 */ /* 0x000368000c1e1d00 */
[----:B------:R1:W5:Y:S01]  /*7370*/  @!P1 LDG.E.128 R4, desc[UR40][R38.64] ;  /* 0x0000002826049981 */ /* 0x000362000c1e1d00 */
[----:B------:R-:W-:Y:S01]  /*7380*/  UMOV UR4, 0xffffffff ;  /* 0xffffffff00047882 */ /* 0x000fe20000000000 */
[----:B------:R-:W-:Y:S02]  /*7390*/  LEA.HI R0, R212, R212, RZ, 0x1 ;  /* 0x000000d4d4007211 */ /* 0x000fe400078f08ff */
[----:B------:R-:W-:Y:S05]  /*73a0*/  BRA.DIV UR4, `(.L_x_515) ;  /* 0x000000d604c47947 */ /* 0x000fea000b800000 */
.L_x_685:
[----:B------:R-:W-:Y:S01]  /*73b0*/  UMOV UR4, 0xffffffff ;  /* 0xffffffff00047882 */ /* 0x000fe20000000000 */
[----:B------:R-:W-:Y:S02]  /*73c0*/  LOP3.LUT R3, R0, 0xfffffffe, RZ, 0xc0, !PT ;  /* 0xfffffffe00037812 */ /* 0x000fe400078ec0ff */
[----:B------:R-:W-:Y:S05]  /*73d0*/  BRA.DIV UR4, `(.L_x_516) ;  /* 0x000000d604e07947 */ /* 0x000fea000b800000 */
.L_x_688:
[----:B------:R-:W-:Y:S01]  /*73e0*/  UMOV UR4, 0xffffffff ;  /* 0xffffffff00047882 */ /* 0x000fe20000000000 */
[----:B------:R-:W-:Y:S02]  /*73f0*/  IMAD.IADD R3, R212, 0x1, -R3 ;  /* 0x00000001d4037824 */ /* 0x000fe400078e0a03 */
[----:B------:R-:W-:Y:S05]  /*7400*/  BRA.DIV UR4, `(.L_x_517) ;  /* 0x000000d604fc7947 */ /* 0x000fea000b800000 */
.L_x_691:
[----:B------:R-:W-:Y:S01]  /*7410*/  UMOV UR4, 0xffffffff ;  /* 0xffffffff00047882 */ /* 0x000fe20000000000 */
[----:B------:R-:W-:Y:S02]  /*7420*/  SHF.L.U32 R3, R3, 0x1f, RZ ;  /* 0x0000001f03037819 */ /* 0x000fe400000006ff */
[----:B------:R-:W-:Y:S05]  /*7430*/  BRA.DIV UR4, `(.L_x_518) ;  /* 0x000000da04187947 */ /* 0x000fea000b800000 */
.L_x_694:
[----:B------:R-:W2:Y:S01]  /*7440*/  SYNCS.PHASECHK.TRANS64.TRYWAIT P1, [R18+URZ+0x22800], R3 ;  /* 0x02280003120075a7 */ /* 0x000ea2000802017f */
[----:B-1---5:R-:W-:Y:S01]  /*7450*/  IMAD.MOV.U32 R37, RZ, RZ, R32 ;  /* 0x000000ffff257224 */ /* 0x022fe200078e0020 */
[--C-:B------:R-:W-:Y:S01]  /*7460*/  SHF.R.U64 R0, R32, 0x10, R33.reuse ;  /* 0x0000001020007819 */ /* 0x100fe20000001221 */
[----:B------:R-:W-:Y:S01]  /*7470*/  IMAD.MOV.U32 R41, RZ, RZ, R4 ;  /* 0x000000ffff297224 */ /* 0x000fe200078e0004 */
[----:B------:R-:W-:Y:S01]  /*7480*/  SHF.R.U32.HI R8, RZ, 0x10, R33 ;  /* 0x00000010ff087819 */ /* 0x000fe20000011621 */
[----:B------:R-:W-:Y:S01]  /*7490*/  IMAD.MOV.U32 R42, RZ, RZ, R5 ;  /* 0x000000ffff2a7224 */ /* 0x000fe200078e0005 */
[----:B------:R-:W-:Y:S01]  /*74a0*/  PRMT R37, R37, 0x5410, R0 ;  /* 0x0000541025257816 */ /* 0x000fe20000000000 */
[----:B------:R-:W-:Y:S01]  /*74b0*/  IMAD.MOV.U32 R38, RZ, RZ, R33 ;  /* 0x000000ffff267224 */ /* 0x000fe200078e0021 */
[--C-:B------:R-:W-:Y:S01]  /*74c0*/  SHF.R.U64 R0, R4, 0x10, R5.reuse ;  /* 0x0000001004007819 */ /* 0x100fe20000001205 */
[----:B------:R-:W-:Y:S01]  /*74d0*/  IMAD.MOV.U32 R39, RZ, RZ, R34 ;  /* 0x000000ffff277224 */ /* 0x000fe200078e0022 */
[----:B------:R-:W-:Y:S01]  /*74e0*/  SHF.R.U32.HI R4, RZ, 0x10, R5 ;  /* 0x00000010ff047819 */ /* 0x000fe20000011605 */
[----:B------:R-:W-:Y:S01]  /*74f0*/  IMAD.MOV.U32 R40, RZ, RZ, R35 ;  /* 0x000000ffff287224 */ /* 0x000fe200078e0023 */
[----:B------:R-:W-:Y:S01]  /*7500*/  SHF.R.U64 R5, R6, 0x10, R7 ;  /* 0x0000001006057819 */ /* 0x000fe20000001207 */
[----:B------:R-:W-:Y:S01]  /*7510*/  IMAD.MOV.U32 R43, RZ, RZ, R6 ;  /* 0x000000ffff2b7224 */ /* 0x000fe200078e0006 */
[----:B------:R-:W-:Y:S01]  /*7520*/  SHF.R.U64 R9, R34, 0x10, R35 ;  /* 0x0000001022097819 */ /* 0x000fe20000001223 */
[----:B------:R-:W-:Y:S01]  /*7530*/  IMAD.MOV.U32 R44, RZ, RZ, R7 ;  /* 0x000000ffff2c7224 */ /* 0x000fe200078e0007 */
[----:B------:R-:W-:Y:S01]  /*7540*/  SHF.R.U32.HI R10, RZ, 0x10, R35 ;  /* 0x00000010ff0a7819 */ /* 0x000fe20000011623 */
[----:B------:R-:W-:Y:S01]  /*7550*/  BSSY B1, `(.L_x_519) ;  /* 0x000000c000017945 */ /* 0x000fe20003800000 */
[----:B------:R-:W-:-:S02]  /*7560*/  SHF.R.U32.HI R6, RZ, 0x10, R7 ;  /* 0x00000010ff067819 */ /* 0x000fc40000011607 */
[-C--:B------:R-:W-:Y:S02]  /*7570*/  ISETP.GE.OR P2, PT, R19, R30.reuse, P0 ;  /* 0x0000001e1300720c */ /* 0x080fe40000746670 */
[----:B------:R-:W-:Y:S02]  /*7580*/  ISETP.GE.OR P0, PT, R211, R30, P0 ;  /* 0x0000001ed300720c */ /* 0x000fe40000706670 */
[----:B------:R-:W-:Y:S02]  /*7590*/  PRMT R38, R38, 0x5410, R8 ;  /* 0x0000541026267816 */ /* 0x000fe40000000008 */
[----:B------:R-:W-:Y:S02]  /*75a0*/  PRMT R39, R39, 0x5410, R9 ;  /* 0x0000541027277816 */ /* 0x000fe40000000009 */
[----:B------:R-:W-:Y:S02]  /*75b0*/  PRMT R40, R40, 0x5410, R10 ;  /* 0x0000541028287816 */ /* 0x000fe4000000000a */
[----:B------:R-:W-:-:S02]  /*75c0*/  PRMT R41, R41, 0x5410, R0 ;  /* 0x0000541029297816 */ /* 0x000fc40000000000 */
[----:B------:R-:W-:Y:S02]  /*75d0*/  PRMT R42, R42, 0x5410, R4 ;  /* 0x000054102a2a7816 */ /* 0x000fe40000000004 */
[----:B------:R-:W-:Y:S02]  /*75e0*/  PRMT R43, R43, 0x5410, R5 ;  /* 0x000054102b2b7816 */ /* 0x000fe40000000005 */
[----:B------:R-:W-:Y:S01]  /*75f0*/  PRMT R44, R44, 0x5410, R6 ;  /* 0x000054102c2c7816 */ /* 0x000fe20000000006 */
[----:B--2---:R-:W-:Y:S06]  /*7600*/  @!P1 BRA `(.L_x_520) ;  /* 0x000000d400cc9947 */ /* 0x004fec0003800000 */
.L_x_695:
[----:B------:R-:W-:Y:S05]  /*7610*/  BSYNC B1 ;  /* 0x0000000000017941 */ /* 0x000fea0003800000 */
.L_x_519:
[----:B------:R-:W-:Y:S04]  /*7620*/  BSSY B1, `(.L_x_521) ;  /* 0x000005a000017945 */ /* 0x000fe80003800000 */
[----:B------:R-:W-:Y:S05]  /*7630*/  @P2 BRA `(.L_x_522) ;  /* 0x0000000400602947 */ /* 0x000fea0003800000 */
[----:B------:R-:W-:Y:S01]  /*7640*/  IMAD.SHL.U32 R0, R220, 0x40, RZ ;  /* 0x00000040dc007824 */ /* 0x000fe200078e00ff */
[C---:B------:R-:W-:Y:S01]  /*7650*/  LOP3.LUT R24, R41.reuse, 0xffff0000, RZ, 0xc0, !PT ;  /* 0xffff000029187812 */ /* 0x040fe200078ec0ff */
[----:B-1----:R-:W-:Y:S02]  /*7660*/  IMAD.IADD R3, R16, 0x1, R45 ;  /* 0x0000000110037824 */ /* 0x002fe400078e022d */
[----:B------:R-:W-:Y:S01]  /*7670*/  IMAD.U32 R27, R41, 0x10000, RZ ;  /* 0x00010000291b7824 */ /* 0x000fe200078e00ff */
[----:B------:R-:W-:Y:S01]  /*7680*/  LOP3.LUT R4, R0, 0x1c0, RZ, 0xc0, !PT ;  /* 0x000001c000047812 */ /* 0x000fe200078ec0ff */
[----:B------:R-:W-:-:S03]  /*7690*/  IMAD.U32 R25, R37, 0x10000, RZ ;  /* 0x0001000025197824 */ /* 0x000fc600078e00ff */
[C---:B------:R-:W-:Y:S02]  /*76a0*/  LOP3.LUT R0, R4.reuse, 0x38, R16, 0xf8, !PT ;  /* 0x0000003804007812 */ /* 0x040fe400078ef810 */
[----:B------:R-:W-:Y:S02]  /*76b0*/  SHF.R.U32.HI R5, RZ, 0x3, R4 ;  /* 0x00000003ff057819 */ /* 0x000fe40000011604 */
[----:B------:R-:W-:Y:S02]  /*76c0*/  LOP3.LUT R4, R4, 0x38, R3, 0xf8, !PT ;  /* 0x0000003804047812 */ /* 0x000fe400078ef803 */
[-C--:B------:R-:W-:Y:S02]  /*76d0*/  LOP3.LUT R0, R0, R5.reuse, RZ, 0x3c, !PT ;  /* 0x0000000500007212 */ /* 0x080fe400078e3cff */
[----:B------:R-:W-:-:S03]  /*76e0*/  LOP3.LUT R4, R4, R5, RZ, 0x3c, !PT ;  /* 0x0000000504047212 */ /* 0x000fc600078e3cff */
[----:B------:R-:W-:-:S04]  /*76f0*/  IMAD R3, R205, 0x200, R0 ;  /* 0x00000200cd037824 */ /* 0x000fc800078e0200 */
[----:B------:R-:W-:Y:S02]  /*7700*/  IMAD R34, R3, 0x2, R18 ;  /* 0x0000000203227824 */ /* 0x000fe400078e0212 */
[----:B------:R-:W-:-:S03]  /*7710*/  IMAD R3, R205, 0x200, R4 ;  /* 0x00000200cd037824 */ /* 0x000fc600078e0204 */
[----:B------:R-:W1:Y:S01]  /*7720*/  LDS.128 R8, [R34+0x18400] ;  /* 0x0184000022087984 */ /* 0x000e620000000c00 */
[----:B------:R-:W-:-:S05]  /*7730*/  IMAD R36, R3, 0x2, R18 ;  /* 0x0000000203247824 */ /* 0x000fca00078e0212 */
[----:B------:R-:W2:Y:S01]  /*7740*/  LDS.128 R4, [R36+0x18400] ;  /* 0x0184000024047984 */ /* 0x000ea20000000c00 */
[C---:B-1----:R-:W-:Y:S01]  /*7750*/  IMAD.U32 R0, R8.reuse, 0x10000, RZ ;  /* 0x0001000008007824 */ /* 0x042fe200078e00ff */
[----:B------:R-:W-:Y:S01]  /*7760*/  LOP3.LUT R3, R8, 0xffff0000, RZ, 0xc0, !PT ;  /* 0xffff000008037812 */ /* 0x000fe200078ec0ff */
        /* <DEDUP_REMOVED lines=8> */
[C---:B------:R-:W-:Y:S01]  /*77f0*/  FMUL.FTZ R29, R14.reuse, R27 ;  /* 0x0000001b0e1d7220 */ /* 0x040fe20000410000 */
[-C--:B------:R-:W-:Y:S01]  /*7800*/  FMUL.FTZ R31, R14, R25.reuse ;  /* 0x000000190e1f7220 */ /* 0x080fe20000410000 */
[----:B------:R-:W-:Y:S01]  /*7810*/  LOP3.LUT R14, R37, 0xffff0000, RZ, 0xc0, !PT ;  /* 0xffff0000250e7812 */ /* 0x000fe200078ec0ff */
[----:B------:R-:W-:Y:S01]  /*7820*/  FMUL.FTZ R30, R4, R24 ;  /* 0x00000018041e7220 */ /* 0x000fe20000410000 */
[----:B------:R-:W-:Y:S01]  /*7830*/  FFMA.FTZ R26, R0, R25, -R29 ;  /* 0x00000019001a7223 */ /* 0x000fe2000001081d */
[----:B------:R-:W-:-:S02]  /*7840*/  IMAD.U32 R29, R43, 0x10000, RZ ;  /* 0x000100002b1d7824 */ /* 0x000fc400078e00ff */
[----:B------:R-:W-:Y:S01]  /*7850*/  FFMA.FTZ R31, R0, R27, R31 ;  /* 0x0000001b001f7223 */ /* 0x000fe2000001001f */
[----:B------:R-:W-:Y:S02]  /*7860*/  IMAD.U32 R25, R39, 0x10000, RZ ;  /* 0x0001000027197824 */ /* 0x000fe400078e00ff */
[-C--:B------:R-:W-:Y:S01]  /*7870*/  FMUL.FTZ R4, R4, R14.reuse ;  /* 0x0000000e04047220 */ /* 0x080fe20000410000 */
[C---:B------:R-:W-:Y:S01]  /*7880*/  FMUL.FTZ R35, R20.reuse, R29 ;  /* 0x0000001d14237220 */ /* 0x040fe20000410000 */
[----:B------:R-:W-:Y:S01]  /*7890*/  LOP3.LUT R27, R43, 0xffff0000, RZ, 0xc0, !PT ;  /* 0xffff00002b1b7812 */ /* 0x000fe200078ec0ff */
[-C--:B------:R-:W-:Y:S01]  /*78a0*/  FMUL.FTZ R20, R20, R25.reuse ;  /* 0x0000001914147220 */ /* 0x080fe20000410000 */
[C---:B------:R-:W-:Y:S01]  /*78b0*/  FFMA.FTZ R33, R3.reuse, R14, -R30 ;  /* 0x0000000e03217223 */ /* 0x040fe2000001081e */
[----:B------:R-:W-:Y:S01]  /*78c0*/  FFMA.FTZ R24, R3, R24, R4 ;  /* 0x0000001803187223 */ /* 0x000fe20000010004 */
[C---:B------:R-:W-:Y:S01]  /*78d0*/  FFMA.FTZ R35, R12.reuse, R25, -R35 ;  /* 0x000000190c237223 */ /* 0x040fe20000010823 */
[----:B------:R-:W-:Y:S01]  /*78e0*/  LOP3.LUT R3, R39, 0xffff0000, RZ, 0xc0, !PT ;  /* 0xffff000027037812 */ /* 0x000fe200078ec0ff */
[----:B------:R-:W-:Y:S01]  /*78f0*/  FFMA.FTZ R20, R12, R29, R20 ;  /* 0x0000001d0c147223 */ /* 0x000fe20000010014 */
[----:B------:R-:W-:Y:S01]  /*7900*/  FMUL.FTZ R25, R6, R27 ;  /* 0x0000001b06197220 */ /* 0x000fe20000410000 */
[C---:B------:R-:W-:Y:S01]  /*7910*/  IMAD.U32 R15, R5.reuse, 0x10000, RZ ;  /* 0x00010000050f7824 */ /* 0x040fe200078e00ff */
[----:B------:R-:W-:Y:S01]  /*7920*/  LOP3.LUT R5, R5, 0xffff0000, RZ, 0xc0, !PT ;  /* 0xffff000005057812 */ /* 0x000fe200078ec0ff */
[----:B------:R-:W-:-:S02]  /*7930*/  IMAD.U32 R12, R42, 0x10000, RZ ;  /* 0x000100002a0c7824 */ /* 0x000fc400078e00ff */
[-C--:B------:R-:W-:Y:S01]  /*7940*/  FMUL.FTZ R29, R6, R3.reuse ;  /* 0x00000003061d7220 */ /* 0x080fe20000410000 */
[----:B------:R-:W-:Y:S02]  /*7950*/  IMAD.U32 R21, R7, 0x10000, RZ ;  /* 0x0001000007157824 */ /* 0x000fe400078e00ff */
[----:B------:R-:W-:Y:S01]  /*7960*/  FFMA.FTZ R30, R10, R3, -R25 ;  /* 0x000000030a1e7223 */ /* 0x000fe20000010819 */
[----:B------:R-:W-:Y:S02]  /*7970*/  IMAD.U32 R0, R38, 0x10000, RZ ;  /* 0x0001000026007824 */ /* 0x000fe400078e00ff */
[----:B------:R-:W-:Y:S01]  /*7980*/  FMUL.FTZ R3, R15, R12 ;  /* 0x0000000c0f037220 */ /* 0x000fe20000410000 */
[----:B------:R-:W-:Y:S02]  /*7990*/  IMAD.U32 R14, R44, 0x10000, RZ ;  /* 0x000100002c0e7824 */ /* 0x000fe400078e00ff */
[----:B------:R-:W-:Y:S01]  /*79a0*/  FFMA.FTZ R29, R10, R27, R29 ;  /* 0x0000001b0a1d7223 */ /* 0x000fe2000001001d */
[----:B------:R-:W-:-:S02]  /*79b0*/  IMAD.U32 R4, R40, 0x10000, RZ ;  /* 0x0001000028047824 */ /* 0x000fc400078e00ff */
[----:B------:R-:W-:Y:S01]  /*79c0*/  FMUL.FTZ R15, R15, R0 ;  /* 0x000000000f0f7220 */ /* 0x000fe20000410000 */
[----:B------:R-:W-:Y:S02]  /*79d0*/  IMAD.U32 R13, R11, 0x10000, RZ ;  /* 0x000100000b0d7824 */ /* 0x000fe400078e00ff */
[C---:B------:R-:W-:Y:S01]  /*79e0*/  FMUL.FTZ R6, R21.reuse, R14 ;  /* 0x0000000e15067220 */ /* 0x040fe20000410000 */
[----:B------:R-:W-:Y:S01]  /*79f0*/  FMUL.FTZ R10, R21, R4 ;  /* 0x00000004150a7220 */ /* 0x000fe20000410000 */
[C---:B------:R-:W-:Y:S01]  /*7a00*/  FFMA.FTZ R3, R8.reuse, R0, -R3 ;  /* 0x0000000008037223 */ /* 0x040fe20000010803 */
[----:B------:R-:W-:Y:S01]  /*7a10*/  FFMA.FTZ R15, R8, R12, R15 ;  /* 0x0000000c080f7223 */ /* 0x000fe2000001000f */
[----:B------:R-:W-:Y:S01]  /*7a20*/  FFMA.FTZ R21, R13, R4, -R6 ;  /* 0x000000040d157223 */ /* 0x000fe20000010806 */
[----:B------:R-:W-:Y:S01]  /*7a30*/  LOP3.LUT R7, R7, 0xffff0000, RZ, 0xc0, !PT ;  /* 0xffff000007077812 */ /* 0x000fe200078ec0ff */
[----:B------:R-:W-:Y:S01]  /*7a40*/  FFMA.FTZ R13, R13, R14, R10 ;  /* 0x0000000e0d0d7223 */ /* 0x000fe2000001000a */
[----:B------:R-:W-:-:S02]  /*7a50*/  LOP3.LUT R6, R42, 0xffff0000, RZ, 0xc0, !PT ;  /* 0xffff00002a067812 */ /* 0x000fc400078ec0ff */
[----:B------:R-:W-:Y:S02]  /*7a60*/  LOP3.LUT R8, R44, 0xffff0000, RZ, 0xc0, !PT ;  /* 0xffff00002c087812 */ /* 0x000fe400078ec0ff */
[----:B------:R-:W-:Y:S01]  /*7a70*/  LOP3.LUT R0, R38, 0xffff0000, RZ, 0xc0, !PT ;  /* 0xffff000026007812 */ /* 0x000fe200078ec0ff */
[----:B------:R-:W-:Y:S01]  /*7a80*/  FMUL.FTZ R10, R5, R6 ;  /* 0x00000006050a7220 */ /* 0x000fe20000410000 */
[----:B------:R-:W-:Y:S01]  /*7a90*/  LOP3.LUT R4, R40, 0xffff0000, RZ, 0xc0, !PT ;  /* 0xffff000028047812 */ /* 0x000fe200078ec0ff */
[----:B------:R-:W-:Y:S01]  /*7aa0*/  FMUL.FTZ R14, R7, R8 ;  /* 0x00000008070e7220 */ /* 0x000fe20000410000 */
[----:B------:R-:W-:Y:S01]  /*7ab0*/  LOP3.LUT R11, R11, 0xffff0000, RZ, 0xc0, !PT ;  /* 0xffff00000b0b7812 */ /* 0x000fe200078ec0ff */
[-C--:B------:R-:W-:Y:S01]  /*7ac0*/  FMUL.FTZ R5, R5, R0.reuse ;  /* 0x0000000005057220 */ /* 0x080fe20000410000 */
[----:B------:R-:W-:Y:S01]  /*7ad0*/  FFMA.FTZ R0, R9, R0, -R10 ;  /* 0x0000000009007223 */ /* 0x000fe2000001080a */
[----:B------:R-:W-:Y:S01]  /*7ae0*/  FMUL.FTZ R7, R7, R4 ;  /* 0x0000000407077220 */ /* 0x000fe20000410000 */
[----:B------:R-:W-:Y:S01]  /*7af0*/  F2FP.BF16.F32.PACK_AB R10, R29, R20 ;  /* 0x000000141d0a723e */ /* 0x000fe200000010ff */
[----:B------:R-:W-:Y:S01]  /*7b00*/  FFMA.FTZ R14, R11, R4, -R14 ;  /* 0x000000040b0e7223 */ /* 0x000fe2000001080e */
[----:B------:R-:W-:Y:S01]  /*7b10*/  FFMA.FTZ R12, R9, R6, R5 ;  /* 0x00000006090c7223 */ /* 0x000fe20000010005 */
[----:B------:R-:W-:Y:S01]  /*7b20*/  FFMA.FTZ R32, R11, R8, R7 ;  /* 0x000000080b207223 */ /* 0x000fe20000010007 */
[----:B------:R-:W-:-:S02]  /*7b30*/  F2FP.BF16.F32.PACK_AB R4, R33, R26 ;  /* 0x0000001a2104723e */ /* 0x000fc400000010ff */
[----:B------:R-:W-:Y:S02]  /*7b40*/  F2FP.BF16.F32.PACK_AB R6, R30, R35 ;  /* 0x000000231e06723e */ /* 0x000fe400000010ff */
[----:B------:R-:W-:Y:S02]  /*7b50*/  F2FP.BF16.F32.PACK_AB R5, R0, R3 ;  /* 0x000000030005723e */ /* 0x000fe400000010ff */
[----:B------:R-:W-:Y:S02]  /*7b60*/  F2FP.BF16.F32.PACK_AB R7, R14, R21 ;  /* 0x000000150e07723e */ /* 0x000fe400000010ff */
[----:B------:R-:W-:Y:S02]  /*7b70*/  F2FP.BF16.F32.PACK_AB R8, R24, R31 ;  /* 0x0000001f1808723e */ /* 0x000fe400000010ff */
[----:B------:R-:W-:Y:S01]  /*7b80*/  F2FP.BF16.F32.PACK_AB R9, R12, R15 ;  /* 0x0000000f0c09723e */ /* 0x000fe200000010ff */
[----:B------:R2:W-:Y:S01]  /*7b90*/  STS.128 [R34+0x18400], R4 ;  /* 0x0184000422007388 */ /* 0x0005e20000000c00 */
[----:B------:R-:W-:-:S05]  /*7ba0*/  F2FP.BF16.F32.PACK_AB R11, R32, R13 ;  /* 0x0000000d200b723e */ /* 0x000fca00000010ff */
[----:B------:R2:W-:Y:S02]  /*7bb0*/  STS.128 [R36+0x18400], R8 ;  /* 0x0184000824007388 */ /* 0x0005e40000000c00 */
.L_x_522:
[----:B------:R-:W-:Y:S05]  /*7bc0*/  BSYNC B1 ;  /* 0x0000000000017941 */ /* 0x000fea0003800000 */
.L_x_521:
[----:B------:R-:W-:Y:S05]  /*7bd0*/  @P0 BRA `(.L_x_512) ;  /* 0x0000000400440947 */ /* 0x000fea0003800000 */
[----:B-1----:R-:W-:Y:S01]  /*7be0*/  IMAD.IADD R3, R16, 0x1, R45 ;  /* 0x0000000110037824 */ /* 0x002fe200078e022d */
[----:B--2---:R-:W1:Y:S01]  /*7bf0*/  LDS.128 R8, [R229+0x18400] ;  /* 0x01840000e5087984 */ /* 0x004e620000000c00 */
[C---:B------:R-:W-:Y:S01]  /*7c00*/  IMAD.U32 R30, R41.reuse, 0x10000, RZ ;  /* 0x00010000291e7824 */ /* 0x040fe200078e00ff */
[----:B------:R-:W-:Y:S01]  /*7c10*/  LOP3.LUT R32, R41, 0xffff0000, RZ, 0xc0, !PT ;  /* 0xffff000029207812 */ /* 0x000fe200078ec0ff */
[----:B------:R-:W-:Y:S01]  /*7c20*/  IMAD.U32 R26, R37, 0x10000, RZ ;  /* 0x00010000251a7824 */ /* 0x000fe200078e00ff */
[----:B------:R-:W-:Y:S01]  /*7c30*/  LOP3.LUT R3, R204, 0x38, R3, 0xf8, !PT ;  /* 0x00000038cc037812 */ /* 0x000fe200078ef803 */
[----:B------:R-:W-:Y:S01]  /*7c40*/  IMAD.U32 R34, R42, 0x10000, RZ ;  /* 0x000100002a227824 */ /* 0x000fe200078e00ff */
[----:B------:R-:W-:Y:S01]  /*7c50*/  LOP3.LUT R41, R44, 0xffff0000, RZ, 0xc0, !PT ;  /* 0xffff00002c297812 */ /* 0x000fe200078ec0ff */
[----:B------:R-:W-:Y:S01]  /*7c60*/  IMAD.U32 R33, R43, 0x10000, RZ ;  /* 0x000100002b217824 */ /* 0x000fe200078e00ff */
[----:B------:R-:W-:Y:S02]  /*7c70*/  LOP3.LUT R3, R3, R234, RZ, 0x3c, !PT ;  /* 0x000000ea03037212 */ /* 0x000fe400078e3cff */
[----:B------:R-:W-:-:S03]  /*7c80*/  LOP3.LUT R35, R38, 0xffff0000, RZ, 0xc0, !PT ;  /* 0xffff000026237812 */ /* 0x000fc600078ec0ff */
[----:B------:R-:W-:-:S04]  /*7c90*/  IMAD.IADD R3, R206, 0x1, R3 ;  /* 0x00000001ce037824 */ /* 0x000fc800078e0203 */
        /* <DEDUP_REMOVED lines=14> */
[-C--:B------:R-:W-:Y:S01]  /*7d80*/  FMUL.FTZ R25, R30, R15.reuse ;  /* 0x0000000f1e197220 */ /* 0x080fe20000410000 */
[----:B------:R-:W-:Y:S01]  /*7d90*/  FMUL.FTZ R15, R26, R15 ;  /* 0x0000000f1a0f7220 */ /* 0x000fe20000410000 */
[----:B------:R-:W-:Y:S01]  /*7da0*/  FMUL.FTZ R27, R32, R4 ;  /* 0x00000004201b7220 */ /* 0x000fe20000410000 */
[----:B------:R-:W-:-:S02]  /*7db0*/  IMAD.U32 R21, R6, 0x10000, RZ ;  /* 0x0001000006157824 */ /* 0x000fc400078e00ff */
[-C--:B------:R-:W-:Y:S01]  /*7dc0*/  FFMA.FTZ R25, R26, R0.reuse, -R25 ;  /* 0x000000001a197223 */ /* 0x080fe20000010819 */
[----:B------:R-:W-:Y:S01]  /*7dd0*/  LOP3.LUT R26, R37, 0xffff0000, RZ, 0xc0, !PT ;  /* 0xffff0000251a7812 */ /* 0x000fe200078ec0ff */
[----:B------:R-:W-:Y:S01]  /*7de0*/  FFMA.FTZ R15, R30, R0, R15 ;  /* 0x000000001e0f7223 */ /* 0x000fe2000001000f */
[----:B------:R-:W-:Y:S01]  /*7df0*/  IMAD.U32 R30, R38, 0x10000, RZ ;  /* 0x00010000261e7824 */ /* 0x000fe200078e00ff */
[----:B------:R-:W-:Y:S01]  /*7e00*/  LOP3.LUT R6, R6, 0xffff0000, RZ, 0xc0, !PT ;  /* 0xffff000006067812 */ /* 0x000fe200078ec0ff */
[----:B------:R-:W-:Y:S02]  /*7e10*/  IMAD.U32 R24, R7, 0x10000, RZ ;  /* 0x0001000007187824 */ /* 0x000fe400078e00ff */
[C---:B------:R-:W-:Y:S01]  /*7e20*/  FMUL.FTZ R29, R26.reuse, R4 ;  /* 0x000000041a1d7220 */ /* 0x040fe20000410000 */
[----:B------:R-:W-:Y:S01]  /*7e30*/  FFMA.FTZ R0, R26, R8, -R27 ;  /* 0x000000081a007223 */ /* 0x000fe2000001081b */
[-C--:B------:R-:W-:Y:S01]  /*7e40*/  FMUL.FTZ R27, R34, R20.reuse ;  /* 0x00000014221b7220 */ /* 0x080fe20000410000 */
[----:B------:R-:W-:Y:S01]  /*7e50*/  FMUL.FTZ R31, R30, R20 ;  /* 0x000000141e1f7220 */ /* 0x000fe20000410000 */
[----:B------:R-:W-:Y:S01]  /*7e60*/  FFMA.FTZ R8, R32, R8, R29 ;  /* 0x0000000820087223 */ /* 0x000fe2000001001d */
[----:B------:R-:W-:-:S02]  /*7e70*/  IMAD.U32 R29, R39, 0x10000, RZ ;  /* 0x00010000271d7824 */ /* 0x000fc400078e00ff */
[-C--:B------:R-:W-:Y:S01]  /*7e80*/  FMUL.FTZ R4, R33, R21.reuse ;  /* 0x0000001521047220 */ /* 0x080fe20000410000 */
[-C--:B------:R-:W-:Y:S01]  /*7e90*/  FFMA.FTZ R27, R30, R12.reuse, -R27 ;  /* 0x0000000c1e1b7223 */ /* 0x080fe2000001081b */
[----:B------:R-:W-:Y:S01]  /*7ea0*/  FFMA.FTZ R31, R34, R12, R31 ;  /* 0x0000000c221f7223 */ /* 0x000fe2000001001f */
[----:B------:R-:W-:Y:S01]  /*7eb0*/  FMUL.FTZ R20, R29, R21 ;  /* 0x000000151d147220 */ /* 0x000fe20000410000 */
[----:B------:R-:W-:Y:S01]  /*7ec0*/  LOP3.LUT R26, R39, 0xffff0000, RZ, 0xc0, !PT ;  /* 0xffff0000271a7812 */ /* 0x000fe200078ec0ff */
[----:B------:R-:W-:Y:S01]  /*7ed0*/  IMAD.U32 R32, R44, 0x10000, RZ ;  /* 0x000100002c207824 */ /* 0x000fe200078e00ff */
[----:B------:R-:W-:Y:S01]  /*7ee0*/  LOP3.LUT R30, R43, 0xffff0000, RZ, 0xc0, !PT ;  /* 0xffff00002b1e7812 */ /* 0x000fe200078ec0ff */
[-C--:B------:R-:W-:Y:S01]  /*7ef0*/  FFMA.FTZ R12, R29, R13.reuse, -R4 ;  /* 0x0000000d1d0c7223 */ /* 0x080fe20000010804 */
[----:B------:R-:W-:Y:S02]  /*7f00*/  IMAD.U32 R4, R40, 0x10000, RZ ;  /* 0x0001000028047824 */ /* 0x000fe400078e00ff */
[----:B------:R-:W-:Y:S01]  /*7f10*/  FFMA.FTZ R20, R33, R13, R20 ;  /* 0x0000000d21147223 */ /* 0x000fe20000010014 */
[----:B------:R-:W-:Y:S01]  /*7f20*/  FMUL.FTZ R13, R32, R24 ;  /* 0x00000018200d7220 */ /* 0x000fe20000410000 */
[----:B------:R-:W-:Y:S01]  /*7f30*/  LOP3.LUT R39, R42, 0xffff0000, RZ, 0xc0, !PT ;  /* 0xffff00002a277812 */ /* 0x000fe200078ec0ff */
[-C--:B------:R-:W-:Y:S01]  /*7f40*/  FMUL.FTZ R21, R30, R6.reuse ;  /* 0x000000061e157220 */ /* 0x080fe20000410000 */
[----:B------:R-:W-:Y:S01]  /*7f50*/  LOP3.LUT R7, R7, 0xffff0000, RZ, 0xc0, !PT ;  /* 0xffff000007077812 */ /* 0x000fe200078ec0ff */
[----:B------:R-:W-:Y:S01]  /*7f60*/  FMUL.FTZ R29, R26, R6 ;  /* 0x000000061a1d7220 */ /* 0x000fe20000410000 */
[----:B------:R-:W-:Y:S01]  /*7f70*/  FMUL.FTZ R33, R4, R24 ;  /* 0x0000001804217220 */ /* 0x000fe20000410000 */
[----:B------:R-:W-:Y:S01]  /*7f80*/  LOP3.LUT R37, R40, 0xffff0000, RZ, 0xc0, !PT ;  /* 0xffff000028257812 */ /* 0x000fe200078ec0ff */
[----:B------:R-:W-:Y:S01]  /*7f90*/  FFMA.FTZ R13, R4, R14, -R13 ;  /* 0x0000000e040d7223 */ /* 0x000fe2000001080d */
[-C--:B------:R-:W-:Y:S01]  /*7fa0*/  FFMA.FTZ R21, R26, R10.reuse, -R21 ;  /* 0x0000000a1a157223 */ /* 0x080fe20000010815 */
[----:B------:R-:W-:Y:S01]  /*7fb0*/  FFMA.FTZ R29, R30, R10, R29 ;  /* 0x0000000a1e1d7223 */ /* 0x000fe2000001001d */
[----:B------:R-:W-:Y:S01]  /*7fc0*/  FMUL.FTZ R4, R39, R5 ;  /* 0x0000000527047220 */ /* 0x000fe20000410000 */
[----:B------:R-:W-:Y:S01]  /*7fd0*/  FFMA.FTZ R33, R32, R14, R33 ;  /* 0x0000000e20217223 */ /* 0x000fe20000010021 */
[----:B------:R-:W-:Y:S01]  /*7fe0*/  FMUL.FTZ R10, R41, R7 ;  /* 0x00000007290a7220 */ /* 0x000fe20000410000 */
[----:B------:R-:W-:Y:S01]  /*7ff0*/  FMUL.FTZ R6, R35, R5 ;  /* 0x0000000523067220 */ /* 0x000fe20000410000 */
[----:B------:R-:W-:Y:S01]  /*8000*/  FMUL.FTZ R14, R37, R7 ;  /* 0x00000007250e7220 */ /* 0x000fe20000410000 */
[----:B------:R-:W-:Y:S01]  /*8010*/  FFMA.FTZ R4, R35, R9, -R4 ;  /* 0x0000000923047223 */ /* 0x000fe20000010804 */
        /* <DEDUP_REMOVED lines=10> */
[----:B------:R-:W-:-:S02]  /*80c0*/  F2FP.BF16.F32.PACK_AB R37, R6, R31 ;  /* 0x0000001f0625723e */ /* 0x000fc400000010ff */
[----:B------:R-:W-:-:S05]  /*80d0*/  F2FP.BF16.F32.PACK_AB R39, R14, R33 ;  /* 0x000000210e27723e */ /* 0x000fca00000010ff */
[----:B------:R1:W-:Y:S02]  /*80e0*/  STS.128 [R3+0x18400], R36 ;  /* 0x0184002403007388 */ /* 0x0003e40000000c00 */
.L_x_512:
[----:B------:R-:W-:Y:S05]  /*80f0*/  BSYNC B0 ;  /* 0x0000000000007941 */ /* 0x000fea0003800000 */
.L_x_498:
[----:B------:R-:W-:Y:S01]  /*8100*/  @!PT LDS RZ, [RZ] ;  /* 0x00000000fffff984 */ /* 0x000fe20000000800 */
[----:B------:R-:W-:Y:S01]  /*8110*/  @!PT LDS RZ, [RZ] ;  /* 0x00000000fffff984 */ /* 0x000fe20000000800 */
[----:B------:R-:W-:Y:S01]  /*8120*/  @!PT LDS RZ, [RZ] ;  /* 0x00000000fffff984 */ /* 0x000fe20000000800 */
[----:B------:R-:W-:Y:S01]  /*8130*/  @!PT LDS RZ, [RZ] ;  /* 0x00000000fffff984 */ /* 0x000fe20000000800 */
[----:B------:R5:W-:Y:S06]  /*8140*/  MEMBAR.ALL.CTA ;  /* 0x0000000000007992 */ /* 0x000bec0000008000 */
[----:B-----5:R-:W5:Y:S01]  /*8150*/  FENCE.VIEW.ASYNC.S ;  /* 0x00000000000073c6 */ /* 0x020f620000000000 */
[----:B------:R-:W-:Y:S05]  /*8160*/  WARPSYNC.ALL ;  /* 0x0000000000007948 */ /* 0x000fea0003800000 */
[----:B-----5:R-:W-:Y:S06]  /*8170*/  BAR.SYNC.DEFER_BLOCKING 0xd, 0x100 ;  /* 0x0344000000007b1d */ /* 0x020fec0000010000 */
.L_x_495:
[----:B---34-:R-:W3:Y:S01]  /*8180*/  S2R R0, SR_TID.X ;  /* 0x0000000000007919 */ /* 0x018ee20000002100 */
[----:B------:R-:W-:Y:S05]  /*8190*/  WARPSYNC.ALL ;  /* 0x0000000000007948 */ /* 0x000fea0003800000 */
[----:B---3--:R-:W-:-:S05]  /*81a0*/  SHF.R.U32.HI R0, RZ, 0x7, R0 ;  /* 0x00000007ff007819 */ /* 0x008fca0000011600 */
[----:B------:R-:W-:Y:S02]  /*81b0*/  VIADD R178, R0, 0x8 ;  /* 0x0000000800b27836 */ /* 0x000fe40000000000 */
[----:B------:R-:W-:-:S03]  /*81c0*/  IMAD.U32 R0, RZ, RZ, UR44 ;  /* 0x0000002cff007e24 */ /* 0x000fc6000f8e00ff */
[----:B------:R3:W-:Y:S02]  /*81d0*/  BAR.SYNC.DEFER_BLOCKING R178, 0x100 ;  /* 0x000400b20000751d */ /* 0x0007e40000010000 */
[----:B------:R-:W-:-:S13]  /*81e0*/  ISETP.NE.AND P0, PT, R0, 0x3, PT ;  /* 0x000000030000780c */ /* 0x000fda0003f05270 */
[----:B---3--:R-:W-:Y:S05]  /*81f0*/  @!P0 BRA `(.L_x_523) ;  /* 0x0000000000048947 */ /* 0x008fea0003800000 */
[----:B------:R-:W-:Y:S01]  /*8200*/  BPT.TRAP 0x1 ;  /* 0x000000040000795c */ /* 0x000fe20000300000 */
.L_x_523:
[----:B------:R-:W-:Y:S01]  /*8210*/  IMAD R13, R22, 0x8, R18 ;  /* 0x00000008160d7824 */ /* 0x000fe200078e0212 */
[----:B------:R-:W-:-:S04]  /*8220*/  SHF.L.U32 R14, R200, 0x1f, RZ ;  /* 0x0000001fc80e7819 */ /* 0x000fc800000006ff */
[----:B------:R3:W4:Y:S01]  /*8230*/  SYNCS.PHASECHK.TRANS64.TRYWAIT P1, [R13+URZ+0x22830], R14 ;  /* 0x0228300e0d0075a7 */ /* 0x000722000802017f */
[----:B------:R-:W-:Y:S05]  /*8240*/  @!P0 BRA `(.L_x_524) ;  /* 0x0000000000048947 */ /* 0x000fea0003800000 */
[----:B------:R-:W-:Y:S01]  /*8250*/  BPT.TRAP 0x1 ;  /* 0x000000040000795c */ /* 0x000fe20000300000 */
.L_x_524:
[----:B------:R-:W-:Y:S01]  /*8260*/  VIADD R0, R18, 0x1c400 ;  /* 0x0001c40012007836 */ /* 0x000fe20000000000 */
[----:B--2---:R-:W-:Y:S01]  /*8270*/  LOP3.LUT R4, R28, 0x10000, RZ, 0xfc, !PT ;  /* 0x000100001c047812 */ /* 0x004fe200078efcff */
[----:B------:R-:W-:-:S03]  /*8280*/  IMAD.MOV.U32 R5, RZ, RZ, 0x40000040 ;  /* 0x40000040ff057424 */ /* 0x000fc600078e00ff */
[----:B------:R-:W-:-:S04]  /*8290*/  SHF.R.U32.HI R0, RZ, 0x4, R0 ;  /* 0x00000004ff007819 */ /* 0x000fc80000011600 */
[----:B------:R-:W-:-:S04]  /*82a0*/  LOP3.LUT R0, R0, 0x3fff, RZ, 0xc0, !PT ;  /* 0x00003fff00007812 */ /* 0x000fc800078ec0ff */
[----:B------:R-:W-:Y:S01]  /*82b0*/  LOP3.LUT R0, R0, 0x10000, RZ, 0xfc, !PT ;  /* 0x0001000000007812 */ /* 0x000fe200078efcff */
[----:B----4-:R-:W-:Y:S06]  /*82c0*/  @P1 BRA `(.L_x_525) ;  /* 0x0000000000081947 */ /* 0x010fec0003800000 */
[----:B------:R-:W2:Y:S02]  /*82d0*/  SYNCS.PHASECHK.TRANS64.TRYWAIT P1, [R13+URZ+0x22830], R14 ;  /* 0x0228300e0d0075a7 */ /* 0x000ea4000802017f */
[----:B--2---:R-:W-:Y:S05]  /*82e0*/  @!P1 BRA `(.L_x_526) ;  /* 0x000000c800a89947 */ /* 0x004fea0003800000 */
.L_x_525:
[----:B------:R-:W-:Y:S01]  /*82f0*/  IMAD R20, R22, 0x300, R0 ;  /* 0x0000030016147824 */ /* 0x000fe200078e0200 */
[----:B------:R-:W-:Y:S05]  /*8300*/  WARPSYNC.ALL ;  /* 0x0000000000007948 */ /* 0x000fea0003800000 */
[----:B------:R-:W-:Y:S01]  /*8310*/  IMAD.MOV.U32 R21, RZ, RZ, 0x40000040 ;  /* 0x40000040ff157424 */ /* 0x000fe200078e00ff */
[C---:B------:R-:W-:Y:S01]  /*8320*/  R2UR UR4, R4.reuse ;  /* 0x00000000040472ca */ /* 0x040fe200000e0000 */
[----:B-1---5:R-:W-:Y:S01]  /*8330*/  WARPGROUP.ARRIVE ;  /* 0x00000000000079c5 */ /* 0x022fe20000000000 */
[----:B------:R-:W-:Y:S01]  /*8340*/  R2UR UR5, R5 ;  /* 0x00000000050572ca */ /* 0x000fe200000e0000 */
[----:B------:R-:W-:Y:S01]  /*8350*/  VIADD R10, R4, 0x2 ;  /* 0x00000002040a7836 */ /* 0x000fe20000000000 */
[C---:B------:R-:W-:Y:S01]  /*8360*/  R2UR UR6, R20.reuse ;  /* 0x00000000140672ca */ /* 0x040fe200000e0000 */
[----:B------:R-:W-:Y:S01]  /*8370*/  VIADD R6, R20, 0x2 ;  /* 0x0000000214067836 */ /* 0x000fe20000000000 */
[----:B------:R-:W-:Y:S01]  /*8380*/  R2UR UR7, R21 ;  /* 0x00000000150772ca */ /* 0x000fe200000e0000 */
[----:B------:R-:W-:Y:S01]  /*8390*/  IMAD.MOV.U32 R11, RZ, RZ, 0x40000040 ;  /* 0x40000040ff0b7424 */ /* 0x000fe200078e00ff */
[----:B------:R-:W1:Y:S01]  /*83a0*/  S2R R73, SR_TID.X ;  /* 0x0000000000497919 */ /* 0x000e620000002100 */
[----:B------:R-:W-:-:S02]  /*83b0*/  IMAD.MOV.U32 R7, RZ, RZ, 0x40000040 ;  /* 0x40000040ff077424 */ /* 0x000fc400078e00ff */
[----:B------:R-:W-:Y:S02]  /*83c0*/  VIADD R8, R4, 0x4 ;  /* 0x0000000404087836 */ /* 0x000fe40000000000 */
[----:B------:R-:W-:Y:S02]  /*83d0*/  IMAD.MOV.U32 R9, RZ, RZ, 0x40000040 ;  /* 0x40000040ff097424 */ /* 0x000fe400078e00ff */
[----:B------:R-:W-:Y:S02]  /*83e0*/  IMAD.MOV.U32 R21, RZ, RZ, 0x40000040 ;  /* 0x40000040ff157424 */ /* 0x000fe400078e00ff */
[----:B------:R-:W-:Y:S02]  /*83f0*/  IMAD R3, R177, -0x60, R176 ;  /* 0xffffffa0b1037824 */ /* 0x000fe400078e02b0 */
[----:B------:R-:W-:Y:S01]  /*8400*/  HGMMA.64x96x16.F32.BF16 R24, gdesc[UR4], RZ, !UPT, gsb0 ;  /* 0x01600000041879f0 */ /* 0x000fe2000c0018ff */
[----:B------:R-:W-:Y:S01]  /*8410*/  R2UR UR4, R10 ;  /* 0x000000000a0472ca */ /* 0x000fe200000e0000 */
[----:B------:R-:W-:Y:S01]  /*8420*/  VIADD R12, R3, 0x60 ;  /* 0x00000060030c7836 */ /* 0x000fe20000000000 */
[----:B------:R-:W-:-:S02]  /*8430*/  R2UR UR5, R11 ;  /* 0x000000000b0572ca */ /* 0x000fc400000e0000 */
[----:B------:R-:W-:Y:S01]  /*8440*/  R2UR UR6, R6 ;  /* 0x00000000060672ca */ /* 0x000fe200000e0000 */
[C---:B------:R-:W-:Y:S01]  /*8450*/  VIADD R6, R20.reuse, 0x4 ;  /* 0x0000000414067836 */ /* 0x040fe20000000000 */
[----:B------:R-:W-:Y:S01]  /*8460*/  R2UR UR7, R7 ;  /* 0x00000000070772ca */ /* 0x000fe200000e0000 */
[----:B------:R-:W-:Y:S02]  /*8470*/  IMAD.MOV.U32 R7, RZ, RZ, 0x40000040 ;  /* 0x40000040ff077424 */ /* 0x000fe400078e00ff */
[----:B------:R-:W-:Y:S02]  /*8480*/  VIADD R20, R20, 0x6 ;  /* 0x0000000614147836 */ /* 0x000fe40000000000 */
[----:B------:R-:W-:-:S05]  /*8490*/  IMAD R12, R231, -0x2, R12 ;  /* 0xfffffffee70c7824 */ /* 0x000fca00078e020c */
[C---:B------:R-:W-:Y:S02]  /*84a0*/  ISETP.GT.AND P2, PT, R12.reuse, RZ, PT ;  /* 0x000000ff0c00720c */ /* 0x040fe40003f44270 */
[C---:B------:R-:W-:Y:S02]  /*84b0*/  ISETP.GT.AND P3, PT, R12.reuse, 0x1, PT ;  /* 0x000000010c00780c */ /* 0x040fe40003f64270 */
[C---:B------:R-:W-:Y:S02]  /*84c0*/  ISETP.GT.AND P4, PT, R12.reuse, 0x8, PT ;  /* 0x000000080c00780c */ /* 0x040fe40003f84270 */
[C---:B------:R-:W-:Y:S02]  /*84d0*/  ISETP.GT.AND P5, PT, R12.reuse, 0x9, PT ;  /* 0x000000090c00780c */ /* 0x040fe40003fa4270 */
[----:B------:R-:W-:Y:S02]  /*84e0*/  ISETP.GT.AND P1, PT, R12, 0x10, PT ;  /* 0x000000100c00780c */ /* 0x000fe40003f24270 */
[----:B-1----:R-:W-:Y:S01]  /*84f0*/  LOP3.LUT R73, R73, 0x7f, RZ, 0xc0, !PT ;  /* 0x0000007f49497812 */ /* 0x002fe200078ec0ff */
[----:B------:R-:W-:-:S02]  /*8500*/  WARPGROUP.DEPBAR.LE gsb0, 0x0 ;  /* 0x00008000000079c5 */ /* 0x000fc40000010000 */
[----:B------:R-:W-:-:S06]  /*8510*/  WARPGROUP.ARRIVE ;  /* 0x00000000000079c5 */ /* 0x000fcc0000000000 */
[----:B------:R-:W-:Y:S01]  /*8520*/  HGMMA.64x96x16.F32.BF16 R24, gdesc[UR4], R24, gsb0 ;  /* 0x01600000041879f0 */ /* 0x000fe20008001818 */
[----:B------:R-:W-:Y:S02]  /*8530*/  R2UR UR4, R8 ;  /* 0x00000000080472ca */ /* 0x000fe400000e0000 */
[----:B------:R-:W-:Y:S02]  /*8540*/  R2UR UR5, R9 ;  /* 0x00000000090572ca */ /* 0x000fe400000e0000 */
[----:B------:R-:W-:Y:S01]  /*8550*/  R2UR UR6, R6 ;  /* 0x00000000060672ca */ /* 0x000fe200000e0000 */
[----:B------:R-:W-:Y:S01]  /*8560*/  VIADD R6, R4, 0x6 ;  /* 0x0000000604067836 */ /* 0x000fe20000000000 */
[----:B------:R-:W-:Y:S01]  /*8570*/  R2UR UR7, R7 ;  /* 0x00000000070772ca */ /* 0x000fe200000e0000 */
[----:B------:R-:W-:Y:S01]  /*8580*/  IMAD.MOV.U32 R7, RZ, RZ, 0x40000040 ;  /* 0x40000040ff077424 */ /* 0x000fe200078e00ff */
[----:B------:R-:W-:Y:S02]  /*8590*/  WARPGROUP.DEPBAR.LE gsb0, 0x0 ;  /* 0x00008000000079c5 */ /* 0x000fe40000010000 */
[----:B------:R-:W-:-:S09]  /*85a0*/  WARPGROUP.ARRIVE ;  /* 0x00000000000079c5 */ /* 0x000fd20000000000 */
[----:B------:R-:W-:Y:S01]  /*85b0*/  HGMMA.64x96x16.F32.BF16 R24, gdesc[UR4], R24, gsb0 ;  /* 0x01600000041879f0 */ /* 0x000fe20008001818 */
[----:B------:R-:W-:Y:S02]  /*85c0*/  R2UR UR4, R6 ;  /* 0x00000000060472ca */ /* 0x000fe400000e0000 */
[----:B------:R-:W-:Y:S02]  /*85d0*/  R2UR UR5, R7 ;  /* 0x00000000070572ca */ /* 0x000fe400000e0000 */
[----:B------:R-:W-:Y:S02]  /*85e0*/  R2UR UR6, R20 ;  /* 0x00000000140672ca */ /* 0x000fe400000e0000 */
[----:B------:R-:W-:Y:S01]  /*85f0*/  R2UR UR7, R21 ;  /* 0x00000000150772ca */ /* 0x000fe200000e0000 */
[----:B------:R-:W-:Y:S02]  /*8600*/  WARPGROUP.DEPBAR.LE gsb0, 0x0 ;  /* 0x00008000000079c5 */ /* 0x000fe40000010000 */
[----:B------:R-:W-:-:S10]  /*8610*/  WARPGROUP.ARRIVE ;  /* 0x00000000000079c5 */ /* 0x000fd40000000000 */
[----:B------:R-:W-:Y:S01]  /*8620*/  HGMMA.64x96x16.F32.BF16 R24, gdesc[UR4], R24, gsb0 ;  /* 0x01600000041879f0 */ /* 0x000fe20008001818 */
[----:B------:R-:W-:Y:S02]  /*8630*/  ULDC UR4, c[0x0][0x988] ;  /* 0x0002620000047ab9 */ /* 0x000fe40000000800 */
        /* <DEDUP_REMOVED lines=85> */
[----:B------:R-:W-:Y:S02]  /*8b90*/  FSEL R64, R63, -INF , P1 ;  /* 0xff8000003f407808 */ /* 0x000fe40000800000 */
[----:B------:R-:W-:Y:S01]  /*8ba0*/  FMNMX.FTZ R21, R110, R3, !PT ;  /* 0x000000036e157209 */ /* 0x000fe20007810000 */
[----:B------:R-:W-:Y:S01]  /*8bb0*/  IMAD.U32 R3, RZ, RZ, UR4 ;  /* 0x00000004ff037e24 */ /* 0x000fe2000f8e00ff */
[----:B------:R-:W-:Y:S02]  /*8bc0*/  FSEL R66, R66, -INF , P2 ;  /* 0xff80000042427808 */ /* 0x000fe40001000000 */
[----:B------:R-:W-:Y:S01]  /*8bd0*/  FSEL R68, R67, -INF , P3 ;  /* 0xff80000043447808 */ /* 0x000fe20001800000 */
[----:B------:R-:W1:Y:S01]  /*8be0*/  SHFL.BFLY PT, R12, R21, 0x2, 0x1f ;  /* 0x0c401f00150c7f89 */ /* 0x000e6200000e0000 */
[----:B------:R-:W-:-:S02]  /*8bf0*/  FSEL R70, R70, -INF , P4 ;  /* 0xff80000046467808 */ /* 0x000fc40002000000 */
[----:B-1----:R-:W-:-:S05]  /*8c00*/  FMNMX.FTZ R29, R21, R12, !PT ;  /* 0x0000000c151d7209 */ /* 0x002fca0007810000 */
[----:B------:R-:W1:Y:S02]  /*8c10*/  SHFL.BFLY PT, R12, R29, 0x1, 0x1f ;  /* 0x0c201f001d0c7f89 */ /* 0x000e6400000e0000 */
[----:B-1----:R-:W-:-:S04]  /*8c20*/  FMNMX.FTZ R12, R29, R12, !PT ;  /* 0x0000000c1d0c7209 */ /* 0x002fc80007810000 */
[C---:B------:R-:W-:Y:S01]  /*8c30*/  FSETP.NEU.FTZ.AND P6, PT, R12.reuse, -INF , PT ;  /* 0xff8000000c00780b */ /* 0x040fe20003fdd000 */
[----:B------:R-:W-:-:S05]  /*8c40*/  FMUL.FTZ R15, R12, R3 ;  /* 0x000000030c0f7220 */ /* 0x000fca0000410000 */
[----:B------:R-:W-:Y:S02]  /*8c50*/  FSEL R31, R15, RZ, P6 ;  /* 0x000000ff0f1f7208 */ /* 0x000fe40003000000 */
[----:B------:R-:W-:-:S03]  /*8c60*/  FMNMX.FTZ R15, R26, R27, !PT ;  /* 0x0000001b1a0f7209 */ /* 0x000fc60007810000 */
[--C-:B------:R-:W-:Y:S01]  /*8c70*/  FFMA.FTZ R29, R25, R3, -R31.reuse ;  /* 0x00000003191d7223 */ /* 0x100fe2000001081f */
[----:B------:R-:W-:Y:S01]  /*8c80*/  FMNMX.FTZ R15, R30, R15, !PT ;  /* 0x0000000f1e0f7209 */ /* 0x000fe20007810000 */
[-CC-:B------:R-:W-:Y:S01]  /*8c90*/  FFMA.FTZ R152, R72, R3.reuse, -R31.reuse ;  /* 0x0000000348987223 */ /* 0x180fe2000001081f */
[----:B------:R-:W-:Y:S01]  /*8ca0*/  FSEL R72, R71, -INF , P5 ;  /* 0xff80000047487808 */ /* 0x000fe20002800000 */
[--C-:B------:R-:W-:Y:S01]  /*8cb0*/  FFMA.FTZ R37, R44, R3, -R31.reuse ;  /* 0x000000032c257223 */ /* 0x100fe2000001081f */
[----:B------:R-:W-:Y:S01]  /*8cc0*/  FMNMX.FTZ R15, R20, R15, !PT ;  /* 0x0000000f140f7209 */ /* 0x000fe20007810000 */
[-CC-:B------:R-:W-:Y:S01]  /*8cd0*/  FFMA.FTZ R154, R74, R3.reuse, -R31.reuse ;  /* 0x000000034a9a7223 */ /* 0x180fe2000001081f */
[--C-:B------:R-:W-:Y:S01]  /*8ce0*/  FFMA.FTZ R76, R76, R3, -R31.reuse ;  /* 0x000000034c4c7223 */ /* 0x100fe2000001081f */
[----:B------:R-:W-:Y:S01]  /*8cf0*/  MUFU.EX2 R152, R152 ;  /* 0x0000009800987308 */ /* 0x000fe20000000800 */
[----:B------:R-:W-:Y:S01]  /*8d00*/  FMNMX.FTZ R15, R34, R15, !PT ;  /* 0x0000000f220f7209 */ /* 0x000fe20007810000 */
[-CC-:B------:R-:W-:Y:S01]  /*8d10*/  FFMA.FTZ R156, R78, R3.reuse, -R31.reuse ;  /* 0x000000034e9c7223 */ /* 0x180fe2000001081f */
[-CC-:B------:R-:W-:Y:S01]  /*8d20*/  FFMA.FTZ R80, R80, R3.reuse, -R31.reuse ;  /* 0x0000000350507223 */ /* 0x180fe2000001081f */
[--C-:B------:R-:W-:Y:S01]  /*8d30*/  FFMA.FTZ R82, R82, R3, -R31.reuse ;  /* 0x0000000352527223 */ /* 0x100fe2000001081f */
[----:B------:R-:W-:Y:S01]  /*8d40*/  FMNMX.FTZ R21, R24, R15, !PT ;  /* 0x0000000f18157209 */ /* 0x000fe20007810000 */
[-CC-:B------:R-:W-:Y:S01]  /*8d50*/  FFMA.FTZ R84, R84, R3.reuse, -R31.reuse ;  /* 0x0000000354547223 */ /* 0x180fe2000001081f */
[--C-:B------:R-:W-:Y:S01]  /*8d60*/  FFMA.FTZ R86, R86, R3, -R31.reuse ;  /* 0x0000000356567223 */ /* 0x100fe2000001081f */
[----:B------:R-:W1:Y:S01]  /*8d70*/  MUFU.EX2 R15, R29 ;  /* 0x0000001d000f7308 */ /* 0x000e620000000800 */
[----:B------:R-:W-:Y:S01]  /*8d80*/  FMNMX.FTZ R21, R38, R21, !PT ;  /* 0x0000001526157209 */ /* 0x000fe20007810000 */
[-CC-:B------:R-:W-:Y:S01]  /*8d90*/  FFMA.FTZ R88, R88, R3.reuse, -R31.reuse ;  /* 0x0000000358587223 */ /* 0x180fe2000001081f */
[-CC-:B------:R-:W-:Y:S01]  /*8da0*/  FFMA.FTZ R90, R90, R3.reuse, -R31.reuse ;  /* 0x000000035a5a7223 */ /* 0x180fe2000001081f */
        /* <DEDUP_REMOVED lines=11> */
[----:B------:R-:W-:Y:S01]  /*8e60*/  FFMA.FTZ R102, R102, R3, -R31 ;  /* 0x0000000366667223 */ /* 0x000fe2000001081f */
[----:B------:R-:W-:Y:S01]  /*8e70*/  MUFU.EX2 R21, R76 ;  /* 0x0000004c00157308 */ /* 0x000fe20000000800 */
[----:B------:R-:W-:Y:S01]  /*8e80*/  FMNMX.FTZ R25, R46, R25, !PT ;  /* 0x000000192e197209 */ /* 0x000fe20007810000 */
[----:B-1----:R-:W-:Y:S01]  /*8e90*/  FADD.FTZ R49, R152, R15 ;  /* 0x0000000f98317221 */ /* 0x002fe20000010000 */
[----:B------:R-:W-:Y:S01]  /*8ea0*/  F2FP.BF16.F32.PACK_AB R152, R15, R152 ;  /* 0x000000980f98723e */ /* 0x000fe200000010ff */
[--C-:B------:R-:W-:Y:S01]  /*8eb0*/  FFMA.FTZ R104, R104, R3, -R31.reuse ;  /* 0x0000000368687223 */ /* 0x100fe2000001081f */
[----:B------:R-:W-:Y:S01]  /*8ec0*/  FMNMX.FTZ R25, R48, R25, !PT ;  /* 0x0000001930197209 */ /* 0x000fe20007810000 */
[-CC-:B------:R-:W-:Y:S01]  /*8ed0*/  FFMA.FTZ R106, R106, R3.reuse, -R31.reuse ;  /* 0x000000036a6a7223 */ /* 0x180fe2000001081f */
[--C-:B------:R-:W-:Y:S01]  /*8ee0*/  FFMA.FTZ R108, R108, R3, -R31.reuse ;  /* 0x000000036c6c7223 */ /* 0x100fe2000001081f */
[----:B------:R-:W-:Y:S01]  /*8ef0*/  MUFU.EX2 R156, R156 ;  /* 0x0000009c009c7308 */ /* 0x000fe20000000800 */
[----:B------:R-:W-:Y:S01]  /*8f00*/  FMNMX.FTZ R25, R50, R25, !PT ;  /* 0x0000001932197209 */ /* 0x000fe20007810000 */
[----:B------:R-:W-:-:S03]  /*8f10*/  FFMA.FTZ R31, R110, R3, -R31 ;  /* 0x000000036e1f7223 */ /* 0x000fc6000001081f */
[----:B------:R-:W-:-:S03]  /*8f20*/  FMNMX.FTZ R29, R52, R25, !PT ;  /* 0x00000019341d7209 */ /* 0x000fc60007810000 */
[----:B------:R-:W-:Y:S01]  /*8f30*/  MUFU.EX2 R25, R80 ;  /* 0x0000005000197308 */ /* 0x000fe20000000800 */
[----:B------:R-:W-:-:S04]  /*8f40*/  FMNMX.FTZ R29, R54, R29, !PT ;  /* 0x0000001d361d7209 */ /* 0x000fc80007810000 */
[----:B------:R-:W-:-:S03]  /*8f50*/  FMNMX.FTZ R29, R36, R29, !PT ;  /* 0x0000001d241d7209 */ /* 0x000fc60007810000 */
[----:B------:R-:W-:Y:S01]  /*8f60*/  MUFU.EX2 R82, R82 ;  /* 0x0000005200527308 */ /* 0x000fe20000000800 */
[----:B------:R-:W-:-:S04]  /*8f70*/  FMNMX.FTZ R29, R58, R29, !PT ;  /* 0x0000001d3a1d7209 */ /* 0x000fc80007810000 */
[----:B------:R-:W-:-:S03]  /*8f80*/  FMNMX.FTZ R29, R40, R29, !PT ;  /* 0x0000001d281d7209 */ /* 0x000fc60007810000 */
[----:B------:R-:W1:Y:S01]  /*8f90*/  MUFU.EX2 R33, R84 ;  /* 0x0000005400217308 */ /* 0x000e620000000800 */
[----:B------:R-:W-:-:S04]  /*8fa0*/  FMNMX.FTZ R29, R62, R29, !PT ;  /* 0x0000001d3e1d7209 */ /* 0x000fc80007810000 */
[----:B------:R-:W-:-:S03]  /*8fb0*/  FMNMX.FTZ R29, R64, R29, !PT ;  /* 0x0000001d401d7209 */ /* 0x000fc60007810000 */
[----:B------:R-:W-:Y:S01]  /*8fc0*/  MUFU.EX2 R86, R86 ;  /* 0x0000005600567308 */ /* 0x000fe20000000800 */
[----:B------:R-:W-:-:S04]  /*8fd0*/  FMNMX.FTZ R29, R66, R29, !PT ;  /* 0x0000001d421d7209 */ /* 0x000fc80007810000 */
[----:B------:R-:W-:-:S03]  /*8fe0*/  FMNMX.FTZ R29, R68, R29, !PT ;  /* 0x0000001d441d7209 */ /* 0x000fc60007810000 */
[----:B------:R-:W4:Y:S01]  /*8ff0*/  MUFU.EX2 R35, R88 ;  /* 0x0000005800237308 */ /* 0x000f220000000800 */
[----:B------:R-:W-:Y:S02]  /*9000*/  FMNMX.FTZ R29, R70, R29, !PT ;  /* 0x0000001d461d7209 */ /* 0x000fe40007810000 */
[----:B-1----:R-:W-:Y:S02]  /*9010*/  F2FP.BF16.F32.PACK_AB R158, R33, R82 ;  /* 0x00000052219e723e */ /* 0x002fe400000010ff */
[----:B------:R-:W-:-:S03]  /*9020*/  FMNMX.FTZ R29, R72, R29, !PT ;  /* 0x0000001d481d7209 */ /* 0x000fc60007810000 */
[----:B------:R-:W-:Y:S02]  /*9030*/  MUFU.EX2 R37, R37 ;  /* 0x0000002500257308 */ /* 0x000fe40000000800 */
[----:B------:R-:W1:Y:S06]  /*9040*/  SHFL.BFLY PT, R44, R29, 0x2, 0x1f ;  /* 0x0c401f001d2c7f89 */ /* 0x000e6c00000e0000 */
[----:B------:R-:W0:Y:S01]  /*9050*/  MUFU.EX2 R90, R90 ;  /* 0x0000005a005a7308 */ /* 0x000e220000000800 */
[----:B----4-:R-:W-:-:S07]  /*9060*/  F2FP.BF16.F32.PACK_AB R160, R35, R86 ;  /* 0x0000005623a0723e */ /* 0x010fce00000010ff */
[----:B------:R-:W-:Y:S08]  /*9070*/  MUFU.EX2 R92, R92 ;  /* 0x0000005c005c7308 */ /* 0x000ff00000000800 */
[----:B------:R-:W4:Y:S01]  /*9080*/  MUFU.EX2 R39, R94 ;  /* 0x0000005e00277308 */ /* 0x000f220000000800 */
[----:B0-----:R-:W-:Y:S02]  /*9090*/  F2FP.BF16.F32.PACK_AB R162, R90, R37 ;  /* 0x000000255aa2723e */ /* 0x001fe400000010ff */
[----:B-1----:R-:W-:-:S05]  /*90a0*/  FMNMX.FTZ R44, R29, R44, !PT ;  /* 0x0000002c1d2c7209 */ /* 0x002fca0007810000 */
[----:B------:R-:W0:Y:S01]  /*90b0*/  SHFL.BFLY PT, R29, R44, 0x1, 0x1f ;  /* 0x0c201f002c1d7f89 */ /* 0x000e2200000e0000 */
[----:B------:R-:W-:Y:S08]  /*90c0*/  MUFU.EX2 R96, R96 ;  /* 0x0000006000607308 */ /* 0x000ff00000000800 */
[----:B------:R-:W1:Y:S01]  /*90d0*/  MUFU.EX2 R41, R98 ;  /* 0x0000006200297308 */ /* 0x000e620000000800 */
[----:B----4-:R-:W-:-:S07]  /*90e0*/  F2FP.BF16.F32.PACK_AB R164, R39, R92 ;  /* 0x0000005c27a4723e */ /* 0x010fce00000010ff */
[----:B------:R-:W-:Y:S01]  /*90f0*/  MUFU.EX2 R56, R56 ;  /* 0x0000003800387308 */ /* 0x000fe20000000800 */
[----:B0-----:R-:W-:-:S07]  /*9100*/  FMNMX.FTZ R180, R44, R29, !PT ;  /* 0x0000001d2cb47209 */ /* 0x001fce0007810000 */
[----:B------:R-:W0:Y:S01]  /*9110*/  MUFU.EX2 R43, R100 ;  /* 0x00000064002b7308 */ /* 0x000e220000000800 */
[----:B-1----:R-:W-:Y:S02]  /*9120*/  F2FP.BF16.F32.PACK_AB R166, R41, R96 ;  /* 0x0000006029a6723e */ /* 0x002fe400000010ff */
[C---:B------:R-:W-:Y:S01]  /*9130*/  FSETP.NEU.FTZ.AND P1, PT, R180.reuse, -INF , PT ;  /* 0xff800000b400780b */ /* 0x040fe20003f3d000 */
[----:B------:R-:W-:-:S04]  /*9140*/  FMUL.FTZ R44, R180, R3 ;  /* 0x00000003b42c7220 */ /* 0x000fc80000410000 */
[----:B------:R-:W-:Y:S01]  /*9150*/  MUFU.EX2 R60, R60 ;  /* 0x0000003c003c7308 */ /* 0x000fe20000000800 */
[----:B------:R-:W-:Y:S02]  /*9160*/  FSEL R47, R44, RZ, P1 ;  /* 0x000000ff2c2f7208 */ /* 0x000fe40000800000 */
[----:B------:R-:W-:Y:S02]  /*9170*/  ISETP.NE.AND P1, PT, R73, RZ, PT ;  /* 0x000000ff4900720c */ /* 0x000fe40003f25270 */
[----:B------:R-:W1:Y:S01]  /*9180*/  S2R R73, SR_TID.X ;  /* 0x0000000000497919 */ /* 0x000e620000002100 */
[-CC-:B------:R-:W-:Y:S01]  /*9190*/  FFMA.FTZ R26, R26, R3.reuse, -R47.reuse ;  /* 0x000000031a1a7223 */ /* 0x180fe2000001082f */
[-CC-:B------:R-:W-:Y:S01]  /*91a0*/  FFMA.FTZ R27, R27, R3.reuse, -R47.reuse ;  /* 0x000000031b1b7223 */ /* 0x180fe2000001082f */
[-CC-:B------:R-:W-:Y:S01]  /*91b0*/  FFMA.FTZ R30, R30, R3.reuse, -R47.reuse ;  /* 0x000000031e1e7223 */ /* 0x180fe2000001082f */
[-CC-:B------:R-:W-:Y:S01]  /*91c0*/  FFMA.FTZ R20, R20, R3.reuse, -R47.reuse ;  /* 0x0000000314147223 */ /* 0x180fe2000001082f */
[-CC-:B------:R-:W-:Y:S01]  /*91d0*/  FFMA.FTZ R34, R34, R3.reuse, -R47.reuse ;  /* 0x0000000322227223 */ /* 0x180fe2000001082f */
[-CC-:B------:R-:W-:Y:S01]  /*91e0*/  FFMA.FTZ R24, R24, R3.reuse, -R47.reuse ;  /* 0x0000000318187223 */ /* 0x180fe2000001082f */
[----:B------:R-:W-:Y:S01]  /*91f0*/  MUFU.EX2 R26, R26 ;  /* 0x0000001a001a7308 */ /* 0x000fe20000000800 */
[-CC-:B------:R-:W-:Y:S01]  /*9200*/  FFMA.FTZ R38, R38, R3.reuse, -R47.reuse ;  /* 0x0000000326267223 */ /* 0x180fe2000001082f */
[-CC-:B------:R-:W-:Y:S01]  /*9210*/  FFMA.FTZ R28, R28, R3.reuse, -R47.reuse ;  /* 0x000000031c1c7223 */ /* 0x180fe2000001082f */
[-CC-:B------:R-:W-:Y:S01]  /*9220*/  FFMA.FTZ R42, R42, R3.reuse, -R47.reuse ;  /* 0x000000032a2a7223 */ /* 0x180fe2000001082f */
[-CC-:B------:R-:W-:Y:S01]  /*9230*/  FFMA.FTZ R32, R32, R3.reuse, -R47.reuse ;  /* 0x0000000320207223 */ /* 0x180fe2000001082f */
[-CC-:B------:R-:W-:Y:S01]  /*9240*/  FFMA.FTZ R46, R46, R3.reuse, -R47.reuse ;  /* 0x000000032e2e7223 */ /* 0x180fe2000001082f */
[-CC-:B------:R-:W-:Y:S01]  /*9250*/  FFMA.FTZ R48, R48, R3.reuse, -R47.reuse ;  /* 0x0000000330307223 */ /* 0x180fe2000001082f */
[-CC-:B------:R-:W-:Y:S01]  /*9260*/  FFMA.FTZ R50, R50, R3.reuse, -R47.reuse ;  /* 0x0000000332327223 */ /* 0x180fe2000001082f */
[----:B------:R-:W4:Y:S01]  /*9270*/  MUFU.EX2 R27, R27 ;  /* 0x0000001b001b7308 */ /* 0x000f220000000800 */
[-CC-:B------:R-:W-:Y:S01]  /*9280*/  FFMA.FTZ R52, R52, R3.reuse, -R47.reuse ;  /* 0x0000000334347223 */ /* 0x180fe2000001082f */
[-CC-:B------:R-:W-:Y:S01]  /*9290*/  FFMA.FTZ R54, R54, R3.reuse, -R47.reuse ;  /* 0x0000000336367223 */ /* 0x180fe2000001082f */
[-CC-:B------:R-:W-:Y:S01]  /*92a0*/  FFMA.FTZ R36, R36, R3.reuse, -R47.reuse ;  /* 0x0000000324247223 */ /* 0x180fe2000001082f */
[-CC-:B------:R-:W-:Y:S01]  /*92b0*/  FFMA.FTZ R58, R58, R3.reuse, -R47.reuse ;  /* 0x000000033a3a7223 */ /* 0x180fe2000001082f */
[-CC-:B------:R-:W-:Y:S01]  /*92c0*/  FFMA.FTZ R40, R40, R3.reuse, -R47.reuse ;  /* 0x0000000328287223 */ /* 0x180fe2000001082f */
[-CC-:B------:R-:W-:Y:S01]  /*92d0*/  FFMA.FTZ R62, R62, R3.reuse, -R47.reuse ;  /* 0x000000033e3e7223 */ /* 0x180fe2000001082f */
[-CC-:B------:R-:W-:Y:S01]  /*92e0*/  FFMA.FTZ R64, R64, R3.reuse, -R47.reuse ;  /* 0x0000000340407223 */ /* 0x180fe2000001082f */
[----:B------:R-:W2:Y:S01]  /*92f0*/  MUFU.EX2 R30, R30 ;  /* 0x0000001e001e7308 */ /* 0x000ea20000000800 */
[-CC-:B------:R-:W-:Y:S01]  /*9300*/  FFMA.FTZ R66, R66, R3.reuse, -R47.reuse ;  /* 0x0000000342427223 */ /* 0x180fe2000001082f */
[-CC-:B------:R-:W-:Y:S01]  /*9310*/  FFMA.FTZ R68, R68, R3.reuse, -R47.reuse ;  /* 0x0000000344447223 */ /* 0x180fe2000001082f */
[-CC-:B------:R-:W-:Y:S01]  /*9320*/  FFMA.FTZ R70, R70, R3.reuse, -R47.reuse ;  /* 0x0000000346467223 */ /* 0x180fe2000001082f */
[----:B------:R-:W-:Y:S01]  /*9330*/  FFMA.FTZ R47, R72, R3, -R47 ;  /* 0x00000003482f7223 */ /* 0x000fe2000001082f */
[----:B0-----:R-:W-:-:S03]  /*9340*/  F2FP.BF16.F32.PACK_AB R168, R43, R56 ;  /* 0x000000382ba8723e */ /* 0x001fc600000010ff */
[----:B------:R0:W3:Y:S01]  /*9350*/  MUFU.EX2 R155, R20 ;  /* 0x00000014009b7308 */ /* 0x0000e20000000800 */
[----:B-1----:R-:W-:Y:S02]  /*9360*/  SHF.R.U32.HI R73, RZ, 0x7, R73 ;  /* 0x00000007ff497819 */ /* 0x002fe40000011649 */
[----:B----4-:R-:W-:Y:S02]  /*9370*/  F2FP.BF16.F32.PACK_AB R153, R27, R26 ;  /* 0x0000001a1b99723e */ /* 0x010fe400000010ff */
[----:B------:R-:W-:-:S03]  /*9380*/  IADD3 R181, -R73, 0xb, RZ ;  /* 0x0000000b49b57810 */ /* 0x000fc60007ffe1ff */
[----:B------:R-:W1:Y:S01]  /*9390*/  MUFU.EX2 R34, R34 ;  /* 0x0000002200227308 */ /* 0x000e620000000800 */
[----:B0-----:R-:W-:Y:S01]  /*93a0*/  FADD.FTZ R20, R154, R49 ;  /* 0x000000319a147221 */ /* 0x001fe20000010000 */
[----:B------:R-:W-:-:S03]  /*93b0*/  F2FP.BF16.F32.PACK_AB R154, R21, R154 ;  /* 0x0000009a159a723e */ /* 0x000fc600000010ff */
[----:B------:R-:W-:-:S03]  /*93c0*/  FADD.FTZ R49, R21, R20 ;  /* 0x0000001415317221 */ /* 0x000fc60000010000 */
[----:B------:R0:W4:Y:S01]  /*93d0*/  MUFU.EX2 R157, R24 ;  /* 0x00000018009d7308 */ /* 0x0001220000000800 */
[----:B------:R-:W-:Y:S01]  /*93e0*/  FADD.FTZ R20, R156, R49 ;  /* 0x000000319c147221 */ /* 0x000fe20000010000 */
[----:B------:R-:W-:Y:S01]  /*93f0*/  FADD.FTZ R49, R26, R27 ;  /* 0x0000001b1a317221 */ /* 0x000fe20000010000 */
[C---:B------:R-:W-:Y:S02]  /*9400*/  F2FP.BF16.F32.PACK_AB R156, R25.reuse, R156 ;  /* 0x0000009c199c723e */ /* 0x040fe400000010ff */
[----:B------:R-:W-:Y:S01]  /*9410*/  FADD.FTZ R51, R25, R20 ;  /* 0x0000001419337221 */ /* 0x000fe20000010000 */
[----:B--2---:R-:W-:Y:S02]  /*9420*/  FADD.FTZ R20, R30, R49 ;  /* 0x000000311e147221 */ /* 0x004fe40000010000 */
[----:B------:R-:W2:Y:S01]  /*9430*/  MUFU.EX2 R38, R38 ;  /* 0x0000002600267308 */ /* 0x000ea20000000800 */
[----:B0-----:R-:W-:Y:S01]  /*9440*/  FADD.FTZ R24, R82, R51 ;  /* 0x0000003352187221 */ /* 0x001fe20000010000 */
[----:B---3--:R-:W-:Y:S01]  /*9450*/  FADD.FTZ R49, R155, R20 ;  /* 0x000000149b317221 */ /* 0x008fe20000010000 */
[----:B------:R-:W-:Y:S01]  /*9460*/  @!P1 VIADD R20, R13, 0x22840 ;  /* 0x000228400d149836 */ /* 0x000fe20000000000 */
[----:B------:R-:W-:Y:S01]  /*9470*/  F2FP.BF16.F32.PACK_AB R155, R155, R30 ;  /* 0x0000001e9b9b723e */ /* 0x000fe200000010ff */
[----:B------:R-:W-:Y:S01]  /*9480*/  FADD.FTZ R51, R33, R24 ;  /* 0x0000001821337221 */ /* 0x000fe20000010000 */
[----:B-1----:R-:W-:-:S02]  /*9490*/  FADD.FTZ R24, R34, R49 ;  /* 0x0000003122187221 */ /* 0x002fc40000010000 */
[----:B------:R0:W1:Y:S01]  /*94a0*/  MUFU.EX2 R159, R28 ;  /* 0x0000001c009f7308 */ /* 0x0000620000000800 */
[----:B------:R-:W-:Y:S01]  /*94b0*/  @!P1 PRMT R20, RZ, 0x654, R20 ;  /* 0x00000654ff149816 */ /* 0x000fe20000000014 */
[C---:B----4-:R-:W-:Y:S01]  /*94c0*/  FADD.FTZ R49, R157.reuse, R24 ;  /* 0x000000189d317221 */ /* 0x050fe20000010000 */
[----:B------:R3:W-:Y:S06]  /*94d0*/  BAR.ARV R181, 0x100 ;  /* 0x000400b50000751d */ /* 0x0007ec0000002000 */
[----:B------:R-:W4:Y:S01]  /*94e0*/  MUFU.EX2 R42, R42 ;  /* 0x0000002a002a7308 */ /* 0x000f220000000800 */
[----:B--2---:R-:W-:Y:S01]  /*94f0*/  FADD.FTZ R24, R38, R49 ;  /* 0x0000003126187221 */ /* 0x004fe20000010000 */
[----:B------:R4:W-:Y:S01]  /*9500*/  @!P1 SYNCS.ARRIVE.TRANS64.RED.A1T0 RZ, [R20+URZ], RZ ;  /* 0x000000ff14ff99a7 */ /* 0x0009e2000810043f */
[----:B0-----:R-:W-:Y:S01]  /*9510*/  FADD.FTZ R28, R86, R51 ;  /* 0x00000033561c7221 */ /* 0x001fe20000010000 */
[----:B------:R-:W-:-:S03]  /*9520*/  F2FP.BF16.F32.PACK_AB R157, R157, R34 ;  /* 0x000000229d9d723e */ /* 0x000fc600000010ff */
[----:B------:R-:W-:Y:S01]  /*9530*/  FADD.FTZ R28, R35, R28 ;  /* 0x0000001c231c7221 */ /* 0x000fe20000010000 */
[----:B------:R-:W0:Y:S01]  /*9540*/  MUFU.EX2 R161, R32 ;  /* 0x0000002000a17308 */ /* 0x000e220000000800 */
[C---:B-1----:R-:W-:Y:S01]  /*9550*/  FADD.FTZ R49, R159.reuse, R24 ;  /* 0x000000189f317221 */ /* 0x042fe20000010000 */
[----:B------:R-:W-:Y:S01]  /*9560*/  F2FP.BF16.F32.PACK_AB R159, R159, R38 ;  /* 0x000000269f9f723e */ /* 0x000fe200000010ff */
[----:B------:R-:W-:-:S04]  /*9570*/  FADD.FTZ R51, R37, R28 ;  /* 0x0000001c25337221 */ /* 0x000fc80000010000 */
[----:B------:R-:W-:Y:S01]  /*9580*/  FADD.FTZ R51, R90, R51 ;  /* 0x000000335a337221 */ /* 0x000fe20000010000 */
[----:B------:R-:W1:Y:S01]  /*9590*/  MUFU.EX2 R46, R46 ;  /* 0x0000002e002e7308 */ /* 0x000e620000000800 */
[----:B----4-:R-:W-:Y:S02]  /*95a0*/  FADD.FTZ R20, R42, R49 ;  /* 0x000000312a147221 */ /* 0x010fe40000010000 */
[----:B------:R-:W-:-:S04]  /*95b0*/  FADD.FTZ R24, R92, R51 ;  /* 0x000000335c187221 */ /* 0x000fc80000010000 */
[----:B------:R-:W-:Y:S01]  /*95c0*/  FADD.FTZ R51, R39, R24 ;  /* 0x0000001827337221 */ /* 0x000fe20000010000 */
[----:B------:R-:W2:Y:S01]  /*95d0*/  MUFU.EX2 R163, R48 ;  /* 0x0000003000a37308 */ /* 0x000ea20000000800 */
[C---:B0-----:R-:W-:Y:S01]  /*95e0*/  FADD.FTZ R49, R161.reuse, R20 ;  /* 0x00000014a1317221 */ /* 0x041fe20000010000 */
[----:B------:R-:W-:Y:S01]  /*95f0*/  F2FP.BF16.F32.PACK_AB R161, R161, R42 ;  /* 0x0000002aa1a1723e */ /* 0x000fe200000010ff */
[----:B------:R-:W-:-:S04]  /*9600*/  FADD.FTZ R24, R96, R51 ;  /* 0x0000003360187221 */ /* 0x000fc80000010000 */
[----:B------:R-:W-:Y:S01]  /*9610*/  FADD.FTZ R51, R41, R24 ;  /* 0x0000001829337221 */ /* 0x000fe20000010000 */
[----:B------:R-:W0:Y:S01]  /*9620*/  MUFU.EX2 R50, R50 ;  /* 0x0000003200327308 */ /* 0x000e220000000800 */
[----:B-1----:R-:W-:Y:S02]  /*9630*/  FADD.FTZ R20, R46, R49 ;  /* 0x000000312e147221 */ /* 0x002fe40000010000 */
[----:B------:R-:W-:-:S04]  /*9640*/  FADD.FTZ R24, R56, R51 ;  /* 0x0000003338187221 */ /* 0x000fc80000010000 */
[----:B------:R-:W-:Y:S01]  /*9650*/  FADD.FTZ R21, R43, R24 ;  /* 0x000000182b157221 */ /* 0x000fe20000010000 */
[----:B------:R-:W1:Y:S01]  /*9660*/  MUFU.EX2 R165, R52 ;  /* 0x0000003400a57308 */ /* 0x000e620000000800 */
[C---:B--2---:R-:W-:Y:S01]  /*9670*/  FADD.FTZ R49, R163.reuse, R20 ;  /* 0x00000014a3317221 */ /* 0x044fe20000010000 */
[----:B------:R-:W-:Y:S01]  /*9680*/  F2FP.BF16.F32.PACK_AB R163, R163, R46 ;  /* 0x0000002ea3a3723e */ /* 0x000fe200000010ff */
[----:B------:R-:W-:-:S05]  /*9690*/  FADD.FTZ R24, R60, R21 ;  /* 0x000000153c187221 */ /* 0x000fca0000010000 */
[----:B------:R-:W2:Y:S01]  /*96a0*/  MUFU.EX2 R54, R54 ;  /* 0x0000003600367308 */ /* 0x000ea20000000800 */
[----:B0-----:R-:W-:-:S07]  /*96b0*/  FADD.FTZ R20, R50, R49 ;  /* 0x0000003132147221 */ /* 0x001fce0000010000 */
[----:B------:R-:W0:Y:S01]  /*96c0*/  MUFU.EX2 R167, R36 ;  /* 0x0000002400a77308 */ /* 0x000e220000000800 */
[C---:B-1----:R-:W-:Y:S01]  /*96d0*/  FADD.FTZ R15, R165.reuse, R20 ;  /* 0x00000014a50f7221 */ /* 0x042fe20000010000 */
[----:B------:R-:W-:-:S06]  /*96e0*/  F2FP.BF16.F32.PACK_AB R165, R165, R50 ;  /* 0x00000032a5a5723e */ /* 0x000fcc00000010ff */
[----:B------:R-:W1:Y:S01]  /*96f0*/  MUFU.EX2 R58, R58 ;  /* 0x0000003a003a7308 */ /* 0x000e620000000800 */
[----:B--2---:R-:W-:-:S07]  /*9700*/  FADD.FTZ R20, R54, R15 ;  /* 0x0000000f36147221 */ /* 0x004fce0000010000 */
[----:B------:R-:W2:Y:S01]  /*9710*/  MUFU.EX2 R169, R40 ;  /* 0x0000002800a97308 */ /* 0x000ea20000000800 */
[C---:B0-----:R-:W-:Y:S01]  /*9720*/  FADD.FTZ R15, R167.reuse, R20 ;  /* 0x00000014a70f7221 */ /* 0x041fe20000010000 */
[----:B------:R-:W-:-:S06]  /*9730*/  F2FP.BF16.F32.PACK_AB R167, R167, R54 ;  /* 0x00000036a7a7723e */ /* 0x000fcc00000010ff */
[----:B------:R-:W0:Y:S01]  /*9740*/  MUFU.EX2 R62, R62 ;  /* 0x0000003e003e7308 */ /* 0x000e220000000800 */
[----:B-1----:R-:W-:-:S07]  /*9750*/  FADD.FTZ R20, R58, R15 ;  /* 0x0000000f3a147221 */ /* 0x002fce0000010000 */
[----:B------:R-:W1:Y:S01]  /*9760*/  MUFU.EX2 R45, R102 ;  /* 0x00000066002d7308 */ /* 0x000e620000000800 */
[C---:B--2---:R-:W-:Y:S01]  /*9770*/  FADD.FTZ R15, R169.reuse, R20 ;  /* 0x00000014a90f7221 */ /* 0x044fe20000010000 */
[----:B------:R-:W-:-:S06]  /*9780*/  F2FP.BF16.F32.PACK_AB R169, R169, R58 ;  /* 0x0000003aa9a9723e */ /* 0x000fcc00000010ff */
[----:B------:R-:W2:Y:S01]  /*9790*/  MUFU.EX2 R171, R64 ;  /* 0x0000004000ab7308 */ /* 0x000ea20000000800 */
[----:B0-----:R-:W-:-:S07]  /*97a0*/  FADD.FTZ R20, R62, R15 ;  /* 0x0000000f3e147221 */ /* 0x001fce0000010000 */
[----:B------:R-:W0:Y:S01]  /*97b0*/  MUFU.EX2 R104, R104 ;  /* 0x0000006800687308 */ /* 0x000e220000000800 */
[C---:B-1----:R-:W-:Y:S01]  /*97c0*/  FADD.FTZ R21, R45.reuse, R24 ;  /* 0x000000182d157221 */ /* 0x042fe20000010000 */
[----:B------:R-:W-:-:S06]  /*97d0*/  F2FP.BF16.F32.PACK_AB R170, R45, R60 ;  /* 0x0000003c2daa723e */ /* 0x000fcc00000010ff */
[----:B------:R-:W1:Y:S01]  /*97e0*/  MUFU.EX2 R66, R66 ;  /* 0x0000004200427308 */ /* 0x000e620000000800 */
[C---:B--2---:R-:W-:Y:S01]  /*97f0*/  FADD.FTZ R15, R171.reuse, R20 ;  /* 0x00000014ab0f7221 */ /* 0x044fe20000010000 */
[----:B------:R-:W-:-:S06]  /*9800*/  F2FP.BF16.F32.PACK_AB R171, R171, R62 ;  /* 0x0000003eabab723e */ /* 0x000fcc00000010ff */
[----:B------:R-:W2:Y:S01]  /*9810*/  MUFU.EX2 R29, R106 ;  /* 0x0000006a001d7308 */ /* 0x000ea20000000800 */
[----:B0-----:R-:W-:-:S07]  /*9820*/  FADD.FTZ R24, R104, R21 ;  /* 0x0000001568187221 */ /* 0x001fce0000010000 */
[----:B------:R-:W0:Y:S01]  /*9830*/  MUFU.EX2 R173, R68 ;  /* 0x0000004400ad7308 */ /* 0x000e220000000800 */
[----:B-1----:R-:W-:-:S07]  /*9840*/  FADD.FTZ R20, R66, R15 ;  /* 0x0000000f42147221 */ /* 0x002fce0000010000 */
[----:B------:R-:W1:Y:S01]  /*9850*/  MUFU.EX2 R108, R108 ;  /* 0x0000006c006c7308 */ /* 0x000e620000000800 */
[C---:B--2---:R-:W-:Y:S01]  /*9860*/  FADD.FTZ R21, R29.reuse, R24 ;  /* 0x000000181d157221 */ /* 0x044fe20000010000 */
[----:B------:R-:W-:-:S06]  /*9870*/  F2FP.BF16.F32.PACK_AB R172, R29, R104 ;  /* 0x000000681dac723e */ /* 0x000fcc00000010ff */
[----:B------:R-:W2:Y:S01]  /*9880*/  MUFU.EX2 R70, R70 ;  /* 0x0000004600467308 */ /* 0x000ea20000000800 */
[C---:B0-----:R-:W-:Y:S01]  /*9890*/  FADD.FTZ R15, R173.reuse, R20 ;  /* 0x00000014ad0f7221 */ /* 0x041fe20000010000 */
[----:B------:R-:W-:-:S06]  /*98a0*/  F2FP.BF16.F32.PACK_AB R173, R173, R66 ;  /* 0x00000042adad723e */ /* 0x000fcc00000010ff */
[----:B------:R-:W0:Y:S01]  /*98b0*/  MUFU.EX2 R31, R31 ;  /* 0x0000001f001f7308 */ /* 0x000e220000000800 */
[----:B-1----:R-:W-:-:S07]  /*98c0*/  FADD.FTZ R24, R108, R21 ;  /* 0x000000156c187221 */ /* 0x002fce0000010000 */
[----:B------:R-:W1:Y:S01]  /*98d0*/  MUFU.EX2 R47, R47 ;  /* 0x0000002f002f7308 */ /* 0x000e620000000800 */
[----:B--2---:R-:W-:Y:S01]  /*98e0*/  FADD.FTZ R20, R70, R15 ;  /* 0x0000000f46147221 */ /* 0x004fe20000010000 */
[C---:B0-----:R-:W-:Y:S01]  /*98f0*/  FADD.FTZ R21, R31.reuse, R24 ;  /* 0x000000181f157221 */ /* 0x041fe20000010000 */
[----:B------:R-:W-:Y:S02]  /*9900*/  F2FP.BF16.F32.PACK_AB R174, R31, R108 ;  /* 0x0000006c1fae723e */ /* 0x000fe400000010ff */
[C---:B-1----:R-:W-:Y:S01]  /*9910*/  FADD.FTZ R20, R47.reuse, R20 ;  /* 0x000000142f147221 */ /* 0x042fe20000010000 */
[----:B------:R-:W-:Y:S01]  /*9920*/  F2FP.BF16.F32.PACK_AB R175, R47, R70 ;  /* 0x000000462faf723e */ /* 0x000fe200000010ff */
[----:B---3--:R-:W-:Y:S06]  /*9930*/  @!P0 BRA `(.L_x_527) ;  /* 0x0000000000048947 */ /* 0x008fec0003800000 */
[----:B------:R-:W-:Y:S01]  /*9940*/  BPT.TRAP 0x1 ;  /* 0x000000040000795c */ /* 0x000fe20000300000 */
.L_x_527:
[----:B------:R0:W1:Y:S01]  /*9950*/  SYNCS.PHASECHK.TRANS64.TRYWAIT P2, [R13+URZ+0x22850], R14 ;  /* 0x0228500e0d0075a7 */ /* 0x000062000804017f */
[----:B------:R-:W-:Y:S05]  /*9960*/  @!P0 BRA `(.L_x_528) ;  /* 0x0000000000048947 */ /* 0x000fea0003800000 */
[----:B------:R-:W-:Y:S01]  /*9970*/  BPT.TRAP 0x1 ;  /* 0x000000040000795c */ /* 0x000fe20000300000 */
.L_x_528:
[----:B------:R-:W-:Y:S04]  /*9980*/  BSSY B0, `(.L_x_529) ;  /* 0x0000004000007945 */ /* 0x000fe80003800000 */
[----:B-1----:R-:W-:Y:S05]  /*9990*/  @P2 BRA `(.L_x_530) ;  /* 0x0000000000082947 */ /* 0x002fea0003800000 */
[----:B------:R-:W1:Y:S02]  /*99a0*/  SYNCS.PHASECHK.TRANS64.TRYWAIT P2, [R13+URZ+0x22850], R14 ;  /* 0x0228500e0d0075a7 */ /* 0x000e64000804017f */
[----:B-1----:R-:W-:Y:S05]  /*99b0*/  @!P2 BRA `(.L_x_531) ;  /* 0x000000b40008a947 */ /* 0x002fea0003800000 */
.L_x_530:
[----:B------:R-:W-:Y:S05]  /*99c0*/  BSYNC B0 ;  /* 0x0000000000007941 */ /* 0x000fea0003800000 */
.L_x_529:
[----:B------:R-:W-:Y:S05]  /*99d0*/  WARPSYNC.ALL ;  /* 0x0000000000007948 */ /* 0x000fea0003800000 */
[----:B------:R-:W-:Y:S01]  /*99e0*/  R2UR UR4, R18 ;  /* 0x00000000120472ca */ /* 0x000fe200000e0000 */
[----:B------:R2:W-:Y:S01]  /*99f0*/  BAR.SYNC.DEFER_BLOCKING R178, 0x100 ;  /* 0x000400b20000751d */ /* 0x0005e20000010000 */
[----:B------:R-:W-:Y:S01]  /*9a00*/  IMAD.MOV.U32 R15, RZ, RZ, 0xc00 ;  /* 0x00000c00ff0f7424 */ /* 0x000fe200078e00ff */
[----:B------:R-:W-:Y:S01]  /*9a10*/  ISETP.GE.AND P2, PT, R176, 0x61, PT ;  /* 0x00000061b000780c */ /* 0x000fe20003f46270 */
[----:B01----:R-:W-:-:S03]  /*9a20*/  @!P1 VIADD R13, R13, 0x22860 ;  /* 0x000228600d0d9836 */ /* 0x003fc60000000000 */
[----:B------:R-:W-:Y:S02]  /*9a30*/  ULDC UR46, c[0x0][0x988] ;  /* 0x00026200002e7ab9 */ /* 0x000fe40000000800 */
[----:B------:R-:W-:-:S04]  /*9a40*/  @!P1 PRMT R13, RZ, 0x654, R13 ;  /* 0x00000654ff0d9816 */ /* 0x000fc8000000000d */
[----:B------:R-:W-:-:S04]  /*9a50*/  UIADD3 UR4, UR4, 0x400, URZ ;  /* 0x0000040004047890 */ /* 0x000fc8000fffe03f */
[----:B------:R-:W-:-:S04]  /*9a60*/  USHF.R.U32.HI UR4, URZ, 0x4, UR4 ;  /* 0x000000043f047899 */ /* 0x000fc80008011604 */
[----:B------:R-:W-:-:S04]  /*9a70*/  ULOP3.LUT UR4, UR4, 0x3fff, URZ, 0xc0, !UPT ;  /* 0x00003fff04047892 */ /* 0x000fc8000f8ec03f */
[----:B------:R-:W-:Y:S01]  /*9a80*/  ULOP3.LUT UR37, UR4, 0x3000000, URZ, 0xfc, !UPT ;  /* 0x0300000004257892 */ /* 0x000fe2000f8efc3f */
[----:B------:R-:W-:-:S05]  /*9a90*/  WARPGROUP.ARRIVE ;  /* 0x00000000000079c5 */ /* 0x000fca0000000000 */
[----:B------:R-:W-:Y:S02]  /*9aa0*/  IMAD R14, R22, R15, UR37 ;  /* 0x00000025160e7e24 */ /* 0x000fe4000f8e020f */
[----:B------:R-:W-:-:S03]  /*9ab0*/  IMAD.MOV.U32 R15, RZ, RZ, 0x40000040 ;  /* 0x40000040ff0f7424 */ /* 0x000fc600078e00ff */
[----:B------:R-:W-:Y:S02]  /*9ac0*/  R2UR UR6, R14 ;  /* 0x000000000e0672ca */ /* 0x000fe400000e0000 */
[----:B------:R-:W-:Y:S01]  /*9ad0*/  R2UR UR7, R15 ;  /* 0x000000000f0772ca */ /* 0x000fe200000e0000 */
[----:B------:R-:W-:-:S12]  /*9ae0*/  IMAD.MOV.U32 R15, RZ, RZ, 0x40000040 ;  /* 0x40000040ff0f7424 */ /* 0x000fd800078e00ff */
[----:B------:R-:W-:Y:S03]  /*9af0*/  HGMMA.64x256x16.F32.BF16 R24, R152, gdesc[UR4].tnspB, RZ, !UPT, gsb0 ;  /* 0x43e0000498187df0 */ /* 0x000fe6000c0018ff */
[----:B------:R-:W-:Y:S02]  /*9b00*/  WARPGROUP.DEPBAR.LE gsb0, 0x0 ;  /* 0x00008000000079c5 */ /* 0x000fe40000010000 */
[----:B------:R-:W-:Y:S01]  /*9b10*/  VIADD R152, R14, 0x80 ;  /* 0x000000800e987836 */ /* 0x000fe20000000000 */
[----:B------:R-:W-:Y:S01]  /*9b20*/  WARPGROUP.ARRIVE ;  /* 0x00000000000079c5 */ /* 0x000fe20000000000 */
[----:B------:R-:W-:-:S03]  /*9b30*/  IMAD.MOV.U32 R153, RZ, RZ, 0x40000040 ;  /* 0x40000040ff997424 */ /* 0x000fc600078e00ff */
[----:B------:R-:W-:Y:S01]  /*9b40*/  R2UR UR6, R152 ;  /* 0x00000000980672ca */ /* 0x000fe200000e0000 */
[----:B------:R-:W-:Y:S01]  /*9b50*/  VIADD R152, R14, 0x100 ;  /* 0x000001000e987836 */ /* 0x000fe20000000000 */
[----:B------:R-:W-:Y:S01]  /*9b60*/  R2UR UR7, R153 ;  /* 0x00000000990772ca */ /* 0x000fe200000e0000 */
[----:B------:R-:W-:-:S15]  /*9b70*/  IMAD.MOV.U32 R153, RZ, RZ, 0x40000040 ;  /* 0x40000040ff997424 */ /* 0x000fde00078e00ff */
[----:B------:R-:W-:Y:S01]  /*9b80*/  HGMMA.64x256x16.F32.BF16 R24, R156, gdesc[UR4].tnspB, R24, gsb0 ;  /* 0x43e000049c187df0 */ /* 0x000fe20008001818 */
[----:B------:R-:W-:Y:S01]  /*9b90*/  R2UR UR6, R152 ;  /* 0x00000000980672ca */ /* 0x000fe200000e0000 */
[----:B------:R-:W-:Y:S01]  /*9ba0*/  VIADD R152, R14, 0x180 ;  /* 0x000001800e987836 */ /* 0x000fe20000000000 */
[----:B------:R-:W-:Y:S01]  /*9bb0*/  R2UR UR7, R153 ;  /* 0x00000000990772ca */ /* 0x000fe200000e0000 */
[----:B------:R-:W-:Y:S01]  /*9bc0*/  IMAD.MOV.U32 R153, RZ, RZ, 0x40000040 ;  /* 0x40000040ff997424 */ /* 0x000fe200078e00ff */
[----:B------:R-:W-:Y:S02]  /*9bd0*/  WARPGROUP.DEPBAR.LE gsb0, 0x0 ;  /* 0x00008000000079c5 */ /* 0x000fe40000010000 */
[----:B------:R-:W-:-:S15]  /*9be0*/  WARPGROUP.ARRIVE ;  /* 0x00000000000079c5 */ /* 0x000fde0000000000 */
[----:B------:R-:W-:-:S06]  /*9bf0*/  NOP ;  /* 0x0000000000007918 */ /* 0x000fcc0000000000 */
[----:B------:R-:W-:Y:S01]  /*9c00*/  HGMMA.64x256x16.F32.BF16 R24, R160, gdesc[UR4].tnspB, R24, gsb0 ;  /* 0x43e00004a0187df0 */ /* 0x000fe20008001818 */
[----:B------:R-:W-:Y:S01]  /*9c10*/  R2UR UR6, R152 ;  /* 0x00000000980672ca */ /* 0x000fe200000e0000 */
[C---:B------:R-:W-:Y:S01]  /*9c20*/  VIADD R152, R14.reuse, 0x200 ;  /* 0x000002000e987836 */ /* 0x040fe20000000000 */
[----:B------:R-:W-:Y:S01]  /*9c30*/  R2UR UR7, R153 ;  /* 0x00000000990772ca */ /* 0x000fe200000e0000 */
[----:B------:R-:W-:Y:S02]  /*9c40*/  IMAD.MOV.U32 R153, RZ, RZ, 0x40000040 ;  /* 0x40000040ff997424 */ /* 0x000fe400078e00ff */
[----:B------:R-:W-:Y:S01]  /*9c50*/  VIADD R14, R14, 0x280 ;  /* 0x000002800e0e7836 */ /* 0x000fe20000000000 */
[----:B------:R-:W-:Y:S02]  /*9c60*/  WARPGROUP.DEPBAR.LE gsb0, 0x0 ;  /* 0x00008000000079c5 */ /* 0x000fe40000010000 */
[----:B------:R-:W-:-:S15]  /*9c70*/  WARPGROUP.ARRIVE ;  /* 0x00000000000079c5 */ /* 0x000fde0000000000 */
[----:B------:R-:W-:-:S04]  /*9c80*/  NOP ;  /* 0x0000000000007918 */ /* 0x000fc80000000000 */
[----:B------:R-:W-:Y:S01]  /*9c90*/  HGMMA.64x256x16.F32.BF16 R24, R164, gdesc[UR4].tnspB, R24, gsb0 ;  /* 0x43e00004a4187df0 */ /* 0x000fe20008001818 */
[----:B------:R-:W-:Y:S02]  /*9ca0*/  R2UR UR6, R152 ;  /* 0x00000000980672ca */ /* 0x000fe400000e0000 */
[----:B------:R-:W-:Y:S01]  /*9cb0*/  R2UR UR7, R153 ;  /* 0x00000000990772ca */ /* 0x000fe200000e0000 */
[----:B------:R-:W-:Y:S02]  /*9cc0*/  WARPGROUP.DEPBAR.LE gsb0, 0x0 ;  /* 0x00008000000079c5 */ /* 0x000fe40000010000 */
[----:B------:R-:W-:-:S15]  /*9cd0*/  WARPGROUP.ARRIVE ;  /* 0x00000000000079c5 */ /* 0x000fde0000000000 */
[----:B------:R-:W-:-:S07]  /*9ce0*/  NOP ;  /* 0x0000000000007918 */ /* 0x000fce0000000000 */
[----:B------:R-:W-:Y:S01]  /*9cf0*/  HGMMA.64x256x16.F32.BF16 R24, R168, gdesc[UR4].tnspB, R24, gsb0 ;  /* 0x43e00004a8187df0 */ /* 0x000fe20008001818 */
[----:B------:R-:W-:Y:S02]  /*9d00*/  R2UR UR6, R14 ;  /* 0x000000000e0672ca */ /* 0x000fe400000e0000 */
[----:B------:R-:W-:Y:S01]  /*9d10*/  R2UR UR7, R15 ;  /* 0x000000000f0772ca */ /* 0x000fe200000e0000 */
[----:B------:R-:W-:Y:S02]  /*9d20*/  WARPGROUP.DEPBAR.LE gsb0, 0x0 ;  /* 0x00008000000079c5 */ /* 0x000fe40000010000 */
[----:B------:R-:W-:-:S15]  /*9d30*/  WARPGROUP.ARRIVE ;  /* 0x00000000000079c5 */ /* 0x000fde0000000000 */
[----:B------:R-:W-:-:S07]  /*9d40*/  NOP ;  /* 0x0000000000007918 */ /* 0x000fce0000000000 */
[----:B------:R-:W-:Y:S03]  /*9d50*/  HGMMA.64x256x16.F32.BF16 R24, R172, gdesc[UR4].tnspB, R24, gsb0 ;  /* 0x43e00004ac187df0 */ /* 0x000fe60008001818 */
[----:B------:R-:W-:Y:S02]  /*9d60*/  WARPGROUP.DEPBAR.LE gsb0, 0x0 ;  /* 0x00008000000079c5 */ /* 0x000fe40000010000 */
[----:B------:R2:W-:Y:S01]  /*9d70*/  @!P1 SYNCS.ARRIVE.TRANS64.RED.A1T0 RZ, [R13+URZ], RZ ;  /* 0x000000ff0dff99a7 */ /* 0x0005e2000810043f */
[----:B------:R-:W-:Y:S05]  /*9d80*/  @!P2 BRA `(.L_x_532) ;  /* 0x0000001c00b8a947 */ /* 0x000fea0003800000 */
[----:B------:R-:W-:Y:S02]  /*9d90*/  VIADD R15, R177, 0xfffffffe ;  /* 0xfffffffeb10f7836 */ /* 0x000fe40000000000 */
[----:B------:R-:W-:Y:S02]  /*9da0*/  IMAD.MOV.U32 R222, RZ, RZ, R180 ;  /* 0x000000ffffde7224 */ /* 0x000fe400078e00b4 */
[----:B------:R-:W-:-:S07]  /*9db0*/  IMAD.MOV.U32 R223, RZ, RZ, R12 ;  /* 0x000000ffffdf7224 */ /* 0x000fce00078e000c */
.L_x_542:
[----:B------:R-:W-:Y:S01]  /*9dc0*/  VIADD R22, R22, 0x1 ;  /* 0x0000000116167836 */ /* 0x000fe20000000000 */
[----:B------:R-:W-:Y:S05]  /*9dd0*/  YIELD ;  /* 0x0000000000007946 */ /* 0x000fea0003800000 */
[----:B------:R-:W-:Y:S02]  /*9de0*/  ISETP.NE.AND P3, PT, R22, 0x2, PT ;  /* 0x000000021600780c */ /* 0x000fe40003f65270 */
[C---:B------:R-:W-:Y:S01]  /*9df0*/  ISETP.GT.AND P2, PT, R15.reuse, RZ, PT ;  /* 0x000000ff0f00720c */ /* 0x040fe20003f44270 */
[----:B------:R-:W-:Y:S01]  /*9e00*/  VIADD R15, R15, 0xffffffff ;  /* 0xffffffff0f0f7836 */ /* 0x000fe20000000000 */
[----:B------:R-:W-:-:S02]  /*9e10*/  SEL R3, RZ, 0x1, P3 ;  /* 0x00000001ff037807 */ /* 0x000fc40001800000 */
[----:B------:R-:W-:Y:S02]  /*9e20*/  SEL R22, R22, RZ, P3 ;  /* 0x000000ff16167207 */ /* 0x000fe40001800000 */
[----:B------:R-:W-:Y:S01]  /*9e30*/  LOP3.LUT R200, R200, R3, RZ, 0x3c, !PT ;  /* 0x00000003c8c87212 */ /* 0x000fe200078e3cff */
[----:B0-----:R-:W-:Y:S06]  /*9e40*/  @!P0 BRA `(.L_x_533) ;  /* 0x0000000000048947 */ /* 0x001fec0003800000 */
[----:B------:R-:W-:Y:S01]  /*9e50*/  BPT.TRAP 0x1 ;  /* 0x000000040000795c */ /* 0x000fe20000300000 */
.L_x_533:
[----:B------:R-:W-:Y:S01]  /*9e60*/  IMAD R14, R22, 0x8, R18 ;  /* 0x00000008160e7824 */ /* 0x000fe200078e0212 */
[----:B--2---:R-:W-:-:S04]  /*9e70*/  SHF.L.U32 R13, R200, 0x1f, RZ ;  /* 0x0000001fc80d7819 */ /* 0x004fc800000006ff */
[----:B------:R0:W1:Y:S01]  /*9e80*/  SYNCS.PHASECHK.TRANS64.TRYWAIT P3, [R14+URZ+0x22830], R13 ;  /* 0x0228300d0e0075a7 */ /* 0x000062000806017f */
[----:B------:R-:W-:Y:S05]  /*9e90*/  @!P0 BRA `(.L_x_534) ;  /* 0x0000000000048947 */ /* 0x000fea0003800000 */
[----:B------:R-:W-:Y:S01]  /*9ea0*/  BPT.TRAP 0x1 ;  /* 0x000000040000795c */ /* 0x000fe20000300000 */
.L_x_534:
[----:B------:R-:W-:Y:S02]  /*9eb0*/  IMAD R214, R22, 0x300, R0 ;  /* 0x0000030016d67824 */ /* 0x000fe400078e0200 */
[----:B------:R-:W-:Y:S01]  /*9ec0*/  IMAD.MOV.U32 R215, RZ, RZ, 0x40000040 ;  /* 0x40000040ffd77424 */ /* 0x000fe200078e00ff */
[----:B-1----:R-:W-:Y:S06]  /*9ed0*/  @P3 BRA `(.L_x_535) ;  /* 0x0000000000083947 */ /* 0x002fec0003800000 */
[----:B------:R-:W1:Y:S02]  /*9ee0*/  SYNCS.PHASECHK.TRANS64.TRYWAIT P3, [R14+URZ+0x22830], R13 ;  /* 0x0228300d0e0075a7 */ /* 0x000e64000806017f */
[----:B-1----:R-:W-:Y:S05]  /*9ef0*/  @!P3 BRA `(.L_x_536) ;  /* 0x000000ac00ccb947 */ /* 0x002fea0003800000 */
.L_x_535:
[----:B------:R-:W-:Y:S05]  /*9f00*/  WARPSYNC.ALL ;  /* 0x0000000000007948 */ /* 0x000fea0003800000 */
[C---:B------:R-:W-:Y:S01]  /*9f10*/  R2UR UR6, R214.reuse ;  /* 0x00000000d60672ca */ /* 0x040fe200000e0000 */
[----:B------:R-:W-:Y:S01]  /*9f20*/  WARPGROUP.ARRIVE ;  /* 0x00000000000079c5 */ /* 0x000fe20000000000 */
[----:B------:R-:W-:Y:S01]  /*9f30*/  R2UR UR7, R215 ;  /* 0x00000000d70772ca */ /* 0x000fe200000e0000 */
[----:B------:R-:W-:Y:S01]  /*9f40*/  VIADD R216, R214, 0x2 ;  /* 0x00000002d6d87836 */ /* 0x000fe20000000000 */
[----:B------:R-:W-:Y:S01]  /*9f50*/  R2UR UR4, R4 ;  /* 0x00000000040472ca */ /* 0x000fe200000e0000 */
[----:B------:R-:W-:Y:S01]  /*9f60*/  IMAD.MOV.U32 R217, RZ, RZ, 0x40000040 ;  /* 0x40000040ffd97424 */ /* 0x000fe200078e00ff */
[----:B------:R-:W-:Y:S01]  /*9f70*/  R2UR UR5, R5 ;  /* 0x00000000050572ca */ /* 0x000fe200000e0000 */
[----:B------:R-:W-:Y:S01]  /*9f80*/  IMAD.MOV.U32 R215, RZ, RZ, 0x40000040 ;  /* 0x40000040ffd77424 */ /* 0x000fe200078e00ff */
[----:B------:R-:W2:Y:S11]  /*9f90*/  S2R R226, SR_TID.X ;  /* 0x0000000000e27919 */ /* 0x000eb60000002100 */
[----:B------:R-:W-:Y:S01]  /*9fa0*/  HGMMA.64x96x16.F32.BF16 R152, gdesc[UR4], RZ, !UPT, gsb0 ;  /* 0x01600000049879f0 */ /* 0x000fe2000c0018ff */
[----:B------:R-:W-:Y:S01]  /*9fb0*/  R2UR UR6, R216 ;  /* 0x00000000d80672ca */ /* 0x000fe200000e0000 */
[----:B------:R-:W-:Y:S01]  /*9fc0*/  VIADD R216, R214, 0x4 ;  /* 0x00000004d6d87836 */ /* 0x000fe20000000000 */
[----:B------:R-:W-:Y:S01]  /*9fd0*/  R2UR UR7, R217 ;  /* 0x00000000d90772ca */ /* 0x000fe200000e0000 */
[----:B------:R-:W-:Y:S01]  /*9fe0*/  IMAD.MOV.U32 R217, RZ, RZ, 0x40000040 ;  /* 0x40000040ffd97424 */ /* 0x000fe200078e00ff */
[----:B------:R-:W-:Y:S01]  /*9ff0*/  R2UR UR4, R10 ;  /* 0x000000000a0472ca */ /* 0x000fe200000e0000 */
[----:B------:R-:W-:Y:S01]  /*a000*/  VIADD R214, R214, 0x6 ;  /* 0x00000006d6d67836 */ /* 0x000fe20000000000 */
[----:B------:R-:W-:Y:S01]  /*a010*/  R2UR UR5, R11 ;  /* 0x000000000b0572ca */ /* 0x000fe200000e0000 */
[----:B------:R-:W-:-:S02]  /*a020*/  WARPGROUP.DEPBAR.LE gsb0, 0x0 ;  /* 0x00008000000079c5 */ /* 0x000fc40000010000 */
[----:B------:R-:W-:-:S10]  /*a030*/  WARPGROUP.ARRIVE ;  /* 0x00000000000079c5 */ /* 0x000fd40000000000 */
        /* <DEDUP_REMOVED lines=14> */
[----:B------:R-:W-:Y:S03]  /*a120*/  HGMMA.64x96x16.F32.BF16 R152, gdesc[UR4], R152, gsb0 ;  /* 0x01600000049879f0 */ /* 0x000fe60008001898 */
[----:B------:R-:W-:Y:S02]  /*a130*/  WARPGROUP.DEPBAR.LE gsb0, 0x0 ;  /* 0x00008000000079c5 */ /* 0x000fe40000010000 */
[----:B------:R-:W-:Y:S02]  /*a140*/  FMNMX.FTZ R12, R152, R223, !PT ;  /* 0x000000df980c7209 */ /* 0x000fe40007810000 */
        /* <DEDUP_REMOVED lines=22> */
[----:B------:R-:W-:Y:S01]  /*a2b0*/  FMNMX.FTZ R12, R196, R3, !PT ;  /* 0x00000003c40c7209 */ /* 0x000fe20007810000 */
[----:B------:R-:W-:-:S03]  /*a2c0*/  IMAD.U32 R3, RZ, RZ, UR46 ;  /* 0x0000002eff037e24 */ /* 0x000fc6000f8e00ff */
[----:B------:R-:W-:-:S05]  /*a2d0*/  FMNMX.FTZ R215, R197, R12, !PT ;  /* 0x0000000cc5d77209 */ /* 0x000fca0007810000 */
[----:B------:R-:W3:Y:S02]  /*a2e0*/  SHFL.BFLY PT, R12, R215, 0x2, 0x1f ;  /* 0x0c401f00d70c7f89 */ /* 0x000ee400000e0000 */
[----:B---3--:R-:W-:Y:S02]  /*a2f0*/  FMNMX.FTZ R217, R215, R12, !PT ;  /* 0x0000000cd7d97209 */ /* 0x008fe40007810000 */
[----:B------:R-:W-:-:S03]  /*a300*/  FMNMX.FTZ R215, R155, R224, !PT ;  /* 0x000000e09bd77209 */ /* 0x000fc60007810000 */
[----:B------:R-:W3:Y:S01]  /*a310*/  SHFL.BFLY PT, R12, R217, 0x1, 0x1f ;  /* 0x0c201f00d90c7f89 */ /* 0x000ee200000e0000 */
[----:B------:R-:W-:-:S04]  /*a320*/  FMNMX.FTZ R224, R158, R215, !PT ;  /* 0x000000d79ee07209 */ /* 0x000fc80007810000 */
[----:B------:R-:W-:-:S04]  /*a330*/  FMNMX.FTZ R215, R159, R224, !PT ;  /* 0x000000e09fd77209 */ /* 0x000fc80007810000 */
[----:B------:R-:W-:-:S04]  /*a340*/  FMNMX.FTZ R224, R162, R215, !PT ;  /* 0x000000d7a2e07209 */ /* 0x000fc80007810000 */
[----:B------:R-:W-:-:S04]  /*a350*/  FMNMX.FTZ R215, R163, R224, !PT ;  /* 0x000000e0a3d77209 */ /* 0x000fc80007810000 */
[----:B------:R-:W-:-:S04]  /*a360*/  FMNMX.FTZ R224, R166, R215, !PT ;  /* 0x000000d7a6e07209 */ /* 0x000fc80007810000 */
[----:B------:R-:W-:Y:S02]  /*a370*/  FMNMX.FTZ R215, R167, R224, !PT ;  /* 0x000000e0a7d77209 */ /* 0x000fe40007810000 */
[----:B---3--:R-:W-:Y:S02]  /*a380*/  FMNMX.FTZ R12, R217, R12, !PT ;  /* 0x0000000cd90c7209 */ /* 0x008fe40007810000 */
[----:B------:R-:W-:-:S03]  /*a390*/  FMNMX.FTZ R224, R170, R215, !PT ;  /* 0x000000d7aae07209 */ /* 0x000fc60007810000 */
[C---:B------:R-:W-:Y:S01]  /*a3a0*/  FADD.FTZ R214, -R12.reuse, R223 ;  /* 0x000000df0cd67221 */ /* 0x040fe20000010100 */
[----:B------:R-:W-:Y:S01]  /*a3b0*/  FMNMX.FTZ R215, R171, R224, !PT ;  /* 0x000000e0abd77209 */ /* 0x000fe20007810000 */
[-C--:B------:R-:W-:Y:S02]  /*a3c0*/  FMUL.FTZ R216, R12, R3.reuse ;  /* 0x000000030cd87220 */ /* 0x080fe40000410000 */
[----:B------:R-:W-:Y:S01]  /*a3d0*/  FMUL.FTZ R214, R214, R3 ;  /* 0x00000003d6d67220 */ /* 0x000fe20000410000 */
[----:B------:R-:W-:Y:S01]  /*a3e0*/  FMNMX.FTZ R224, R174, R215, !PT ;  /* 0x000000d7aee07209 */ /* 0x000fe20007810000 */
[-CC-:B------:R-:W-:Y:S01]  /*a3f0*/  FFMA.FTZ R217, R181, R3.reuse, -R216.reuse ;  /* 0x00000003b5d97223 */ /* 0x180fe200000108d8 */
[-CC-:B------:R-:W-:Y:S01]  /*a400*/  FFMA.FTZ R152, R152, R3.reuse, -R216.reuse ;  /* 0x0000000398987223 */ /* 0x180fe200000108d8 */
[-CC-:B------:R-:W-:Y:S01]  /*a410*/  FFMA.FTZ R153, R153, R3.reuse, -R216.reuse ;  /* 0x0000000399997223 */ /* 0x180fe200000108d8 */
[----:B------:R-:W-:Y:S01]  /*a420*/  FMNMX.FTZ R215, R175, R224, !PT ;  /* 0x000000e0afd77209 */ /* 0x000fe20007810000 */
[-CC-:B------:R-:W-:Y:S01]  /*a430*/  FFMA.FTZ R156, R156, R3.reuse, -R216.reuse ;  /* 0x000000039c9c7223 */ /* 0x180fe200000108d8 */
[-CC-:B------:R-:W-:Y:S01]  /*a440*/  FFMA.FTZ R157, R157, R3.reuse, -R216.reuse ;  /* 0x000000039d9d7223 */ /* 0x180fe200000108d8 */
[--C-:B------:R-:W-:Y:S01]  /*a450*/  FFMA.FTZ R160, R160, R3, -R216.reuse ;  /* 0x00000003a0a07223 */ /* 0x100fe200000108d8 */
        /* <DEDUP_REMOVED lines=21> */
[----:B------:R-:W-:Y:S01]  /*a5b0*/  FFMA.FTZ R196, R196, R3, -R216 ;  /* 0x00000003c4c47223 */ /* 0x000fe200000108d8 */
[----:B------:R-:W3:Y:S02]  /*a5c0*/  MUFU.EX2 R214, R214 ;  /* 0x000000d600d67308 */ /* 0x000ee40000000800 */
[----:B------:R-:W-:-:S04]  /*a5d0*/  FMNMX.FTZ R224, R190, R215, !PT ;  /* 0x000000d7bee07209 */ /* 0x000fc80007810000 */
[----:B------:R-:W-:Y:S02]  /*a5e0*/  FMNMX.FTZ R215, R191, R224, !PT ;  /* 0x000000e0bfd77209 */ /* 0x000fe40007810000 */
[----:B------:R-:W4:Y:S02]  /*a5f0*/  MUFU.EX2 R152, R152 ;  /* 0x0000009800987308 */ /* 0x000f240000000800 */
[----:B------:R-:W-:-:S04]  /*a600*/  FMNMX.FTZ R224, R194, R215, !PT ;  /* 0x000000d7c2e07209 */ /* 0x000fc80007810000 */
[----:B------:R-:W-:Y:S02]  /*a610*/  FMNMX.FTZ R215, R195, R224, !PT ;  /* 0x000000e0c3d77209 */ /* 0x000fe40007810000 */
[----:B------:R-:W5:Y:S01]  /*a620*/  MUFU.EX2 R153, R153 ;  /* 0x0000009900997308 */ /* 0x000f620000000800 */
[-C--:B---3--:R-:W-:Y:S01]  /*a630*/  FMUL.FTZ R24, R24, R214.reuse ;  /* 0x000000d618187220 */ /* 0x088fe20000410000 */
[----:B------:R-:W-:Y:S01]  /*a640*/  FMNMX.FTZ R224, R198, R215, !PT ;  /* 0x000000d7c6e07209 */ /* 0x000fe20007810000 */
[-CC-:B------:R-:W-:Y:S01]  /*a650*/  FFMA.FTZ R215, R180, R3.reuse, -R216.reuse ;  /* 0x00000003b4d77223 */ /* 0x180fe200000108d8 */
[-C--:B------:R-:W-:Y:S01]  /*a660*/  FFMA.FTZ R216, R197, R3.reuse, -R216 ;  /* 0x00000003c5d87223 */ /* 0x080fe200000108d8 */
[----:B------:R-:W-:Y:S01]  /*a670*/  FMUL.FTZ R25, R25, R214 ;  /* 0x000000d619197220 */ /* 0x000fe20000410000 */
[----:B------:R-:W-:Y:S01]  /*a680*/  FMNMX.FTZ R223, R199, R224, !PT ;  /* 0x000000e0c7df7209 */ /* 0x000fe20007810000 */
[-C--:B------:R-:W-:Y:S01]  /*a690*/  FMUL.FTZ R28, R28, R214.reuse ;  /* 0x000000d61c1c7220 */ /* 0x080fe20000410000 */
[----:B------:R-:W-:Y:S01]  /*a6a0*/  MUFU.EX2 R156, R156 ;  /* 0x0000009c009c7308 */ /* 0x000fe20000000800 */
[-C--:B------:R-:W-:Y:S01]  /*a6b0*/  FMUL.FTZ R29, R29, R214.reuse ;  /* 0x000000d61d1d7220 */ /* 0x080fe20000410000 */
[-C--:B------:R-:W-:Y:S01]  /*a6c0*/  FMUL.FTZ R32, R32, R214.reuse ;  /* 0x000000d620207220 */ /* 0x080fe20000410000 */
[----:B------:R-:W3:Y:S01]  /*a6d0*/  SHFL.BFLY PT, R224, R223, 0x2, 0x1f ;  /* 0x0c401f00dfe07f89 */ /* 0x000ee200000e0000 */
        /* <DEDUP_REMOVED lines=23> */
[----:B---3--:R-:W-:Y:S01]  /*a850*/  FMNMX.FTZ R181, R223, R224, !PT ;  /* 0x000000e0dfb57209 */ /* 0x008fe20007810000 */
[-C--:B------:R-:W-:Y:S01]  /*a860*/  FMUL.FTZ R73, R73, R214.reuse ;  /* 0x000000d649497220 */ /* 0x080fe20000410000 */
[-C--:B------:R-:W-:Y:S01]  /*a870*/  FMUL.FTZ R76, R76, R214.reuse ;  /* 0x000000d64c4c7220 */ /* 0x080fe20000410000 */
[-C--:B------:R-:W-:Y:S01]  /*a880*/  FMUL.FTZ R77, R77, R214.reuse ;  /* 0x000000d64d4d7220 */ /* 0x080fe20000410000 */
[-C--:B------:R-:W-:Y:S01]  /*a890*/  FMUL.FTZ R80, R80, R214.reuse ;  /* 0x000000d650507220 */ /* 0x080fe20000410000 */
[----:B------:R-:W3:Y:S01]  /*a8a0*/  SHFL.BFLY PT, R180, R181, 0x1, 0x1f ;  /* 0x0c201f00b5b47f89 */ /* 0x000ee200000e0000 */
        /* <DEDUP_REMOVED lines=23> */
[----:B---3--:R-:W-:Y:S01]  /*aa20*/  FMNMX.FTZ R180, R181, R180, !PT ;  /* 0x000000b4b5b47209 */ /* 0x008fe20007810000 */
[----:B------:R-:W-:Y:S01]  /*aa30*/  MUFU.EX2 R169, R169 ;  /* 0x000000a900a97308 */ /* 0x000fe20000000800 */
[----:B--2---:R-:W-:Y:S01]  /*aa40*/  SHF.R.U32.HI R181, RZ, 0x7, R226 ;  /* 0x00000007ffb57819 */ /* 0x004fe200000116e2 */
[-C--:B------:R-:W-:Y:S01]  /*aa50*/  FMUL.FTZ R121, R121, R214.reuse ;  /* 0x000000d679797220 */ /* 0x080fe20000410000 */
[-C--:B------:R-:W-:Y:S01]  /*aa60*/  FMUL.FTZ R124, R124, R214.reuse ;  /* 0x000000d67c7c7220 */ /* 0x080fe20000410000 */
[C---:B------:R-:W-:Y:S01]  /*aa70*/  FADD.FTZ R222, -R180.reuse, R222 ;  /* 0x000000deb4de7221 */ /* 0x040fe20000010100 */
[-C--:B------:R-:W-:Y:S01]  /*aa80*/  FMUL.FTZ R228, R180, R3.reuse ;  /* 0x00000003b4e47220 */ /* 0x080fe20000410000 */
[----:B------:R-:W-:Y:S01]  /*aa90*/  IADD3 R181, -R181, 0xb, RZ ;  /* 0x0000000bb5b57810 */ /* 0x000fe20007ffe1ff */
[----:B------:R-:W-:Y:S01]  /*aaa0*/  FMUL.FTZ R125, R125, R214 ;  /* 0x000000d67d7d7220 */ /* 0x000fe20000410000 */
[-C--:B------:R-:W-:Y:S01]  /*aab0*/  FMUL.FTZ R197, R222, R3.reuse ;  /* 0x00000003dec57220 */ /* 0x080fe20000410000 */
[-CC-:B------:R-:W-:Y:S01]  /*aac0*/  FFMA.FTZ R222, R154, R3.reuse, -R228.reuse ;  /* 0x000000039ade7223 */ /* 0x180fe200000108e4 */
[-CC-:B------:R-:W-:Y:S01]  /*aad0*/  FFMA.FTZ R155, R155, R3.reuse, -R228.reuse ;  /* 0x000000039b9b7223 */ /* 0x180fe200000108e4 */
[-CC-:B------:R-:W-:Y:S01]  /*aae0*/  FFMA.FTZ R223, R158, R3.reuse, -R228.reuse ;  /* 0x000000039edf7223 */ /* 0x180fe200000108e4 */
[-CC-:B------:R-:W-:Y:S01]  /*aaf0*/  FFMA.FTZ R159, R159, R3.reuse, -R228.reuse ;  /* 0x000000039f9f7223 */ /* 0x180fe200000108e4 */
[-CC-:B------:R-:W-:Y:S01]  /*ab00*/  FFMA.FTZ R224, R162, R3.reuse, -R228.reuse ;  /* 0x00000003a2e07223 */ /* 0x180fe200000108e4 */
[----:B------:R-:W-:Y:S01]  /*ab10*/  MUFU.EX2 R197, R197 ;  /* 0x000000c500c57308 */ /* 0x000fe20000000800 */
[-CC-:B------:R-:W-:Y:S01]  /*ab20*/  FFMA.FTZ R163, R163, R3.reuse, -R228.reuse ;  /* 0x00000003a3a37223 */ /* 0x180fe200000108e4 */
[----:B------:R-:W-:Y:S01]  /*ab30*/  FFMA.FTZ R162, R182, R3, -R228 ;  /* 0x00000003b6a27223 */ /* 0x000fe200000108e4 */
[----:B----4-:R-:W-:Y:S01]  /*ab40*/  FFMA.FTZ R182, R214, R21, R152 ;  /* 0x00000015d6b67223 */ /* 0x010fe20000010098 */
[-CC-:B------:R-:W-:Y:S01]  /*ab50*/  FFMA.FTZ R225, R166, R3.reuse, -R228.reuse ;  /* 0x00000003a6e17223 */ /* 0x180fe200000108e4 */
[-CC-:B------:R-:W-:Y:S01]  /*ab60*/  FFMA.FTZ R166, R175, R3.reuse, -R228.reuse ;  /* 0x00000003afa67223 */ /* 0x180fe200000108e4 */
[-C--:B------:R-:W-:Y:S01]  /*ab70*/  FFMA.FTZ R167, R167, R3.reuse, -R228 ;  /* 0x00000003a7a77223 */ /* 0x080fe200000108e4 */
[C---:B-----5:R-:W-:Y:S01]  /*ab80*/  FADD.FTZ R21, R153.reuse, R182 ;  /* 0x000000b699157221 */ /* 0x060fe20000010000 */
[----:B------:R-:W2:Y:S01]  /*ab90*/  MUFU.EX2 R222, R222 ;  /* 0x000000de00de7308 */ /* 0x000ea20000000800 */
[-CC-:B------:R-:W-:Y:S01]  /*aba0*/  FFMA.FTZ R236, R170, R3.reuse, -R228.reuse ;  /* 0x00000003aaec7223 */ /* 0x180fe200000108e4 */
[-CC-:B------:R-:W-:Y:S01]  /*abb0*/  FFMA.FTZ R170, R178, R3.reuse, -R228.reuse ;  /* 0x00000003b2aa7223 */ /* 0x180fe200000108e4 */
[----:B------:R-:W-:Y:S01]  /*abc0*/  F2FP.BF16.F32.PACK_AB R152, R153, R152 ;  /* 0x000000989998723e */ /* 0x000fe200000010ff */
[----:B------:R-:W-:Y:S01]  /*abd0*/  FFMA.FTZ R226, R171, R3, -R228 ;  /* 0x00000003abe27223 */ /* 0x000fe200000108e4 */
[----:B------:R-:W-:-:S02]  /*abe0*/  @!P1 VIADD R154, R14, 0x22840 ;  /* 0x000228400e9a9836 */ /* 0x000fc40000000000 */
[-CC-:B------:R-:W-:Y:S01]  /*abf0*/  FFMA.FTZ R174, R174, R3.reuse, -R228.reuse ;  /* 0x00000003aeae7223 */ /* 0x180fe200000108e4 */
[-C--:B------:R-:W-:Y:S01]  /*ac00*/  FFMA.FTZ R158, R183, R3.reuse, -R228 ;  /* 0x00000003b79e7223 */ /* 0x080fe200000108e4 */
[----:B------:R-:W3:Y:S01]  /*ac10*/  MUFU.EX2 R155, R155 ;  /* 0x0000009b009b7308 */ /* 0x000ee20000000800 */
[----:B------:R-:W-:Y:S01]  /*ac20*/  FMUL.FTZ R128, R128, R214 ;  /* 0x000000d680807220 */ /* 0x000fe20000410000 */
[----:B------:R-:W-:Y:S01]  /*ac30*/  @!P1 PRMT R154, RZ, 0x654, R154 ;  /* 0x00000654ff9a9816 */ /* 0x000fe2000000009a */
[----:B------:R4:W-:Y:S06]  /*ac40*/  BAR.ARV R181, 0x100 ;  /* 0x000400b50000751d */ /* 0x0009ec0000002000 */
[----:B------:R-:W5:Y:S01]  /*ac50*/  MUFU.EX2 R223, R223 ;  /* 0x000000df00df7308 */ /* 0x000f620000000800 */
[----:B--2---:R-:W-:Y:S01]  /*ac60*/  FFMA.FTZ R20, R197, R20, R222 ;  /* 0x00000014c5147223 */ /* 0x004fe200000100de */
[----:B------:R2:W-:Y:S01]  /*ac70*/  @!P1 SYNCS.ARRIVE.TRANS64.RED.A1T0 RZ, [R154+URZ], RZ ;  /* 0x000000ff9aff99a7 */ /* 0x0005e2000810043f */
[-C--:B------:R-:W-:Y:S01]  /*ac80*/  FMUL.FTZ R129, R129, R214.reuse ;  /* 0x000000d681817220 */ /* 0x080fe20000410000 */
[-C--:B------:R-:W-:Y:S01]  /*ac90*/  FMUL.FTZ R132, R132, R214.reuse ;  /* 0x000000d684847220 */ /* 0x080fe20000410000 */
[-C--:B------:R-:W-:Y:S01]  /*aca0*/  FMUL.FTZ R133, R133, R214.reuse ;  /* 0x000000d685857220 */ /* 0x080fe20000410000 */
[-C--:B------:R-:W-:Y:S01]  /*acb0*/  FMUL.FTZ R136, R136, R214.reuse ;  /* 0x000000d688887220 */ /* 0x080fe20000410000 */
[-C--:B------:R-:W-:Y:S01]  /*acc0*/  FMUL.FTZ R137, R137, R214.reuse ;  /* 0x000000d689897220 */ /* 0x080fe20000410000 */
[----:B------:R-:W0:Y:S01]  /*acd0*/  MUFU.EX2 R159, R159 ;  /* 0x0000009f009f7308 */ /* 0x000e220000000800 */
[----:B---3--:R-:W-:Y:S01]  /*ace0*/  FADD.FTZ R20, R155, R20 ;  /* 0x000000149b147221 */ /* 0x008fe20000010000 */
[-C--:B--2---:R-:W-:Y:S01]  /*acf0*/  FFMA.FTZ R154, R179, R3.reuse, -R228 ;  /* 0x00000003b39a7223 */ /* 0x084fe200000108e4 */
[-C--:B------:R-:W-:Y:S01]  /*ad00*/  FMUL.FTZ R140, R140, R214.reuse ;  /* 0x000000d68c8c7220 */ /* 0x080fe20000410000 */
[-C--:B------:R-:W-:Y:S01]  /*ad10*/  FMUL.FTZ R141, R141, R214.reuse ;  /* 0x000000d68d8d7220 */ /* 0x080fe20000410000 */
[-C--:B------:R-:W-:Y:S01]  /*ad20*/  FMUL.FTZ R144, R144, R214.reuse ;  /* 0x000000d690907220 */ /* 0x080fe20000410000 */
[-C--:B------:R-:W-:Y:S01]  /*ad30*/  FMUL.FTZ R145, R145, R214.reuse ;  /* 0x000000d691917220 */ /* 0x080fe20000410000 */
[-C--:B------:R-:W-:Y:S01]  /*ad40*/  FMUL.FTZ R148, R148, R214.reuse ;  /* 0x000000d694947220 */ /* 0x080fe20000410000 */
[----:B------:R-:W2:Y:S01]  /*ad50*/  MUFU.EX2 R224, R224 ;  /* 0x000000e000e07308 */ /* 0x000ea20000000800 */
[----:B-----5:R-:W-:Y:S01]  /*ad60*/  FADD.FTZ R20, R223, R20 ;  /* 0x00000014df147221 */ /* 0x020fe20000010000 */
[----:B------:R-:W-:Y:S01]  /*ad70*/  FMUL.FTZ R149, R149, R214 ;  /* 0x000000d695957220 */ /* 0x000fe20000410000 */
[-CC-:B------:R-:W-:Y:S01]  /*ad80*/  FFMA.FTZ R186, R186, R3.reuse, -R228.reuse ;  /* 0x00000003baba7223 */ /* 0x180fe200000108e4 */
[-CC-:B------:R-:W-:Y:S01]  /*ad90*/  FFMA.FTZ R187, R187, R3.reuse, -R228.reuse ;  /* 0x00000003bbbb7223 */ /* 0x180fe200000108e4 */
[-CC-:B------:R-:W-:Y:S01]  /*ada0*/  FFMA.FTZ R190, R190, R3.reuse, -R228.reuse ;  /* 0x00000003bebe7223 */ /* 0x180fe200000108e4 */
[-CC-:B------:R-:W-:Y:S01]  /*adb0*/  FFMA.FTZ R191, R191, R3.reuse, -R228.reuse ;  /* 0x00000003bfbf7223 */ /* 0x180fe200000108e4 */
[-C--:B------:R-:W-:Y:S01]  /*adc0*/  FFMA.FTZ R194, R194, R3.reuse, -R228 ;  /* 0x00000003c2c27223 */ /* 0x080fe200000108e4 */
[----:B------:R-:W3:Y:S01]  /*add0*/  MUFU.EX2 R163, R163 ;  /* 0x000000a300a37308 */ /* 0x000ee20000000800 */
[----:B0-----:R-:W-:Y:S01]  /*ade0*/  FADD.FTZ R153, R159, R20 ;  /* 0x000000149f997221 */ /* 0x001fe20000010000 */
[-CC-:B------:R-:W-:Y:S01]  /*adf0*/  FFMA.FTZ R195, R195, R3.reuse, -R228.reuse ;  /* 0x00000003c3c37223 */ /* 0x180fe200000108e4 */
[-CC-:B------:R-:W-:Y:S01]  /*ae00*/  FFMA.FTZ R198, R198, R3.reuse, -R228.reuse ;  /* 0x00000003c6c67223 */ /* 0x180fe200000108e4 */
[----:B------:R-:W-:Y:S01]  /*ae10*/  FFMA.FTZ R199, R199, R3, -R228 ;  /* 0x00000003c7c77223 */ /* 0x000fe200000108e4 */
[-C--:B------:R-:W-:Y:S01]  /*ae20*/  FMUL.FTZ R26, R26, R197.reuse ;  /* 0x000000c51a1a7220 */ /* 0x080fe20000410000 */
[-C--:B------:R-:W-:Y:S01]  /*ae30*/  FMUL.FTZ R27, R27, R197.reuse ;  /* 0x000000c51b1b7220 */ /* 0x080fe20000410000 */
[-C--:B------:R-:W-:Y:S01]  /*ae40*/  FMUL.FTZ R30, R30, R197.reuse ;  /* 0x000000c51e1e7220 */ /* 0x080fe20000410000 */
[----:B------:R-:W0:Y:S01]  /*ae50*/  MUFU.EX2 R225, R225 ;  /* 0x000000e100e17308 */ /* 0x000e220000000800 */
[----:B--2---:R-:W-:Y:S01]  /*ae60*/  FADD.FTZ R20, R224, R153 ;  /* 0x00000099e0147221 */ /* 0x004fe20000010000 */
[-C--:B------:R-:W-:Y:S01]  /*ae70*/  FMUL.FTZ R31, R31, R197.reuse ;  /* 0x000000c51f1f7220 */ /* 0x080fe20000410000 */
[-C--:B------:R-:W-:Y:S01]  /*ae80*/  FMUL.FTZ R34, R34, R197.reuse ;  /* 0x000000c522227220 */ /* 0x080fe20000410000 */
[-C--:B------:R-:W-:Y:S01]  /*ae90*/  FMUL.FTZ R35, R35, R197.reuse ;  /* 0x000000c523237220 */ /* 0x080fe20000410000 */
[-C--:B------:R-:W-:Y:S01]  /*aea0*/  FMUL.FTZ R38, R38, R197.reuse ;  /* 0x000000c526267220 */ /* 0x080fe20000410000 */
[-C--:B------:R-:W-:Y:S01]  /*aeb0*/  FMUL.FTZ R39, R39, R197.reuse ;  /* 0x000000c527277220 */ /* 0x080fe20000410000 */
[-C--:B------:R-:W-:Y:S01]  /*aec0*/  FMUL.FTZ R42, R42, R197.reuse ;  /* 0x000000c52a2a7220 */ /* 0x080fe20000410000 */
[----:B------:R2:W-:Y:S01]  /*aed0*/  MUFU.EX2 R178, R166 ;  /* 0x000000a600b27308 */ /* 0x0005e20000000800 */
[----:B---3--:R-:W-:Y:S01]  /*aee0*/  FADD.FTZ R20, R163, R20 ;  /* 0x00000014a3147221 */ /* 0x008fe20000010000 */
[-C--:B------:R-:W-:Y:S01]  /*aef0*/  FMUL.FTZ R43, R43, R197.reuse ;  /* 0x000000c52b2b7220 */ /* 0x080fe20000410000 */
[-C--:B------:R-:W-:Y:S01]  /*af00*/  FMUL.FTZ R46, R46, R197.reuse ;  /* 0x000000c52e2e7220 */ /* 0x080fe20000410000 */
[-C--:B------:R-:W-:Y:S01]  /*af10*/  FMUL.FTZ R47, R47, R197.reuse ;  /* 0x000000c52f2f7220 */ /* 0x080fe20000410000 */
[-C--:B------:R-:W-:Y:S01]  /*af20*/  FMUL.FTZ R50, R50, R197.reuse ;  /* 0x000000c532327220 */ /* 0x080fe20000410000 */
[-C--:B------:R-:W-:Y:S01]  /*af30*/  FMUL.FTZ R51, R51, R197.reuse ;  /* 0x000000c533337220 */ /* 0x080fe20000410000 */
[-C--:B------:R-:W-:Y:S01]  /*af40*/  FMUL.FTZ R54, R54, R197.reuse ;  /* 0x000000c536367220 */ /* 0x080fe20000410000 */
[----:B------:R-:W3:Y:S01]  /*af50*/  MUFU.EX2 R167, R167 ;  /* 0x000000a700a77308 */ /* 0x000ee20000000800 */
[----:B--2---:R-:W-:Y:S01]  /*af60*/  FADD.FTZ R166, R156, R21 ;  /* 0x000000159ca67221 */ /* 0x004fe20000010000 */
[----:B0-----:R-:W-:Y:S01]  /*af70*/  FADD.FTZ R20, R225, R20 ;  /* 0x00000014e1147221 */ /* 0x001fe20000010000 */
[-C--:B------:R-:W-:Y:S01]  /*af80*/  FMUL.FTZ R55, R55, R197.reuse ;  /* 0x000000c537377220 */ /* 0x080fe20000410000 */
[-C--:B------:R-:W-:Y:S01]  /*af90*/  FMUL.FTZ R58, R58, R197.reuse ;  /* 0x000000c53a3a7220 */ /* 0x080fe20000410000 */
[----:B------:R-:W-:Y:S01]  /*afa0*/  FADD.FTZ R21, R157, R166 ;  /* 0x000000a69d157221 */ /* 0x000fe20000010000 */
[-C--:B------:R-:W-:Y:S01]  /*afb0*/  FMUL.FTZ R59, R59, R197.reuse ;  /* 0x000000c53b3b7220 */ /* 0x080fe20000410000 */
[-C--:B------:R-:W-:Y:S01]  /*afc0*/  FMUL.FTZ R62, R62, R197.reuse ;  /* 0x000000c53e3e7220 */ /* 0x080fe20000410000 */
[----:B------:R-:W0:Y:S01]  /*afd0*/  MUFU.EX2 R171, R236 ;  /* 0x000000ec00ab7308 */ /* 0x000e220000000800 */
[----:B------:R-:W-:Y:S01]  /*afe0*/  FADD.FTZ R166, R160, R21 ;  /* 0x00000015a0a67221 */ /* 0x000fe20000010000 */
[-C--:B------:R-:W-:Y:S01]  /*aff0*/  FMUL.FTZ R63, R63, R197.reuse ;  /* 0x000000c53f3f7220 */ /* 0x080fe20000410000 */
[-C--:B------:R-:W-:Y:S01]  /*b000*/  FMUL.FTZ R66, R66, R197.reuse ;  /* 0x000000c542427220 */ /* 0x080fe20000410000 */
[-C--:B------:R-:W-:Y:S01]  /*b010*/  FMUL.FTZ R67, R67, R197.reuse ;  /* 0x000000c543437220 */ /* 0x080fe20000410000 */
[----:B------:R-:W-:Y:S01]  /*b020*/  FADD.FTZ R21, R161, R166 ;  /* 0x000000a6a1157221 */ /* 0x000fe20000010000 */
[-C--:B------:R-:W-:Y:S01]  /*b030*/  FMUL.FTZ R70, R70, R197.reuse ;  /* 0x000000c546467220 */ /* 0x080fe20000410000 */
[-C--:B------:R-:W-:Y:S01]  /*b040*/  FMUL.FTZ R71, R71, R197.reuse ;  /* 0x000000c547477220 */ /* 0x080fe20000410000 */
[----:B------:R-:W2:Y:S01]  /*b050*/  MUFU.EX2 R226, R226 ;  /* 0x000000e200e27308 */ /* 0x000ea20000000800 */
[----:B------:R-:W-:Y:S01]  /*b060*/  FADD.FTZ R166, R164, R21 ;  /* 0x00000015a4a67221 */ /* 0x000fe20000010000 */
[----:B---3--:R-:W-:Y:S01]  /*b070*/  FADD.FTZ R20, R167, R20 ;  /* 0x00000014a7147221 */ /* 0x008fe20000010000 */
[-C--:B------:R-:W-:Y:S01]  /*b080*/  FMUL.FTZ R74, R74, R197.reuse ;  /* 0x000000c54a4a7220 */ /* 0x080fe20000410000 */
[-C--:B------:R-:W-:Y:S01]  /*b090*/  FMUL.FTZ R75, R75, R197.reuse ;  /* 0x000000c54b4b7220 */ /* 0x080fe20000410000 */
[----:B------:R-:W-:Y:S01]  /*b0a0*/  FADD.FTZ R21, R165, R166 ;  /* 0x000000a6a5157221 */ /* 0x000fe20000010000 */
[-C--:B------:R-:W-:Y:S01]  /*b0b0*/  FMUL.FTZ R78, R78, R197.reuse ;  /* 0x000000c54e4e7220 */ /* 0x080fe20000410000 */
[-C--:B------:R-:W-:Y:S01]  /*b0c0*/  FMUL.FTZ R79, R79, R197.reuse ;  /* 0x000000c54f4f7220 */ /* 0x080fe20000410000 */
[----:B------:R-:W-:Y:S01]  /*b0d0*/  MUFU.EX2 R172, R172 ;  /* 0x000000ac00ac7308 */ /* 0x000fe20000000800 */
[----:B0-----:R-:W-:Y:S01]  /*b0e0*/  FADD.FTZ R153, R171, R20 ;  /* 0x00000014ab997221 */ /* 0x001fe20000010000 */
[-C--:B------:R-:W-:Y:S01]  /*b0f0*/  FMUL.FTZ R82, R82, R197.reuse ;  /* 0x000000c552527220 */ /* 0x080fe20000410000 */
[-C--:B------:R-:W-:Y:S01]  /*b100*/  FMUL.FTZ R83, R83, R197.reuse ;  /* 0x000000c553537220 */ /* 0x080fe20000410000 */
[-C--:B------:R-:W-:Y:S01]  /*b110*/  FMUL.FTZ R86, R86, R197.reuse ;  /* 0x000000c556567220 */ /* 0x080fe20000410000 */
        /* <DEDUP_REMOVED lines=19> */
[----:B------:R2:W-:Y:S01]  /*b250*/  MUFU.EX2 R182, R154 ;  /* 0x0000009a00b67308 */ /* 0x0005e20000000800 */
[----:B0-----:R-:W-:Y:S01]  /*b260*/  FADD.FTZ R153, R175, R20 ;  /* 0x00000014af997221 */ /* 0x001fe20000010000 */
[-C--:B------:R-:W-:Y:S01]  /*b270*/  FMUL.FTZ R119, R119, R197.reuse ;  /* 0x000000c577777220 */ /* 0x080fe20000410000 */
[-C--:B------:R-:W-:Y:S01]  /*b280*/  FMUL.FTZ R122, R122, R197.reuse ;  /* 0x000000c57a7a7220 */ /* 0x080fe20000410000 */
[-C--:B------:R-:W-:Y:S01]  /*b290*/  FMUL.FTZ R123, R123, R197.reuse ;  /* 0x000000c57b7b7220 */ /* 0x080fe20000410000 */
[----:B------:R-:W-:Y:S01]  /*b2a0*/  FADD.FTZ R20, R178, R153 ;  /* 0x00000099b2147221 */ /* 0x000fe20000010000 */
[-C--:B------:R-:W-:Y:S01]  /*b2b0*/  FMUL.FTZ R126, R126, R197.reuse ;  /* 0x000000c57e7e7220 */ /* 0x080fe20000410000 */
[-C--:B------:R-:W-:Y:S01]  /*b2c0*/  FMUL.FTZ R127, R127, R197.reuse ;  /* 0x000000c57f7f7220 */ /* 0x080fe20000410000 */
[----:B------:R-:W-:Y:S01]  /*b2d0*/  MUFU.EX2 R176, R176 ;  /* 0x000000b000b07308 */ /* 0x000fe20000000800 */
[----:B--2---:R-:W-:Y:S01]  /*b2e0*/  F2FP.BF16.F32.PACK_AB R154, R157, R156 ;  /* 0x0000009c9d9a723e */ /* 0x004fe200000010ff */
[----:B------:R-:W-:Y:S01]  /*b2f0*/  FMUL.FTZ R130, R130, R197 ;  /* 0x000000c582827220 */ /* 0x000fe20000410000 */
[----:B------:R-:W-:Y:S01]  /*b300*/  F2FP.BF16.F32.PACK_AB R156, R161, R160 ;  /* 0x000000a0a19c723e */ /* 0x000fe200000010ff */
[----:B------:R-:W-:Y:S01]  /*b310*/  FADD.FTZ R160, R168, R21 ;  /* 0x00000015a8a07221 */ /* 0x000fe20000010000 */
[----:B------:R-:W-:Y:S01]  /*b320*/  F2FP.BF16.F32.PACK_AB R161, R226, R171 ;  /* 0x000000abe2a1723e */ /* 0x000fe200000010ff */
[-C--:B------:R-:W-:Y:S01]  /*b330*/  FMUL.FTZ R131, R131, R197.reuse ;  /* 0x000000c583837220 */ /* 0x080fe20000410000 */
[----:B------:R-:W-:Y:S01]  /*b340*/  F2FP.BF16.F32.PACK_AB R157, R163, R224 ;  /* 0x000000e0a39d723e */ /* 0x000fe200000010ff */
[----:B------:R-:W0:Y:S01]  /*b350*/  MUFU.EX2 R179, R170 ;  /* 0x000000aa00b37308 */ /* 0x000e220000000800 */
[C---:B------:R-:W-:Y:S01]  /*b360*/  FADD.FTZ R21, R169.reuse, R160 ;  /* 0x000000a0a9157221 */ /* 0x040fe20000010000 */
[----:B------:R-:W-:Y:S01]  /*b370*/  F2FP.BF16.F32.PACK_AB R160, R169, R168 ;  /* 0x000000a8a9a0723e */ /* 0x000fe200000010ff */
[----:B------:R-:W-:Y:S01]  /*b380*/  FMUL.FTZ R134, R134, R197 ;  /* 0x000000c586867220 */ /* 0x000fe20000410000 */
[----:B------:R-:W-:Y:S01]  /*b390*/  F2FP.BF16.F32.PACK_AB R163, R178, R175 ;  /* 0x000000afb2a3723e */ /* 0x000fe200000010ff */
[-C--:B------:R-:W-:Y:S01]  /*b3a0*/  FMUL.FTZ R135, R135, R197.reuse ;  /* 0x000000c587877220 */ /* 0x080fe20000410000 */
[-C--:B------:R-:W-:Y:S01]  /*b3b0*/  FMUL.FTZ R138, R138, R197.reuse ;  /* 0x000000c58a8a7220 */ /* 0x080fe20000410000 */
[-C--:B------:R-:W-:Y:S01]  /*b3c0*/  FMUL.FTZ R139, R139, R197.reuse ;  /* 0x000000c58b8b7220 */ /* 0x080fe20000410000 */
[----:B------:R-:W2:Y:S01]  /*b3d0*/  MUFU.EX2 R177, R177 ;  /* 0x000000b100b17308 */ /* 0x000ea20000000800 */
[-C--:B------:R-:W-:Y:S01]  /*b3e0*/  FMUL.FTZ R142, R142, R197.reuse ;  /* 0x000000c58e8e7220 */ /* 0x080fe20000410000 */
[-C--:B------:R-:W-:Y:S01]  /*b3f0*/  FMUL.FTZ R143, R143, R197.reuse ;  /* 0x000000c58f8f7220 */ /* 0x080fe20000410000 */
[-C--:B------:R-:W-:Y:S01]  /*b400*/  FMUL.FTZ R146, R146, R197.reuse ;  /* 0x000000c592927220 */ /* 0x080fe20000410000 */
[-C--:B------:R-:W-:Y:S01]  /*b410*/  FMUL.FTZ R147, R147, R197.reuse ;  /* 0x000000c593937220 */ /* 0x080fe20000410000 */
[-C--:B------:R-:W-:Y:S01]  /*b420*/  FMUL.FTZ R150, R150, R197.reuse ;  /* 0x000000c596967220 */ /* 0x080fe20000410000 */
[----:B------:R-:W-:-:S02]  /*b430*/  FMUL.FTZ R151, R151, R197 ;  /* 0x000000c597977220 */ /* 0x000fc40000410000 */
[----:B------:R3:W-:Y:S01]  /*b440*/  MUFU.EX2 R214, R158 ;  /* 0x0000009e00d67308 */ /* 0x0007e20000000800 */
[----:B0-----:R-:W-:-:S04]  /*b450*/  FADD.FTZ R153, R179, R20 ;  /* 0x00000014b3997221 */ /* 0x001fc80000010000 */
[----:B------:R-:W-:-:S03]  /*b460*/  FADD.FTZ R20, R182, R153 ;  /* 0x00000099b6147221 */ /* 0x000fc60000010000 */
[----:B------:R-:W0:Y:S01]  /*b470*/  MUFU.EX2 R215, R215 ;  /* 0x000000d700d77308 */ /* 0x000e220000000800 */
[----:B---3--:R-:W-:Y:S01]  /*b480*/  F2FP.BF16.F32.PACK_AB R158, R165, R164 ;  /* 0x000000a4a59e723e */ /* 0x008fe200000010ff */
[----:B------:R-:W-:-:S04]  /*b490*/  FADD.FTZ R164, R172, R21 ;  /* 0x00000015aca47221 */ /* 0x000fc80000010000 */
[----:B------:R-:W-:Y:S02]  /*b4a0*/  FADD.FTZ R21, R173, R164 ;  /* 0x000000a4ad157221 */ /* 0x000fe40000010000 */
[----:B------:R3:W5:Y:S02]  /*b4b0*/  MUFU.EX2 R183, R162 ;  /* 0x000000a200b77308 */ /* 0x0007640000000800 */
[----:B------:R-:W-:-:S04]  /*b4c0*/  FADD.FTZ R164, R176, R21 ;  /* 0x00000015b0a47221 */ /* 0x000fc80000010000 */
[----:B--2---:R-:W-:Y:S02]  /*b4d0*/  FADD.FTZ R164, R177, R164 ;  /* 0x000000a4b1a47221 */ /* 0x004fe40000010000 */
[----:B------:R-:W2:Y:S01]  /*b4e0*/  MUFU.EX2 R217, R217 ;  /* 0x000000d900d97308 */ /* 0x000ea20000000800 */
[----:B---3--:R-:W-:Y:S01]  /*b4f0*/  F2FP.BF16.F32.PACK_AB R162, R173, R172 ;  /* 0x000000acada2723e */ /* 0x008fe200000010ff */
[----:B0-----:R-:W-:Y:S01]  /*b500*/  FADD.FTZ R166, R215, R164 ;  /* 0x000000a4d7a67221 */ /* 0x001fe20000010000 */
[----:B------:R-:W-:-:S05]  /*b510*/  F2FP.BF16.F32.PACK_AB R164, R177, R176 ;  /* 0x000000b0b1a4723e */ /* 0x000fca00000010ff */
[----:B------:R-:W0:Y:S01]  /*b520*/  MUFU.EX2 R184, R184 ;  /* 0x000000b800b87308 */ /* 0x000e220000000800 */
[----:B-----5:R-:W-:-:S04]  /*b530*/  FADD.FTZ R153, R183, R20 ;  /* 0x00000014b7997221 */ /* 0x020fc80000010000 */
[----:B------:R-:W-:-:S03]  /*b540*/  FADD.FTZ R153, R214, R153 ;  /* 0x00000099d6997221 */ /* 0x000fc60000010000 */
[----:B------:R-:W3:Y:S01]  /*b550*/  MUFU.EX2 R186, R186 ;  /* 0x000000ba00ba7308 */ /* 0x000ee20000000800 */
[C---:B--2---:R-:W-:Y:S01]  /*b560*/  FADD.FTZ R21, R217.reuse, R166 ;  /* 0x000000a6d9157221 */ /* 0x044fe20000010000 */
[----:B------:R-:W-:-:S06]  /*b570*/  F2FP.BF16.F32.PACK_AB R166, R217, R215 ;  /* 0x000000d7d9a6723e */ /* 0x000fcc00000010ff */
[----:B------:R-:W2:Y:S01]  /*b580*/  MUFU.EX2 R185, R185 ;  /* 0x000000b900b97308 */ /* 0x000ea20000000800 */
[----:B0-----:R-:W-:-:S07]  /*b590*/  FADD.FTZ R168, R184, R21 ;  /* 0x00000015b8a87221 */ /* 0x001fce0000010000 */
[----:B------:R-:W0:Y:S01]  /*b5a0*/  MUFU.EX2 R169, R187 ;  /* 0x000000bb00a97308 */ /* 0x000e220000000800 */
[----:B---3--:R-:W-:-:S07]  /*b5b0*/  FADD.FTZ R20, R186, R153 ;  /* 0x00000099ba147221 */ /* 0x008fce0000010000 */
[----:B------:R-:W3:Y:S01]  /*b5c0*/  MUFU.EX2 R188, R188 ;  /* 0x000000bc00bc7308 */ /* 0x000ee20000000800 */
[C---:B--2---:R-:W-:Y:S01]  /*b5d0*/  FADD.FTZ R21, R185.reuse, R168 ;  /* 0x000000a8b9157221 */ /* 0x044fe20000010000 */
[----:B------:R-:W-:-:S06]  /*b5e0*/  F2FP.BF16.F32.PACK_AB R168, R185, R184 ;  /* 0x000000b8b9a8723e */ /* 0x000fcc00000010ff */
[----:B------:R-:W2:Y:S01]  /*b5f0*/  MUFU.EX2 R190, R190 ;  /* 0x000000be00be7308 */ /* 0x000ea20000000800 */
[C---:B0-----:R-:W-:Y:S01]  /*b600*/  FADD.FTZ R153, R169.reuse, R20 ;  /* 0x00000014a9997221 */ /* 0x041fe20000010000 */
[----:B------:R-:W-:-:S06]  /*b610*/  F2FP.BF16.F32.PACK_AB R169, R169, R186 ;  /* 0x000000baa9a9723e */ /* 0x000fcc00000010ff */
[----:B------:R-:W0:Y:S01]  /*b620*/  MUFU.EX2 R189, R189 ;  /* 0x000000bd00bd7308 */ /* 0x000e220000000800 */
[----:B---3--:R-:W-:-:S07]  /*b630*/  FADD.FTZ R170, R188, R21 ;  /* 0x00000015bcaa7221 */ /* 0x008fce0000010000 */
[----:B------:R-:W3:Y:S01]  /*b640*/  MUFU.EX2 R191, R191 ;  /* 0x000000bf00bf7308 */ /* 0x000ee20000000800 */
[----:B--2---:R-:W-:Y:S01]  /*b650*/  FADD.FTZ R20, R190, R153 ;  /* 0x00000099be147221 */ /* 0x004fe20000010000 */
[----:B------:R-:W-:Y:S02]  /*b660*/  F2FP.BF16.F32.PACK_AB R153, R155, R222 ;  /* 0x000000de9b99723e */ /* 0x000fe400000010ff */
[----:B------:R-:W-:Y:S02]  /*b670*/  F2FP.BF16.F32.PACK_AB R155, R159, R223 ;  /* 0x000000df9f9b723e */ /* 0x000fe400000010ff */
[----:B------:R-:W-:Y:S02]  /*b680*/  F2FP.BF16.F32.PACK_AB R159, R167, R225 ;  /* 0x000000e1a79f723e */ /* 0x000fe400000010ff */
[----:B------:R-:W2:Y:S01]  /*b690*/  MUFU.EX2 R192, R192 ;  /* 0x000000c000c07308 */ /* 0x000ea20000000800 */
[C---:B0-----:R-:W-:Y:S01]  /*b6a0*/  FADD.FTZ R21, R189.reuse, R170 ;  /* 0x000000aabd157221 */ /* 0x041fe20000010000 */
[----:B------:R-:W-:-:S02]  /*b6b0*/  F2FP.BF16.F32.PACK_AB R170, R189, R188 ;  /* 0x000000bcbdaa723e */ /* 0x000fc400000010ff */
[----:B------:R-:W-:-:S04]  /*b6c0*/  F2FP.BF16.F32.PACK_AB R167, R214, R183 ;  /* 0x000000b7d6a7723e */ /* 0x000fc800000010ff */
[----:B------:R-:W0:Y:S01]  /*b6d0*/  MUFU.EX2 R173, R194 ;  /* 0x000000c200ad7308 */ /* 0x000e220000000800 */
[----:B---3--:R-:W-:-:S07]  /*b6e0*/  FADD.FTZ R20, R191, R20 ;  /* 0x00000014bf147221 */ /* 0x008fce0000010000 */
[----:B------:R-:W3:Y:S01]  /*b6f0*/  MUFU.EX2 R193, R193 ;  /* 0x000000c100c17308 */ /* 0x000ee20000000800 */
[----:B--2---:R-:W-:-:S07]  /*b700*/  FADD.FTZ R172, R192, R21 ;  /* 0x00000015c0ac7221 */ /* 0x004fce0000010000 */
[----:B------:R-:W2:Y:S01]  /*b710*/  MUFU.EX2 R176, R195 ;  /* 0x000000c300b07308 */ /* 0x000ea20000000800 */
[----:B0-----:R-:W-:-:S07]  /*b720*/  FADD.FTZ R165, R173, R20 ;  /* 0x00000014ada57221 */ /* 0x001fce0000010000 */
[----:B------:R-:W0:Y:S01]  /*b730*/  MUFU.EX2 R196, R196 ;  /* 0x000000c400c47308 */ /* 0x000e220000000800 */
[C---:B---3--:R-:W-:Y:S01]  /*b740*/  FADD.FTZ R21, R193.reuse, R172 ;  /* 0x000000acc1157221 */ /* 0x048fe20000010000 */
[----:B------:R-:W-:-:S06]  /*b750*/  F2FP.BF16.F32.PACK_AB R172, R193, R192 ;  /* 0x000000c0c1ac723e */ /* 0x000fcc00000010ff */
[----:B------:R-:W3:Y:S01]  /*b760*/  MUFU.EX2 R198, R198 ;  /* 0x000000c600c67308 */ /* 0x000ee20000000800 */
[----:B--2---:R-:W-:Y:S01]  /*b770*/  FADD.FTZ R171, R176, R165 ;  /* 0x000000a5b0ab7221 */ /* 0x004fe20000010000 */
[----:B------:R-:W-:Y:S02]  /*b780*/  F2FP.BF16.F32.PACK_AB R165, R182, R179 ;  /* 0x000000b3b6a5723e */ /* 0x000fe400000010ff */
[----:B------:R-:W-:-:S04]  /*b790*/  F2FP.BF16.F32.PACK_AB R173, R176, R173 ;  /* 0x000000adb0ad723e */ /* 0x000fc800000010ff */
[----:B------:R-:W2:Y:S01]  /*b7a0*/  MUFU.EX2 R216, R216 ;  /* 0x000000d800d87308 */ /* 0x000ea20000000800 */
[----:B0-----:R-:W-:-:S07]  /*b7b0*/  FADD.FTZ R21, R196, R21 ;  /* 0x00000015c4157221 */ /* 0x001fce0000010000 */
[----:B------:R-:W0:Y:S01]  /*b7c0*/  MUFU.EX2 R199, R199 ;  /* 0x000000c700c77308 */ /* 0x000e220000000800 */
[----:B---3--:R-:W-:Y:S01]  /*b7d0*/  FADD.FTZ R20, R198, R171 ;  /* 0x000000abc6147221 */ /* 0x008fe20000010000 */
[----:B------:R-:W-:Y:S01]  /*b7e0*/  F2FP.BF16.F32.PACK_AB R171, R191, R190 ;  /* 0x000000bebfab723e */ /* 0x000fe200000010ff */
[C---:B--2---:R-:W-:Y:S01]  /*b7f0*/  FADD.FTZ R21, R216.reuse, R21 ;  /* 0x00000015d8157221 */ /* 0x044fe20000010000 */
[----:B------:R-:W-:Y:S01]  /*b800*/  F2FP.BF16.F32.PACK_AB R174, R216, R196 ;  /* 0x000000c4d8ae723e */ /* 0x000fe200000010ff */
[C---:B0-----:R-:W-:Y:S01]  /*b810*/  FADD.FTZ R20, R199.reuse, R20 ;  /* 0x00000014c7147221 */ /* 0x041fe20000010000 */
[----:B------:R-:W-:Y:S01]  /*b820*/  F2FP.BF16.F32.PACK_AB R175, R199, R198 ;  /* 0x000000c6c7af723e */ /* 0x000fe200000010ff */
[----:B----4-:R-:W-:Y:S06]  /*b830*/  @!P0 BRA `(.L_x_537) ;  /* 0x0000000000048947 */ /* 0x010fec0003800000 */
[----:B------:R-:W-:Y:S01]  /*b840*/  BPT.TRAP 0x1 ;  /* 0x000000040000795c */ /* 0x000fe20000300000 */
.L_x_537:
[----:B------:R0:W2:Y:S01]  /*b850*/  SYNCS.PHASECHK.TRANS64.TRYWAIT P3, [R14+URZ+0x22850], R13 ;  /* 0x0228500d0e0075a7 */ /* 0x0000a2000806017f */
[----:B------:R-:W-:Y:S05]  /*b860*/  @!P0 BRA `(.L_x_538) ;  /* 0x0000000000048947 */ /* 0x000fea0003800000 */
[----:B------:R-:W-:Y:S01]  /*b870*/  BPT.TRAP 0x1 ;  /* 0x000000040000795c */ /* 0x000fe20000300000 */
.L_x_538:
[----:B------:R-:W-:Y:S04]  /*b880*/  BSSY B0, `(.L_x_539) ;  /* 0x0000004000007945 */ /* 0x000fe80003800000 */
[----:B--2---:R-:W-:Y:S05]  /*b890*/  @P3 BRA `(.L_x_540) ;  /* 0x0000000000083947 */ /* 0x004fea0003800000 */
[----:B------:R-:W2:Y:S02]  /*b8a0*/  SYNCS.PHASECHK.TRANS64.TRYWAIT P3, [R14+URZ+0x22850], R13 ;  /* 0x0228500d0e0075a7 */ /* 0x000ea4000806017f */
[----:B--2---:R-:W-:Y:S05]  /*b8b0*/  @!P3 BRA `(.L_x_541) ;  /* 0x000000940070b947 */ /* 0x004fea0003800000 */
.L_x_540:
[----:B------:R-:W-:Y:S05]  /*b8c0*/  BSYNC B0 ;  /* 0x0000000000007941 */ /* 0x000fea0003800000 */
.L_x_539:
[----:B------:R-:W3:Y:S01]  /*b8d0*/  S2R R178, SR_TID.X ;  /* 0x0000000000b27919 */ /* 0x000ee20000002100 */
[----:B------:R-:W-:Y:S05]  /*b8e0*/  WARPSYNC.ALL ;  /* 0x0000000000007948 */ /* 0x000fea0003800000 */
[----:B------:R-:W-:Y:S02]  /*b8f0*/  IMAD.MOV.U32 R177, RZ, RZ, 0xc00 ;  /* 0x00000c00ffb17424 */ /* 0x000fe400078e00ff */
[----:B012---:R-:W-:Y:S02]  /*b900*/  @!P1 VIADD R14, R14, 0x22860 ;  /* 0x000228600e0e9836 */ /* 0x007fe40000000000 */
[----:B------:R-:W-:-:S02]  /*b910*/  IMAD R176, R22, R177, UR37 ;  /* 0x0000002516b07e24 */ /* 0x000fc4000f8e02b1 */
[----:B------:R-:W-:Y:S01]  /*b920*/  IMAD.MOV.U32 R177, RZ, RZ, 0x40000040 ;  /* 0x40000040ffb17424 */ /* 0x000fe200078e00ff */
[----:B------:R-:W-:Y:S01]  /*b930*/  @!P1 PRMT R14, RZ, 0x654, R14 ;  /* 0x00000654ff0e9816 */ /* 0x000fe2000000000e */
[----:B------:R-:W-:Y:S01]  /*b940*/  IMAD.MOV.U32 R222, RZ, RZ, R180 ;  /* 0x000000ffffde7224 */ /* 0x000fe200078e00b4 */
[----:B------:R-:W-:Y:S01]  /*b950*/  R2UR UR6, R176 ;  /* 0x00000000b00672ca */ /* 0x000fe200000e0000 */
[----:B------:R-:W-:Y:S01]  /*b960*/  IMAD.MOV.U32 R223, RZ, RZ, R12 ;  /* 0x000000ffffdf7224 */ /* 0x000fe200078e000c */
[----:B------:R-:W-:Y:S01]  /*b970*/  R2UR UR7, R177 ;  /* 0x00000000b10772ca */ /* 0x000fe200000e0000 */
[----:B------:R-:W-:Y:S01]  /*b980*/  IMAD.MOV.U32 R177, RZ, RZ, 0x40000040 ;  /* 0x40000040ffb17424 */ /* 0x000fe200078e00ff */
[----:B---3--:R-:W-:-:S05]  /*b990*/  SHF.R.U32.HI R178, RZ, 0x7, R178 ;  /* 0x00000007ffb27819 */ /* 0x008fca00000116b2 */
[----:B------:R-:W-:-:S05]  /*b9a0*/  VIADD R13, R178, 0x8 ;  /* 0x00000008b20d7836 */ /* 0x000fca0000000000 */
[----:B------:R0:W-:Y:S06]  /*b9b0*/  BAR.SYNC.DEFER_BLOCKING R13, 0x100 ;  /* 0x0004000d0000751d */ /* 0x0001ec0000010000 */
[----:B------:R-:W-:-:S06]  /*b9c0*/  WARPGROUP.ARRIVE ;  /* 0x00000000000079c5 */ /* 0x000fcc0000000000 */
[----:B------:R-:W-:Y:S03]  /*b9d0*/  HGMMA.64x256x16.F32.BF16 R24, R152, gdesc[UR4].tnspB, R24, gsb0 ;  /* 0x43e0000498187df0 */ /* 0x000fe60008001818 */
        /* <DEDUP_REMOVED lines=40> */
[----:B------:R-:W-:Y:S05]  /*bc60*/  @P2 BRA `(.L_x_542) ;  /* 0xffffffe000542947 */ /* 0x000fea000383ffff */
.L_x_532:
[----:B------:R-:W-:Y:S05]  /*bc70*/  WARPSYNC.ALL ;  /* 0x0000000000007948 */ /* 0x000fea0003800000 */
[----:B------:R-:W1:Y:S01]  /*bc80*/  SHFL.BFLY PT, R0, R21, 0x2, 0x1f ;  /* 0x0c401f0015007f89 */ /* 0x000e6200000e0000 */
[----:B------:R-:W-:Y:S01]  /*bc90*/  VIADD R22, R22, 0x1 ;  /* 0x0000000116167836 */ /* 0x000fe20000000000 */
[----:B------:R3:W-:Y:S08]  /*bca0*/  BAR.ARV R181, 0x100 ;  /* 0x000400b50000751d */ /* 0x0007f00000002000 */
[----:B------:R-:W-:Y:S06]  /*bcb0*/  BAR.ARV 0x8, 0x120 ;  /* 0x0204800000007b1d */ /* 0x000fec0000002000 */
[----:B------:R-:W-:Y:S01]  /*bcc0*/  ISETP.NE.AND P0, PT, R22, 0x2, PT ;  /* 0x000000021600780c */ /* 0x000fe20003f05270 */
[----:B------:R-:W-:Y:S01]  /*bcd0*/  IMAD.MOV.U32 R6, RZ, RZ, -0x800000 ;  /* 0xff800000ff067424 */ /* 0x000fe200078e00ff */
[----:B------:R-:W4:Y:S01]  /*bce0*/  SHFL.BFLY PT, R7, R20, 0x2, 0x1f ;  /* 0x0c401f0014077f89 */ /* 0x000f2200000e0000 */
[----:B------:R-:W-:Y:S01]  /*bcf0*/  PLOP3.LUT P1, PT, PT, PT, PT, 0x8, 0x0 ;  /* 0x000000000000781c */ /* 0x000fe20003f2e170 */
[----:B------:R-:W-:Y:S01]  /*bd00*/  VIADD R212, R212, 0x1 ;  /* 0x00000001d4d47836 */ /* 0x000fe20000000000 */
[----:B------:R-:W-:Y:S01]  /*bd10*/  SEL R9, RZ, 0x1, P0 ;  /* 0x00000001ff097807 */ /* 0x000fe20000000000 */
[----:B-1----:R-:W-:Y:S01]  /*bd20*/  FADD.FTZ R0, R0, R21 ;  /* 0x0000001500007221 */ /* 0x002fe20000010000 */
[----:B------:R-:W-:-:S02]  /*bd30*/  SEL R22, R22, RZ, P0 ;  /* 0x000000ff16167207 */ /* 0x000fc40000000000 */
[----:B------:R-:W-:Y:S02]  /*bd40*/  LOP3.LUT R200, R200, R9, RZ, 0x3c, !PT ;  /* 0x00000009c8c87212 */ /* 0x000fe400078e3cff */
[----:B------:R-:W1:Y:S01]  /*bd50*/  SHFL.BFLY PT, R5, R0, 0x1, 0x1f ;  /* 0x0c201f0000057f89 */ /* 0x000e6200000e0000 */
[----:B----4-:R-:W-:-:S05]  /*bd60*/  FADD.FTZ R4, R7, R20 ;  /* 0x0000001407047221 */ /* 0x010fca0000010000 */
[----:B------:R-:W4:Y:S01]  /*bd70*/  SHFL.BFLY PT, R7, R4, 0x1, 0x1f ;  /* 0x0c201f0004077f89 */ /* 0x000f2200000e0000 */
[----:B-1----:R-:W-:Y:S01]  /*bd80*/  FADD.FTZ R8, R0, R5 ;  /* 0x0000000500087221 */ /* 0x002fe20000010000 */
[----:B------:R-:W-:Y:S02]  /*bd90*/  IMAD.MOV.U32 R5, RZ, RZ, RZ ;  /* 0x000000ffff057224 */ /* 0x000fe400078e00ff */
[----:B------:R-:W-:Y:S02]  /*bda0*/  IMAD.MOV.U32 R0, RZ, RZ, RZ ;  /* 0x000000ffff007224 */ /* 0x000fe400078e00ff */
[----:B------:R-:W-:-:S13]  /*bdb0*/  FSETP.NE.FTZ.AND P2, PT, R8, RZ, PT ;  /* 0x000000ff0800720b */ /* 0x000fda0003f55000 */
[----:B------:R-:W1:Y:S01]  /*bdc0*/  @P2 MUFU.LG2 R10, R8 ;  /* 0x00000008000a2308 */ /* 0x000e620000000c00 */
[----:B------:R-:W-:Y:S01]  /*bdd0*/  @P2 FMUL.FTZ R11, R3, 0.69314718246459960938 ;  /* 0x3f317218030b2820 */ /* 0x000fe20000410000 */
[----:B----4-:R-:W-:-:S05]  /*bde0*/  FADD.FTZ R7, R4, R7 ;  /* 0x0000000704077221 */ /* 0x010fca0000010000 */
[----:B------:R-:W-:Y:S01]  /*bdf0*/  FSETP.NE.FTZ.AND P3, PT, R7, RZ, PT ;  /* 0x000000ff0700720b */ /* 0x000fe20003f75000 */
[----:B------:R-:W4:Y:S01]  /*be00*/  @P2 MUFU.RCP R5, R8 ;  /* 0x0000000800052308 */ /* 0x000f220000001000 */
[----:B-1----:R-:W-:-:S11]  /*be10*/  @P2 FMUL.FTZ R10, R10, 0.69314718246459960938 ;  /* 0x3f3172180a0a2820 */ /* 0x002fd60000410000 */
[----:B0-----:R-:W0:Y:S01]  /*be20*/  @P3 MUFU.LG2 R14, R7 ;  /* 0x00000007000e3308 */ /* 0x001e220000000c00 */
[----:B--2---:R-:W-:Y:S01]  /*be30*/  @P3 FMUL.FTZ R13, R3, 0.69314718246459960938 ;  /* 0x3f317218030d3820 */ /* 0x004fe20000410000 */
[----:B------:R-:W-:Y:S01]  /*be40*/  @P2 FFMA.FTZ R6, R11, R12, R10 ;  /* 0x0000000c0b062223 */ /* 0x000fe2000001000a */
[-C--:B----4-:R-:W-:Y:S01]  /*be50*/  FMUL.FTZ R164, R80, R5.reuse ;  /* 0x0000000550a47220 */ /* 0x090fe20000410000 */
[-C--:B------:R-:W-:Y:S01]  /*be60*/  FMUL.FTZ R167, R92, R5.reuse ;  /* 0x000000055ca77220 */ /* 0x080fe20000410000 */
[----:B------:R-:W-:-:S03]  /*be70*/  FMUL.FTZ R24, R24, R5 ;  /* 0x0000000518187220 */ /* 0x000fc60000410000 */
[----:B------:R-:W1:Y:S01]  /*be80*/  @P3 MUFU.RCP R0, R7 ;  /* 0x0000000700003308 */ /* 0x000e620000001000 */
        /* <DEDUP_REMOVED lines=8> */
[----:B0-----:R-:W-:Y:S01]  /*bf10*/  @P3 FMUL.FTZ R14, R14, 0.69314718246459960938 ;  /* 0x3f3172180e0e3820 */ /* 0x001fe20000410000 */
[-C--:B------:R-:W-:Y:S01]  /*bf20*/  FMUL.FTZ R41, R41, R5.reuse ;  /* 0x0000000529297220 */ /* 0x080fe20000410000 */
[-C--:B------:R-:W-:Y:S01]  /*bf30*/  FMUL.FTZ R44, R44, R5.reuse ;  /* 0x000000052c2c7220 */ /* 0x080fe20000410000 */
[-C--:B------:R-:W-:Y:S01]  /*bf40*/  FMUL.FTZ R45, R45, R5.reuse ;  /* 0x000000052d2d7220 */ /* 0x080fe20000410000 */
[-C--:B------:R-:W-:Y:S01]  /*bf50*/  FMUL.FTZ R48, R48, R5.reuse ;  /* 0x0000000530307220 */ /* 0x080fe20000410000 */
[-C--:B------:R-:W-:Y:S01]  /*bf60*/  FMUL.FTZ R49, R49, R5.reuse ;  /* 0x0000000531317220 */ /* 0x080fe20000410000 */
[-C--:B------:R-:W-:Y:S01]  /*bf70*/  FMUL.FTZ R52, R52, R5.reuse ;  /* 0x0000000534347220 */ /* 0x080fe20000410000 */
[-C--:B------:R-:W-:Y:S01]  /*bf80*/  FMUL.FTZ R53, R53, R5.reuse ;  /* 0x0000000535357220 */ /* 0x080fe20000410000 */
[-C--:B-1----:R-:W-:Y:S01]  /*bf90*/  FMUL.FTZ R9, R43, R0.reuse ;  /* 0x000000002b097220 */ /* 0x082fe20000410000 */
        /* <DEDUP_REMOVED lines=49> */
[-C--:B------:R-:W-:Y:S01]  /*c2b0*/  FMUL.FTZ R92, R27, R0.reuse ;  /* 0x000000001b5c7220 */ /* 0x080fe20000410000 */
[-C--:B------:R-:W-:Y:S01]  /*c2c0*/  FMUL.FTZ R80, R35, R0.reuse ;  /* 0x0000000023507220 */ /* 0x080fe20000410000 */
[-C--:B------:R-:W-:Y:S01]  /*c2d0*/  FMUL.FTZ R43, R46, R0.reuse ;  /* 0x000000002e2b7220 */ /* 0x080fe20000410000 */
[-C--:B------:R-:W-:Y:S01]  /*c2e0*/  FMUL.FTZ R51, R54, R0.reuse ;  /* 0x0000000036337220 */ /* 0x080fe20000410000 */
[-C--:B------:R-:W-:Y:S01]  /*c2f0*/  FMUL.FTZ R59, R62, R0.reuse ;  /* 0x000000003e3b7220 */ /* 0x080fe20000410000 */
[----:B------:R-:W-:Y:S01]  /*c300*/  FMUL.FTZ R67, R71, R0 ;  /* 0x0000000047437220 */ /* 0x000fe20000410000 */
[----:B------:R-:W-:-:S02]  /*c310*/  IMAD.MOV.U32 R5, RZ, RZ, -0x800000 ;  /* 0xff800000ff057424 */ /* 0x000fc400078e00ff */
        /* <DEDUP_REMOVED lines=54> */
[----:B---3--:R-:W-:-:S07]  /*c680*/  @P3 FFMA.FTZ R5, R13, R180, R14 ;  /* 0x000000b40d053223 */ /* 0x008fce000001000e */
.L_x_487:
[----:B------:R-:W-:Y:S05]  /*c690*/  WARPSYNC.ALL ;  /* 0x0000000000007948 */ /* 0x000fea0003800000 */
[----:B------:R-:W0:Y:S08]  /*c6a0*/  S2UR UR5, SR_CgaCtaId ;  /* 0x00000000000579c3 */ /* 0x000e300000008800 */
[----:B------:R-:W-:Y:S06]  /*c6b0*/  BAR.SYNC.DEFER_BLOCKING 0x5, 0x120 ;  /* 0x0144800000007b1d */ /* 0x000fec0000010000 */
[----:B------:R-:W-:Y:S01]  /*c6c0*/  UMOV UR4, 0x400 ;  /* 0x0000040000047882 */ /* 0x000fe20000000000 */
[----:B------:R-:W-:Y:S01]  /*c6d0*/  BSSY B0, `(.L_x_543) ;  /* 0x000028f000007945 */ /* 0x000fe20003800000 */
[----:B0-----:R-:W-:-:S06]  /*c6e0*/  ULEA UR4, UR5, UR4, 0x18 ;  /* 0x0000000405047291 */ /* 0x001fcc000f8ec03f */
[----:B------:R-:W-:-:S05]  /*c6f0*/  IMAD.U32 R18, RZ, RZ, UR4 ;  /* 0x00000004ff127e24 */ /* 0x000fca000f8e00ff */
[----:B------:R0:W1:Y:S01]  /*c700*/  LDS.128 R84, [R18+0x228d0] ;  /* 0x0228d00012547984 */ /* 0x0000620000000c00 */
[----:B------:R-:W-:Y:S06]  /*c710*/  BAR.ARV 0x4, 0x120 ;  /* 0x0104800000007b1d */ /* 0x000fec0000002000 */
[----:B------:R-:W-:Y:S05]  /*c720*/  @P1 BRA `(.L_x_544) ;  /* 0x0000001c00481947 */ /* 0x000fea0003800000 */
[----:B------:R-:W2:Y:S01]  /*c730*/  S2R R13, SR_SWINHI ;  /* 0x00000000000d7919 */ /* 0x000ea20000002f00 */
[----:B------:R-:W-:Y:S05]  /*c740*/  WARPSYNC.ALL ;  /* 0x0000000000007948 */ /* 0x000fea0003800000 */
[----:B------:R-:W-:Y:S01]  /*c750*/  BAR.SYNC.DEFER_BLOCKING 0x1, 0x100 ;  /* 0x0044000000007b1d */ /* 0x000fe20000010000 */
[----:B------:R-:W-:Y:S02]  /*c760*/  F2FP.BF16.F32.PACK_AB R24, R25, R24 ;  /* 0x000000181918723e */ /* 0x000fe400000010ff */
[----:B------:R-:W-:Y:S02]  /*c770*/  F2FP.BF16.F32.PACK_AB R25, R92, R26 ;  /* 0x0000001a5c19723e */ /* 0x000fe400000010ff */
[----:B------:R-:W-:Y:S01]  /*c780*/  F2FP.BF16.F32.PACK_AB R32, R33, R32 ;  /* 0x000000202120723e */ /* 0x000fe200000010ff */
[----:B------:R-:W-:Y:S01]  /*c790*/  ULDC.64 UR4, c[0x0][0xbd8] ;  /* 0x0002f60000047ab9 */ /* 0x000fe20000000a00 */
[----:B------:R-:W-:-:S02]  /*c7a0*/  F2FP.BF16.F32.PACK_AB R26, R29, R28 ;  /* 0x0000001c1d1a723e */ /* 0x000fc400000010ff */
[----:B------:R-:W-:Y:S02]  /*c7b0*/  F2FP.BF16.F32.PACK_AB R27, R88, R27 ;  /* 0x0000001b581b723e */ /* 0x000fe400000010ff */
[----:B------:R-:W-:Y:S02]  /*c7c0*/  F2FP.BF16.F32.PACK_AB R33, R80, R34 ;  /* 0x000000225021723e */ /* 0x000fe400000010ff */
[----:B------:R-:W-:Y:S02]  /*c7d0*/  F2FP.BF16.F32.PACK_AB R40, R41, R40 ;  /* 0x000000282928723e */ /* 0x000fe400000010ff */
[----:B------:R-:W-:Y:S02]  /*c7e0*/  F2FP.BF16.F32.PACK_AB R34, R37, R36 ;  /* 0x000000242522723e */ /* 0x000fe400000010ff */
[----:B------:R-:W-:Y:S02]  /*c7f0*/  F2FP.BF16.F32.PACK_AB R35, R76, R35 ;  /* 0x000000234c23723e */ /* 0x000fe400000010ff */
[----:B------:R-:W-:-:S02]  /*c800*/  F2FP.BF16.F32.PACK_AB R41, R9, R42 ;  /* 0x0000002a0929723e */ /* 0x000fc400000010ff */
[----:B------:R-:W-:Y:S02]  /*c810*/  F2FP.BF16.F32.PACK_AB R48, R49, R48 ;  /* 0x000000303130723e */ /* 0x000fe400000010ff */
[----:B------:R-:W-:Y:S02]  /*c820*/  F2FP.BF16.F32.PACK_AB R42, R45, R44 ;  /* 0x0000002c2d2a723e */ /* 0x000fe400000010ff */
[----:B------:R-:W-:Y:S02]  /*c830*/  F2FP.BF16.F32.PACK_AB R43, R47, R43 ;  /* 0x0000002b2f2b723e */ /* 0x000fe400000010ff */
[----:B------:R-:W-:Y:S02]  /*c840*/  MOV R10, R18 ;  /* 0x00000012000a7202 */ /* 0x000fe40000000f00 */
[----:B--2---:R-:W-:Y:S02]  /*c850*/  MOV R11, R13 ;  /* 0x0000000d000b7202 */ /* 0x004fe40000000f00 */
[----:B------:R-:W-:-:S02]  /*c860*/  F2FP.BF16.F32.PACK_AB R49, R8, R50 ;  /* 0x000000320831723e */ /* 0x000fc400000010ff */
[----:B------:R-:W-:Y:S01]  /*c870*/  F2FP.BF16.F32.PACK_AB R56, R57, R56 ;  /* 0x000000383938723e */ /* 0x000fe200000010ff */
[----:B------:R-:W-:Y:S01]  /*c880*/  IMAD.WIDE R130, R233, 0x2, R10 ;  /* 0x00000002e9827825 */ /* 0x000fe200078e020a */
[----:B------:R-:W-:Y:S02]  /*c890*/  F2FP.BF16.F32.PACK_AB R50, R53, R52 ;  /* 0x000000343532723e */ /* 0x000fe400000010ff */
[----:B------:R-:W-:Y:S02]  /*c8a0*/  F2FP.BF16.F32.PACK_AB R51, R55, R51 ;  /* 0x000000333733723e */ /* 0x000fe400000010ff */
[C---:B------:R-:W-:Y:S02]  /*c8b0*/  IADD3 R177, P1, R130.reuse, 0x20, RZ ;  /* 0x0000002082b17810 */ /* 0x040fe40007f3e0ff */
[C---:B------:R-:W-:Y:S02]  /*c8c0*/  IADD3 R181, P3, R130.reuse, 0x60, RZ ;  /* 0x0000006082b57810 */ /* 0x040fe40007f7e0ff */
[C---:B------:R-:W-:Y:S01]  /*c8d0*/  IADD3 R179, P2, R130.reuse, 0x40, RZ ;  /* 0x0000004082b37810 */ /* 0x040fe20007f5e0ff */
[--C-:B------:R-:W-:Y:S01]  /*c8e0*/  IMAD.X R21, RZ, RZ, R131.reuse, P1 ;  /* 0x000000ffff157224 */ /* 0x100fe200008e0683 */
[----:B------:R-:W-:Y:S01]  /*c8f0*/  IADD3 R183, P4, R130, 0x4000, RZ ;  /* 0x0000400082b77810 */ /* 0x000fe20007f9e0ff */
[--C-:B------:R-:W-:Y:S01]  /*c900*/  IMAD.X R39, RZ, RZ, R131.reuse, P3 ;  /* 0x000000ffff277224 */ /* 0x100fe200018e0683 */
[----:B------:R-:W-:Y:S01]  /*c910*/  LOP3.LUT R20, R177, 0x380, RZ, 0xc0, !PT ;  /* 0x00000380b1147812 */ /* 0x000fe200078ec0ff */
[--C-:B-----5:R-:W-:Y:S01]  /*c920*/  IMAD.X R31, RZ, RZ, R131.reuse, P2 ;  /* 0x000000ffff1f7224 */ /* 0x120fe200010e0683 */
[----:B------:R-:W-:Y:S01]  /*c930*/  LOP3.LUT R38, R181, 0x380, RZ, 0xc0, !PT ;  /* 0x00000380b5267812 */ /* 0x000fe200078ec0ff */
[----:B------:R-:W-:Y:S01]  /*c940*/  IMAD.X R91, RZ, RZ, R131, P4 ;  /* 0x000000ffff5b7224 */ /* 0x000fe200020e0683 */
[----:B------:R-:W-:-:S02]  /*c950*/  SHF.R.U64 R20, R20, 0x3, RZ ;  /* 0x0000000314147819 */ /* 0x000fc400000012ff */
[----:B------:R-:W-:Y:S02]  /*c960*/  IADD3 R106, P2, R130, 0x8000, RZ ;  /* 0x00008000826a7810 */ /* 0x000fe40007f5e0ff */
[----:B------:R-:W-:Y:S02]  /*c970*/  SHF.R.U64 R38, R38, 0x3, RZ ;  /* 0x0000000326267819 */ /* 0x000fe400000012ff */
[C---:B------:R-:W-:Y:S01]  /*c980*/  IADD3 R114, P4, R130.reuse, 0x8040, RZ ;  /* 0x0000804082727810 */ /* 0x040fe20007f9e0ff */
[--C-:B------:R-:W-:Y:S01]  /*c990*/  IMAD.X R107, RZ, RZ, R131.reuse, P2 ;  /* 0x000000ffff6b7224 */ /* 0x100fe200010e0683 */
[----:B------:R-:W-:Y:S02]  /*c9a0*/  IADD3 R187, P0, R130, 0x4040, RZ ;  /* 0x0000404082bb7810 */ /* 0x000fe40007f1e0ff */
[----:B------:R-:W-:Y:S01]  /*c9b0*/  LOP3.LUT R20, R20, R177, RZ, 0x3c, !PT ;  /* 0x000000b114147212 */ /* 0x000fe200078e3cff */
[--C-:B------:R-:W-:Y:S01]  /*c9c0*/  IMAD.X R115, RZ, RZ, R131.reuse, P4 ;  /* 0x000000ffff737224 */ /* 0x100fe200020e0683 */
[----:B------:R-:W-:Y:S01]  /*c9d0*/  IADD3 R110, P3, R130, 0x8020, RZ ;  /* 0x00008020826e7810 */ /* 0x000fe20007f7e0ff */
[----:B------:R-:W-:Y:S01]  /*c9e0*/  IMAD.X R99, RZ, RZ, R131, P0 ;  /* 0x000000ffff637224 */ /* 0x000fe200000e0683 */
[----:B------:R-:W-:-:S02]  /*c9f0*/  LOP3.LUT R38, R38, R181, RZ, 0x3c, !PT ;  /* 0x000000b526267212 */ /* 0x000fc400078e3cff */
[----:B------:R-:W-:Y:S01]  /*ca00*/  LOP3.LUT R177, R106, 0x380, RZ, 0xc0, !PT ;  /* 0x000003806ab17812 */ /* 0x000fe200078ec0ff */
[----:B------:R-:W-:Y:S01]  /*ca10*/  IMAD.X R111, RZ, RZ, R131, P3 ;  /* 0x000000ffff6f7224 */ /* 0x000fe200018e0683 */
[----:B------:R-:W-:Y:S02]  /*ca20*/  LOP3.LUT R181, R114, 0x380, RZ, 0xc0, !PT ;  /* 0x0000038072b57812 */ /* 0x000fe400078ec0ff */
[----:B------:R-:W-:Y:S02]  /*ca30*/  LOP3.LUT R30, R179, 0x380, RZ, 0xc0, !PT ;  /* 0x00000380b31e7812 */ /* 0x000fe400078ec0ff */
[C---:B------:R-:W-:Y:S02]  /*ca40*/  LOP3.LUT R15, R130.reuse, 0x380, RZ, 0xc0, !PT ;  /* 0x00000380820f7812 */ /* 0x040fe400078ec0ff */
[----:B------:R-:W-:Y:S02]  /*ca50*/  SHF.R.U64 R177, R177, 0x3, RZ ;  /* 0x00000003b1b17819 */ /* 0x000fe400000012ff */
[----:B------:R-:W-:-:S02]  /*ca60*/  IADD3 R185, P5, R130, 0x4020, RZ ;  /* 0x0000402082b97810 */ /* 0x000fc40007fbe0ff */
[C---:B------:R-:W-:Y:S02]  /*ca70*/  IADD3 R189, P1, R130.reuse, 0x4060, RZ ;  /* 0x0000406082bd7810 */ /* 0x040fe40007f3e0ff */
[C---:B------:R-:W-:Y:S01]  /*ca80*/  IADD3 R12, P0, R130.reuse, 0xc000, RZ ;  /* 0x0000c000820c7810 */ /* 0x040fe20007f1e0ff */
[--C-:B------:R-:W-:Y:S01]  /*ca90*/  IMAD.X R95, RZ, RZ, R131.reuse, P5 ;  /* 0x000000ffff5f7224 */ /* 0x100fe200028e0683 */
[----:B------:R-:W-:Y:S01]  /*caa0*/  SHF.R.U64 R181, R181, 0x3, RZ ;  /* 0x00000003b5b57819 */ /* 0x000fe200000012ff */
[--C-:B------:R-:W-:Y:S01]  /*cab0*/  IMAD.X R103, RZ, RZ, R131.reuse, P1 ;  /* 0x000000ffff677224 */ /* 0x100fe200008e0683 */
[C---:B------:R-:W-:Y:S01]  /*cac0*/  IADD3 R151, P2, R130.reuse, 0xc040, RZ ;  /* 0x0000c04082977810 */ /* 0x040fe20007f5e0ff */
[--C-:B------:R-:W-:Y:S01]  /*cad0*/  IMAD.X R123, RZ, RZ, R131.reuse, P0 ;  /* 0x000000ffff7b7224 */ /* 0x100fe200000e0683 */
[----:B------:R-:W-:Y:S02]  /*cae0*/  IADD3 R14, P3, R130, 0xc060, RZ ;  /* 0x0000c060820e7810 */ /* 0x000fe40007f7e0ff */
[----:B------:R-:W-:Y:S01]  /*caf0*/  SHF.R.U64 R30, R30, 0x3, RZ ;  /* 0x000000031e1e7819 */ /* 0x000fe200000012ff */
[----:B------:R-:W-:Y:S01]  /*cb00*/  IMAD.X R13, RZ, RZ, R131, P2 ;  /* 0x000000ffff0d7224 */ /* 0x000fe200010e0683 */
[----:B------:R-:W-:-:S02]  /*cb10*/  SHF.R.U64 R15, R15, 0x3, RZ ;  /* 0x000000030f0f7819 */ /* 0x000fc400000012ff */
[----:B------:R-:W-:Y:S02]  /*cb20*/  LOP3.LUT R90, R183, 0x380, RZ, 0xc0, !PT ;  /* 0x00000380b75a7812 */ /* 0x000fe400078ec0ff */
[----:B------:R-:W-:Y:S02]  /*cb30*/  LOP3.LUT R106, R177, R106, RZ, 0x3c, !PT ;  /* 0x0000006ab16a7212 */ /* 0x000fe400078e3cff */
[----:B------:R-:W-:Y:S02]  /*cb40*/  LOP3.LUT R94, R185, 0x380, RZ, 0xc0, !PT ;  /* 0x00000380b95e7812 */ /* 0x000fe400078ec0ff */
[----:B------:R-:W-:Y:S02]  /*cb50*/  LOP3.LUT R114, R181, R114, RZ, 0x3c, !PT ;  /* 0x00000072b5727212 */ /* 0x000fe400078e3cff */
[----:B------:R-:W-:Y:S02]  /*cb60*/  LOP3.LUT R177, R12, 0x380, RZ, 0xc0, !PT ;  /* 0x000003800cb17812 */ /* 0x000fe400078ec0ff */
[----:B------:R-:W-:-:S02]  /*cb70*/  LOP3.LUT R30, R30, R179, RZ, 0x3c, !PT ;  /* 0x000000b31e1e7212 */ /* 0x000fc400078e3cff */
[----:B------:R-:W-:Y:S02]  /*cb80*/  LOP3.LUT R98, R187, 0x380, RZ, 0xc0, !PT ;  /* 0x00000380bb627812 */ /* 0x000fe400078ec0ff */
[----:B------:R-:W-:Y:S02]  /*cb90*/  LOP3.LUT R176, R151, 0x380, RZ, 0xc0, !PT ;  /* 0x0000038097b07812 */ /* 0x000fe400078ec0ff */
[----:B------:R-:W-:Y:S02]  /*cba0*/  LOP3.LUT R181, R14, 0x380, RZ, 0xc0, !PT ;  /* 0x000003800eb57812 */ /* 0x000fe400078ec0ff */
[C---:B------:R-:W-:Y:S02]  /*cbb0*/  IADD3 R118, P5, R130.reuse, 0x8060, RZ ;  /* 0x0000806082767810 */ /* 0x040fe40007fbe0ff */
[----:B-1----:R-:W-:Y:S02]  /*cbc0*/  IADD3 R84, P1, R130, 0xc020, RZ ;  /* 0x0000c02082547810 */ /* 0x002fe40007f3e0ff */
[----:B------:R-:W-:Y:S01]  /*cbd0*/  LOP3.LUT R102, R189, 0x380, RZ, 0xc0, !PT ;  /* 0x00000380bd667812 */ /* 0x000fe200078ec0ff */
[--C-:B------:R-:W-:Y:S01]  /*cbe0*/  IMAD.X R119, RZ, RZ, R131.reuse, P5 ;  /* 0x000000ffff777224 */ /* 0x100fe200028e0683 */
[----:B------:R-:W-:Y:S01]  /*cbf0*/  LOP3.LUT R179, R110, 0x380, RZ, 0xc0, !PT ;  /* 0x000003806eb37812 */ /* 0x000fe200078ec0ff */
[--C-:B------:R-:W-:Y:S01]  /*cc00*/  IMAD.X R127, RZ, RZ, R131.reuse, P1 ;  /* 0x000000ffff7f7224 */ /* 0x100fe200008e0683 */
[----:B------:R-:W-:Y:S01]  /*cc10*/  LOP3.LUT R130, R15, R130, RZ, 0x3c, !PT ;  /* 0x000000820f827212 */ /* 0x000fe200078e3cff */
[----:B------:R-:W-:Y:S01]  /*cc20*/  IMAD.X R15, RZ, RZ, R131, P3 ;  /* 0x000000ffff0f7224 */ /* 0x000fe200018e0683 */
[----:B------:R-:W-:-:S02]  /*cc30*/  SHF.R.U64 R90, R90, 0x3, RZ ;  /* 0x000000035a5a7819 */ /* 0x000fc400000012ff */
[----:B------:R-:W-:Y:S02]  /*cc40*/  SHF.R.U64 R94, R94, 0x3, RZ ;  /* 0x000000035e5e7819 */ /* 0x000fe400000012ff */
[----:B------:R-:W-:Y:S02]  /*cc50*/  SHF.R.U64 R177, R177, 0x3, RZ ;  /* 0x00000003b1b17819 */ /* 0x000fe400000012ff */
[----:B------:R-:W-:Y:S02]  /*cc60*/  SHF.R.U64 R98, R98, 0x3, RZ ;  /* 0x0000000362627819 */ /* 0x000fe400000012ff */
[----:B------:R-:W-:Y:S02]  /*cc70*/  SHF.R.U64 R176, R176, 0x3, RZ ;  /* 0x00000003b0b07819 */ /* 0x000fe400000012ff */
[----:B------:R-:W-:Y:S02]  /*cc80*/  SHF.R.U64 R181, R181, 0x3, RZ ;  /* 0x00000003b5b57819 */ /* 0x000fe400000012ff */
[----:B------:R-:W-:-:S02]  /*cc90*/  SHF.R.U64 R102, R102, 0x3, RZ ;  /* 0x0000000366667819 */ /* 0x000fc400000012ff */
[----:B------:R-:W-:Y:S02]  /*cca0*/  SHF.R.U64 R179, R179, 0x3, RZ ;  /* 0x00000003b3b37819 */ /* 0x000fe400000012ff */
[----:B------:R-:W-:Y:S02]  /*ccb0*/  LOP3.LUT R90, R90, R183, RZ, 0x3c, !PT ;  /* 0x000000b75a5a7212 */ /* 0x000fe400078e3cff */
[----:B------:R-:W-:Y:S02]  /*ccc0*/  MOV R130, R130 ;  /* 0x0000008200827202 */ /* 0x000fe40000000f00 */
[----:B------:R-:W-:Y:S02]  /*ccd0*/  LOP3.LUT R94, R94, R185, RZ, 0x3c, !PT ;  /* 0x000000b95e5e7212 */ /* 0x000fe400078e3cff */
[----:B------:R-:W-:Y:S01]  /*cce0*/  LOP3.LUT R122, R177, R12, RZ, 0x3c, !PT ;  /* 0x0000000cb17a7212 */ /* 0x000fe200078e3cff */
[----:B------:R1:W-:Y:S01]  /*ccf0*/  STSM.16.M88.4 [R130], R24 ;  /* 0x0000001882007844 */ /* 0x0003e20000000200 */
[----:B------:R-:W-:-:S02]  /*cd00*/  MOV R28, R20 ;  /* 0x00000014001c7202 */ /* 0x000fc40000000f00 */
[----:B------:R-:W-:Y:S02]  /*cd10*/  LOP3.LUT R98, R98, R187, RZ, 0x3c, !PT ;  /* 0x000000bb62627212 */ /* 0x000fe400078e3cff */
[----:B------:R-:W-:Y:S01]  /*cd20*/  LOP3.LUT R183, R118, 0x380, RZ, 0xc0, !PT ;  /* 0x0000038076b77812 */ /* 0x000fe200078ec0ff */
[----:B------:R2:W-:Y:S01]  /*cd30*/  STSM.16.M88.4 [R28], R32 ;  /* 0x000000201c007844 */ /* 0x0005e20000000200 */
[----:B------:R-:W-:Y:S02]  /*cd40*/  LOP3.LUT R12, R176, R151, RZ, 0x3c, !PT ;  /* 0x00000097b00c7212 */ /* 0x000fe400078e3cff */
[----:B------:R-:W-:Y:S02]  /*cd50*/  LOP3.LUT R14, R181, R14, RZ, 0x3c, !PT ;  /* 0x0000000eb50e7212 */ /* 0x000fe400078e3cff */
[----:B------:R-:W-:Y:S02]  /*cd60*/  MOV R30, R30 ;  /* 0x0000001e001e7202 */ /* 0x000fe40000000f00 */
[----:B------:R-:W-:-:S02]  /*cd70*/  LOP3.LUT R102, R102, R189, RZ, 0x3c, !PT ;  /* 0x000000bd66667212 */ /* 0x000fc400078e3cff */
[----:B------:R-:W-:Y:S01]  /*cd80*/  LOP3.LUT R110, R179, R110, RZ, 0x3c, !PT ;  /* 0x0000006eb36e7212 */ /* 0x000fe200078e3cff */
[----:B------:R3:W-:Y:S01]  /*cd90*/  STSM.16.M88.4 [R30], R40 ;  /* 0x000000281e007844 */ /* 0x0007e20000000200 */
[----:B------:R-:W-:Y:S02]  /*cda0*/  MOV R38, R38 ;  /* 0x0000002600267202 */ /* 0x000fe40000000f00 */
[----:B------:R-:W-:Y:S02]  /*cdb0*/  F2FP.BF16.F32.PACK_AB R57, R7, R58 ;  /* 0x0000003a0739723e */ /* 0x000fe400000010ff */
[----:B------:R-:W-:Y:S01]  /*cdc0*/  F2FP.BF16.F32.PACK_AB R64, R65, R64 ;  /* 0x000000404140723e */ /* 0x000fe200000010ff */
[----:B------:R-:W-:Y:S01]  /*cdd0*/  STSM.16.M88.4 [R38], R48 ;  /* 0x0000003026007844 */ /* 0x000fe20000000200 */
[----:B------:R-:W-:Y:S02]  /*cde0*/  LOP3.LUT R179, R84, 0x380, RZ, 0xc0, !PT ;  /* 0x0000038054b37812 */ /* 0x000fe400078ec0ff */
[----:B------:R-:W-:-:S02]  /*cdf0*/  MOV R90, R90 ;  /* 0x0000005a005a7202 */ /* 0x000fc40000000f00 */
[----:B------:R-:W-:Y:S02]  /*ce00*/  F2FP.BF16.F32.PACK_AB R58, R61, R60 ;  /* 0x0000003c3d3a723e */ /* 0x000fe400000010ff */
[----:B------:R-:W-:Y:S02]  /*ce10*/  F2FP.BF16.F32.PACK_AB R59, R63, R59 ;  /* 0x0000003b3f3b723e */ /* 0x000fe400000010ff */
[----:B------:R-:W-:Y:S01]  /*ce20*/  F2FP.BF16.F32.PACK_AB R65, R3, R66 ;  /* 0x000000420341723e */ /* 0x000fe200000010ff */
[----:B------:R-:W-:Y:S01]  /*ce30*/  IMAD.MOV.U32 R3, RZ, RZ, RZ ;  /* 0x000000ffff037224 */ /* 0x000fe200078e00ff */
[----:B------:R-:W-:Y:S01]  /*ce40*/  F2FP.BF16.F32.PACK_AB R72, R73, R72 ;  /* 0x000000484948723e */ /* 0x000fe200000010ff */
[----:B------:R-:W-:Y:S01]  /*ce50*/  STSM.16.M88.4 [R90], R56 ;  /* 0x000000385a007844 */ /* 0x000fe20000000200 */
[----:B------:R-:W-:Y:S02]  /*ce60*/  MOV R94, R94 ;  /* 0x0000005e005e7202 */ /* 0x000fe40000000f00 */
[----:B------:R-:W-:-:S02]  /*ce70*/  F2FP.BF16.F32.PACK_AB R66, R69, R68 ;  /* 0x000000444542723e */ /* 0x000fc400000010ff */
[----:B------:R-:W-:Y:S02]  /*ce80*/  F2FP.BF16.F32.PACK_AB R67, R67, R70 ;  /* 0x000000464343723e */ /* 0x000fe400000010ff */
[----:B------:R-:W-:Y:S02]  /*ce90*/  F2FP.BF16.F32.PACK_AB R73, R75, R74 ;  /* 0x0000004a4b49723e */ /* 0x000fe400000010ff */
[----:B------:R-:W-:Y:S01]  /*cea0*/  SHF.R.U64 R183, R183, 0x3, RZ ;  /* 0x00000003b7b77819 */ /* 0x000fe200000012ff */
[----:B------:R-:W-:Y:S01]  /*ceb0*/  STSM.16.M88.4 [R94], R64 ;  /* 0x000000405e007844 */ /* 0x000fe20000000200 */
[----:B------:R-:W-:Y:S02]  /*cec0*/  MOV R98, R98 ;  /* 0x0000006200627202 */ /* 0x000fe40000000f00 */
[----:B------:R-:W-:Y:S02]  /*ced0*/  MOV R21, R12 ;  /* 0x0000000c00157202 */ /* 0x000fe40000000f00 */
[----:B------:R-:W-:-:S02]  /*cee0*/  MOV R20, R14 ;  /* 0x0000000e00147202 */ /* 0x000fc40000000f00 */
[----:B------:R-:W-:Y:S02]  /*cef0*/  F2FP.BF16.F32.PACK_AB R74, R77, R163 ;  /* 0x000000a34d4a723e */ /* 0x000fe400000010ff */
[----:B------:R-:W-:Y:S02]  /*cf00*/  F2FP.BF16.F32.PACK_AB R75, R79, R78 ;  /* 0x0000004e4f4b723e */ /* 0x000fe400000010ff */
[----:B------:R-:W-:Y:S02]  /*cf10*/  MOV R102, R102 ;  /* 0x0000006600667202 */ /* 0x000fe40000000f00 */
[----:B------:R-:W-:Y:S01]  /*cf20*/  F2FP.BF16.F32.PACK_AB R12, R81, R164 ;  /* 0x000000a4510c723e */ /* 0x000fe200000010ff */
[----:B------:R-:W-:Y:S01]  /*cf30*/  STSM.16.M88.4 [R98], R72 ;  /* 0x0000004862007844 */ /* 0x000fe20000000200 */
[----:B------:R-:W-:Y:S02]  /*cf40*/  F2FP.BF16.F32.PACK_AB R13, R83, R82 ;  /* 0x00000052530d723e */ /* 0x000fe400000010ff */
[----:B------:R-:W-:-:S02]  /*cf50*/  F2FP.BF16.F32.PACK_AB R14, R4, R165 ;  /* 0x000000a5040e723e */ /* 0x000fc400000010ff */
[----:B------:R-:W-:Y:S02]  /*cf60*/  F2FP.BF16.F32.PACK_AB R15, R54, R46 ;  /* 0x0000002e360f723e */ /* 0x000fe400000010ff */
[----:B------:R-:W-:Y:S02]  /*cf70*/  SHF.R.U64 R179, R179, 0x3, RZ ;  /* 0x00000003b3b37819 */ /* 0x000fe400000012ff */
[----:B------:R-:W-:Y:S01]  /*cf80*/  LOP3.LUT R118, R183, R118, RZ, 0x3c, !PT ;  /* 0x00000076b7767212 */ /* 0x000fe200078e3cff */
[----:B------:R4:W-:Y:S01]  /*cf90*/  STSM.16.M88.4 [R102], R12 ;  /* 0x0000000c66007844 */ /* 0x0009e20000000200 */
[----:B------:R-:W-:Y:S02]  /*cfa0*/  MOV R106, R106 ;  /* 0x0000006a006a7202 */ /* 0x000fe40000000f00 */
[----:B-1----:R-:W-:Y:S02]  /*cfb0*/  F2FP.BF16.F32.PACK_AB R24, R89, R166 ;  /* 0x000000a65918723e */ /* 0x002fe400000010ff */
[----:B------:R-:W-:-:S02]  /*cfc0*/  F2FP.BF16.F32.PACK_AB R25, R71, R62 ;  /* 0x0000003e4719723e */ /* 0x000fc400000010ff */
[----:B------:R-:W-:Y:S02]  /*cfd0*/  F2FP.BF16.F32.PACK_AB R26, R93, R167 ;  /* 0x000000a75d1a723e */ /* 0x000fe400000010ff */
[----:B------:R-:W-:Y:S02]  /*cfe0*/  F2FP.BF16.F32.PACK_AB R27, R100, R96 ;  /* 0x00000060641b723e */ /* 0x000fe400000010ff */
[----:B------:R-:W-:Y:S02]  /*cff0*/  LOP3.LUT R126, R179, R84, RZ, 0x3c, !PT ;  /* 0x00000054b37e7212 */ /* 0x000fe400078e3cff */
[----:B------:R-:W-:Y:S01]  /*d000*/  MOV R110, R110 ;  /* 0x0000006e006e7202 */ /* 0x000fe20000000f00 */
[----:B------:R-:W-:Y:S01]  /*d010*/  STSM.16.M88.4 [R106], R24 ;  /* 0x000000186a007844 */ /* 0x000fe20000000200 */
[----:B--2---:R-:W-:Y:S02]  /*d020*/  F2FP.BF16.F32.PACK_AB R28, R97, R168 ;  /* 0x000000a8611c723e */ /* 0x004fe400000010ff */
[----:B------:R-:W-:-:S02]  /*d030*/  F2FP.BF16.F32.PACK_AB R29, R108, R104 ;  /* 0x000000686c1d723e */ /* 0x000fc400000010ff */
[----:B---3--:R-:W-:Y:S02]  /*d040*/  F2FP.BF16.F32.PACK_AB R30, R101, R169 ;  /* 0x000000a9651e723e */ /* 0x008fe400000010ff */
[----:B------:R-:W-:Y:S02]  /*d050*/  F2FP.BF16.F32.PACK_AB R31, R116, R112 ;  /* 0x00000070741f723e */ /* 0x000fe400000010ff */
[----:B------:R-:W-:Y:S02]  /*d060*/  MOV R114, R114 ;  /* 0x0000007200727202 */ /* 0x000fe40000000f00 */
[----:B----4-:R-:W-:Y:S01]  /*d070*/  F2FP.BF16.F32.PACK_AB R12, R105, R170 ;  /* 0x000000aa690c723e */ /* 0x010fe200000010ff */
[----:B------:R-:W-:Y:S01]  /*d080*/  STSM.16.M88.4 [R110], R28 ;  /* 0x0000001c6e007844 */ /* 0x000fe20000000200 */
[----:B------:R-:W-:Y:S02]  /*d090*/  F2FP.BF16.F32.PACK_AB R13, R124, R120 ;  /* 0x000000787c0d723e */ /* 0x000fe400000010ff */
[----:B------:R-:W-:-:S02]  /*d0a0*/  F2FP.BF16.F32.PACK_AB R14, R109, R171 ;  /* 0x000000ab6d0e723e */ /* 0x000fc400000010ff */
[----:B------:R-:W-:Y:S02]  /*d0b0*/  F2FP.BF16.F32.PACK_AB R15, R152, R128 ;  /* 0x00000080980f723e */ /* 0x000fe400000010ff */
[----:B------:R-:W-:Y:S02]  /*d0c0*/  F2FP.BF16.F32.PACK_AB R153, R154, R153 ;  /* 0x000000999a99723e */ /* 0x000fe400000010ff */
[----:B------:R-:W-:Y:S01]  /*d0d0*/  MOV R118, R118 ;  /* 0x0000007600767202 */ /* 0x000fe20000000f00 */
[----:B------:R1:W-:Y:S01]  /*d0e0*/  STSM.16.M88.4 [R114], R12 ;  /* 0x0000000c72007844 */ /* 0x0003e20000000200 */
[----:B------:R-:W-:Y:S02]  /*d0f0*/  F2FP.BF16.F32.PACK_AB R152, R113, R172 ;  /* 0x000000ac7198723e */ /* 0x000fe400000010ff */
[----:B------:R-:W-:Y:S02]  /*d100*/  F2FP.BF16.F32.PACK_AB R154, R117, R173 ;  /* 0x000000ad759a723e */ /* 0x000fe400000010ff */
[----:B------:R-:W-:-:S02]  /*d110*/  F2FP.BF16.F32.PACK_AB R155, R156, R155 ;  /* 0x0000009b9c9b723e */ /* 0x000fc400000010ff */
[----:B------:R-:W-:Y:S02]  /*d120*/  F2FP.BF16.F32.PACK_AB R157, R158, R157 ;  /* 0x0000009d9e9d723e */ /* 0x000fe400000010ff */
[----:B------:R-:W-:Y:S01]  /*d130*/  MOV R122, R122 ;  /* 0x0000007a007a7202 */ /* 0x000fe20000000f00 */
[----:B------:R2:W-:Y:S01]  /*d140*/  STSM.16.M88.4 [R118], R152 ;  /* 0x0000009876007844 */ /* 0x0005e20000000200 */
[----:B------:R-:W-:Y:S02]  /*d150*/  F2FP.BF16.F32.PACK_AB R156, R121, R174 ;  /* 0x000000ae799c723e */ /* 0x000fe400000010ff */
[----:B------:R-:W-:Y:S02]  /*d160*/  F2FP.BF16.F32.PACK_AB R158, R125, R175 ;  /* 0x000000af7d9e723e */ /* 0x000fe400000010ff */
[----:B------:R-:W-:Y:S02]  /*d170*/  F2FP.BF16.F32.PACK_AB R159, R160, R159 ;  /* 0x0000009fa09f723e */ /* 0x000fe400000010ff */
[----:B------:R-:W-:-:S02]  /*d180*/  F2FP.BF16.F32.PACK_AB R161, R162, R161 ;  /* 0x000000a1a2a1723e */ /* 0x000fc400000010ff */
[----:B------:R-:W-:Y:S01]  /*d190*/  F2FP.BF16.F32.PACK_AB R136, R137, R136 ;  /* 0x000000888988723e */ /* 0x000fe200000010ff */
[----:B------:R2:W-:Y:S01]  /*d1a0*/  STSM.16.M88.4 [R122], R156 ;  /* 0x0000009c7a007844 */ /* 0x0005e20000000200 */
[----:B------:R-:W-:Y:S02]  /*d1b0*/  ISETP.NE.U32.AND P0, PT, RZ, UR4, PT ;  /* 0x00000004ff007c0c */ /* 0x000fe4000bf05070 */
[----:B------:R-:W-:Y:S02]  /*d1c0*/  IADD3 R8, P1, R208, UR4, RZ ;  /* 0x00000004d0087c10 */ /* 0x000fe4000ff3e0ff */
[----:B------:R-:W-:Y:S02]  /*d1d0*/  MOV R126, R126 ;  /* 0x0000007e007e7202 */ /* 0x000fe40000000f00 */
[----:B------:R-:W-:Y:S02]  /*d1e0*/  F2FP.BF16.F32.PACK_AB R160, R129, R178 ;  /* 0x000000b281a0723e */ /* 0x000fe400000010ff */
[----:B------:R-:W-:-:S02]  /*d1f0*/  F2FP.BF16.F32.PACK_AB R162, R133, R132 ;  /* 0x0000008485a2723e */ /* 0x000fc400000010ff */
[----:B------:R-:W-:Y:S02]  /*d200*/  F2FP.BF16.F32.PACK_AB R163, R135, R134 ;  /* 0x0000008687a3723e */ /* 0x000fe400000010ff */
[----:B------:R-:W-:Y:S02]  /*d210*/  F2FP.BF16.F32.PACK_AB R137, R139, R138 ;  /* 0x0000008a8b89723e */ /* 0x000fe400000010ff */
[----:B------:R-:W-:Y:S01]  /*d220*/  F2FP.BF16.F32.PACK_AB R144, R145, R144 ;  /* 0x000000909190723e */ /* 0x000fe200000010ff */
[----:B------:R2:W-:Y:S01]  /*d230*/  STSM.16.M88.4 [R126], R160 ;  /* 0x000000a07e007844 */ /* 0x0005e20000000200 */
[----:B------:R-:W-:Y:S02]  /*d240*/  F2FP.BF16.F32.PACK_AB R138, R141, R140 ;  /* 0x0000008c8d8a723e */ /* 0x000fe400000010ff */
[----:B------:R-:W-:Y:S02]  /*d250*/  F2FP.BF16.F32.PACK_AB R139, R143, R142 ;  /* 0x0000008e8f8b723e */ /* 0x000fe400000010ff */
[----:B------:R-:W-:-:S02]  /*d260*/  F2FP.BF16.F32.PACK_AB R145, R147, R146 ;  /* 0x000000929391723e */ /* 0x000fc400000010ff */
[----:B------:R-:W-:Y:S01]  /*d270*/  F2FP.BF16.F32.PACK_AB R146, R149, R148 ;  /* 0x000000949592723e */ /* 0x000fe200000010ff */
[----:B------:R2:W-:Y:S01]  /*d280*/  STSM.16.M88.4 [R21], R136 ;  /* 0x0000008815007844 */ /* 0x0005e20000000200 */
[----:B------:R-:W-:Y:S02]  /*d290*/  F2FP.BF16.F32.PACK_AB R147, R0, R150 ;  /* 0x000000960093723e */ /* 0x000fe400000010ff */
[----:B------:R-:W-:Y:S02]  /*d2a0*/  ISETP.NE.AND.EX P0, PT, RZ, UR5, PT, P0 ;  /* 0x00000005ff007c0c */ /* 0x000fe4000bf05300 */
[----:B------:R-:W-:Y:S01]  /*d2b0*/  IADD3.X R9, R209, UR5, RZ, P1, !PT ;  /* 0x00000005d1097c10 */ /* 0x000fe20008ffe4ff */
[----:B------:R-:W-:Y:S01]  /*d2c0*/  ULDC.64 UR4, c[0x0][0xbe0] ;  /* 0x0002f80000047ab9 */ /* 0x000fe20000000a00 */
[----:B------:R2:W-:Y:S01]  /*d2d0*/  STSM.16.M88.4 [R20], R144 ;  /* 0x0000009014007844 */ /* 0x0005e20000000200 */
[----:B------:R-:W-:Y:S01]  /*d2e0*/  BAR.SYNC.DEFER_BLOCKING 0x1, 0x100 ;  /* 0x0044000000007b1d */ /* 0x000fe20000010000 */
[----:B------:R-:W-:-:S04]  /*d2f0*/  ISETP.NE.U32.AND P1, PT, RZ, UR4, PT ;  /* 0x00000004ff007c0c */ /* 0x000fc8000bf25070 */
[----:B------:R-:W-:-:S13]  /*d300*/  ISETP.NE.AND.EX P1, PT, RZ, UR5, PT, P1 ;  /* 0x00000005ff007c0c */ /* 0x000fda000bf25310 */
[----:B------:R-:W-:Y:S01]  /*d310*/  @P1 IADD3 R208, P2, R208, UR4, RZ ;  /* 0x00000004d0d01c10 */ /* 0x000fe2000ff5e0ff */
[----:B------:R-:W-:Y:S02]  /*d320*/  ULDC UR4, c[0x0][0xa88] ;  /* 0x0002a20000047ab9 */ /* 0x000fe40000000800 */
[----:B------:R-:W-:Y:S01]  /*d330*/  IMAD.U32 R0, RZ, RZ, UR4 ;  /* 0x00000004ff007e24 */ /* 0x000fe2000f8e00ff */
[----:B------:R-:W-:Y:S01]  /*d340*/  @P1 IADD3.X R209, R209, UR5, RZ, P2, !PT ;  /* 0x00000005d1d11c10 */ /* 0x000fe200097fe4ff */
[----:B------:R2:W5:Y:S01]  /*d350*/  @P0 LDG.E R3, desc[UR40][R8.64] ;  /* 0x0000002808030981 */ /* 0x000562000c1e1900 */
[----:B------:R-:W-:-:S03]  /*d360*/  IMAD R7, R202, 0x40, R201 ;  /* 0x00000040ca077824 */ /* 0x000fc600078e02c9 */
[----:B------:R2:W5:Y:S01]  /*d370*/  @P1 LDG.E R0, desc[UR40][R208.64] ;  /* 0x00000028d0001981 */ /* 0x000562000c1e1900 */
[----:B------:R-:W-:-:S03]  /*d380*/  IMAD.WIDE R10, R7, 0x2, R10 ;  /* 0x00000002070a7825 */ /* 0x000fc600078e020a */
[----:B-1----:R-:W-:Y:S01]  /*d390*/  IADD3 R13, P4, R10, 0x1000, RZ ;  /* 0x000010000a0d7810 */ /* 0x002fe20007f9e0ff */
[----:B------:R-:W-:-:S12]  /*d3a0*/  @P1 BRA `(.L_x_545) ;  /* 0x0000000000101947 */ /* 0x000fd80003800000 */
[----:B------:R-:W-:Y:S05]  /*d3b0*/  @!P0 BRA `(.L_x_545) ;  /* 0x00000000000c8947 */ /* 0x000fea0003800000 */
[----:B------:R-:W3:Y:S04]  /*d3c0*/  LDG.E R7, desc[UR40][R8.64] ;  /* 0x0000002808077981 */ /* 0x000ee8000c1e1900 */
[----:B-----5:R-:W3:Y:S02]  /*d3d0*/  LDG.E R0, desc[UR40][R8.64+0x4] ;  /* 0x0000042808007981 */ /* 0x020ee4000c1e1900 */
[----:B---3--:R-:W-:-:S07]  /*d3e0*/  IMAD.IADD R0, R0, 0x1, -R7 ;  /* 0x0000000100007824 */ /* 0x008fce00078e0a07 */
.L_x_545:
[----:B------:R-:W-:Y:S01]  /*d3f0*/  SHF.R.S32.HI R81, RZ, 0x1f, R207 ;  /* 0x0000001fff517819 */ /* 0x000fe200000114cf */
[----:B------:R-:W-:Y:S01]  /*d400*/  ULDC.64 UR4, c[0x0][0xb70] ;  /* 0x0002dc0000047ab9 */ /* 0x000fe20000000a00 */
[--C-:B--2--5:R-:W-:Y:S01]  /*d410*/  SHF.R.S32.HI R21, RZ, 0x1f, R3.reuse ;  /* 0x0000001fff157819 */ /* 0x124fe20000011403 */
[----:B------:R-:W-:Y:S01]  /*d420*/  IMAD.MOV.U32 R20, RZ, RZ, R3 ;  /* 0x000000ffff147224 */ /* 0x000fe200078e0003 */
[----:B------:R-:W-:Y:S01]  /*d430*/  LOP3.LUT R12, R13, 0x380, RZ, 0xc0, !PT ;  /* 0x000003800d0c7812 */ /* 0x000fe200078ec0ff */
[----:B------:R-:W-:Y:S01]  /*d440*/  IMAD R4, R81, UR4, RZ ;  /* 0x0000000451047c24 */ /* 0x000fe2000f8e02ff */
[----:B------:R-:W-:Y:S01]  /*d450*/  SEL R221, R221, RZ, !P0 ;  /* 0x000000ffdddd7207 */ /* 0x000fe20004000000 */
[C---:B------:R-:W-:Y:S01]  /*d460*/  IMAD.WIDE.U32 R8, R207.reuse, UR4, R20 ;  /* 0x00000004cf087c25 */ /* 0x040fe2000f8e0014 */
[----:B------:R-:W-:Y:S02]  /*d470*/  SEL R83, R210, RZ, !P0 ;  /* 0x000000ffd2537207 */ /* 0x000fe40004000000 */
[----:B------:R-:W-:Y:S01]  /*d480*/  SHF.R.U64 R12, R12, 0x3, RZ ;  /* 0x000000030c0c7819 */ /* 0x000fe200000012ff */
[----:B------:R-:W-:Y:S01]  /*d490*/  IMAD R7, R207, UR5, R4 ;  /* 0x00000005cf077c24 */ /* 0x000fe2000f8e0204 */
[----:B------:R-:W-:Y:S01]  /*d4a0*/  ULDC.64 UR4, c[0x0][0xb78] ;  /* 0x0002de0000047ab9 */ /* 0x000fe20000000a00 */
[C---:B------:R-:W-:Y:S01]  /*d4b0*/  IADD3 R29, P0, R10.reuse, 0x3000, RZ ;  /* 0x000030000a1d7810 */ /* 0x040fe20007f1e0ff */
[----:B------:R-:W-:Y:S01]  /*d4c0*/  IMAD R4, R221, UR4, RZ ;  /* 0x00000004dd047c24 */ /* 0x000fe2000f8e02ff */
[C---:B------:R-:W-:Y:S01]  /*d4d0*/  IADD3 R25, P5, R10.reuse, 0x2000, RZ ;  /* 0x000020000a197810 */ /* 0x040fe20007fbe0ff */
[----:B------:R-:W-:Y:S01]  /*d4e0*/  IMAD.IADD R9, R9, 0x1, R7 ;  /* 0x0000000109097824 */ /* 0x000fe200078e0207 */
[----:B------:R-:W-:Y:S01]  /*d4f0*/  IADD3 R37, P2, R10, 0x5000, RZ ;  /* 0x000050000a257810 */ /* 0x000fe20007f5e0ff */
[----:B------:R-:W-:Y:S01]  /*d500*/  IMAD R15, R213, 0x80, R232 ;  /* 0x00000080d50f7824 */ /* 0x000fe200078e02e8 */
[----:B------:R-:W-:Y:S01]  /*d510*/  LOP3.LUT R12, R12, R13, RZ, 0x3c, !PT ;  /* 0x0000000d0c0c7212 */ /* 0x000fe200078e3cff */
[----:B------:R-:W-:Y:S01]  /*d520*/  IMAD.WIDE.U32 R8, R83, UR4, R8 ;  /* 0x0000000453087c25 */ /* 0x000fe2000f8e0008 */
[----:B------:R-:W-:-:S02]  /*d530*/  IADD3 R33, P1, R10, 0x4000, RZ ;  /* 0x000040000a217810 */ /* 0x000fc40007f3e0ff */
[----:B------:R-:W-:Y:S01]  /*d540*/  LOP3.LUT R28, R29, 0x380, RZ, 0xc0, !PT ;  /* 0x000003801d1c7812 */ /* 0x000fe200078ec0ff */
[----:B------:R-:W-:Y:S01]  /*d550*/  IMAD R13, R83, UR5, R4 ;  /* 0x00000005530d7c24 */ /* 0x000fe2000f8e0204 */
[----:B------:R-:W-:Y:S01]  /*d560*/  LOP3.LUT R24, R25, 0x380, RZ, 0xc0, !PT ;  /* 0x0000038019187812 */ /* 0x000fe200078ec0ff */
[----:B------:R-:W-:Y:S01]  /*d570*/  ULDC.64 UR4, c[0x0][0xb40] ;  /* 0x0002d00000047ab9 */ /* 0x000fe20000000a00 */
[----:B------:R-:W-:Y:S02]  /*d580*/  SHF.R.S32.HI R7, RZ, 0x1f, R15 ;  /* 0x0000001fff077819 */ /* 0x000fe4000001140f */
[----:B------:R-:W-:Y:S02]  /*d590*/  IADD3 R4, P3, R15, R8, RZ ;  /* 0x000000080f047210 */ /* 0x000fe40007f7e0ff */
[----:B------:R-:W-:Y:S02]  /*d5a0*/  LOP3.LUT R36, R37, 0x380, RZ, 0xc0, !PT ;  /* 0x0000038025247812 */ /* 0x000fe400078ec0ff */
[----:B------:R-:W-:-:S02]  /*d5b0*/  LOP3.LUT R32, R33, 0x380, RZ, 0xc0, !PT ;  /* 0x0000038021207812 */ /* 0x000fc400078ec0ff */
[----:B------:R-:W-:Y:S02]  /*d5c0*/  SHF.R.U64 R28, R28, 0x3, RZ ;  /* 0x000000031c1c7819 */ /* 0x000fe400000012ff */
[----:B------:R-:W-:Y:S02]  /*d5d0*/  SHF.R.U64 R24, R24, 0x3, RZ ;  /* 0x0000000318187819 */ /* 0x000fe400000012ff */
[----:B------:R-:W-:Y:S01]  /*d5e0*/  IADD3.X R7, R7, R9, R13, P3, !PT ;  /* 0x0000000907077210 */ /* 0x000fe20001ffe40d */
[----:B------:R-:W-:Y:S01]  /*d5f0*/  IMAD.X R13, RZ, RZ, R11, P4 ;  /* 0x000000ffff0d7224 */ /* 0x000fe200020e060b */
[----:B------:R-:W-:Y:S02]  /*d600*/  SHF.R.U64 R36, R36, 0x3, RZ ;  /* 0x0000000324247819 */ /* 0x000fe400000012ff */
[----:B------:R-:W-:Y:S02]  /*d610*/  LEA R58, P3, R4, UR4, 0x2 ;  /* 0x00000004043a7c11 */ /* 0x000fe4000f8610ff */
[----:B------:R-:W-:-:S02]  /*d620*/  SHF.R.U64 R32, R32, 0x3, RZ ;  /* 0x0000000320207819 */ /* 0x000fc400000012ff */
[----:B------:R-:W-:Y:S01]  /*d630*/  LOP3.LUT R28, R28, R29, RZ, 0x3c, !PT ;  /* 0x0000001d1c1c7212 */ /* 0x000fe200078e3cff */
[--C-:B------:R-:W-:Y:S01]  /*d640*/  IMAD.X R29, RZ, RZ, R11.reuse, P0 ;  /* 0x000000ffff1d7224 */ /* 0x100fe200000e060b */
[----:B------:R-:W-:Y:S01]  /*d650*/  LOP3.LUT R24, R24, R25, RZ, 0x3c, !PT ;  /* 0x0000001918187212 */ /* 0x000fe200078e3cff */
[--C-:B------:R-:W-:Y:S01]  /*d660*/  IMAD.X R25, RZ, RZ, R11.reuse, P5 ;  /* 0x000000ffff197224 */ /* 0x100fe200028e060b */
[----:B------:R-:W-:Y:S02]  /*d670*/  IADD3 R53, P0, R10, 0x9000, RZ ;  /* 0x000090000a357810 */ /* 0x000fe40007f1e0ff */
[----:B------:R-:W-:Y:S01]  /*d680*/  LOP3.LUT R36, R36, R37, RZ, 0x3c, !PT ;  /* 0x0000002524247212 */ /* 0x000fe200078e3cff */
[----:B------:R-:W-:Y:S01]  /*d690*/  IMAD.X R37, RZ, RZ, R11, P2 ;  /* 0x000000ffff257224 */ /* 0x000fe200010e060b */
[----:B------:R-:W-:Y:S01]  /*d6a0*/  LEA.HI.X R59, R4, UR5, R7, 0x2, P3 ;  /* 0x00000005043b7c11 */ /* 0x000fe200098f1407 */
[----:B------:R-:W-:Y:S01]  /*d6b0*/  VIADD R7, R15, 0x8 ;  /* 0x000000080f077836 */ /* 0x000fe20000000000 */
[----:B------:R-:W-:Y:S01]  /*d6c0*/  LOP3.LUT R32, R32, R33, RZ, 0x3c, !PT ;  /* 0x0000002120207212 */ /* 0x000fe200078e3cff */
[----:B------:R-:W-:Y:S01]  /*d6d0*/  IMAD.X R33, RZ, RZ, R11, P1 ;  /* 0x000000ffff217224 */ /* 0x000fe200008e060b */
[C---:B------:R-:W-:Y:S01]  /*d6e0*/  IADD3 R41, P3, R10.reuse, 0x6000, RZ ;  /* 0x000060000a297810 */ /* 0x040fe20007f7e0ff */
[----:B------:R-:W-:Y:S01]  /*d6f0*/  ULDC.64 UR4, c[0x0][0xaa0] ;  /* 0x0002a80000047ab9 */ /* 0x000fe20000000a00 */
[----:B------:R-:W-:-:S02]  /*d700*/  IADD3 R45, P4, R10, 0x7000, RZ ;  /* 0x000070000a2d7810 */ /* 0x000fc40007f9e0ff */
[C---:B------:R-:W-:Y:S02]  /*d710*/  IADD3 R49, P5, R10.reuse, 0x8000, RZ ;  /* 0x000080000a317810 */ /* 0x040fe40007fbe0ff */
[C---:B------:R-:W-:Y:S02]  /*d720*/  IADD3 R57, P2, R10.reuse, 0xb000, RZ ;  /* 0x0000b0000a397810 */ /* 0x040fe40007f5e0ff */
[----:B------:R-:W-:Y:S02]  /*d730*/  LOP3.LUT R52, R53, 0x380, RZ, 0xc0, !PT ;  /* 0x0000038035347812 */ /* 0x000fe400078ec0ff */
[----:B------:R-:W-:Y:S02]  /*d740*/  IADD3 R77, P1, R10, 0xa000, RZ ;  /* 0x0000a0000a4d7810 */ /* 0x000fe40007f3e0ff */
[----:B------:R-:W-:Y:S02]  /*d750*/  LOP3.LUT R40, R41, 0x380, RZ, 0xc0, !PT ;  /* 0x0000038029287812 */ /* 0x000fe400078ec0ff */
[----:B------:R-:W-:-:S02]  /*d760*/  LOP3.LUT R44, R45, 0x380, RZ, 0xc0, !PT ;  /* 0x000003802d2c7812 */ /* 0x000fc400078ec0ff */
[----:B------:R-:W-:Y:S02]  /*d770*/  LOP3.LUT R48, R49, 0x380, RZ, 0xc0, !PT ;  /* 0x0000038031307812 */ /* 0x000fe400078ec0ff */
[----:B------:R-:W-:Y:S02]  /*d780*/  LOP3.LUT R56, R57, 0x380, RZ, 0xc0, !PT ;  /* 0x0000038039387812 */ /* 0x000fe400078ec0ff */
[----:B------:R-:W-:Y:S02]  /*d790*/  SHF.R.U64 R52, R52, 0x3, RZ ;  /* 0x0000000334347819 */ /* 0x000fe400000012ff */
[----:B------:R-:W-:Y:S02]  /*d7a0*/  LOP3.LUT R76, R77, 0x380, RZ, 0xc0, !PT ;  /* 0x000003804d4c7812 */ /* 0x000fe400078ec0ff */
[----:B------:R-:W-:Y:S02]  /*d7b0*/  SHF.R.U64 R40, R40, 0x3, RZ ;  /* 0x0000000328287819 */ /* 0x000fe400000012ff */
[----:B------:R-:W-:-:S02]  /*d7c0*/  SHF.R.U64 R44, R44, 0x3, RZ ;  /* 0x000000032c2c7819 */ /* 0x000fc400000012ff */
[----:B------:R-:W-:Y:S02]  /*d7d0*/  SHF.R.U64 R48, R48, 0x3, RZ ;  /* 0x0000000330307819 */ /* 0x000fe400000012ff */
[----:B------:R-:W-:Y:S02]  /*d7e0*/  SHF.R.U64 R56, R56, 0x3, RZ ;  /* 0x0000000338387819 */ /* 0x000fe400000012ff */
[----:B------:R-:W-:Y:S01]  /*d7f0*/  LOP3.LUT R52, R52, R53, RZ, 0x3c, !PT ;  /* 0x0000003534347212 */ /* 0x000fe200078e3cff */
[--C-:B------:R-:W-:Y:S01]  /*d800*/  IMAD.X R53, RZ, RZ, R11.reuse, P0 ;  /* 0x000000ffff357224 */ /* 0x100fe200000e060b */
[----:B------:R-:W-:Y:S02]  /*d810*/  SHF.R.U64 R76, R76, 0x3, RZ ;  /* 0x000000034c4c7819 */ /* 0x000fe400000012ff */
[----:B------:R-:W-:Y:S01]  /*d820*/  LOP3.LUT R40, R40, R41, RZ, 0x3c, !PT ;  /* 0x0000002928287212 */ /* 0x000fe200078e3cff */
[--C-:B------:R-:W-:Y:S01]  /*d830*/  IMAD.X R41, RZ, RZ, R11.reuse, P3 ;  /* 0x000000ffff297224 */ /* 0x100fe200018e060b */
[----:B------:R-:W-:Y:S01]  /*d840*/  LOP3.LUT R44, R44, R45, RZ, 0x3c, !PT ;  /* 0x0000002d2c2c7212 */ /* 0x000fe200078e3cff */
[--C-:B------:R-:W-:Y:S01]  /*d850*/  IMAD.X R45, RZ, RZ, R11.reuse, P4 ;  /* 0x000000ffff2d7224 */ /* 0x100fe200020e060b */
[----:B------:R-:W-:Y:S01]  /*d860*/  LOP3.LUT R48, R48, R49, RZ, 0x3c, !PT ;  /* 0x0000003130307212 */ /* 0x000fe200078e3cff */
[----:B------:R-:W-:Y:S01]  /*d870*/  IMAD.X R49, RZ, RZ, R11, P5 ;  /* 0x000000ffff317224 */ /* 0x000fe200028e060b */
[----:B------:R-:W-:-:S02]  /*d880*/  LOP3.LUT P0, RZ, R227, 0x3, RZ, 0xc0, !PT ;  /* 0x00000003e3ff7812 */ /* 0x000fc4000780c0ff */
[----:B------:R-:W-:Y:S01]  /*d890*/  LOP3.LUT R56, R56, R57, RZ, 0x3c, !PT ;  /* 0x0000003938387212 */ /* 0x000fe200078e3cff */
[--C-:B------:R-:W-:Y:S01]  /*d8a0*/  IMAD.X R57, RZ, RZ, R11.reuse, P2 ;  /* 0x000000ffff397224 */ /* 0x100fe200010e060b */
[C---:B------:R-:W-:Y:S02]  /*d8b0*/  IADD3 R73, P3, R10.reuse, 0xc000, RZ ;  /* 0x0000c0000a497810 */ /* 0x040fe40007f7e0ff */
[----:B------:R-:W-:Y:S02]  /*d8c0*/  IADD3 R69, P4, R10, 0xd000, RZ ;  /* 0x0000d0000a457810 */ /* 0x000fe40007f9e0ff */
[----:B------:R-:W-:Y:S01]  /*d8d0*/  LOP3.LUT R76, R76, R77, RZ, 0x3c, !PT ;  /* 0x0000004d4c4c7212 */ /* 0x000fe200078e3cff */
[----:B------:R-:W-:Y:S01]  /*d8e0*/  IMAD.X R77, RZ, RZ, R11, P1 ;  /* 0x000000ffff4d7224 */ /* 0x000fe200008e060b */
[C---:B------:R-:W-:Y:S02]  /*d8f0*/  IADD3 R65, P5, R10.reuse, 0xe000, RZ ;  /* 0x0000e0000a417810 */ /* 0x040fe40007fbe0ff */
[----:B------:R-:W-:-:S02]  /*d900*/  LOP3.LUT R4, R10, 0x380, RZ, 0xc0, !PT ;  /* 0x000003800a047812 */ /* 0x000fc400078ec0ff */
[----:B------:R-:W-:Y:S02]  /*d910*/  IADD3 R9, P2, R10, 0xf000, RZ ;  /* 0x0000f0000a097810 */ /* 0x000fe40007f5e0ff */
[-C--:B------:R-:W-:Y:S02]  /*d920*/  ISETP.GE.OR P1, PT, R15, R0.reuse, P0 ;  /* 0x000000000f00720c */ /* 0x080fe40000726670 */
[----:B------:R-:W-:Y:S01]  /*d930*/  ISETP.GE.OR P0, PT, R7, R0, P0 ;  /* 0x000000000700720c */ /* 0x000fe20000706670 */
[----:B------:R-:W-:Y:S01]  /*d940*/  IMAD.X R61, RZ, RZ, R11, P2 ;  /* 0x000000ffff3d7224 */ /* 0x000fe200010e060b */
[----:B------:R-:W-:Y:S02]  /*d950*/  LOP3.LUT R72, R73, 0x380, RZ, 0xc0, !PT ;  /* 0x0000038049487812 */ /* 0x000fe400078ec0ff */
[----:B------:R-:W-:Y:S02]  /*d960*/  LOP3.LUT R68, R69, 0x380, RZ, 0xc0, !PT ;  /* 0x0000038045447812 */ /* 0x000fe400078ec0ff */
[----:B------:R-:W-:-:S02]  /*d970*/  LOP3.LUT R64, R65, 0x380, RZ, 0xc0, !PT ;  /* 0x0000038041407812 */ /* 0x000fc400078ec0ff */
[----:B------:R-:W-:Y:S02]  /*d980*/  SHF.R.U64 R7, R4, 0x3, RZ ;  /* 0x0000000304077819 */ /* 0x000fe400000012ff */
[----:B------:R-:W-:Y:S01]  /*d990*/  LOP3.LUT R4, R9, 0x380, RZ, 0xc0, !PT ;  /* 0x0000038009047812 */ /* 0x000fe200078ec0ff */
[----:B------:R-:W-:Y:S01]  /*d9a0*/  @!P1 STG.E desc[UR40][R58.64], R6 ;  /* 0x000000063a009986 */ /* 0x000fe2000c101928 */
[----:B------:R-:W-:Y:S02]  /*d9b0*/  SHF.R.U64 R72, R72, 0x3, RZ ;  /* 0x0000000348487819 */ /* 0x000fe400000012ff */
[----:B------:R-:W-:Y:S01]  /*d9c0*/  SHF.R.U64 R68, R68, 0x3, RZ ;  /* 0x0000000344447819 */ /* 0x000fe200000012ff */
[----:B------:R1:W-:Y:S01]  /*d9d0*/  @!P0 STG.E desc[UR40][R58.64+0x20], R5 ;  /* 0x000020053a008986 */ /* 0x0003e2000c101928 */
[----:B------:R-:W-:Y:S02]  /*d9e0*/  SHF.R.U64 R64, R64, 0x3, RZ ;  /* 0x0000000340407819 */ /* 0x000fe400000012ff */
[----:B------:R-:W-:Y:S01]  /*d9f0*/  SHF.R.U64 R4, R4, 0x3, RZ ;  /* 0x0000000304047819 */ /* 0x000fe200000012ff */
[----:B------:R-:W5:Y:S01]  /*da00*/  LD.E.128 R12, desc[UR40][R12.64] ;  /* 0x000000280c0c7980 */ /* 0x000f62000c101d00 */
[----:B------:R-:W-:Y:S01]  /*da10*/  LOP3.LUT R72, R72, R73, RZ, 0x3c, !PT ;  /* 0x0000004948487212 */ /* 0x000fe200078e3cff */
[--C-:B------:R-:W-:Y:S01]  /*da20*/  IMAD.X R73, RZ, RZ, R11.reuse, P3 ;  /* 0x000000ffff497224 */ /* 0x100fe200018e060b */
[----:B------:R-:W-:Y:S01]  /*da30*/  LOP3.LUT R68, R68, R69, RZ, 0x3c, !PT ;  /* 0x0000004544447212 */ /* 0x000fe200078e3cff */
[--C-:B------:R-:W-:Y:S01]  /*da40*/  IMAD.X R69, RZ, RZ, R11.reuse, P4 ;  /* 0x000000ffff457224 */ /* 0x100fe200020e060b */
[----:B------:R-:W-:Y:S01]  /*da50*/  LOP3.LUT R64, R64, R65, RZ, 0x3c, !PT ;  /* 0x0000004140407212 */ /* 0x000fe200078e3cff */
[----:B------:R-:W-:Y:S01]  /*da60*/  IMAD.X R65, RZ, RZ, R11, P5 ;  /* 0x000000ffff417224 */ /* 0x000fe200028e060b */
[----:B------:R-:W-:Y:S01]  /*da70*/  LOP3.LUT R10, R7, R10, RZ, 0x3c, !PT ;  /* 0x0000000a070a7212 */ /* 0x000fe200078e3cff */
[----:B------:R-:W5:Y:S01]  /*da80*/  LD.E.128 R24, desc[UR40][R24.64] ;  /* 0x0000002818187980 */ /* 0x000f62000c101d00 */
[----:B------:R-:W-:-:S03]  /*da90*/  LOP3.LUT R60, R4, R9, RZ, 0x3c, !PT ;  /* 0x00000009043c7212 */ /* 0x000fc600078e3cff */
[----:B------:R-:W5:Y:S01]  /*daa0*/  LD.E.128 R28, desc[UR40][R28.64] ;  /* 0x000000281c1c7980 */ /* 0x000f62000c101d00 */
[----:B------:R-:W-:-:S03]  /*dab0*/  SHF.R.S32.HI R79, RZ, 0x1f, R201 ;  /* 0x0000001fff4f7819 */ /* 0x000fc600000114c9 */
[----:B------:R-:W5:Y:S01]  /*dac0*/  LD.E.128 R8, desc[UR40][R10.64] ;  /* 0x000000280a087980 */ /* 0x000f62000c101d00 */
[----:B------:R-:W-:-:S03]  /*dad0*/  IMAD.MOV.U32 R78, RZ, RZ, R201 ;  /* 0x000000ffff4e7224 */ /* 0x000fc600078e00c9 */
[----:B------:R-:W5:Y:S04]  /*dae0*/  LD.E.128 R32, desc[UR40][R32.64] ;  /* 0x0000002820207980 */ /* 0x000f68000c101d00 */
[----:B------:R-:W5:Y:S04]  /*daf0*/  LD.E.128 R36, desc[UR40][R36.64] ;  /* 0x0000002824247980 */ /* 0x000f68000c101d00 */
[----:B------:R-:W5:Y:S04]  /*db00*/  LD.E.128 R40, desc[UR40][R40.64] ;  /* 0x0000002828287980 */ /* 0x000f68000c101d00 */
[----:B------:R-:W5:Y:S04]  /*db10*/  LD.E.128 R44, desc[UR40][R44.64] ;  /* 0x000000282c2c7980 */ /* 0x000f68000c101d00 */
[----:B------:R-:W5:Y:S04]  /*db20*/  LD.E.128 R48, desc[UR40][R48.64] ;  /* 0x0000002830307980 */ /* 0x000f68000c101d00 */
[----:B------:R-:W5:Y:S04]  /*db30*/  LD.E.128 R52, desc[UR40][R52.64] ;  /* 0x0000002834347980 */ /* 0x000f68000c101d00 */
[----:B-1----:R1:W5:Y:S04]  /*db40*/  LD.E.128 R4, desc[UR40][R76.64] ;  /* 0x000000284c047980 */ /* 0x002368000c101d00 */
[----:B------:R-:W5:Y:S04]  /*db50*/  LD.E.128 R56, desc[UR40][R56.64] ;  /* 0x0000002838387980 */ /* 0x000f68000c101d00 */
[----:B------:R-:W5:Y:S04]  /*db60*/  LD.E.128 R72, desc[UR40][R72.64] ;  /* 0x0000002848487980 */ /* 0x000f68000c101d00 */
[----:B------:R-:W5:Y:S04]  /*db70*/  LD.E.128 R68, desc[UR40][R68.64] ;  /* 0x0000002844447980 */ /* 0x000f68000c101d00 */
[----:B------:R-:W5:Y:S04]  /*db80*/  LD.E.128 R64, desc[UR40][R64.64] ;  /* 0x0000002840407980 */ /* 0x000f68000c101d00 */
[----:B------:R-:W5:Y:S01]  /*db90*/  LD.E.128 R60, desc[UR40][R60.64] ;  /* 0x000000283c3c7980 */ /* 0x000f62000c101d00 */
[----:B------:R-:W-:Y:S01]  /*dba0*/  IMAD R80, R21, UR4, RZ ;  /* 0x0000000415507c24 */ /* 0x000fe2000f8e02ff */
[----:B------:R-:W-:Y:S01]  /*dbb0*/  @!PT LDS RZ, [RZ] ;  /* 0x00000000fffff984 */ /* 0x000fe20000000800 */
[----:B------:R-:W-:Y:S01]  /*dbc0*/  @!PT LDS RZ, [RZ] ;  /* 0x00000000fffff984 */ /* 0x000fe20000000800 */
[----:B------:R-:W-:Y:S01]  /*dbd0*/  @!PT LDS RZ, [RZ] ;  /* 0x00000000fffff984 */ /* 0x000fe20000000800 */
[----:B------:R-:W-:Y:S01]  /*dbe0*/  @!PT LDS RZ, [RZ] ;  /* 0x00000000fffff984 */ /* 0x000fe20000000800 */
[----:B------:R2:W-:Y:S06]  /*dbf0*/  MEMBAR.ALL.CTA ;  /* 0x0000000000007992 */ /* 0x0005ec0000008000 */
[----:B--2---:R-:W2:Y:S01]  /*dc00*/  FENCE.VIEW.ASYNC.S ;  /* 0x00000000000073c6 */ /* 0x004ea20000000000 */
[----:B------:R-:W-:-:S04]  /*dc10*/  IMAD.WIDE.U32 R20, R3, UR4, R78 ;  /* 0x0000000403147c25 */ /* 0x000fc8000f8e004e */
[----:B------:R-:W-:Y:S01]  /*dc20*/  IMAD R3, R3, UR5, R80 ;  /* 0x0000000503037c24 */ /* 0x000fe2000f8e0250 */
[----:B------:R-:W-:Y:S01]  /*dc30*/  ULDC.64 UR4, c[0x0][0xae0] ;  /* 0x0002b80000047ab9 */ /* 0x000fe20000000a00 */
[----:B------:R-:W-:Y:S02]  /*dc40*/  IMAD R79, R213, -0x80, R0 ;  /* 0xffffff80d54f7824 */ /* 0x000fe400078e0200 */
[C---:B------:R-:W-:Y:S02]  /*dc50*/  VIADD R0, R202.reuse, 0x40 ;  /* 0x00000040ca007836 */ /* 0x040fe40000000000 */
[----:B------:R-:W-:Y:S01]  /*dc60*/  IMAD.IADD R21, R21, 0x1, R3 ;  /* 0x0000000115157824 */ /* 0x000fe200078e0203 */
[-C--:B------:R-:W-:Y:S01]  /*dc70*/  ISETP.GE.AND P3, PT, R202, R79.reuse, PT ;  /* 0x0000004fca00720c */ /* 0x080fe20003f66270 */
[----:B------:R-:W-:Y:S01]  /*dc80*/  IMAD R78, R81, UR4, RZ ;  /* 0x00000004514e7c24 */ /* 0x000fe2000f8e02ff */
[----:B------:R-:W-:Y:S01]  /*dc90*/  ISETP.GE.AND P0, PT, R0, R79, PT ;  /* 0x0000004f0000720c */ /* 0x000fe20003f06270 */
[----:B------:R-:W-:-:S02]  /*dca0*/  VIADD R3, R202, 0x20 ;  /* 0x00000020ca037836 */ /* 0x000fc40000000000 */
[C---:B-1----:R-:W-:Y:S02]  /*dcb0*/  IMAD R77, R207.reuse, UR5, R78 ;  /* 0x00000005cf4d7c24 */ /* 0x042fe4000f8e024e */
[----:B------:R-:W-:Y:S01]  /*dcc0*/  IMAD.WIDE.U32 R20, R207, UR4, R20 ;  /* 0x00000004cf147c25 */ /* 0x000fe2000f8e0014 */
[----:B------:R-:W-:-:S03]  /*dcd0*/  ULDC.64 UR4, c[0x0][0xae8] ;  /* 0x0002ba0000047ab9 */ /* 0x000fc60000000a00 */
[----:B------:R-:W-:Y:S01]  /*dce0*/  VIADD R0, R18, 0x22820 ;  /* 0x0002282012007836 */ /* 0x000fe20000000000 */
[-C--:B------:R-:W-:Y:S01]  /*dcf0*/  ISETP.GE.AND P2, PT, R3, R79.reuse, PT ;  /* 0x0000004f0300720c */ /* 0x080fe20003f46270 */
[----:B------:R-:W-:Y:S02]  /*dd00*/  VIADD R76, R202, 0x60 ;  /* 0x00000060ca4c7836 */ /* 0x000fe40000000000 */
[----:B------:R-:W-:Y:S01]  /*dd10*/  IMAD.IADD R21, R21, 0x1, R77 ;  /* 0x0000000115157824 */ /* 0x000fe200078e024d */
[----:B------:R-:W-:Y:S01]  /*dd20*/  PRMT R0, RZ, 0x654, R0 ;  /* 0x00000654ff007816 */ /* 0x000fe20000000000 */
[----:B------:R-:W-:Y:S01]  /*dd30*/  IMAD R3, R221, UR4, RZ ;  /* 0x00000004dd037c24 */ /* 0x000fe2000f8e02ff */
[----:B------:R-:W-:Y:S01]  /*dd40*/  ISETP.GE.AND P1, PT, R76, R79, PT ;  /* 0x0000004f4c00720c */ /* 0x000fe20003f26270 */
[C---:B------:R-:W-:Y:S01]  /*dd50*/  IMAD.WIDE.U32 R78, R83.reuse, UR4, R20 ;  /* 0x00000004534e7c25 */ /* 0x040fe2000f8e0014 */
[----:B------:R-:W-:Y:S01]  /*dd60*/  SHF.R.S32.HI R203, RZ, 0x1f, R202 ;  /* 0x0000001fffcb7819 */ /* 0x000fe200000114ca */
[----:B--2---:R1:W-:Y:S01]  /*dd70*/  SYNCS.ARRIVE.TRANS64.RED.A1T0 RZ, [R0+URZ], RZ ;  /* 0x000000ff00ff79a7 */ /* 0x0043e2000810043f */
[----:B------:R-:W-:Y:S01]  /*dd80*/  BSSY B1, `(.L_x_546) ;  /* 0x000001b000017945 */ /* 0x000fe20003800000 */
[----:B------:R-:W-:-:S02]  /*dd90*/  IMAD R3, R83, UR5, R3 ;  /* 0x0000000553037c24 */ /* 0x000fc4000f8e0203 */
[----:B------:R-:W-:-:S04]  /*dda0*/  IMAD.WIDE R76, R213, 0x80, R202 ;  /* 0x00000080d54c7825 */ /* 0x000fc800078e02ca */
[----:B------:R-:W-:Y:S01]  /*ddb0*/  IMAD.IADD R83, R79, 0x1, R3 ;  /* 0x000000014f537824 */ /* 0x000fe200078e0203 */
[----:B-1----:R-:W-:Y:S06]  /*ddc0*/  @P3 BRA `(.L_x_547) ;  /* 0x0000000000583947 */ /* 0x002fec0003800000 */
[----:B------:R-:W-:Y:S01]  /*ddd0*/  ULDC.64 UR4, c[0x0][0xad8] ;  /* 0x0002b60000047ab9 */ /* 0x000fe20000000a00 */
[----:B------:R-:W-:Y:S01]  /*dde0*/  IMAD.MOV.U32 R20, RZ, RZ, R78 ;  /* 0x000000ffff147224 */ /* 0x000fe200078e004e */
[----:B------:R-:W-:Y:S01]  /*ddf0*/  ULDC.64 UR6, c[0x0][0xa80] ;  /* 0x0002a00000067ab9 */ /* 0x000fe20000000a00 */
[----:B------:R-:W-:Y:S02]  /*de00*/  IMAD.MOV.U32 R21, RZ, RZ, R83 ;  /* 0x000000ffff157224 */ /* 0x000fe400078e0053 */
[----:B------:R-:W-:Y:S02]  /*de10*/  IMAD R3, R77, UR4, RZ ;  /* 0x000000044d037c24 */ /* 0x000fe4000f8e02ff */
[C---:B------:R-:W-:Y:S01]  /*de20*/  IMAD.WIDE.U32 R20, R76.reuse, UR4, R20 ;  /* 0x000000044c147c25 */ /* 0x040fe2000f8e0014 */
[----:B------:R-:W-:Y:S02]  /*de30*/  ULDC UR4, c[0x0][0xa8c] ;  /* 0x0002a30000047ab9 */ /* 0x000fe40000000800 */
[C---:B------:R-:W-:Y:S01]  /*de40*/  ISETP.GE.AND P5, PT, R201.reuse, UR4, PT ;  /* 0x00000004c9007c0c */ /* 0x040fe2000bfa6270 */
[----:B------:R-:W-:Y:S01]  /*de50*/  IMAD R3, R76, UR5, R3 ;  /* 0x000000054c037c24 */ /* 0x000fe2000f8e0203 */
[----:B------:R-:W-:Y:S01]  /*de60*/  LEA R80, P3, R20, UR6, 0x1 ;  /* 0x0000000614507c11 */ /* 0x000fe2000f8608ff */
[----:B------:R-:W-:-:S02]  /*de70*/  VIADD R0, R201, 0x40 ;  /* 0x00000040c9007836 */ /* 0x000fc40000000000 */
[----:B------:R-:W-:-:S03]  /*de80*/  IMAD.IADD R3, R21, 0x1, R3 ;  /* 0x0000000115037824 */ /* 0x000fc600078e0203 */
[----:B------:R-:W-:Y:S01]  /*de90*/  ISETP.GE.AND P4, PT, R0, UR4, PT ;  /* 0x0000000400007c0c */ /* 0x000fe2000bf86270 */
[C---:B------:R-:W-:Y:S01]  /*dea0*/  VIADD R0, R201.reuse, 0xc0 ;  /* 0x000000c0c9007836 */ /* 0x040fe20000000000 */
[----:B------:R-:W-:Y:S01]  /*deb0*/  LEA.HI.X R81, R20, UR7, R3, 0x1, P3 ;  /* 0x0000000714517c11 */ /* 0x000fe200098f0c03 */
[----:B------:R-:W-:-:S04]  /*dec0*/  VIADD R3, R201, 0x80 ;  /* 0x00000080c9037836 */ /* 0x000fc80000000000 */
[----:B-----5:R1:W-:Y:S01]  /*ded0*/  @!P5 STG.E.128 desc[UR40][R80.64], R8 ;  /* 0x000000085000d986 */ /* 0x0203e2000c101d28 */
[----:B------:R-:W-:Y:S02]  /*dee0*/  ISETP.GE.AND P3, PT, R3, UR4, PT ;  /* 0x0000000403007c0c */ /* 0x000fe4000bf66270 */
[----:B------:R-:W-:-:S03]  /*def0*/  ISETP.GE.AND P5, PT, R0, UR4, PT ;  /* 0x0000000400007c0c */ /* 0x000fc6000bfa6270 */
[----:B------:R1:W-:Y:S08]  /*df00*/  @!P4 STG.E.128 desc[UR40][R80.64+0x80], R32 ;  /* 0x000080205000c986 */ /* 0x0003f0000c101d28 */
[----:B------:R1:W-:Y:S04]  /*df10*/  @!P3 STG.E.128 desc[UR40][R80.64+0x100], R48 ;  /* 0x000100305000b986 */ /* 0x0003e8000c101d28 */
[----:B------:R1:W-:Y:S02]  /*df20*/  @!P5 STG.E.128 desc[UR40][R80.64+0x180], R72 ;  /* 0x000180485000d986 */ /* 0x0003e4000c101d28 */
.L_x_547:
[----:B------:R-:W-:Y:S05]  /*df30*/  BSYNC B1 ;  /* 0x0000000000017941 */ /* 0x000fea0003800000 */
.L_x_546:
[----:B------:R-:W-:Y:S04]  /*df40*/  BSSY B1, `(.L_x_548) ;  /* 0x000001a000017945 */ /* 0x000fe80003800000 */
[----:B------:R-:W-:Y:S05]  /*df50*/  @P2 BRA `(.L_x_549) ;  /* 0x0000000000602947 */ /* 0x000fea0003800000 */
[----:B------:R-:W-:Y:S01]  /*df60*/  IADD3 R3, P2, R76, 0x20, RZ ;  /* 0x000000204c037810 */ /* 0x000fe20007f5e0ff */
[----:B------:R-:W-:Y:S01]  /*df70*/  ULDC.64 UR6, c[0x0][0xad8] ;  /* 0x0002b60000067ab9 */ /* 0x000fe20000000a00 */
[----:B-1---5:R-:W-:Y:S01]  /*df80*/  IMAD.MOV.U32 R8, RZ, RZ, R78 ;  /* 0x000000ffff087224 */ /* 0x022fe200078e004e */
[----:B------:R-:W-:Y:S01]  /*df90*/  ULDC UR4, c[0x0][0xa8c] ;  /* 0x0002a30000047ab9 */ /* 0x000fe20000000800 */
[----:B------:R-:W-:Y:S01]  /*dfa0*/  IMAD.MOV.U32 R9, RZ, RZ, R83 ;  /* 0x000000ffff097224 */ /* 0x000fe200078e0053 */
[C---:B------:R-:W-:Y:S01]  /*dfb0*/  ISETP.GE.AND P4, PT, R201.reuse, UR4, PT ;  /* 0x00000004c9007c0c */ /* 0x040fe2000bf86270 */
[----:B------:R-:W-:Y:S02]  /*dfc0*/  IMAD.X R0, RZ, RZ, R77, P2 ;  /* 0x000000ffff007224 */ /* 0x000fe400010e064d */
[----:B------:R-:W-:Y:S02]  /*dfd0*/  VIADD R10, R201, 0x40 ;  /* 0x00000040c90a7836 */ /* 0x000fe40000000000 */
[----:B------:R-:W-:-:S02]  /*dfe0*/  IMAD R0, R0, UR6, RZ ;  /* 0x0000000600007c24 */ /* 0x000fc4000f8e02ff */
[----:B------:R-:W-:Y:S01]  /*dff0*/  IMAD.WIDE.U32 R8, R3, UR6, R8 ;  /* 0x0000000603087c25 */ /* 0x000fe2000f8e0008 */
[----:B------:R-:W-:-:S03]  /*e000*/  ISETP.GE.AND P3, PT, R10, UR4, PT ;  /* 0x000000040a007c0c */ /* 0x000fc6000bf66270 */
[----:B------:R-:W-:Y:S01]  /*e010*/  IMAD R3, R3, UR7, R0 ;  /* 0x0000000703037c24 */ /* 0x000fe2000f8e0200 */
[----:B------:R-:W-:Y:S01]  /*e020*/  ULDC.64 UR6, c[0x0][0xa80] ;  /* 0x0002a00000067ab9 */ /* 0x000fe20000000a00 */
[----:B------:R-:W-:Y:S01]  /*e030*/  VIADD R0, R201, 0x80 ;  /* 0x00000080c9007836 */ /* 0x000fe20000000000 */
[----:B------:R-:W-:Y:S01]  /*e040*/  LEA R10, P5, R8, UR6, 0x1 ;  /* 0x00000006080a7c11 */ /* 0x000fe2000f8a08ff */
[----:B------:R-:W-:Y:S02]  /*e050*/  IMAD.IADD R3, R9, 0x1, R3 ;  /* 0x0000000109037824 */ /* 0x000fe400078e0203 */
[----:B------:R-:W-:Y:S01]  /*e060*/  VIADD R9, R201, 0xc0 ;  /* 0x000000c0c9097836 */ /* 0x000fe20000000000 */
[----:B------:R-:W-:Y:S02]  /*e070*/  ISETP.GE.AND P2, PT, R0, UR4, PT ;  /* 0x0000000400007c0c */ /* 0x000fe4000bf46270 */
[----:B------:R-:W-:Y:S02]  /*e080*/  LEA.HI.X R11, R8, UR7, R3, 0x1, P5 ;  /* 0x00000007080b7c11 */ /* 0x000fe4000a8f0c03 */
[----:B------:R-:W-:-:S03]  /*e090*/  ISETP.GE.AND P5, PT, R9, UR4, PT ;  /* 0x0000000409007c0c */ /* 0x000fc6000bfa6270 */
[----:B------:R2:W-:Y:S04]  /*e0a0*/  @!P4 STG.E.128 desc[UR40][R10.64], R12 ;  /* 0x0000000c0a00c986 */ /* 0x0005e8000c101d28 */
[----:B------:R2:W-:Y:S04]  /*e0b0*/  @!P3 STG.E.128 desc[UR40][R10.64+0x80], R36 ;  /* 0x000080240a00b986 */ /* 0x0005e8000c101d28 */
[----:B------:R2:W-:Y:S04]  /*e0c0*/  @!P2 STG.E.128 desc[UR40][R10.64+0x100], R52 ;  /* 0x000100340a00a986 */ /* 0x0005e8000c101d28 */
[----:B------:R2:W-:Y:S02]  /*e0d0*/  @!P5 STG.E.128 desc[UR40][R10.64+0x180], R68 ;  /* 0x000180440a00d986 */ /* 0x0005e4000c101d28 */
.L_x_549:
[----:B------:R-:W-:Y:S05]  /*e0e0*/  BSYNC B1 ;  /* 0x0000000000017941 */ /* 0x000fea0003800000 */
.L_x_548:
        /* <DEDUP_REMOVED lines=14> */
[----:B--2---:R-:W-:Y:S02]  /*e1d0*/  VIADD R10, R201, 0xc0 ;  /* 0x000000c0c90a7836 */ /* 0x004fe40000000000 */
        /* <DEDUP_REMOVED lines=11> */
.L_x_551:
[----:B------:R-:W-:Y:S05]  /*e290*/  BSYNC B1 ;  /* 0x0000000000017941 */ /* 0x000fea0003800000 */
.L_x_550:
[----:B------:R-:W-:Y:S05]  /*e2a0*/  @P1 BRA `(.L_x_552) ;  /* 0x0000000c00441947 */ /* 0x000fea0003800000 */
[----:B------:R-:W-:Y:S01]  /*e2b0*/  IADD3 R3, P0, R76, 0x60, RZ ;  /* 0x000000604c037810 */ /* 0x000fe20007f1e0ff */
[C---:B------:R-:W-:Y:S01]  /*e2c0*/  VIADD R0, R201.reuse, 0x40 ;  /* 0x00000040c9007836 */ /* 0x040fe20000000000 */
[----:B------:R-:W-:Y:S01]  /*e2d0*/  ULDC UR4, c[0x0][0xa8c] ;  /* 0x0002a30000047ab9 */ /* 0x000fe20000000800 */
[----:B------:R-:W-:Y:S01]  /*e2e0*/  ULDC.64 UR6, c[0x0][0xad8] ;  /* 0x0002b60000067ab9 */ /* 0x000fe20000000a00 */
[----:B---3-5:R-:W-:Y:S01]  /*e2f0*/  IMAD.MOV.U32 R4, RZ, RZ, R78 ;  /* 0x000000ffff047224 */ /* 0x028fe200078e004e */
        /* <DEDUP_REMOVED lines=21> */
.L_x_544:
[----:B------:R-:W-:Y:S01]  /*e450*/  ULDC.64 UR4, c[0x0][0xbd8] ;  /* 0x0002f60000047ab9 */ /* 0x000fe20000000a00 */
[----:B------:R-:W-:Y:S01]  /*e460*/  IMAD.MOV.U32 R3, RZ, RZ, RZ ;  /* 0x000000ffff037224 */ /* 0x000fe200078e00ff */
[----:B------:R-:W-:Y:S02]  /*e470*/  ISETP.NE.U32.AND P0, PT, RZ, UR4, PT ;  /* 0x00000004ff007c0c */ /* 0x000fe4000bf05070 */
[----:B------:R-:W-:Y:S02]  /*e480*/  IADD3 R4, P1, R208, UR4, RZ ;  /* 0x00000004d0047c10 */ /* 0x000fe4000ff3e0ff */
[----:B------:R-:W-:Y:S02]  /*e490*/  ISETP.NE.AND.EX P0, PT, RZ, UR5, PT, P0 ;  /* 0x00000005ff007c0c */ /* 0x000fe4000bf05300 */
[----:B------:R-:W-:Y:S01]  /*e4a0*/  IADD3.X R5, R209, UR5, RZ, P1, !PT ;  /* 0x00000005d1057c10 */ /* 0x000fe20008ffe4ff */
[----:B------:R-:W-:Y:S02]  /*e4b0*/  ULDC.64 UR4, c[0x0][0xbe0] ;  /* 0x0002f80000047ab9 */ /* 0x000fe40000000a00 */
[----:B------:R-:W-:-:S04]  /*e4c0*/  ISETP.NE.U32.AND P1, PT, RZ, UR4, PT ;  /* 0x00000004ff007c0c */ /* 0x000fc8000bf25070 */
[----:B------:R-:W-:-:S04]  /*e4d0*/  ISETP.NE.AND.EX P1, PT, RZ, UR5, PT, P1 ;  /* 0x00000005ff007c0c */ /* 0x000fc8000bf25310 */
[----:B------:R2:W5:Y:S09]  /*e4e0*/  @P0 LDG.E R3, desc[UR40][R4.64] ;  /* 0x0000002804030981 */ /* 0x000572000c1e1900 */
[----:B------:R-:W-:Y:S01]  /*e4f0*/  @P1 IADD3 R208, P2, R208, UR4, RZ ;  /* 0x00000004d0d01c10 */ /* 0x000fe2000ff5e0ff */
[----:B------:R-:W-:-:S02]  /*e500*/  ULDC UR4, c[0x0][0xa88] ;  /* 0x0002a20000047ab9 */ /* 0x000fc40000000800 */
[----:B------:R-:W-:Y:S01]  /*e510*/  IMAD.U32 R0, RZ, RZ, UR4 ;  /* 0x00000004ff007e24 */ /* 0x000fe2000f8e00ff */
[----:B------:R-:W-:-:S05]  /*e520*/  @P1 IADD3.X R209, R209, UR5, RZ, P2, !PT ;  /* 0x00000005d1d11c10 */ /* 0x000fca00097fe4ff */
[----:B------:R2:W5:Y:S01]  /*e530*/  @P1 LDG.E R0, desc[UR40][R208.64] ;  /* 0x00000028d0001981 */ /* 0x000562000c1e1900 */
[----:B------:R-:W-:Y:S01]  /*e540*/  ISETP.GE.AND P2, PT, R235, 0x80, PT ;  /* 0x00000080eb00780c */ /* 0x000fe20003f46270 */
[----:B------:R-:W-:-:S12]  /*e550*/  @P1 BRA `(.L_x_553) ;  /* 0x0000000000101947 */ /* 0x000fd80003800000 */
[----:B------:R-:W-:Y:S05]  /*e560*/  @!P0 BRA `(.L_x_553) ;  /* 0x00000000000c8947 */ /* 0x000fea0003800000 */
[----:B------:R-:W3:Y:S04]  /*e570*/  LDG.E R7, desc[UR40][R4.64] ;  /* 0x0000002804077981 */ /* 0x000ee8000c1e1900 */
[----:B-----5:R-:W3:Y:S02]  /*e580*/  LDG.E R0, desc[UR40][R4.64+0x4] ;  /* 0x0000042804007981 */ /* 0x020ee4000c1e1900 */
[----:B---3--:R-:W-:-:S07]  /*e590*/  IMAD.IADD R0, R0, 0x1, -R7 ;  /* 0x0000000100007824 */ /* 0x008fce00078e0a07 */
.L_x_553:
[----:B------:R-:W-:Y:S01]  /*e5a0*/  BSSY B1, `(.L_x_554) ;  /* 0x000001d000017945 */ /* 0x000fe20003800000 */
[----:B------:R-:W-:Y:S02]  /*e5b0*/  SHF.R.S32.HI R9, RZ, 0x1f, R207 ;  /* 0x0000001fff097819 */ /* 0x000fe400000114cf */
[----:B------:R-:W-:Y:S02]  /*e5c0*/  SHF.R.S32.HI R10, RZ, 0x1f, R201 ;  /* 0x0000001fff0a7819 */ /* 0x000fe400000114c9 */
[----:B------:R-:W-:Y:S02]  /*e5d0*/  SEL R13, R210, RZ, !P0 ;  /* 0x000000ffd20d7207 */ /* 0x000fe40004000000 */
[----:B------:R-:W-:Y:S02]  /*e5e0*/  SEL R221, R221, RZ, !P0 ;  /* 0x000000ffdddd7207 */ /* 0x000fe40004000000 */
[----:B-----5:R-:W-:Y:S01]  /*e5f0*/  SHF.R.S32.HI R8, RZ, 0x1f, R3 ;  /* 0x0000001fff087819 */ /* 0x020fe20000011403 */
[----:B------:R-:W-:Y:S06]  /*e600*/  @P2 BRA `(.L_x_555) ;  /* 0x0000000000582947 */ /* 0x000fec0003800000 */
[----:B--2---:R-:W2:Y:S02]  /*e610*/  S2R R4, SR_TID.X ;  /* 0x0000000000047919 */ /* 0x004ea40000002100 */
[----:B--2---:R-:W-:-:S04]  /*e620*/  IMAD R4, R213, 0x80, R4 ;  /* 0x00000080d5047824 */ /* 0x004fc800078e0204 */
[----:B------:R-:W-:-:S05]  /*e630*/  VIADD R5, R4, 0xffffff80 ;  /* 0xffffff8004057836 */ /* 0x000fca0000000000 */
[----:B------:R-:W-:-:S13]  /*e640*/  ISETP.GE.AND P0, PT, R5, R0, PT ;  /* 0x000000000500720c */ /* 0x000fda0003f06270 */
[----:B------:R-:W-:Y:S05]  /*e650*/  @P0 BRA `(.L_x_555) ;  /* 0x0000000000440947 */ /* 0x000fea0003800000 */
[----:B------:R-:W-:Y:S01]  /*e660*/  IADD3 R4, P0, R5, R3, RZ ;  /* 0x0000000305047210 */ /* 0x000fe20007f1e0ff */
[----:B------:R-:W-:Y:S02]  /*e670*/  ULDC.64 UR4, c[0x0][0xb70] ;  /* 0x0002dc0000047ab9 */ /* 0x000fe40000000a00 */
[----:B------:R-:W-:Y:S01]  /*e680*/  IMAD R6, R9, UR4, RZ ;  /* 0x0000000409067c24 */ /* 0x000fe2000f8e02ff */
[----:B------:R-:W-:-:S03]  /*e690*/  LEA.HI.X.SX32 R5, R5, R8, 0x1, P0 ;  /* 0x0000000805057211 */ /* 0x000fc600000f0eff */
[C---:B------:R-:W-:Y:S02]  /*e6a0*/  IMAD R7, R207.reuse, UR5, R6 ;  /* 0x00000005cf077c24 */ /* 0x040fe4000f8e0206 */
[----:B------:R-:W-:Y:S01]  /*e6b0*/  IMAD.WIDE.U32 R4, R207, UR4, R4 ;  /* 0x00000004cf047c25 */ /* 0x000fe2000f8e0004 */
[----:B------:R-:W-:-:S03]  /*e6c0*/  ULDC.64 UR4, c[0x0][0xb78] ;  /* 0x0002de0000047ab9 */ /* 0x000fc60000000a00 */
[----:B------:R-:W-:Y:S02]  /*e6d0*/  IMAD R6, R221, UR4, RZ ;  /* 0x00000004dd067c24 */ /* 0x000fe4000f8e02ff */
[----:B------:R-:W-:Y:S02]  /*e6e0*/  IMAD.IADD R5, R5, 0x1, R7 ;  /* 0x0000000105057824 */ /* 0x000fe400078e0207 */
[C---:B------:R-:W-:Y:S02]  /*e6f0*/  IMAD R7, R13.reuse, UR5, R6 ;  /* 0x000000050d077c24 */ /* 0x040fe4000f8e0206 */
[----:B------:R-:W-:Y:S01]  /*e700*/  IMAD.WIDE.U32 R4, R13, UR4, R4 ;  /* 0x000000040d047c25 */ /* 0x000fe2000f8e0004 */
[----:B------:R-:W-:-:S03]  /*e710*/  ULDC.64 UR4, c[0x0][0xb40] ;  /* 0x0002d00000047ab9 */ /* 0x000fc60000000a00 */
[----:B------:R-:W-:Y:S01]  /*e720*/  IMAD.IADD R5, R5, 0x1, R7 ;  /* 0x0000000105057824 */ /* 0x000fe200078e0207 */
[----:B------:R-:W-:-:S04]  /*e730*/  LEA R6, P0, R4, UR4, 0x2 ;  /* 0x0000000404067c11 */ /* 0x000fc8000f8010ff */
[----:B------:R-:W-:Y:S01]  /*e740*/  LEA.HI.X R7, R4, UR5, R5, 0x2, P0 ;  /* 0x0000000504077c11 */ /* 0x000fe200080f1405 */
[----:B------:R-:W-:-:S05]  /*e750*/  IMAD.MOV.U32 R5, RZ, RZ, -0x800000 ;  /* 0xff800000ff057424 */ /* 0x000fca00078e00ff */
[----:B------:R3:W-:Y:S03]  /*e760*/  STG.E desc[UR40][R6.64], R5 ;  /* 0x0000000506007986 */ /* 0x0007e6000c101928 */
.L_x_555:
[----:B------:R-:W-:Y:S05]  /*e770*/  BSYNC B1 ;  /* 0x0000000000017941 */ /* 0x000fea0003800000 */
.L_x_554:
[----:B------:R-:W-:Y:S01]  /*e780*/  ULDC.64 UR4, c[0x0][0xaa0] ;  /* 0x0002a80000047ab9 */ /* 0x000fe20000000a00 */
[----:B--2---:R-:W-:Y:S01]  /*e790*/  IMAD.MOV.U32 R4, RZ, RZ, R201 ;  /* 0x000000ffff047224 */ /* 0x004fe200078e00c9 */
[----:B------:R-:W-:Y:S01]  /*e7a0*/  BSSY B1, `(.L_x_556) ;  /* 0x000002f000017945 */ /* 0x000fe20003800000 */
[----:B---3--:R-:W-:Y:S02]  /*e7b0*/  IMAD.MOV.U32 R5, RZ, RZ, R10 ;  /* 0x000000ffff057224 */ /* 0x008fe400078e000a */
[----:B------:R-:W-:Y:S02]  /*e7c0*/  IMAD R6, R8, UR4, RZ ;  /* 0x0000000408067c24 */ /* 0x000fe4000f8e02ff */
[----:B------:R-:W-:-:S04]  /*e7d0*/  IMAD.WIDE.U32 R4, R3, UR4, R4 ;  /* 0x0000000403047c25 */ /* 0x000fc8000f8e0004 */
[----:B------:R-:W-:Y:S01]  /*e7e0*/  IMAD R3, R3, UR5, R6 ;  /* 0x0000000503037c24 */ /* 0x000fe2000f8e0206 */
[----:B------:R-:W-:Y:S01]  /*e7f0*/  ULDC.64 UR4, c[0x0][0xae0] ;  /* 0x0002b80000047ab9 */ /* 0x000fe20000000a00 */
[----:B------:R-:W-:Y:S02]  /*e800*/  IMAD R11, R213, -0x80, R0 ;  /* 0xffffff80d50b7824 */ /* 0x000fe400078e0200 */
[----:B------:R-:W-:Y:S01]  /*e810*/  IMAD R6, R9, UR4, RZ ;  /* 0x0000000409067c24 */ /* 0x000fe2000f8e02ff */
[----:B------:R-:W-:Y:S01]  /*e820*/  SHF.R.S32.HI R9, RZ, 0x1f, R202 ;  /* 0x0000001fff097819 */ /* 0x000fe200000114ca */
[----:B------:R-:W-:Y:S01]  /*e830*/  IMAD.IADD R5, R5, 0x1, R3 ;  /* 0x0000000105057824 */ /* 0x000fe200078e0203 */
[C---:B------:R-:W-:Y:S01]  /*e840*/  ISETP.GE.AND P1, PT, R202.reuse, R11, PT ;  /* 0x0000000bca00720c */ /* 0x040fe20003f26270 */
[----:B------:R-:W-:Y:S02]  /*e850*/  VIADD R0, R202, 0x20 ;  /* 0x00000020ca007836 */ /* 0x000fe40000000000 */
[----:B------:R-:W-:-:S02]  /*e860*/  IMAD R3, R207, UR5, R6 ;  /* 0x00000005cf037c24 */ /* 0x000fc4000f8e0206 */
[----:B------:R-:W-:Y:S01]  /*e870*/  IMAD.WIDE.U32 R4, R207, UR4, R4 ;  /* 0x00000004cf047c25 */ /* 0x000fe2000f8e0004 */
[----:B------:R-:W-:Y:S01]  /*e880*/  ULDC.64 UR4, c[0x0][0xae8] ;  /* 0x0002ba0000047ab9 */ /* 0x000fe20000000a00 */
[----:B------:R-:W-:Y:S02]  /*e890*/  ISETP.GE.AND P0, PT, R0, R11, PT ;  /* 0x0000000b0000720c */ /* 0x000fe40003f06270 */
[----:B------:R-:W-:Y:S02]  /*e8a0*/  IMAD.IADD R5, R5, 0x1, R3 ;  /* 0x0000000105057824 */ /* 0x000fe400078e0203 */
[----:B------:R-:W-:Y:S02]  /*e8b0*/  IMAD R0, R221, UR4, RZ ;  /* 0x00000004dd007c24 */ /* 0x000fe4000f8e02ff */
[----:B------:R-:W-:-:S04]  /*e8c0*/  IMAD.WIDE.U32 R6, R13, UR4, R4 ;  /* 0x000000040d067c25 */ /* 0x000fc8000f8e0004 */
[----:B------:R-:W-:Y:S02]  /*e8d0*/  IMAD R3, R13, UR5, R0 ;  /* 0x000000050d037c24 */ /* 0x000fe4000f8e0200 */
[----:B------:R-:W-:Y:S02]  /*e8e0*/  IMAD.MOV.U32 R8, RZ, RZ, R202 ;  /* 0x000000ffff087224 */ /* 0x000fe400078e00ca */
[----:B------:R-:W-:Y:S02]  /*e8f0*/  VIADD R0, R202, 0x40 ;  /* 0x00000040ca007836 */ /* 0x000fe40000000000 */
[----:B------:R-:W-:-:S04]  /*e900*/  IMAD.WIDE R8, R213, 0x80, R8 ;  /* 0x00000080d5087825 */ /* 0x000fc800078e0208 */
[----:B------:R-:W-:Y:S01]  /*e910*/  IMAD.IADD R13, R7, 0x1, R3 ;  /* 0x00000001070d7824 */ /* 0x000fe200078e0203 */
        /* <DEDUP_REMOVED lines=23> */
.L_x_557:
[----:B------:R-:W-:Y:S05]  /*ea90*/  BSYNC B1 ;  /* 0x0000000000017941 */ /* 0x000fea0003800000 */
.L_x_556:
[----:B------:R-:W-:Y:S01]  /*eaa0*/  BSSY B1, `(.L_x_558) ;  /* 0x000001c000017945 */ /* 0x000fe20003800000 */
[----:B------:R-:W-:Y:S01]  /*eab0*/  ISETP.GE.AND P1, PT, R0, R11, PT ;  /* 0x0000000b0000720c */ /* 0x000fe20003f26270 */
[----:B------:R-:W-:Y:S02]  /*eac0*/  VIADD R10, R202, 0x60 ;  /* 0x00000060ca0a7836 */ /* 0x000fe40000000000 */
        /* <DEDUP_REMOVED lines=18> */
[----:B--2---:R-:W-:Y:S01]  /*ebf0*/  LEA R14, P0, R4, UR6, 0x1 ;  /* 0x00000006040e7c11 */ /* 0x004fe2000f8008ff */
[----:B------:R-:W-:-:S05]  /*ec00*/  IMAD.IADD R3, R5, 0x1, R3 ;  /* 0x0000000105037824 */ /* 0x000fca00078e0203 */
[----:B------:R-:W-:-:S05]  /*ec10*/  LEA.HI.X R15, R4, UR7, R3, 0x1, P0 ;  /* 0x00000007040f7c11 */ /* 0x000fca00080f0c03 */
[----:B------:R3:W-:Y:S04]  /*ec20*/  @!P2 STG.E.128 desc[UR40][R14.64], RZ ;  /* 0x000000ff0e00a986 */ /* 0x0007e8000c101d28 */
[----:B------:R3:W-:Y:S04]  /*ec30*/  @!P3 STG.E.128 desc[UR40][R14.64+0x80], RZ ;  /* 0x000080ff0e00b986 */ /* 0x0007e8000c101d28 */
[----:B------:R3:W-:Y:S04]  /*ec40*/  @!P4 STG.E.128 desc[UR40][R14.64+0x100], RZ ;  /* 0x000100ff0e00c986 */ /* 0x0007e8000c101d28 */
[----:B------:R3:W-:Y:S02]  /*ec50*/  @!P5 STG.E.128 desc[UR40][R14.64+0x180], RZ ;  /* 0x000180ff0e00d986 */ /* 0x0007e4000c101d28 */
.L_x_559:
[----:B------:R-:W-:Y:S05]  /*ec60*/  BSYNC B1 ;  /* 0x0000000000017941 */ /* 0x000fea0003800000 */
.L_x_558:
        /* <DEDUP_REMOVED lines=27> */
.L_x_561:
[----:B------:R-:W-:Y:S05]  /*ee20*/  BSYNC B1 ;  /* 0x0000000000017941 */ /* 0x000fea0003800000 */
.L_x_560:
[----:B------:R-:W-:Y:S05]  /*ee30*/  @P0 BRA `(.L_x_552) ;  /* 0x0000000000600947 */ /* 0x000fea0003800000 */
[----:B------:R-:W-:Y:S01]  /*ee40*/  IADD3 R3, P0, R8, 0x60, RZ ;  /* 0x0000006008037810 */ /* 0x000fe20007f1e0ff */
[C---:B------:R-:W-:Y:S01]  /*ee50*/  VIADD R0, R201.reuse, 0x40 ;  /* 0x00000040c9007836 */ /* 0x040fe20000000000 */
[----:B------:R-:W-:Y:S01]  /*ee60*/  ULDC UR4, c[0x0][0xa8c] ;  /* 0x0002a30000047ab9 */ /* 0x000fe20000000800 */
[----:B------:R-:W-:Y:S01]  /*ee70*/  ULDC.64 UR6, c[0x0][0xad8] ;  /* 0x0002b60000067ab9 */ /* 0x000fe20000000a00 */
[----:B------:R-:W-:Y:S01]  /*ee80*/  IMAD.MOV.U32 R4, RZ, RZ, R6 ;  /* 0x000000ffff047224 */ /* 0x000fe200078e0006 */
[C---:B------:R-:W-:Y:S01]  /*ee90*/  ISETP.GE.AND P1, PT, R201.reuse, UR4, PT ;  /* 0x00000004c9007c0c */ /* 0x040fe2000bf26270 */
        /* <DEDUP_REMOVED lines=18> */
.L_x_552:
[----:B------:R-:W-:Y:S05]  /*efc0*/  BSYNC B0 ;  /* 0x0000000000007941 */ /* 0x000fea0003800000 */
.L_x_543:
[----:B------:R-:W-:Y:S02]  /*efd0*/  ULDC UR4, c[0x0][0xc14] ;  /* 0x0003050000047ab9 */ /* 0x000fe40000000800 */
[----:B-1----:R-:W-:-:S13]  /*efe0*/  ISETP.GE.AND P0, PT, R87, UR4, PT ;  /* 0x0000000457007c0c */ /* 0x002fda000bf06270 */
[----:B------:R-:W-:Y:S05]  /*eff0*/  @!P0 BRA `(.L_x_562) ;  /* 0xffffff1c00dc8947 */ /* 0x000fea000383ffff */
[----:B------:R-:W-:Y:S05]  /*f000*/  BRA `(.L_x_429) ;  /* 0x0000005400787947 */ /* 0x000fea0003800000 */
.L_x_427:
[----:B------:R-:W-:-:S08]  /*f010*/  NOP ;  /* 0x0000000000007918 */ /* 0x000fd00000000000 */
[----:B------:R-:W0:-:S00]  /*f020*/  USETMAXREG.DEALLOC.CTAPOOL 0x18 ;  /* 0x00000018000079c8 */ /* 0x000e0000080e0500 */
[----:B0-----:R-:W-:-:S06]  /*f030*/  LOP3.LUT R0, R0, 0x3, RZ, 0xc0, !PT ;  /* 0x0000000300007812 */ /* 0x001fcc00078ec0ff */
[----:B------:R-:W0:Y:S02]  /*f040*/  SHFL.IDX PT, R0, R0, RZ, 0x1f ;  /* 0x00001fff00007589 */ /* 0x000e2400000e0000 */
[----:B0-----:R-:W-:-:S13]  /*f050*/  ISETP.NE.AND P0, PT, R0, RZ, PT ;  /* 0x000000ff0000720c */ /* 0x001fda0003f05270 */
[----:B------:R-:W-:Y:S05]  /*f060*/  @P0 BRA `(.L_x_429) ;  /* 0x0000005400600947 */ /* 0x000fea0003800000 */
        /* <DEDUP_REMOVED lines=55> */
.L_x_567:
        /* <DEDUP_REMOVED lines=16> */
.L_x_566:
[----:B------:R-:W-:Y:S05]  /*f4e0*/  BSYNC B0 ;  /* 0x0000000000007941 */ /* 0x000fea0003800000 */
.L_x_565:
        /* <DEDUP_REMOVED lines=26> */
.L_x_563:
        /* <DEDUP_REMOVED lines=16> */
.L_x_568:
        /* <DEDUP_REMOVED lines=25> */
.L_x_564:
[----:B------:R-:W-:Y:S02]  /*f920*/  IMAD.MOV.U32 R17, RZ, RZ, RZ ;  /* 0x000000ffff117224 */ /* 0x000fe400078e00ff */
[----:B------:R-:W-:Y:S02]  /*f930*/  IMAD.U32 R16, RZ, RZ, UR6 ;  /* 0x00000006ff107e24 */ /* 0x000fe4000f8e00ff */
[----:B------:R-:W-:-:S07]  /*f940*/  IMAD.MOV.U32 R18, RZ, RZ, RZ ;  /* 0x000000ffff127224 */ /* 0x000fce00078e00ff */
.L_x_569:
        /* <DEDUP_REMOVED lines=16> */
[----:B------:R-:W-:Y:S01]  /*fa50*/  ULDC.64 UR38, c[0x0][0x198] ;  /* 0x0000660000267ab9 */ /* 0x000fe20000000a00 */
[----:B------:R-:W-:Y:S02]  /*fa60*/  ULDC UR37, c[0x0][0xc] ;  /* 0x0000030000257ab9 */ /* 0x000fe40000000800 */
[----:B------:R0:W-:Y:S04]  /*fa70*/  STL [R1+0x8], R0 ;  /* 0x0000080001007387 */ /* 0x0001e80000100800 */
[----:B------:R0:W-:Y:S04]  /*fa80*/  STL [R1+0x4], RZ ;  /* 0x000004ff01007387 */ /* 0x0001e80000100800 */
[----:B------:R0:W-:Y:S04]  /*fa90*/  STL [R1+0xc], R0 ;  /* 0x00000c0001007387 */ /* 0x0001e80000100800 */
[----:B------:R0:W-:Y:S02]  /*faa0*/  STL [R1+0x28], RZ ;  /* 0x000028ff01007387 */ /* 0x0001e40000100800 */
.L_x_652:
[----:B-1-3--:R-:W1:Y:S02]  /*fab0*/  LDC.64 R2, c[0x0][0xc60] ;  /* 0x00031800ff027b82 */ /* 0x00ae640000000a00 */
[----:B-1----:R-:W-:-:S05]  /*fac0*/  IMAD.WIDE R2, R19, 0x4, R2 ;  /* 0x0000000413027825 */ /* 0x002fca00078e0202 */
[----:B--2---:R-:W0:Y:S01]  /*fad0*/  LDG.E R11, desc[UR40][R2.64] ;  /* 0x00000028020b7981 */ /* 0x004e22000c1e1900 */
[----:B------:R-:W-:Y:S05]  /*fae0*/  YIELD ;  /* 0x0000000000007946 */ /* 0x000fea0003800000 */
[----:B------:R-:W-:Y:S01]  /*faf0*/  ULDC.64 UR4, c[0x0][0xa28] ;  /* 0x00028a0000047ab9 */ /* 0x000fe20000000a00 */
[----:B------:R-:W-:Y:S01]  /*fb00*/  IMAD.MOV.U32 R6, RZ, RZ, RZ ;  /* 0x000000ffff067224 */ /* 0x000fe200078e00ff */
[----:B------:R-:W-:Y:S01]  /*fb10*/  ISETP.NE.U32.AND P0, PT, RZ, UR4, PT ;  /* 0x00000004ff007c0c */ /* 0x000fe2000bf05070 */
[----:B------:R-:W-:Y:S01]  /*fb20*/  IMAD.MOV.U32 R4, RZ, RZ, RZ ;  /* 0x000000ffff047224 */ /* 0x000fe200078e00ff */
[----:B------:R-:W-:-:S02]  /*fb30*/  ULDC.64 UR6, c[0x0][0xa10] ;  /* 0x0002840000067ab9 */ /* 0x000fc40000000a00 */
[----:B------:R-:W-:Y:S02]  /*fb40*/  ISETP.NE.AND.EX P0, PT, RZ, UR5, PT, P0 ;  /* 0x00000005ff007c0c */ /* 0x000fe4000bf05300 */
[----:B0-----:R-:W-:Y:S01]  /*fb50*/  SHF.R.S32.HI R0, RZ, 0x1f, R11 ;  /* 0x0000001fff007819 */ /* 0x001fe2000001140b */
[----:B------:R-:W-:Y:S10]  /*fb60*/  STL [R1+0x14], R11 ;  /* 0x0000140b01007387 */ /* 0x000ff40000100800 */
[----:B------:R-:W-:-:S04]  /*fb70*/  @P0 LEA R2, P1, R11, UR4, 0x2 ;  /* 0x000000040b020c11 */ /* 0x000fc8000f8210ff */
        /* <DEDUP_REMOVED lines=9> */
[----:B------:R-:W-:Y:S01]  /*fc10*/  ISETP.NE.U32.AND P1, PT, RZ, UR4, PT ;  /* 0x00000004ff007c0c */ /* 0x000fe2000bf25070 */
[----:B------:R-:W-:Y:S01]  /*fc20*/  IMAD.MOV.U32 R10, RZ, RZ, RZ ;  /* 0x000000ffff0a7224 */ /* 0x000fe200078e00ff */
[C---:B------:R-:W-:Y:S02]  /*fc30*/  SHF.L.U64.HI R0, R11.reuse, 0x2, R0 ;  /* 0x000000020b007819 */ /* 0x040fe40000010200 */
[----:B------:R-:W-:Y:S01]  /*fc40*/  ISETP.NE.AND.EX P1, PT, RZ, UR5, PT, P1 ;  /* 0x00000005ff007c0c */ /* 0x000fe2000bf25310 */
[----:B--2---:R0:W-:Y:S02]  /*fc50*/  STL [R1+0x34], R4 ;  /* 0x0000340401007387 */ /* 0x0041e40000100800 */
[----:B0-----:R-:W-:-:S10]  /*fc60*/  IMAD.SHL.U32 R4, R11, 0x4, RZ ;  /* 0x000000040b047824 */ /* 0x001fd400078e00ff */
[----:B------:R-:W-:Y:S01]  /*fc70*/  @P1 IADD3 R8, P0, R4, UR4, RZ ;  /* 0x0000000404081c10 */ /* 0x000fe2000ff1e0ff */
[----:B------:R0:W-:Y:S03]  /*fc80*/  STL [R1+0x20], R4 ;  /* 0x0000200401007387 */ /* 0x0001e60000100800 */
[----:B------:R-:W-:Y:S01]  /*fc90*/  @P1 IADD3.X R9, R0, UR5, RZ, P0, !PT ;  /* 0x0000000500091c10 */ /* 0x000fe200087fe4ff */
[----:B------:R-:W-:Y:S01]  /*fca0*/  ULDC.64 UR4, c[0x0][0xa08] ;  /* 0x0002820000047ab9 */ /* 0x000fe20000000a00 */
[----:B------:R1:W-:Y:S01]  /*fcb0*/  STL [R1+0x24], R0 ;  /* 0x0000240001007387 */ /* 0x0003e20000100800 */
[----:B------:R-:W-:Y:S02]  /*fcc0*/  IADD3 R2, P0, R4, UR4, RZ ;  /* 0x0000000404027c10 */ /* 0x000fe4000ff1e0ff */
[----:B------:R-:W-:Y:S02]  /*fcd0*/  ISETP.NE.U32.AND P2, PT, RZ, UR4, PT ;  /* 0x00000004ff007c0c */ /* 0x000fe4000bf45070 */
[----:B------:R-:W-:-:S02]  /*fce0*/  IADD3.X R3, R0, UR5, RZ, P0, !PT ;  /* 0x0000000500037c10 */ /* 0x000fc400087fe4ff */
[----:B------:R-:W-:Y:S01]  /*fcf0*/  ISETP.NE.AND.EX P2, PT, RZ, UR5, PT, P2 ;  /* 0x00000005ff007c0c */ /* 0x000fe2000bf45320 */
[----:B------:R-:W-:Y:S01]  /*fd00*/  ULDC.64 UR4, c[0x0][0x3f8] ;  /* 0x0000fe0000047ab9 */ /* 0x000fe20000000a00 */
[----:B0-----:R-:W-:Y:S01]  /*fd10*/  IADD3 R4, P0, R4, UR6, RZ ;  /* 0x0000000604047c10 */ /* 0x001fe2000ff1e0ff */
[----:B------:R-:W-:-:S03]  /*fd20*/  UISETP.NE.U32.AND UP0, UPT, UR4, URZ, UPT ;  /* 0x0000003f0400728c */ /* 0x000fc6000bf05070 */
[----:B------:R-:W-:Y:S01]  /*fd30*/  ULDC UR4, c[0x0][0x404] ;  /* 0x0001010000047ab9 */ /* 0x000fe20000000800 */
[----:B------:R-:W-:Y:S01]  /*fd40*/  UISETP.NE.AND.EX UP0, UPT, UR5, URZ, UPT, UP0 ;  /* 0x0000003f0500728c */ /* 0x000fe2000bf05300 */
[----:B------:R-:W-:Y:S02]  /*fd50*/  IADD3.X R5, R0, UR7, RZ, P0, !PT ;  /* 0x0000000700057c10 */ /* 0x000fe400087fe4ff */
[----:B------:R-:W-:Y:S01]  /*fd60*/  ULDC UR5, c[0x0][0x2e0] ;  /* 0x0000b80000057ab9 */ /* 0x000fe20000000800 */
[----:B------:R-:W-:Y:S02]  /*fd70*/  USEL UR4, UR4, 0x1, UP0 ;  /* 0x0000000104047887 */ /* 0x000fe40008000000 */
[----:B------:R0:W5:Y:S02]  /*fd80*/  @P2 LDG.E R10, desc[UR40][R2.64] ;  /* 0x00000028020a2981 */ /* 0x000164000c1e1900 */
[----:B------:R-:W-:-:S06]  /*fd90*/  UIMAD UR4, UR4, UR5, URZ ;  /* 0x00000005040472a4 */ /* 0x000fcc000f8e023f */
[----:B------:R-:W-:-:S06]  /*fda0*/  IMAD.U32 R7, RZ, RZ, UR4 ;  /* 0x00000004ff077e24 */ /* 0x000fcc000f8e00ff */
[----:B------:R0:W5:Y:S01]  /*fdb0*/  @P1 LDG.E R7, desc[UR40][R8.64] ;  /* 0x0000002808071981 */ /* 0x000162000c1e1900 */
[----:B------:R-:W-:Y:S01]  /*fdc0*/  ISETP.NE.U32.AND P0, PT, RZ, UR6, PT ;  /* 0x00000006ff007c0c */ /* 0x000fe2000bf05070 */
[----:B------:R-:W-:Y:S02]  /*fdd0*/  ULDC UR4, c[0x0][0x338] ;  /* 0x0000ce0000047ab9 */ /* 0x000fe40000000800 */
[----:B-1----:R-:W-:Y:S01]  /*fde0*/  IMAD.U32 R0, RZ, RZ, UR4 ;  /* 0x00000004ff007e24 */ /* 0x002fe2000f8e00ff */
[----:B------:R-:W-:Y:S01]  /*fdf0*/  ISETP.NE.AND.EX P0, PT, RZ, UR7, PT, P0 ;  /* 0x00000007ff007c0c */ /* 0x000fe2000bf05300 */
[----:B------:R-:W-:-:S12]  /*fe00*/  @P1 BRA `(.L_x_571) ;  /* 0x0000000000101947 */ /* 0x000fd80003800000 */
[----:B------:R-:W-:Y:S05]  /*fe10*/  @!P2 BRA `(.L_x_571) ;  /* 0x00000000000ca947 */ /* 0x000fea0003800000 */
[----:B-----5:R-:W2:Y:S04]  /*fe20*/  LDG.E R7, desc[UR40][R2.64] ;  /* 0x0000002802077981 */ /* 0x020ea8000c1e1900 */
[----:B0-----:R-:W2:Y:S02]  /*fe30*/  LDG.E R2, desc[UR40][R2.64+0x4] ;  /* 0x0000042802027981 */ /* 0x001ea4000c1e1900 */
[----:B--2---:R-:W-:-:S07]  /*fe40*/  IMAD.IADD R7, R2, 0x1, -R7 ;  /* 0x0000000102077824 */ /* 0x004fce00078e0a07 */
.L_x_571:
[----:B0-----:R-:W2:Y:S04]  /*fe50*/  @P0 LDG.E R2, desc[UR40][R4.64] ;  /* 0x0000002804020981 */ /* 0x001ea8000c1e1900 */
[----:B------:R-:W2:Y:S01]  /*fe60*/  @P0 LDG.E R3, desc[UR40][R4.64+0x4] ;  /* 0x0000042804030981 */ /* 0x000ea2000c1e1900 */
[----:B-----5:R-:W-:Y:S02]  /*fe70*/  IMAD.IADD R7, R7, 0x1, -R6 ;  /* 0x0000000107077824 */ /* 0x020fe400078e0a06 */
[----:B--2---:R-:W-:-:S04]  /*fe80*/  @P0 IMAD.IADD R0, R3, 0x1, -R2 ;  /* 0x0000000103000824 */ /* 0x004fc800078e0a02 */
[----:B------:R-:W-:-:S04]  /*fe90*/  IMAD.IADD R8, R7, 0x1, R0 ;  /* 0x0000000107087824 */ /* 0x000fc800078e0200 */
[----:B------:R-:W-:Y:S01]  /*fea0*/  VIADD R2, R8, 0x5f ;  /* 0x0000005f08027836 */ /* 0x000fe20000000000 */
[----:B------:R0:W-:Y:S03]  /*feb0*/  STL [R1+0x2c], R8 ;  /* 0x00002c0801007387 */ /* 0x0001e60000100800 */
[----:B------:R-:W-:-:S05]  /*fec0*/  IMAD.HI R2, R2, 0x2aaaaaab, RZ ;  /* 0x2aaaaaab02027827 */ /* 0x000fca00078e02ff */
[----:B------:R-:W-:-:S04]  /*fed0*/  SHF.R.U32.HI R3, RZ, 0x1f, R2 ;  /* 0x0000001fff037819 */ /* 0x000fc80000011602 */
[----:B0-----:R-:W-:-:S05]  /*fee0*/  LEA.HI.SX32 R8, R2, R3, 0x1c ;  /* 0x0000000302087211 */ /* 0x001fca00078fe2ff */
[--C-:B------:R-:W-:Y:S01]  /*fef0*/  IMAD R2, R8, 0x60, -R7.reuse ;  /* 0x0000006008027824 */ /* 0x100fe200078e0a07 */
[----:B------:R0:W-:Y:S01]  /*ff00*/  STL [R1+0x1c], R8 ;  /* 0x00001c0801007387 */ /* 0x0001e20000100800 */
[----:B------:R-:W-:-:S03]  /*ff10*/  IMAD.MOV R7, RZ, RZ, -R7 ;  /* 0x000000ffff077224 */ /* 0x000fc600078e0a07 */
[----:B------:R-:W-:Y:S02]  /*ff20*/  VIMNMX R0, R2, R0, PT ;  /* 0x0000000002007248 */ /* 0x000fe40003fe0100 */
[----:B------:R-:W-:-:S04]  /*ff30*/  VIMNMX R2, RZ, R7, !PT ;  /* 0x00000007ff027248 */ /* 0x000fc80007fe0100 */
[----:B------:R-:W-:Y:S01]  /*ff40*/  ISETP.GT.AND P1, PT, R0, R2, PT ;  /* 0x000000020000720c */ /* 0x000fe20003f24270 */
[----:B0-----:R-:W-:-:S05]  /*ff50*/  IMAD.WIDE.U32 R8, R2, -0x55555555, RZ ;  /* 0xaaaaaaab02087825 */ /* 0x001fca00078e00ff */
[----:B------:R-:W-:-:S07]  /*ff60*/  SHF.R.U32.HI R2, RZ, 0x6, R9 ;  /* 0x00000006ff027819 */ /* 0x000fce0000011609 */
[----:B------:R-:W-:Y:S02]  /*ff70*/  @P1 VIADD R3, R0, 0x5f ;  /* 0x0000005f00031836 */ /* 0x000fe40000000000 */
[----:B------:R-:W-:Y:S02]  /*ff80*/  IMAD.MOV.U32 R0, RZ, RZ, R2 ;  /* 0x000000ffff007224 */ /* 0x000fe400078e0002 */
[----:B------:R-:W-:-:S05]  /*ff90*/  @P1 IMAD.HI R3, R3, 0x2aaaaaab, RZ ;  /* 0x2aaaaaab03031827 */ /* 0x000fca00078e02ff */
[----:B------:R-:W-:-:S04]  /*ffa0*/  @P1 SHF.R.U32.HI R7, RZ, 0x1f, R3 ;  /* 0x0000001fff071819 */ /* 0x000fc80000011603 */
[----:B------:R-:W-:Y:S01]  /*ffb0*/  @P1 LEA.HI.SX32 R0, R3, R7, 0x1c ;  /* 0x0000000703001211 */ /* 0x000fe200078fe2ff */
[----:B------:R-:W-:-:S06]  /*ffc0*/  IMAD.MOV.U32 R7, RZ, RZ, RZ ;  /* 0x000000ffff077224 */ /* 0x000fcc00078e00ff */
[----:B------:R0:W5:Y:S01]  /*ffd0*/  @P0 LDG.E R7, desc[UR40][R4.64] ;  /* 0x0000002804070981 */ /* 0x000162000c1e1900 */
[----:B------:R-:W-:Y:S01]  /*ffe0*/  IMAD.IADD R3, R10, 0x1, R6 ;  /* 0x000000010a037824 */ /* 0x000fe200078e0206 */
[----:B------:R-:W-:Y:S01]  /*fff0*/  ISETP.GT.AND P1, PT, R0, R2, PT ;  /* 0x000000020000720c */ /* 0x000fe20003f24270 */
[----:B------:R-:W-:Y:S01]  /*10000*/  BSSY B0, `(.L_x_572) ;  /* 0x00000d6000007945 */ /* 0x000fe20003800000 */
[----:B------:R-:W-:Y:S02]  /*10010*/  PLOP3.LUT P2, PT, PT, PT, PT, 0x80, 0x0 ;  /* 0x000000000000781c */ /* 0x000fe40003f4f070 */
[----:B------:R0:W-:Y:S09]  /*10020*/  STL [R1+0x10], R3 ;  /* 0x0000100301007387 */ /* 0x0001f20000100800 */
[----:B------:R-:W-:Y:S05]  /*10030*/  @!P1 BRA `(.L_x_573) ;  /* 0x0000000c00489947 */ /* 0x000fea0003800000 */
[----:B0-----:R-:W0:Y:S01]  /*10040*/  LDC R3, c[0x0][0x428] ;  /* 0x00010a00ff037b82 */ /* 0x001e220000000800 */
[----:B------:R-:W-:Y:S01]  /*10050*/  UMOV UR4, 0xffffffff ;  /* 0xffffffff00047882 */ /* 0x000fe20000000000 */
[----:B------:R-:W-:Y:S01]  /*10060*/  IMAD.MOV.U32 R4, RZ, RZ, R18 ;  /* 0x000000ffff047224 */ /* 0x000fe200078e0012 */
[----:B0-----:R-:W-:-:S13]  /*10070*/  ISETP.NE.AND P1, PT, R3, 0x1, PT ;  /* 0x000000010300780c */ /* 0x001fda0003f25270 */
[----:B------:R-:W0:Y:S08]  /*10080*/  @P1 LDC R3, c[0x0][0x42c] ;  /* 0x00010b00ff031b82 */ /* 0x000e300000000800 */
[----:B------:R-:W1:Y:S01]  /*10090*/  @P1 LDC R5, c[0x0][0x430] ;  /* 0x00010c00ff051b82 */ /* 0x000e620000000800 */
[----:B0-----:R-:W-:-:S05]  /*100a0*/  @P1 IMAD.HI.U32 R3, R18, R3, RZ ;  /* 0x0000000312031227 */ /* 0x001fca00078e00ff */
[----:B-1----:R-:W-:Y:S02]  /*100b0*/  @P1 SHF.R.U32.HI R4, RZ, R5, R3 ;  /* 0x00000005ff041219 */ /* 0x002fe40000011603 */
[----:B------:R-:W-:Y:S01]  /*100c0*/  SEL R3, R11, RZ, !P0 ;  /* 0x000000ff0b037207 */ /* 0x000fe20004000000 */
[----:B------:R-:W-:Y:S06]  /*100d0*/  BRA.DIV UR4, `(.L_x_574) ;  /* 0x0000004e047c7947 */ /* 0x000fec000b800000 */
.L_x_698:
[----:B------:R-:W-:-:S03]  /*100e0*/  UMOV UR4, 0xffffffff ;  /* 0xffffffff00047882 */ /* 0x000fc60000000000 */
[----:B------:R-:W-:Y:S05]  /*100f0*/  BRA.DIV UR4, `(.L_x_575) ;  /* 0x0000004e04a87947 */ /* 0x000fea000b800000 */
[----:B------:R-:W-:-:S13]  /*10100*/  ELECT P6, URZ, PT ;  /* 0x00000000003f782f */ /* 0x000fda00038c0000 */
.L_x_701:
[----:B------:R-:W2:Y:S01]  /*10110*/  LDL R5, [R1+0x28] ;  /* 0x0000280001057983 */ /* 0x000ea20000100800 */
[----:B------:R-:W-:Y:S01]  /*10120*/  MOV R8, 0x400 ;  /* 0x0000040000087802 */ /* 0x000fe20000000f00 */
[----:B------:R-:W-:Y:S01]  /*10130*/  BSSY B1, `(.L_x_576) ;  /* 0x000000a000017945 */ /* 0x000fe20003800000 */
[----:B--2---:R-:W-:-:S05]  /*10140*/  VIADD R5, R5, 0x1 ;  /* 0x0000000105057836 */ /* 0x004fca0000000000 */
[----:B------:R-:W-:-:S04]  /*10150*/  LEA.HI R6, R5, R5, RZ, 0x1 ;  /* 0x0000000505067211 */ /* 0x000fc800078f08ff */
[----:B------:R-:W-:-:S05]  /*10160*/  LOP3.LUT R6, R6, 0xfffffffe, RZ, 0xc0, !PT ;  /* 0xfffffffe06067812 */ /* 0x000fca00078ec0ff */
[----:B------:R-:W-:Y:S02]  /*10170*/  IMAD.IADD R6, R5, 0x1, -R6 ;  /* 0x0000000105067824 */ /* 0x000fe400078e0a06 */
[----:B------:R-:W0:Y:S03]  /*10180*/  S2R R5, SR_CgaCtaId ;  /* 0x0000000000057919 */ /* 0x000e260000008800 */
[----:B------:R-:W-:Y:S02]  /*10190*/  SHF.L.U32 R6, R6, 0x1f, RZ ;  /* 0x0000001f06067819 */ /* 0x000fe400000006ff */
[----:B0-----:R-:W-:-:S04]  /*101a0*/  LEA R5, R5, R8, 0x18 ;  /* 0x0000000805057211 */ /* 0x001fc800078ec0ff */
[----:B------:R-:W0:Y:S02]  /*101b0*/  SYNCS.PHASECHK.TRANS64.TRYWAIT P0, [R5+URZ+0x22820], R6 ;  /* 0x02282006050075a7 */ /* 0x000e24000800017f */
[----:B0-----:R-:W-:Y:S05]  /*101c0*/  @!P0 BRA `(.L_x_577) ;  /* 0x0000004c00948947 */ /* 0x001fea0003800000 */
.L_x_702:
[----:B------:R-:W-:Y:S05]  /*101d0*/  BSYNC B1 ;  /* 0x0000000000017941 */ /* 0x000fea0003800000 */
.L_x_576:
[----:B------:R-:W-:Y:S04]  /*101e0*/  BSSY B1, `(.L_x_578) ;  /* 0x000004d000017945 */ /* 0x000fe80003800000 */
[----:B------:R-:W-:Y:S05]  /*101f0*/  @!P6 BRA `(.L_x_579) ;  /* 0x00000004002ce947 */ /* 0x000fea0003800000 */
[----:B------:R-:W0:Y:S04]  /*10200*/  LDL R9, [R1+0x4] ;  /* 0x0000040001097983 */ /* 0x000e280000100800 */
[----:B------:R-:W2:Y:S01]  /*10210*/  LDL R8, [R1+0xc] ;  /* 0x00000c0001087983 */ /* 0x000ea20000100800 */
[----:B0-----:R-:W-:Y:S01]  /*10220*/  IMAD R6, R9, 0x8, R5 ;  /* 0x0000000809067824 */ /* 0x001fe200078e0205 */
[----:B--2---:R-:W-:-:S04]  /*10230*/  SHF.L.U32 R9, R8, 0x1f, RZ ;  /* 0x0000001f08097819 */ /* 0x004fc800000006ff */
[----:B------:R-:W0:Y:S02]  /*10240*/  SYNCS.PHASECHK.TRANS64.TRYWAIT P0, [R6+URZ+0x228a0], R9 ;  /* 0x0228a009060075a7 */ /* 0x000e24000800017f */
[----:B0-----:R-:W-:Y:S05]  /*10250*/  @!P0 BRA `(.L_x_580) ;  /* 0x0000004c00848947 */ /* 0x001fea0003800000 */
.L_x_703:
[----:B------:R-:W1:Y:S02]  /*10260*/  S2R R8, SR_TID.X ;  /* 0x0000000000087919 */ /* 0x000e640000002100 */
[----:B-1----:R-:W-:-:S04]  /*10270*/  LOP3.LUT R8, R8, 0x7f, RZ, 0xc0, !PT ;  /* 0x0000007f08087812 */ /* 0x002fc800078ec0ff */
[----:B------:R-:W-:-:S13]  /*10280*/  ISETP.NE.AND P1, PT, R8, RZ, PT ;  /* 0x000000ff0800720c */ /* 0x000fda0003f25270 */
[----:B------:R-:W-:Y:S05]  /*10290*/  @P1 BRA `(.L_x_581) ;  /* 0x00000000001c1947 */ /* 0x000fea0003800000 */
[----:B------:R-:W1:Y:S02]  /*102a0*/  S2R R8, SR_TID.X ;  /* 0x0000000000087919 */ /* 0x000e640000002100 */
[----:B-1----:R-:W-:-:S04]  /*102b0*/  LOP3.LUT R8, R8, 0x1f, RZ, 0xc0, !PT ;  /* 0x0000001f08087812 */ /* 0x002fc800078ec0ff */
[----:B------:R-:W-:Y:S01]  /*102c0*/  ISETP.NE.AND P0, PT, R8, RZ, PT ;  /* 0x000000ff0800720c */ /* 0x000fe20003f05270 */
[----:B------:R-:W-:-:S04]  /*102d0*/  IMAD.MOV.U32 R8, RZ, RZ, 0x3000 ;  /* 0x00003000ff087424 */ /* 0x000fc800078e00ff */
[----:B------:R1:W-:Y:S08]  /*102e0*/  SYNCS.ARRIVE.TRANS64 RZ, [R6+URZ+0x22890], R8 ;  /* 0x0228900806ff79a7 */ /* 0x0003f0000800003f */
[----:B------:R-:W-:Y:S05]  /*102f0*/  @!P0 BRA `(.L_x_581) ;  /* 0x0000000000048947 */ /* 0x000fea0003800000 */
[----:B------:R-:W-:Y:S01]  /*10300*/  BPT.TRAP 0x1 ;  /* 0x000000040000795c */ /* 0x000fe20000300000 */
.L_x_581:
[----:B-1----:R-:W2:Y:S01]  /*10310*/  LDL R8, [R1+0x4] ;  /* 0x0000040001087983 */ /* 0x002ea20000100800 */
[----:B------:R-:W-:Y:S01]  /*10320*/  R2UR UR9, R6 ;  /* 0x00000000060972ca */ /* 0x000fe200000e0000 */
[----:B------:R-:W-:Y:S01]  /*10330*/  UIADD3 UR4, UP0, UR38, 0x570, URZ ;  /* 0x0000057026047890 */ /* 0x000fe2000ff1e03f */
[----:B------:R-:W-:Y:S01]  /*10340*/  R2UR UR12, R4 ;  /* 0x00000000040c72ca */ /* 0x000fe200000e0000 */
[----:B------:R-:W-:Y:S01]  /*10350*/  UMOV UR6, 0x0 ;  /* 0x0000000000067882 */ /* 0x000fe20000000000 */
[----:B------:R-:W-:Y:S01]  /*10360*/  R2UR UR13, R3 ;  /* 0x00000000030d72ca */ /* 0x000fe200000e0000 */
[----:B------:R-:W-:Y:S01]  /*10370*/  UIADD3.X UR5, URZ, UR39, URZ, UP0, !UPT ;  /* 0x000000273f057290 */ /* 0x000fe200087fe43f */
[----:B------:R-:W-:Y:S01]  /*10380*/  UMOV UR7, 0x12f00000 ;  /* 0x12f0000000077882 */ /* 0x000fe20000000000 */
[----:B------:R-:W-:-:S06]  /*10390*/  UMOV UR10, URZ ;  /* 0x0000003f000a7c82 */ /* 0x000fcc0008000000 */
[----:B------:R-:W-:Y:S01]  /*103a0*/  UIADD3 UR9, UR9, 0x22890, URZ ;  /* 0x0002289009097890 */ /* 0x000fe2000fffe03f */
[----:B--2---:R-:W-:-:S05]  /*103b0*/  IMAD R8, R8, 0x3000, R5 ;  /* 0x0000300008087824 */ /* 0x004fca00078e0205 */
[----:B------:R-:W-:Y:S01]  /*103c0*/  R2UR UR8, R8 ;  /* 0x00000000080872ca */ /* 0x000fe200000e0000 */
[----:B-----5:R-:W-:-:S04]  /*103d0*/  IMAD R8, R0, 0x60, R7 ;  /* 0x0000006000087824 */ /* 0x020fc800078e0207 */
[----:B------:R-:W-:-:S05]  /*103e0*/  VIADD R8, R8, 0xffffffa0 ;  /* 0xffffffa008087836 */ /* 0x000fca0000000000 */
[----:B------:R-:W-:-:S03]  /*103f0*/  R2UR UR11, R8 ;  /* 0x00000000080b72ca */ /* 0x000fc600000e0000 */
[----:B------:R-:W-:-:S10]  /*10400*/  UIADD3 UR8, UR8, 0x1c400, URZ ;  /* 0x0001c40008087890 */ /* 0x000fd4000fffe03f */
[----:B------:R1:W-:Y:S01]  /*10410*/  UTMALDG.4D [UR8], [UR4], desc[UR6] ;  /* 0x00000608040075b4 */ /* 0x0003e20008019000 */
[----:B------:R-:W2:Y:S02]  /*10420*/  SYNCS.PHASECHK.TRANS64.TRYWAIT P0, [R6+URZ+0x228c0], R9 ;  /* 0x0228c009060075a7 */ /* 0x000ea4000800017f */
[----:B-12---:R-:W-:Y:S05]  /*10430*/  @!P0 BRA `(.L_x_582) ;  /* 0x0000004c00208947 */ /* 0x006fea0003800000 */
.L_x_704:
[----:B------:R-:W-:Y:S05]  /*10440*/  @P1 BRA `(.L_x_583) ;  /* 0x00000000001c1947 */ /* 0x000fea0003800000 */
[----:B------:R-:W2:Y:S01]  /*10450*/  S2R R10, SR_TID.X ;  /* 0x00000000000a7919 */ /* 0x000ea20000002100 */
[----:B01----:R-:W-:-:S04]  /*10460*/  IMAD.MOV.U32 R9, RZ, RZ, 0xc000 ;  /* 0x0000c000ff097424 */ /* 0x003fc800078e00ff */
[----:B------:R3:W-:Y:S01]  /*10470*/  SYNCS.ARRIVE.TRANS64 RZ, [R6+URZ+0x228b0], R9 ;  /* 0x0228b00906ff79a7 */ /* 0x0007e2000800003f */
[----:B--2---:R-:W-:-:S04]  /*10480*/  LOP3.LUT R10, R10, 0x1f, RZ, 0xc0, !PT ;  /* 0x0000001f0a0a7812 */ /* 0x004fc800078ec0ff */
[----:B------:R-:W-:-:S13]  /*10490*/  ISETP.NE.AND P0, PT, R10, RZ, PT ;  /* 0x000000ff0a00720c */ /* 0x000fda0003f05270 */
[----:B---3--:R-:W-:Y:S05]  /*104a0*/  @!P0 BRA `(.L_x_583) ;  /* 0x0000000000048947 */ /* 0x008fea0003800000 */
[----:B------:R-:W-:Y:S01]  /*104b0*/  BPT.TRAP 0x1 ;  /* 0x000000040000795c */ /* 0x000fe20000300000 */
.L_x_583:
[----:B01----:R-:W2:Y:S01]  /*104c0*/  LDL R9, [R1+0x4] ;  /* 0x0000040001097983 */ /* 0x003ea20000100800 */
[----:B------:R-:W-:Y:S01]  /*104d0*/  R2UR UR9, R6 ;  /* 0x00000000060972ca */ /* 0x000fe200000e0000 */
[----:B------:R-:W-:Y:S01]  /*104e0*/  UIADD3 UR4, UP0, UR38, 0x670, URZ ;  /* 0x0000067026047890 */ /* 0x000fe2000ff1e03f */
[----:B------:R-:W-:Y:S01]  /*104f0*/  R2UR UR11, R8 ;  /* 0x00000000080b72ca */ /* 0x000fe200000e0000 */
[----:B------:R-:W-:Y:S01]  /*10500*/  UMOV UR10, URZ ;  /* 0x0000003f000a7c82 */ /* 0x000fe20008000000 */
[----:B------:R-:W-:Y:S01]  /*10510*/  R2UR UR12, R4 ;  /* 0x00000000040c72ca */ /* 0x000fe200000e0000 */
[----:B------:R-:W-:Y:S01]  /*10520*/  UIADD3.X UR5, URZ, UR39, URZ, UP0, !UPT ;  /* 0x000000273f057290 */ /* 0x000fe200087fe43f */
[----:B------:R-:W-:Y:S01]  /*10530*/  R2UR UR13, R3 ;  /* 0x00000000030d72ca */ /* 0x000fe200000e0000 */
[----:B------:R-:W-:Y:S01]  /*10540*/  UMOV UR6, 0x0 ;  /* 0x0000000000067882 */ /* 0x000fe20000000000 */
[----:B------:R-:W-:Y:S01]  /*10550*/  UMOV UR7, 0x12f00000 ;  /* 0x12f0000000077882 */ /* 0x000fe20000000000 */
[----:B------:R-:W-:-:S04]  /*10560*/  UMOV UR16, 0x40 ;  /* 0x0000004000107882 */ /* 0x000fc80000000000 */
[----:B------:R-:W-:Y:S01]  /*10570*/  UIADD3 UR9, UR9, 0x228b0, URZ ;  /* 0x000228b009097890 */ /* 0x000fe2000fffe03f */
        /* <DEDUP_REMOVED lines=19> */
.L_x_579:
[----:B------:R-:W-:Y:S05]  /*106b0*/  BSYNC B1 ;  /* 0x0000000000017941 */ /* 0x000fea0003800000 */
.L_x_578:
[----:B0-----:R-:W2:Y:S04]  /*106c0*/  LDL.LU R6, [R1+0x4] ;  /* 0x0000040001067983 */ /* 0x001ea80000300800 */
[----:B------:R-:W3:Y:S01]  /*106d0*/  LDL.LU R9, [R1+0xc] ;  /* 0x00000c0001097983 */ /* 0x000ee20000300800 */
[----:B------:R-:W-:Y:S01]  /*106e0*/  PLOP3.LUT P2, PT, PT, PT, PT, 0x8, 0x0 ;  /* 0x000000000000781c */ /* 0x000fe20003f4e170 */
[----:B--2---:R-:W-:-:S05]  /*106f0*/  VIADD R6, R6, 0x1 ;  /* 0x0000000106067836 */ /* 0x004fca0000000000 */
[----:B------:R-:W-:-:S04]  /*10700*/  ISETP.NE.AND P0, PT, R6, 0x2, PT ;  /* 0x000000020600780c */ /* 0x000fc80003f05270 */
[----:B------:R-:W-:Y:S02]  /*10710*/  SEL R8, RZ, 0x1, P0 ;  /* 0x00000001ff087807 */ /* 0x000fe40000000000 */
[----:B------:R-:W-:Y:S01]  /*10720*/  SEL R10, R6, RZ, P0 ;  /* 0x000000ff060a7207 */ /* 0x000fe20000000000 */
[----:B------:R-:W-:Y:S01]  /*10730*/  VIADD R6, R0, 0xfffffffe ;  /* 0xfffffffe00067836 */ /* 0x000fe20000000000 */
[----:B---3--:R-:W-:-:S03]  /*10740*/  LOP3.LUT R9, R9, R8, RZ, 0x3c, !PT ;  /* 0x0000000809097212 */ /* 0x008fc600078e3cff */
[----:B------:R1:W-:Y:S01]  /*10750*/  STL [R1+0x4], R10 ;  /* 0x0000040a01007387 */ /* 0x0003e20000100800 */
[----:B------:R-:W-:-:S03]  /*10760*/  ISETP.GE.AND P0, PT, R6, R2, PT ;  /* 0x000000020600720c */ /* 0x000fc60003f06270 */
[----:B------:R1:W-:Y:S10]  /*10770*/  STL [R1+0xc], R9 ;  /* 0x00000c0901007387 */ /* 0x0003f40000100800 */
[----:B-1----:R-:W-:Y:S05]  /*10780*/  @!P0 BRA `(.L_x_573) ;  /* 0x0000000400748947 */ /* 0x002fea0003800000 */
[C---:B-----5:R-:W-:Y:S02]  /*10790*/  IMAD R6, R0.reuse, 0x60, R7 ;  /* 0x0000006000067824 */ /* 0x060fe400078e0207 */
[----:B------:R-:W-:Y:S02]  /*107a0*/  VIADD R0, R0, 0xffffffff ;  /* 0xffffffff00007836 */ /* 0x000fe40000000000 */
[----:B------:R-:W-:-:S07]  /*107b0*/  VIADD R6, R6, 0xffffff40 ;  /* 0xffffff4006067836 */ /* 0x000fce0000000000 */
.L_x_590:
[----:B------:R-:W-:Y:S05]  /*107c0*/  YIELD ;  /* 0x0000000000007946 */ /* 0x000fea0003800000 */
[----:B------:R-:W-:Y:S04]  /*107d0*/  BSSY B1, `(.L_x_584) ;  /* 0x000004b000017945 */ /* 0x000fe80003800000 */
[----:B-1----:R-:W-:Y:S05]  /*107e0*/  @!P6 BRA `(.L_x_585) ;  /* 0x000000040024e947 */ /* 0x002fea0003800000 */
[----:B------:R-:W2:Y:S04]  /*107f0*/  LDL R7, [R1+0x4] ;  /* 0x0000040001077983 */ /* 0x000ea80000100800 */
[----:B------:R-:W3:Y:S01]  /*10800*/  LDL R8, [R1+0xc] ;  /* 0x00000c0001087983 */ /* 0x000ee20000100800 */
[----:B--2---:R-:W-:Y:S01]  /*10810*/  IMAD R7, R7, 0x8, R5 ;  /* 0x0000000807077824 */ /* 0x004fe200078e0205 */
[----:B---3--:R-:W-:-:S04]  /*10820*/  SHF.L.U32 R8, R8, 0x1f, RZ ;  /* 0x0000001f08087819 */ /* 0x008fc800000006ff */
[----:B------:R-:W0:Y:S02]  /*10830*/  SYNCS.PHASECHK.TRANS64.TRYWAIT P0, [R7+URZ+0x228a0], R8 ;  /* 0x0228a008070075a7 */ /* 0x000e24000800017f */
[----:B0-----:R-:W-:Y:S05]  /*10840*/  @!P0 BRA `(.L_x_586) ;  /* 0x0000004800308947 */ /* 0x001fea0003800000 */
.L_x_705:
        /* <DEDUP_REMOVED lines=11> */
.L_x_587:
[----:B-1----:R-:W2:Y:S01]  /*10900*/  LDL R9, [R1+0x4] ;  /* 0x0000040001097983 */ /* 0x002ea20000100800 */
[----:B------:R-:W-:Y:S01]  /*10910*/  R2UR UR9, R7 ;  /* 0x00000000070972ca */ /* 0x000fe200000e0000 */
[----:B------:R-:W-:Y:S01]  /*10920*/  UIADD3 UR4, UP0, UR38, 0x570, URZ ;  /* 0x0000057026047890 */ /* 0x000fe2000ff1e03f */
[----:B------:R-:W-:Y:S01]  /*10930*/  R2UR UR11, R6 ;  /* 0x00000000060b72ca */ /* 0x000fe200000e0000 */
[----:B------:R-:W-:Y:S01]  /*10940*/  UMOV UR6, 0x0 ;  /* 0x0000000000067882 */ /* 0x000fe20000000000 */
[----:B------:R-:W-:Y:S01]  /*10950*/  R2UR UR12, R4 ;  /* 0x00000000040c72ca */ /* 0x000fe200000e0000 */
[----:B------:R-:W-:Y:S01]  /*10960*/  UIADD3.X UR5, URZ, UR39, URZ, UP0, !UPT ;  /* 0x000000273f057290 */ /* 0x000fe200087fe43f */
[----:B------:R-:W-:Y:S01]  /*10970*/  R2UR UR13, R3 ;  /* 0x00000000030d72ca */ /* 0x000fe200000e0000 */
[----:B------:R-:W-:Y:S01]  /*10980*/  UMOV UR7, 0x12f00000 ;  /* 0x12f0000000077882 */ /* 0x000fe20000000000 */
[----:B------:R-:W-:-:S05]  /*10990*/  UMOV UR10, URZ ;  /* 0x0000003f000a7c82 */ /* 0x000fca0008000000 */
[----:B------:R-:W-:Y:S01]  /*109a0*/  UIADD3 UR9, UR9, 0x22890, URZ ;  /* 0x0002289009097890 */ /* 0x000fe2000fffe03f */
[----:B--2---:R-:W-:-:S05]  /*109b0*/  IMAD R9, R9, 0x3000, R5 ;  /* 0x0000300009097824 */ /* 0x004fca00078e0205 */
[----:B------:R-:W-:-:S13]  /*109c0*/  R2UR UR8, R9 ;  /* 0x00000000090872ca */ /* 0x000fda00000e0000 */
[----:B------:R-:W-:-:S09]  /*109d0*/  UIADD3 UR8, UR8, 0x1c400, URZ ;  /* 0x0001c40008087890 */ /* 0x000fd2000fffe03f */
[----:B------:R1:W-:Y:S01]  /*109e0*/  UTMALDG.4D [UR8], [UR4], desc[UR6] ;  /* 0x00000608040075b4 */ /* 0x0003e20008019000 */
[----:B------:R-:W2:Y:S02]  /*109f0*/  SYNCS.PHASECHK.TRANS64.TRYWAIT P1, [R7+URZ+0x228c0], R8 ;  /* 0x0228c008070075a7 */ /* 0x000ea4000802017f */
[----:B-12---:R-:W-:Y:S05]  /*10a00*/  @!P1 BRA `(.L_x_588) ;  /* 0x0000004400d49947 */ /* 0x006fea0003800000 */
.L_x_706:
        /* <DEDUP_REMOVED lines=8> */
.L_x_589:
        /* <DEDUP_REMOVED lines=18> */
[----:B------:R0:W-:Y:S02]  /*10bb0*/  UTMALDG.4D [UR8], [UR4], desc[UR6] ;  /* 0x00000608040075b4 */ /* 0x0001e40008019000 */
[----:B0-----:R-:W-:Y:S01]  /*10bc0*/  UMOV UR8, UR15 ;  /* 0x0000000f00087c82 */ /* 0x001fe20008000000 */
[----:B------:R-:W-:Y:S01]  /*10bd0*/  UMOV UR10, UR17 ;  /* 0x00000011000a7c82 */ /* 0x000fe20008000000 */
[----:B------:R-:W-:Y:S01]  /*10be0*/  UMOV UR15, 0x80 ;  /* 0x00000080000f7882 */ /* 0x000fe20000000000 */
        /* <DEDUP_REMOVED lines=8> */
[----:B0-----:R-:W-:Y:S01]  /*10c70*/  NOP ;  /* 0x0000000000007918 */ /* 0x001fe20000000000 */
.L_x_585:
[----:B------:R-:W-:Y:S05]  /*10c80*/  BSYNC B1 ;  /* 0x0000000000017941 */ /* 0x000fea0003800000 */
.L_x_584:
[----:B------:R-:W2:Y:S04]  /*10c90*/  LDL.LU R7, [R1+0x4] ;  /* 0x0000040001077983 */ /* 0x000ea80000300800 */
[----:B------:R-:W3:Y:S01]  /*10ca0*/  LDL.LU R8, [R1+0xc] ;  /* 0x00000c0001087983 */ /* 0x000ee20000300800 */
[----:B------:R-:W-:Y:S02]  /*10cb0*/  VIADD R0, R0, 0xffffffff ;  /* 0xffffffff00007836 */ /* 0x000fe40000000000 */
[----:B------:R-:W-:Y:S02]  /*10cc0*/  VIADD R6, R6, 0xffffffa0 ;  /* 0xffffffa006067836 */ /* 0x000fe40000000000 */
[----:B--2---:R-:W-:-:S05]  /*10cd0*/  VIADD R7, R7, 0x1 ;  /* 0x0000000107077836 */ /* 0x004fca0000000000 */
[----:B------:R-:W-:-:S04]  /*10ce0*/  ISETP.NE.AND P0, PT, R7, 0x2, PT ;  /* 0x000000020700780c */ /* 0x000fc80003f05270 */
[----:B------:R-:W-:Y:S02]  /*10cf0*/  SEL R9, R7, RZ, P0 ;  /* 0x000000ff07097207 */ /* 0x000fe40000000000 */
[----:B------:R-:W-:Y:S02]  /*10d00*/  SEL R7, RZ, 0x1, P0 ;  /* 0x00000001ff077807 */ /* 0x000fe40000000000 */
[----:B------:R-:W-:Y:S01]  /*10d10*/  ISETP.GT.AND P0, PT, R0, R2, PT ;  /* 0x000000020000720c */ /* 0x000fe20003f04270 */
[----:B------:R1:W-:Y:S01]  /*10d20*/  STL [R1+0x4], R9 ;  /* 0x0000040901007387 */ /* 0x0003e20000100800 */
[----:B---3--:R-:W-:-:S05]  /*10d30*/  LOP3.LUT R8, R8, R7, RZ, 0x3c, !PT ;  /* 0x0000000708087212 */ /* 0x008fca00078e3cff */
[----:B------:R1:W-:Y:S06]  /*10d40*/  STL [R1+0xc], R8 ;  /* 0x00000c0801007387 */ /* 0x0003ec0000100800 */
[----:B------:R-:W-:Y:S05]  /*10d50*/  @P0 BRA `(.L_x_590) ;  /* 0xfffffff800980947 */ /* 0x000fea000383ffff */
.L_x_573:
[----:B------:R-:W-:Y:S05]  /*10d60*/  BSYNC B0 ;  /* 0x0000000000007941 */ /* 0x000fea0003800000 */
.L_x_572:
[----:B-----5:R-:W2:Y:S01]  /*10d70*/  LDL R7, [R1+0x2c] ;  /* 0x00002c0001077983 */ /* 0x020ea20000100800 */
[----:B------:R-:W-:Y:S05]  /*10d80*/  @!P2 WARPSYNC.ALL ;  /* 0x000000000000a948 */ /* 0x000fea0003800000 */
[----:B------:R-:W-:Y:S01]  /*10d90*/  BSSY B6, `(.L_x_591) ;  /* 0x00002ae000067945 */ /* 0x000fe20003800000 */
[----:B------:R-:W-:Y:S01]  /*10da0*/  @!P2 BAR.SYNC.DEFER_BLOCKING 0xc, 0x120 ;  /* 0x030480000000ab1d */ /* 0x000fe20000010000 */
[----:B--2---:R-:W-:-:S13]  /*10db0*/  ISETP.GT.AND P0, PT, R7, RZ, PT ;  /* 0x000000ff0700720c */ /* 0x004fda0003f04270 */
[----:B------:R-:W-:Y:S05]  /*10dc0*/  @P0 BRA `(.L_x_592) ;  /* 0x0000000000440947 */ /* 0x000fea0003800000 */
[----:B------:R-:W2:Y:S02]  /*10dd0*/  S2R R7, SR_TID.X ;  /* 0x0000000000077919 */ /* 0x000ea40000002100 */
[----:B--2---:R-:W-:-:S04]  /*10de0*/  LOP3.LUT R7, R7, 0x1f, RZ, 0xc0, !PT ;  /* 0x0000001f07077812 */ /* 0x004fc800078ec0ff */
[----:B------:R-:W-:-:S13]  /*10df0*/  ISETP.NE.AND P1, PT, R7, RZ, PT ;  /* 0x000000ff0700720c */ /* 0x000fda0003f25270 */
[----:B------:R-:W-:Y:S05]  /*10e00*/  @P1 BRA `(.L_x_593) ;  /* 0x0000002800981947 */ /* 0x000fea0003800000 */
[----:B------:R-:W2:Y:S01]  /*10e10*/  S2R R7, SR_LANEID ;  /* 0x0000000000077919 */ /* 0x000ea20000000000 */
[----:B------:R-:W-:Y:S01]  /*10e20*/  VOTEU.ANY UR4, UPT, PT ;  /* 0x0000000000047886 */ /* 0x000fe200038e0100 */
[----:B0-----:R-:W0:Y:S01]  /*10e30*/  LDC.64 R2, c[0x0][0xc38] ;  /* 0x00030e00ff027b82 */ /* 0x001e220000000a00 */
[----:B------:R-:W2:Y:S08]  /*10e40*/  FLO.U32 R0, UR4 ;  /* 0x0000000400007d00 */ /* 0x000eb000080e0000 */
[----:B------:R-:W0:Y:S01]  /*10e50*/  POPC R5, UR4 ;  /* 0x0000000400057d09 */ /* 0x000e220008000000 */
[----:B--2---:R-:W-:-:S13]  /*10e60*/  ISETP.EQ.U32.AND P0, PT, R0, R7, PT ;  /* 0x000000070000720c */ /* 0x004fda0003f02070 */
[----:B0-----:R-:W2:Y:S01]  /*10e70*/  @P0 ATOMG.E.ADD.STRONG.GPU PT, R3, desc[UR40][R2.64], R5 ;  /* 0x00000005020309a8 */ /* 0x001ea200081ee1e8 */
[----:B------:R-:W0:Y:S02]  /*10e80*/  S2R R4, SR_LTMASK ;  /* 0x0000000000047919 */ /* 0x000e240000003900 */
[----:B0-----:R-:W-:-:S04]  /*10e90*/  LOP3.LUT R4, R4, UR4, RZ, 0xc0, !PT ;  /* 0x0000000404047c12 */ /* 0x001fc8000f8ec0ff */
[----:B------:R-:W0:Y:S01]  /*10ea0*/  POPC R7, R4 ;  /* 0x0000000400077309 */ /* 0x000e220000000000 */
[----:B--2---:R-:W0:Y:S02]  /*10eb0*/  SHFL.IDX PT, R0, R3, R0, 0x1f ;  /* 0x00001f0003007589 */ /* 0x004e2400000e0000 */
[----:B0-----:R-:W-:Y:S01]  /*10ec0*/  IADD3 R16, R0, UR37, R7 ;  /* 0x0000002500107c10 */ /* 0x001fe2000fffe007 */
[----:B------:R-:W-:Y:S06]  /*10ed0*/  BRA `(.L_x_593) ;  /* 0x0000002800647947 */ /* 0x000fec0003800000 */
.L_x_592:
[----:B------:R-:W0:Y:S01]  /*10ee0*/  S2R R0, SR_CgaCtaId ;  /* 0x0000000000007919 */ /* 0x000e220000008800 */
[----:B------:R-:W-:-:S04]  /*10ef0*/  MOV R2, 0x400 ;  /* 0x0000040000027802 */ /* 0x000fc80000000f00 */
[----:B0-----:R-:W-:-:S05]  /*10f00*/  LEA R3, R0, R2, 0x18 ;  /* 0x0000000200037211 */ /* 0x001fca00078ec0ff */
        /* <DEDUP_REMOVED lines=15> */
[----:B-1----:R-:W-:Y:S02]  /*11000*/  IMAD.MOV.U32 R8, RZ, RZ, 0x70 ;  /* 0x00000070ff087424 */ /* 0x002fe400078e00ff */
[----:B------:R-:W-:Y:S02]  /*11010*/  IMAD.MOV.U32 R12, RZ, RZ, 0x1 ;  /* 0x00000001ff0c7424 */ /* 0x000fe400078e00ff */
[----:B------:R-:W-:-:S07]  /*11020*/  IMAD.MOV.U32 R13, RZ, RZ, RZ ;  /* 0x000000ffff0d7224 */ /* 0x000fce00078e00ff */
[----:B------:R-:W-:-:S07]  /*11030*/  LEPC R20, `(.L_x_594) ;  /* 0x000000001014794e */ /* 0x000fce0000000000 */
[----:B0-----:R-:W-:Y:S05]  /*11040*/  CALL.ABS.NOINC R2 ;  /* 0x0000000002007343 */ /* 0x001fea0003c00000 */
.L_x_594:
        /* <DEDUP_REMOVED lines=9> */
[----:B------:R-:W-:Y:S02]  /*110e0*/  IMAD.U32 R4, RZ, RZ, UR6 ;  /* 0x00000006ff047e24 */ /* 0x000fe4000f8e00ff */
[----:B------:R-:W-:Y:S02]  /*110f0*/  IMAD.U32 R5, RZ, RZ, UR7 ;  /* 0x00000007ff057e24 */ /* 0x000fe4000f8e00ff */
[----:B------:R-:W-:Y:S02]  /*11100*/  IMAD.U32 R6, RZ, RZ, UR8 ;  /* 0x00000008ff067e24 */ /* 0x000fe4000f8e00ff */
[----:B------:R-:W-:-:S02]  /*11110*/  IMAD.U32 R7, RZ, RZ, UR9 ;  /* 0x00000009ff077e24 */ /* 0x000fc4000f8e00ff */
[----:B------:R-:W-:Y:S02]  /*11120*/  IMAD.U32 R10, RZ, RZ, UR4 ;  /* 0x00000004ff0a7e24 */ /* 0x000fe4000f8e00ff */
[----:B------:R-:W-:Y:S02]  /*11130*/  IMAD.U32 R11, RZ, RZ, UR5 ;  /* 0x00000005ff0b7e24 */ /* 0x000fe4000f8e00ff */
[----:B-1----:R-:W-:Y:S02]  /*11140*/  IMAD.MOV.U32 R8, RZ, RZ, 0x70 ;  /* 0x00000070ff087424 */ /* 0x002fe400078e00ff */
[----:B------:R-:W-:Y:S02]  /*11150*/  IMAD.MOV.U32 R12, RZ, RZ, 0x1 ;  /* 0x00000001ff0c7424 */ /* 0x000fe400078e00ff */
[----:B0-----:R-:W-:-:S07]  /*11160*/  IMAD.MOV.U32 R13, RZ, RZ, RZ ;  /* 0x000000ffff0d7224 */ /* 0x001fce00078e00ff */
[----:B------:R-:W-:-:S07]  /*11170*/  LEPC R20, `(.L_x_596) ;  /* 0x000000001014794e */ /* 0x000fce0000000000 */
[----:B--2---:R-:W-:Y:S05]  /*11180*/  CALL.ABS.NOINC R2 ;  /* 0x0000000002007343 */ /* 0x004fea0003c00000 */
.L_x_596:
        /* <DEDUP_REMOVED lines=16> */
.L_x_595:
        /* <DEDUP_REMOVED lines=25> */
[----:B--2---:R-:W2:Y:S01]  /*11420*/  @P0 LDC R2, c[0x0][0x430] ;  /* 0x00010c00ff020b82 */ /* 0x004ea20000000800 */
[----:B0-----:R-:W-:-:S05]  /*11430*/  @P0 IMAD.HI.U32 R3, R18, R5, RZ ;  /* 0x0000000512030227 */ /* 0x001fca00078e00ff */
[----:B--2---:R-:W-:Y:S02]  /*11440*/  @P0 SHF.R.U32.HI R4, RZ, R2, R3 ;  /* 0x00000002ff040219 */ /* 0x004fe40000011603 */
[----:B------:R-:W-:-:S04]  /*11450*/  ISETP.NE.U32.AND P0, PT, RZ, UR4, PT ;  /* 0x00000004ff007c0c */ /* 0x000fc8000bf05070 */
[----:B------:R-:W-:-:S04]  /*11460*/  ISETP.NE.AND.EX P0, PT, RZ, UR5, PT, P0 ;  /* 0x00000005ff007c0c */ /* 0x000fc8000bf05300 */
[----:B------:R-:W-:-:S09]  /*11470*/  SEL R2, R6, RZ, !P0 ;  /* 0x000000ff06027207 */ /* 0x000fd20004000000 */
.L_x_597:
        /* <DEDUP_REMOVED lines=17> */
.L_x_709:
[----:B------:R-:W2:Y:S01]  /*11590*/  LDL R3, [R1+0x1c] ;  /* 0x00001c0001037983 */ /* 0x000ea20000100800 */
[----:B------:R-:W-:Y:S01]  /*115a0*/  UMOV UR4, 0xffffffff ;  /* 0xffffffff00047882 */ /* 0x000fe20000000000 */
[----:B-1----:R-:W-:Y:S01]  /*115b0*/  SHF.R.S32.HI R8, RZ, 0x1f, R0 ;  /* 0x0000001fff087819 */ /* 0x002fe20000011400 */
[----:B--2---:R-:W-:Y:S01]  /*115c0*/  VIADD R3, R3, 0xffffffff ;  /* 0xffffffff03037836 */ /* 0x004fe20000000000 */
[----:B------:R-:W-:Y:S06]  /*115d0*/  BRA.DIV UR4, `(.L_x_599) ;  /* 0x0000003e04287947 */ /* 0x000fec000b800000 */
[----:B------:R-:W-:-:S13]  /*115e0*/  ELECT P6, URZ, PT ;  /* 0x00000000003f782f */ /* 0x000fda00038c0000 */
.L_x_712:
        /* <DEDUP_REMOVED lines=12> */
[----:B------:R-:W-:-:S04]  /*116b0*/  IMAD.MOV R6, RZ, RZ, -R5 ;  /* 0x000000ffff067224 */ /* 0x000fc800078e0a05 */
[----:B------:R-:W-:Y:S02]  /*116c0*/  IMAD R7, R9, R6, R3 ;  /* 0x0000000609077224 */ /* 0x000fe400078e0203 */
[----:B------:R-:W-:-:S03]  /*116d0*/  IMAD R6, R8, UR4, RZ ;  /* 0x0000000408067c24 */ /* 0x000fc6000f8e02ff */
[----:B------:R0:W-:Y:S01]  /*116e0*/  STL [R1+0x30], R7 ;  /* 0x0000300701007387 */ /* 0x0001e20000100800 */
[----:B------:R-:W-:Y:S02]  /*116f0*/  IMAD R9, R0, UR5, R6 ;  /* 0x0000000500097c24 */ /* 0x000fe4000f8e0206 */
[--C-:B------:R-:W-:Y:S01]  /*11700*/  IMAD.MOV.U32 R6, RZ, RZ, R5.reuse ;  /* 0x000000ffff067224 */ /* 0x100fe200078e0005 */
[----:B0-----:R-:W-:-:S03]  /*11710*/  SHF.R.S32.HI R7, RZ, 0x1f, R5 ;  /* 0x0000001fff077819 */ /* 0x001fc60000011405 */
[----:B------:R-:W-:-:S04]  /*11720*/  IMAD.WIDE.U32 R6, R0, UR4, R6 ;  /* 0x0000000400067c25 */ /* 0x000fc8000f8e0006 */
[----:B------:R-:W-:Y:S01]  /*11730*/  IMAD.IADD R5, R7, 0x1, R9 ;  /* 0x0000000107057824 */ /* 0x000fe200078e0209 */
[----:B------:R-:W-:-:S04]  /*11740*/  LEA R10, P0, R6, R20, 0x2 ;  /* 0x00000014060a7211 */ /* 0x000fc800078010ff */
[----:B------:R-:W-:-:S05]  /*11750*/  LEA.HI.X R11, R6, R21, R5, 0x2, P0 ;  /* 0x00000015060b7211 */ /* 0x000fca00000f1405 */
[----:B------:R0:W5:Y:S04]  /*11760*/  LDG.E R6, desc[UR40][R10.64] ;  /* 0x000000280a067981 */ /* 0x000168000c1e1900 */
.L_x_601:
        /* <DEDUP_REMOVED lines=9> */
.L_x_713:
        /* <DEDUP_REMOVED lines=11> */
.L_x_603:
        /* <DEDUP_REMOVED lines=23> */
.L_x_600:
        /* <DEDUP_REMOVED lines=30> */
.L_x_714:
[----:B------:R-:W-:Y:S05]  /*11c00*/  BSYNC B0 ;  /* 0x0000000000007941 */ /* 0x000fea0003800000 */
.L_x_604:
[----:B------:R-:W-:Y:S04]  /*11c10*/  BSSY B0, `(.L_x_606) ;  /* 0x000003c000007945 */ /* 0x000fe80003800000 */
[----:B------:R-:W-:Y:S05]  /*11c20*/  @!P6 BRA `(.L_x_607) ;  /* 0x0000000000e8e947 */ /* 0x000fea0003800000 */
[----:B------:R-:W2:Y:S01]  /*11c30*/  LDL R7, [R1] ;  /* 0x0000000001077983 */ /* 0x000ea20000100800 */
[----:B------:R-:W-:-:S03]  /*11c40*/  MOV R9, 0x400 ;  /* 0x0000040000097802 */ /* 0x000fc60000000f00 */
[----:B0-----:R-:W3:Y:S01]  /*11c50*/  LDL R5, [R1+0x8] ;  /* 0x0000080001057983 */ /* 0x001ee20000100800 */
[----:B------:R-:W0:Y:S02]  /*11c60*/  S2R R10, SR_CgaCtaId ;  /* 0x00000000000a7919 */ /* 0x000e240000008800 */
[----:B0-----:R-:W-:-:S05]  /*11c70*/  LEA R9, R10, R9, 0x18 ;  /* 0x000000090a097211 */ /* 0x001fca00078ec0ff */
[----:B--2---:R-:W-:Y:S01]  /*11c80*/  IMAD R2, R7, 0x8, R9 ;  /* 0x0000000807027824 */ /* 0x004fe200078e0209 */
[----:B---3--:R-:W-:-:S04]  /*11c90*/  SHF.L.U32 R5, R5, 0x1f, RZ ;  /* 0x0000001f05057819 */ /* 0x008fc800000006ff */
[----:B------:R-:W0:Y:S02]  /*11ca0*/  SYNCS.PHASECHK.TRANS64.TRYWAIT P0, [R2+URZ+0x22860], R5 ;  /* 0x02286005020075a7 */ /* 0x000e24000800017f */
[----:B0-----:R-:W-:Y:S05]  /*11cb0*/  @!P0 BRA `(.L_x_608) ;  /* 0x0000003400c48947 */ /* 0x001fea0003800000 */
.L_x_715:
        /* <DEDUP_REMOVED lines=11> */
.L_x_609:
        /* <DEDUP_REMOVED lines=38> */
.L_x_607:
[----:B------:R-:W-:Y:S05]  /*11fd0*/  BSYNC B0 ;  /* 0x0000000000007941 */ /* 0x000fea0003800000 */
.L_x_606:
        /* <DEDUP_REMOVED lines=37> */
[C---:B------:R-:W-:Y:S02]  /*12230*/  IMAD R10, R0.reuse, UR5, R6 ;  /* 0x00000005000a7c24 */ /* 0x040fe4000f8e0206 */
[--C-:B------:R-:W-:Y:S02]  /*12240*/  IMAD.MOV.U32 R6, RZ, RZ, R2.reuse ;  /* 0x000000ffff067224 */ /* 0x100fe400078e0002 */
[----:B------:R-:W-:Y:S02]  /*12250*/  IMAD.MOV R2, RZ, RZ, -R2 ;  /* 0x000000ffff027224 */ /* 0x000fe400078e0a02 */
[----:B------:R-:W-:-:S04]  /*12260*/  IMAD.WIDE.U32 R6, R0, UR4, R6 ;  /* 0x0000000400067c25 */ /* 0x000fc8000f8e0006 */
[----:B------:R-:W-:Y:S01]  /*12270*/  IMAD.IADD R10, R10, 0x1, R7 ;  /* 0x000000010a0a7824 */ /* 0x000fe200078e0207 */
[----:B------:R-:W-:Y:S01]  /*12280*/  LEA R20, P0, R6, R20, 0x2 ;  /* 0x0000001406147211 */ /* 0x000fe200078010ff */
[----:B------:R-:W-:-:S03]  /*12290*/  IMAD R5, R11, R2, R5 ;  /* 0x000000020b057224 */ /* 0x000fc600078e0205 */
[----:B------:R-:W-:-:S05]  /*122a0*/  LEA.HI.X R21, R6, R21, R10, 0x2, P0 ;  /* 0x0000001506157211 */ /* 0x000fca00000f140a */
[----:B------:R1:W5:Y:S04]  /*122b0*/  LDG.E R6, desc[UR40][R20.64] ;  /* 0x0000002814067981 */ /* 0x000368000c1e1900 */
.L_x_616:
[----:B------:R-:W2:Y:S01]  /*122c0*/  S2R R7, SR_CgaCtaId ;  /* 0x0000000000077919 */ /* 0x000ea20000008800 */
[----:B------:R-:W-:-:S04]  /*122d0*/  MOV R2, 0x400 ;  /* 0x0000040000027802 */ /* 0x000fc80000000f00 */
[----:B--2---:R-:W-:Y:S02]  /*122e0*/  LEA R2, R7, R2, 0x18 ;  /* 0x0000000207027211 */ /* 0x004fe400078ec0ff */
[----:B------:R-:W-:-:S03]  /*122f0*/  SHF.L.U32 R7, R12, 0x1f, RZ ;  /* 0x0000001f0c077819 */ /* 0x000fc600000006ff */
[----:B------:R-:W-:-:S04]  /*12300*/  IMAD R2, R13, 0x8, R2 ;  /* 0x000000080d027824 */ /* 0x000fc800078e0202 */
[----:B------:R-:W2:Y:S02]  /*12310*/  SYNCS.PHASECHK.TRANS64.TRYWAIT P0, [R2+URZ+0x22840], R7 ;  /* 0x02284007020075a7 */ /* 0x000ea4000800017f */
[----:B--2---:R-:W-:Y:S05]  /*12320*/  @!P0 BRA `(.L_x_617) ;  /* 0x00000030003c8947 */ /* 0x004fea0003800000 */
.L_x_716:
[----:B------:R-:W3:Y:S02]  /*12330*/  S2R R10, SR_TID.X ;  /* 0x00000000000a7919 */ /* 0x000ee40000002100 */
[----:B---3--:R-:W-:-:S04]  /*12340*/  LOP3.LUT R10, R10, 0x7f, RZ, 0xc0, !PT ;  /* 0x0000007f0a0a7812 */ /* 0x008fc800078ec0ff */
[----:B------:R-:W-:-:S13]  /*12350*/  ISETP.NE.AND P1, PT, R10, RZ, PT ;  /* 0x000000ff0a00720c */ /* 0x000fda0003f25270 */
        /* <DEDUP_REMOVED lines=8> */
.L_x_618:
[----:B---3--:R-:W3:Y:S01]  /*123e0*/  LDL R10, [R1] ;  /* 0x00000000010a7983 */ /* 0x008ee20000100800 */
[----:B0-----:R-:W-:-:S03]  /*123f0*/  MOV R12, 0x400 ;  /* 0x00000400000c7802 */ /* 0x001fc60000000f00 */
[----:B------:R-:W4:Y:S01]  /*12400*/  LDL R11, [R1+0x10] ;  /* 0x00001000010b7983 */ /* 0x000f220000100800 */
        /* <DEDUP_REMOVED lines=9> */
[----:B------:R-:W-:Y:S01]  /*124a0*/  UMOV UR7, 0x14f00000 ;  /* 0x14f0000000077882 */ /* 0x000fe20000000000 */
[----:B------:R-:W-:Y:S01]  /*124b0*/  UMOV UR10, URZ ;  /* 0x0000003f000a7c82 */ /* 0x000fe20008000000 */
[----:B---3--:R-:W-:-:S05]  /*124c0*/  IMAD R10, R10, 0x3000, R12 ;  /* 0x000030000a0a7824 */ /* 0x008fca00078e020c */
[----:B------:R-:W-:Y:S01]  /*124d0*/  R2UR UR8, R10 ;  /* 0x000000000a0872ca */ /* 0x000fe200000e0000 */
[----:B----4-:R-:W-:-:S05]  /*124e0*/  IMAD R5, R5, 0x60, R11 ;  /* 0x0000006005057824 */ /* 0x010fca00078e020b */
[----:B------:R-:W-:-:S07]  /*124f0*/  R2UR UR11, R5 ;  /* 0x00000000050b72ca */ /* 0x000fce00000e0000 */
[----:B------:R-:W-:-:S09]  /*12500*/  UIADD3 UR8, UR8, 0x1c400, URZ ;  /* 0x0001c40008087890 */ /* 0x000fd2000fffe03f */
[----:B------:R0:W-:Y:S01]  /*12510*/  UTMALDG.4D [UR8], [UR4], desc[UR6] ;  /* 0x00000608040075b4 */ /* 0x0001e20008019000 */
[----:B------:R-:W3:Y:S02]  /*12520*/  SYNCS.PHASECHK.TRANS64.TRYWAIT P0, [R2+URZ+0x22860], R7 ;  /* 0x02286007020075a7 */ /* 0x000ee4000800017f */
[----:B0--3--:R-:W-:Y:S05]  /*12530*/  @!P0 BRA `(.L_x_619) ;  /* 0x0000002c00cc8947 */ /* 0x009fea0003800000 */
.L_x_717:
[----:B------:R-:W-:Y:S05]  /*12540*/  @P1 BRA `(.L_x_620) ;  /* 0x00000000001c1947 */ /* 0x000fea0003800000 */
[----:B------:R-:W3:Y:S01]  /*12550*/  S2R R10, SR_TID.X ;  /* 0x00000000000a7919 */ /* 0x000ee20000002100 */
[----:B0-2---:R-:W-:-:S04]  /*12560*/  IMAD.MOV.U32 R7, RZ, RZ, 0xc000 ;  /* 0x0000c000ff077424 */ /* 0x005fc800078e00ff */
[----:B------:R4:W-:Y:S01]  /*12570*/  SYNCS.ARRIVE.TRANS64 RZ, [R2+URZ+0x22850], R7 ;  /* 0x0228500702ff79a7 */ /* 0x0009e2000800003f */
[----:B---3--:R-:W-:-:S04]  /*12580*/  LOP3.LUT R10, R10, 0x1f, RZ, 0xc0, !PT ;  /* 0x0000001f0a0a7812 */ /* 0x008fc800078ec0ff */
[----:B------:R-:W-:-:S13]  /*12590*/  ISETP.NE.AND P0, PT, R10, RZ, PT ;  /* 0x000000ff0a00720c */ /* 0x000fda0003f05270 */
[----:B----4-:R-:W-:Y:S05]  /*125a0*/  @!P0 BRA `(.L_x_620) ;  /* 0x0000000000048947 */ /* 0x010fea0003800000 */
[----:B------:R-:W-:Y:S01]  /*125b0*/  BPT.TRAP 0x1 ;  /* 0x000000040000795c */ /* 0x000fe20000300000 */
.L_x_620:
[----:B0-2---:R-:W2:Y:S01]  /*125c0*/  LDL R7, [R1] ;  /* 0x0000000001077983 */ /* 0x005ea20000100800 */
[----:B------:R-:W-:Y:S01]  /*125d0*/  MOV R10, 0x400 ;  /* 0x00000400000a7802 */ /* 0x000fe20000000f00 */
[----:B------:R-:W0:Y:S01]  /*125e0*/  S2R R11, SR_CgaCtaId ;  /* 0x00000000000b7919 */ /* 0x000e220000008800 */
[----:B------:R-:W-:Y:S01]  /*125f0*/  R2UR UR9, R2 ;  /* 0x00000000020972ca */ /* 0x000fe200000e0000 */
[----:B------:R-:W-:Y:S01]  /*12600*/  UIADD3 UR4, UP0, UR38, 0x470, URZ ;  /* 0x0000047026047890 */ /* 0x000fe2000ff1e03f */
[----:B------:R-:W-:Y:S02]  /*12610*/  R2UR UR11, R5 ;  /* 0x00000000050b72ca */ /* 0x000fe400000e0000 */
[----:B------:R-:W-:Y:S02]  /*12620*/  R2UR UR12, R4 ;  /* 0x00000000040c72ca */ /* 0x000fe400000e0000 */
[----:B------:R-:W-:Y:S01]  /*12630*/  R2UR UR13, R6 ;  /* 0x00000000060d72ca */ /* 0x000fe200000e0000 */
[----:B------:R-:W-:Y:S01]  /*12640*/  UIADD3.X UR5, URZ, UR39, URZ, UP0, !UPT ;  /* 0x000000273f057290 */ /* 0x000fe200087fe43f */
[----:B0-----:R-:W-:-:S05]  /*12650*/  LEA R10, R11, R10, 0x18 ;  /* 0x0000000a0b0a7211 */ /* 0x001fca00078ec0ff */
        /* <DEDUP_REMOVED lines=23> */
[----:B--2---:R-:W-:Y:S01]  /*127d0*/  NOP ;  /* 0x0000000000007918 */ /* 0x004fe20000000000 */
.L_x_615:
[----:B------:R-:W-:Y:S05]  /*127e0*/  BSYNC B2 ;  /* 0x0000000000027941 */ /* 0x000fea0003800000 */
.L_x_614:
[----:B------:R-:W2:Y:S02]  /*127f0*/  LDL.LU R2, [R1+0x1c] ;  /* 0x00001c0001027983 */ /* 0x000ea40000300800 */
[----:B--2---:R-:W-:-:S07]  /*12800*/  VIADD R5, R2, 0xfffffffd ;  /* 0xfffffffd02057836 */ /* 0x004fce0000000000 */
.L_x_613:
[----:B------:R-:W-:Y:S05]  /*12810*/  BSYNC B1 ;  /* 0x0000000000017941 */ /* 0x000fea0003800000 */
.L_x_612:
[----:B------:R-:W-:-:S05]  /*12820*/  IMAD.MOV R2, RZ, RZ, -R9 ;  /* 0x000000ffff027224 */ /* 0x000fca00078e0a09 */
[----:B------:R-:W-:-:S13]  /*12830*/  ISETP.NE.AND P0, PT, R3, R2, PT ;  /* 0x000000020300720c */ /* 0x000fda0003f05270 */
[----:B------:R-:W-:Y:S05]  /*12840*/  @!P0 BRA `(.L_x_611) ;  /* 0x0000000c00988947 */ /* 0x000fea0003800000 */
.L_x_635:
[----:B--2---:R-:W2:Y:S04]  /*12850*/  LDL.LU R3, [R1] ;  /* 0x0000000001037983 */ /* 0x004ea80000300800 */
        /* <DEDUP_REMOVED lines=8> */
[----:B------:R-:W-:Y:S06]  /*128e0*/  @!P6 BRA `(.L_x_622) ;  /* 0x000000040098e947 */ /* 0x000fec0003800000 */
[----:B------:R-:W-:Y:S01]  /*128f0*/  ULDC.64 UR4, c[0x0][0x3f8] ;  /* 0x0000fe0000047ab9 */ /* 0x000fe20000000a00 */
[----:B------:R-:W-:Y:S01]  /*12900*/  IMAD.MOV.U32 R11, RZ, RZ, R5 ;  /* 0x000000ffff0b7224 */ /* 0x000fe200078e0005 */
[----:B------:R-:W-:-:S04]  /*12910*/  ISETP.NE.U32.AND P0, PT, RZ, UR4, PT ;  /* 0x00000004ff007c0c */ /* 0x000fc8000bf05070 */
[----:B------:R-:W-:-:S13]  /*12920*/  ISETP.NE.AND.EX P0, PT, RZ, UR5, PT, P0 ;  /* 0x00000005ff007c0c */ /* 0x000fda000bf05300 */
[----:B------:R-:W-:Y:S05]  /*12930*/  @!P0 BRA `(.L_x_623) ;  /* 0x0000000000448947 */ /* 0x000fea0003800000 */
[----:B------:R-:W2:Y:S01]  /*12940*/  LDC R6, c[0x0][0x41c] ;  /* 0x00010700ff067b82 */ /* 0x000ea20000000800 */
[----:B------:R-:W-:Y:S01]  /*12950*/  ULDC.64 UR6, c[0x0][0x408] ;  /* 0x0001020000067ab9 */ /* 0x000fe20000000a00 */
[----:B--2---:R-:W-:-:S13]  /*12960*/  ISETP.NE.AND P0, PT, R6, 0x1, PT ;  /* 0x000000010600780c */ /* 0x004fda0003f05270 */
[----:B------:R-:W0:Y:S02]  /*12970*/  @P0 LDC.64 R2, c[0x0][0x420] ;  /* 0x00010800ff020b82 */ /* 0x000e240000000a00 */
[----:B0-----:R-:W-:-:S04]  /*12980*/  @P0 IMAD.HI.U32 R12, R5, R2, RZ ;  /* 0x00000002050c0227 */ /* 0x001fc800078e00ff */
[----:B------:R-:W-:Y:S01]  /*12990*/  IMAD.MOV.U32 R2, RZ, RZ, R5 ;  /* 0x000000ffff027224 */ /* 0x000fe200078e0005 */
[----:B------:R-:W-:-:S04]  /*129a0*/  @P0 SHF.R.U32.HI R2, RZ, R3, R12 ;  /* 0x00000003ff020219 */ /* 0x000fc8000001160c */
[--C-:B------:R-:W-:Y:S01]  /*129b0*/  SHF.R.S32.HI R3, RZ, 0x1f, R2.reuse ;  /* 0x0000001fff037819 */ /* 0x100fe20000011402 */
[----:B------:R-:W-:-:S04]  /*129c0*/  IMAD.MOV R11, RZ, RZ, -R2 ;  /* 0x000000ffff0b7224 */ /* 0x000fc800078e0a02 */
[----:B------:R-:W-:Y:S02]  /*129d0*/  IMAD R11, R6, R11, R5 ;  /* 0x0000000b060b7224 */ /* 0x000fe400078e0205 */
[----:B------:R-:W-:Y:S02]  /*129e0*/  IMAD R6, R8, UR6, RZ ;  /* 0x0000000608067c24 */ /* 0x000fe4000f8e02ff */
[----:B------:R-:W-:-:S04]  /*129f0*/  IMAD.WIDE.U32 R2, R0, UR6, R2 ;  /* 0x0000000600027c25 */ /* 0x000fc8000f8e0002 */
[----:B------:R-:W-:-:S04]  /*12a00*/  IMAD R6, R0, UR7, R6 ;  /* 0x0000000700067c24 */ /* 0x000fc8000f8e0206 */
[----:B------:R-:W-:Y:S01]  /*12a10*/  IMAD.IADD R3, R6, 0x1, R3 ;  /* 0x0000000106037824 */ /* 0x000fe200078e0203 */
[----:B------:R-:W-:-:S04]  /*12a20*/  LEA R6, P0, R2, UR4, 0x2 ;  /* 0x0000000402067c11 */ /* 0x000fc8000f8010ff */
[----:B------:R-:W-:-:S05]  /*12a30*/  LEA.HI.X R7, R2, UR5, R3, 0x2, P0 ;  /* 0x0000000502077c11 */ /* 0x000fca00080f1403 */
[----:B------:R2:W5:Y:S04]  /*12a40*/  LDG.E R6, desc[UR40][R6.64] ;  /* 0x0000002806067981 */ /* 0x000568000c1e1900 */
.L_x_623:
[----:B------:R-:W3:Y:S01]  /*12a50*/  S2R R3, SR_CgaCtaId ;  /* 0x0000000000037919 */ /* 0x000ee20000008800 */
[----:B------:R-:W-:Y:S02]  /*12a60*/  MOV R2, 0x400 ;  /* 0x0000040000027802 */ /* 0x000fe40000000f00 */
[----:B--2---:R-:W-:Y:S02]  /*12a70*/  SHF.L.U32 R7, R10, 0x1f, RZ ;  /* 0x0000001f0a077819 */ /* 0x004fe400000006ff */
[----:B---3--:R-:W-:-:S05]  /*12a80*/  LEA R2, R3, R2, 0x18 ;  /* 0x0000000203027211 */ /* 0x008fca00078ec0ff */
[----:B------:R-:W-:-:S04]  /*12a90*/  IMAD R3, R9, 0x8, R2 ;  /* 0x0000000809037824 */ /* 0x000fc800078e0202 */
[----:B------:R-:W2:Y:S02]  /*12aa0*/  SYNCS.PHASECHK.TRANS64.TRYWAIT P0, [R3+URZ+0x22840], R7 ;  /* 0x02284007030075a7 */ /* 0x000ea4000800017f */
[----:B--2---:R-:W-:Y:S05]  /*12ab0*/  @!P0 BRA `(.L_x_624) ;  /* 0x0000002800808947 */ /* 0x004fea0003800000 */
.L_x_718:
        /* <DEDUP_REMOVED lines=11> */
.L_x_625:
[----:B0-----:R-:W4:Y:S01]  /*12b70*/  LDL R12, [R1+0x10] ;  /* 0x00001000010c7983 */ /* 0x001f220000100800 */
[----:B---3--:R-:W-:Y:S01]  /*12b80*/  MOV R2, 0x400 ;  /* 0x0000040000027802 */ /* 0x008fe20000000f00 */
[----:B------:R-:W0:Y:S01]  /*12b90*/  S2R R13, SR_CgaCtaId ;  /* 0x00000000000d7919 */ /* 0x000e220000008800 */
[----:B------:R-:W-:Y:S01]  /*12ba0*/  R2UR UR9, R3 ;  /* 0x00000000030972ca */ /* 0x000fe200000e0000 */
[----:B------:R-:W-:Y:S01]  /*12bb0*/  UIADD3 UR4, UP0, UR38, 0x370, URZ ;  /* 0x0000037026047890 */ /* 0x000fe2000ff1e03f */
[----:B------:R-:W-:Y:S02]  /*12bc0*/  R2UR UR12, R4 ;  /* 0x00000000040c72ca */ /* 0x000fe400000e0000 */
[----:B-----5:R-:W-:Y:S01]  /*12bd0*/  R2UR UR13, R6 ;  /* 0x00000000060d72ca */ /* 0x020fe200000e0000 */
[----:B------:R-:W-:Y:S01]  /*12be0*/  UIADD3.X UR5, URZ, UR39, URZ, UP0, !UPT ;  /* 0x000000273f057290 */ /* 0x000fe200087fe43f */
[----:B0-----:R-:W-:-:S05]  /*12bf0*/  LEA R2, R13, R2, 0x18 ;  /* 0x000000020d027211 */ /* 0x001fca00078ec0ff */
[----:B------:R-:W-:-:S05]  /*12c00*/  IMAD R2, R9, 0x3000, R2 ;  /* 0x0000300009027824 */ /* 0x000fca00078e0202 */
[----:B------:R-:W-:Y:S01]  /*12c10*/  R2UR UR8, R2 ;  /* 0x00000000020872ca */ /* 0x000fe200000e0000 */
[----:B------:R-:W-:Y:S01]  /*12c20*/  UIADD3 UR9, UR9, 0x22830, URZ ;  /* 0x0002283009097890 */ /* 0x000fe2000fffe03f */
[----:B------:R-:W-:Y:S01]  /*12c30*/  UMOV UR6, 0x0 ;  /* 0x0000000000067882 */ /* 0x000fe20000000000 */
[----:B------:R-:W-:Y:S01]  /*12c40*/  UMOV UR7, 0x14f00000 ;  /* 0x14f0000000077882 */ /* 0x000fe20000000000 */
[----:B------:R-:W-:-:S09]  /*12c50*/  UMOV UR10, URZ ;  /* 0x0000003f000a7c82 */ /* 0x000fd20008000000 */
[----:B------:R-:W-:Y:S01]  /*12c60*/  UIADD3 UR8, UR8, 0x1c400, URZ ;  /* 0x0001c40008087890 */ /* 0x000fe2000fffe03f */
[----:B----4-:R-:W-:-:S05]  /*12c70*/  IMAD R2, R11, 0x60, R12 ;  /* 0x000000600b027824 */ /* 0x010fca00078e020c */
[----:B------:R-:W-:-:S13]  /*12c80*/  R2UR UR11, R2 ;  /* 0x00000000020b72ca */ /* 0x000fda00000e0000 */
[----:B------:R0:W-:Y:S01]  /*12c90*/  UTMALDG.4D [UR8], [UR4], desc[UR6] ;  /* 0x00000608040075b4 */ /* 0x0001e20008019000 */
[----:B------:R-:W3:Y:S02]  /*12ca0*/  SYNCS.PHASECHK.TRANS64.TRYWAIT P1, [R3+URZ+0x22860], R7 ;  /* 0x02286007030075a7 */ /* 0x000ee4000802017f */
[----:B0--3--:R-:W-:Y:S05]  /*12cb0*/  @!P1 BRA `(.L_x_626) ;  /* 0x0000002800149947 */ /* 0x009fea0003800000 */
.L_x_719:
        /* <DEDUP_REMOVED lines=8> */
.L_x_627:
[----:B------:R-:W3:Y:S01]  /*12d40*/  S2R R11, SR_CgaCtaId ;  /* 0x00000000000b7919 */ /* 0x000ee20000008800 */
[----:B0-2---:R-:W-:Y:S01]  /*12d50*/  MOV R7, 0x400 ;  /* 0x0000040000077802 */ /* 0x005fe20000000f00 */
        /* <DEDUP_REMOVED lines=9> */
[----:B------:R-:W-:-:S07]  /*12df0*/  UMOV UR17, 0x40 ;  /* 0x0000004000117882 */ /* 0x000fce0000000000 */
        /* <DEDUP_REMOVED lines=21> */
.L_x_622:
[----:B------:R-:W-:Y:S05]  /*12f50*/  BSYNC B1 ;  /* 0x0000000000017941 */ /* 0x000fea0003800000 */
.L_x_621:
        /* <DEDUP_REMOVED lines=14> */
[----:B------:R-:W3:Y:S01]  /*13040*/  LDC R6, c[0x0][0x41c] ;  /* 0x00010700ff067b82 */ /* 0x000ee20000000800 */
[----:B------:R-:W-:Y:S01]  /*13050*/  ULDC.64 UR6, c[0x0][0x408] ;  /* 0x0001020000067ab9 */ /* 0x000fe20000000a00 */
[----:B---3--:R-:W-:-:S13]  /*13060*/  ISETP.NE.AND P0, PT, R6, 0x1, PT ;  /* 0x000000010600780c */ /* 0x008fda0003f05270 */
[----:B------:R-:W3:Y:S02]  /*13070*/  @P0 LDC.64 R2, c[0x0][0x420] ;  /* 0x00010800ff020b82 */ /* 0x000ee40000000a00 */
[----:B---3--:R-:W-:-:S04]  /*13080*/  @P0 IMAD.HI.U32 R7, R9, R2, RZ ;  /* 0x0000000209070227 */ /* 0x008fc800078e00ff */
[----:B------:R-:W-:Y:S01]  /*13090*/  IMAD.MOV.U32 R2, RZ, RZ, R9 ;  /* 0x000000ffff027224 */ /* 0x000fe200078e0009 */
[----:B------:R-:W-:-:S05]  /*130a0*/  @P0 SHF.R.U32.HI R2, RZ, R3, R7 ;  /* 0x00000003ff020219 */ /* 0x000fca0000011607 */
[----:B------:R-:W-:-:S04]  /*130b0*/  IMAD.MOV R3, RZ, RZ, -R2 ;  /* 0x000000ffff037224 */ /* 0x000fc800078e0a02 */
[----:B------:R-:W-:Y:S01]  /*130c0*/  IMAD R9, R6, R3, R9 ;  /* 0x0000000306097224 */ /* 0x000fe200078e0209 */
[----:B------:R-:W-:Y:S01]  /*130d0*/  SHF.R.S32.HI R3, RZ, 0x1f, R2 ;  /* 0x0000001fff037819 */ /* 0x000fe20000011402 */
[----:B------:R-:W-:-:S04]  /*130e0*/  IMAD R6, R8, UR6, RZ ;  /* 0x0000000608067c24 */ /* 0x000fc8000f8e02ff */
[C---:B------:R-:W-:Y:S02]  /*130f0*/  IMAD R6, R0.reuse, UR7, R6 ;  /* 0x0000000700067c24 */ /* 0x040fe4000f8e0206 */
[----:B------:R-:W-:-:S04]  /*13100*/  IMAD.WIDE.U32 R2, R0, UR6, R2 ;  /* 0x0000000600027c25 */ /* 0x000fc8000f8e0002 */
[----:B------:R-:W-:Y:S01]  /*13110*/  IMAD.IADD R3, R6, 0x1, R3 ;  /* 0x0000000106037824 */ /* 0x000fe200078e0203 */
[----:B------:R-:W-:-:S04]  /*13120*/  LEA R6, P0, R2, UR4, 0x2 ;  /* 0x0000000402067c11 */ /* 0x000fc8000f8010ff */
[----:B------:R-:W-:-:S05]  /*13130*/  LEA.HI.X R7, R2, UR5, R3, 0x2, P0 ;  /* 0x0000000502077c11 */ /* 0x000fca00080f1403 */
[----:B------:R3:W5:Y:S04]  /*13140*/  LDG.E R6, desc[UR40][R6.64] ;  /* 0x0000002806067981 */ /* 0x000768000c1e1900 */
.L_x_630:
[----:B------:R-:W4:Y:S01]  /*13150*/  S2R R3, SR_CgaCtaId ;  /* 0x0000000000037919 */ /* 0x000f220000008800 */
[----:B------:R-:W-:Y:S02]  /*13160*/  MOV R2, 0x400 ;  /* 0x0000040000027802 */ /* 0x000fe40000000f00 */
[----:B---3--:R-:W-:Y:S02]  /*13170*/  SHF.L.U32 R7, R10, 0x1f, RZ ;  /* 0x0000001f0a077819 */ /* 0x008fe400000006ff */
[----:B----4-:R-:W-:-:S05]  /*13180*/  LEA R2, R3, R2, 0x18 ;  /* 0x0000000203027211 */ /* 0x010fca00078ec0ff */
[----:B------:R-:W-:-:S04]  /*13190*/  IMAD R3, R11, 0x8, R2 ;  /* 0x000000080b037824 */ /* 0x000fc800078e0202 */
[----:B------:R-:W3:Y:S02]  /*131a0*/  SYNCS.PHASECHK.TRANS64.TRYWAIT P0, [R3+URZ+0x22840], R7 ;  /* 0x02284007030075a7 */ /* 0x000ee4000800017f */
[----:B---3--:R-:W-:Y:S05]  /*131b0*/  @!P0 BRA `(.L_x_631) ;  /* 0x0000002000e88947 */ /* 0x008fea0003800000 */
.L_x_720:
[----:B------:R-:W4:Y:S02]  /*131c0*/  S2R R2, SR_TID.X ;  /* 0x0000000000027919 */ /* 0x000f240000002100 */
[----:B----4-:R-:W-:-:S04]  /*131d0*/  LOP3.LUT R2, R2, 0x7f, RZ, 0xc0, !PT ;  /* 0x0000007f02027812 */ /* 0x010fc800078ec0ff */
[----:B------:R-:W-:-:S13]  /*131e0*/  ISETP.NE.AND P0, PT, R2, RZ, PT ;  /* 0x000000ff0200720c */ /* 0x000fda0003f05270 */
[----:B------:R-:W-:Y:S05]  /*131f0*/  @P0 BRA `(.L_x_632) ;  /* 0x00000000001c0947 */ /* 0x000fea0003800000 */
[----:B------:R-:W4:Y:S02]  /*13200*/  S2R R2, SR_TID.X ;  /* 0x0000000000027919 */ /* 0x000f240000002100 */
[----:B----4-:R-:W-:-:S04]  /*13210*/  LOP3.LUT R2, R2, 0x1f, RZ, 0xc0, !PT ;  /* 0x0000001f02027812 */ /* 0x010fc800078ec0ff */
[----:B------:R-:W-:Y:S01]  /*13220*/  ISETP.NE.AND P1, PT, R2, RZ, PT ;  /* 0x000000ff0200720c */ /* 0x000fe20003f25270 */
[----:B------:R-:W-:-:S04]  /*13230*/  IMAD.MOV.U32 R2, RZ, RZ, 0x3000 ;  /* 0x00003000ff027424 */ /* 0x000fc800078e00ff */
[----:B------:R4:W-:Y:S08]  /*13240*/  SYNCS.ARRIVE.TRANS64 RZ, [R3+URZ+0x22830], R2 ;  /* 0x0228300203ff79a7 */ /* 0x0009f0000800003f */
[----:B------:R-:W-:Y:S05]  /*13250*/  @!P1 BRA `(.L_x_632) ;  /* 0x0000000000049947 */ /* 0x000fea0003800000 */
[----:B------:R-:W-:Y:S01]  /*13260*/  BPT.TRAP 0x1 ;  /* 0x000000040000795c */ /* 0x000fe20000300000 */
.L_x_632:
[----:B----4-:R-:W4:Y:S01]  /*13270*/  LDL R2, [R1] ;  /* 0x0000000001027983 */ /* 0x010f220000100800 */
[----:B--2---:R-:W-:-:S03]  /*13280*/  MOV R11, 0x400 ;  /* 0x00000400000b7802 */ /* 0x004fc60000000f00 */
[----:B------:R-:W2:Y:S01]  /*13290*/  LDL R10, [R1+0x10] ;  /* 0x00001000010a7983 */ /* 0x000ea20000100800 */
[----:B0-----:R-:W0:Y:S01]  /*132a0*/  S2R R12, SR_CgaCtaId ;  /* 0x00000000000c7919 */ /* 0x001e220000008800 */
        /* <DEDUP_REMOVED lines=10> */
[----:B----4-:R-:W-:-:S05]  /*13350*/  IMAD R2, R2, 0x3000, R11 ;  /* 0x0000300002027824 */ /* 0x010fca00078e020b */
[----:B------:R-:W-:Y:S01]  /*13360*/  R2UR UR8, R2 ;  /* 0x00000000020872ca */ /* 0x000fe200000e0000 */
[----:B--2---:R-:W-:-:S05]  /*13370*/  IMAD R9, R9, 0x60, R10 ;  /* 0x0000006009097824 */ /* 0x004fca00078e020a */
[----:B------:R-:W-:-:S07]  /*13380*/  R2UR UR11, R9 ;  /* 0x00000000090b72ca */ /* 0x000fce00000e0000 */
[----:B------:R-:W-:-:S09]  /*13390*/  UIADD3 UR8, UR8, 0x1c400, URZ ;  /* 0x0001c40008087890 */ /* 0x000fd2000fffe03f */
[----:B------:R0:W-:Y:S01]  /*133a0*/  UTMALDG.4D [UR8], [UR4], desc[UR6] ;  /* 0x00000608040075b4 */ /* 0x0001e20008019000 */
[----:B------:R-:W2:Y:S02]  /*133b0*/  SYNCS.PHASECHK.TRANS64.TRYWAIT P1, [R3+URZ+0x22860], R7 ;  /* 0x02286007030075a7 */ /* 0x000ea4000802017f */
[----:B0-2---:R-:W-:Y:S05]  /*133c0*/  @!P1 BRA `(.L_x_633) ;  /* 0x0000002000789947 */ /* 0x005fea0003800000 */
.L_x_721:
        /* <DEDUP_REMOVED lines=8> */
.L_x_634:
[----:B--2---:R-:W2:Y:S01]  /*13450*/  LDL R2, [R1] ;  /* 0x0000000001027983 */ /* 0x004ea20000100800 */
[----:B0--3--:R-:W-:Y:S01]  /*13460*/  MOV R7, 0x400 ;  /* 0x0000040000077802 */ /* 0x009fe20000000f00 */
        /* <DEDUP_REMOVED lines=31> */
[----:B---3--:R-:W-:Y:S01]  /*13660*/  NOP ;  /* 0x0000000000007918 */ /* 0x008fe20000000000 */
.L_x_629:
[----:B------:R-:W-:Y:S05]  /*13670*/  BSYNC B1 ;  /* 0x0000000000017941 */ /* 0x000fea0003800000 */
.L_x_628:
[C---:B------:R-:W-:Y:S01]  /*13680*/  ISETP.GT.AND P0, PT, R5.reuse, 0x1, PT ;  /* 0x000000010500780c */ /* 0x040fe20003f04270 */
[----:B------:R-:W-:-:S12]  /*13690*/  VIADD R5, R5, 0xfffffffe ;  /* 0xfffffffe05057836 */ /* 0x000fd80000000000 */
[----:B------:R-:W-:Y:S05]  /*136a0*/  @P0 BRA `(.L_x_635) ;  /* 0xfffffff000680947 */ /* 0x000fea000383ffff */
.L_x_611:
[----:B------:R-:W-:Y:S05]  /*136b0*/  BSYNC B0 ;  /* 0x0000000000007941 */ /* 0x000fea0003800000 */
.L_x_610:
[----:B------:R-:W3:Y:S01]  /*136c0*/  LDL.LU R3, [R1] ;  /* 0x0000000001037983 */ /* 0x000ee20000300800 */
[----:B------:R-:W-:Y:S01]  /*136d0*/  BSSY B0, `(.L_x_636) ;  /* 0x0000016000007945 */ /* 0x000fe20003800000 */
[----:B------:R-:W4:Y:S02]  /*136e0*/  S2R R2, SR_TID.X ;  /* 0x0000000000027919 */ /* 0x000f240000002100 */
[----:B----4-:R-:W-:-:S04]  /*136f0*/  LOP3.LUT R2, R2, 0x1f, RZ, 0xc0, !PT ;  /* 0x0000001f02027812 */ /* 0x010fc800078ec0ff */
[----:B------:R-:W-:Y:S01]  /*13700*/  ISETP.NE.AND P1, PT, R2, RZ, PT ;  /* 0x000000ff0200720c */ /* 0x000fe20003f25270 */
[----:B---3--:R-:W-:-:S05]  /*13710*/  VIADD R0, R3, 0x1 ;  /* 0x0000000103007836 */ /* 0x008fca0000000000 */
[----:B------:R-:W-:-:S04]  /*13720*/  ISETP.NE.AND P0, PT, R0, 0x2, PT ;  /* 0x000000020000780c */ /* 0x000fc80003f05270 */
[----:B------:R-:W-:Y:S02]  /*13730*/  SEL R2, R0, RZ, P0 ;  /* 0x000000ff00027207 */ /* 0x000fe40000000000 */
[----:B------:R-:W-:-:S03]  /*13740*/  SEL R0, RZ, 0x1, P0 ;  /* 0x00000001ff007807 */ /* 0x000fc60000000000 */
[----:B------:R3:W-:Y:S01]  /*13750*/  STL [R1], R2 ;  /* 0x0000000201007387 */ /* 0x0007e20000100800 */
[----:B------:R-:W-:Y:S05]  /*13760*/  @P1 BRA `(.L_x_637) ;  /* 0x0000000000301947 */ /* 0x000fea0003800000 */
[----:B------:R-:W4:Y:S01]  /*13770*/  S2R R7, SR_LANEID ;  /* 0x0000000000077919 */ /* 0x000f220000000000 */
[----:B------:R-:W-:Y:S01]  /*13780*/  VOTEU.ANY UR4, UPT, PT ;  /* 0x0000000000047886 */ /* 0x000fe200038e0100 */
[----:B---3--:R-:W3:Y:S01]  /*13790*/  LDC.64 R2, c[0x0][0xc38] ;  /* 0x00030e00ff027b82 */ /* 0x008ee20000000a00 */
[----:B------:R-:W4:Y:S08]  /*137a0*/  FLO.U32 R4, UR4 ;  /* 0x0000000400047d00 */ /* 0x000f3000080e0000 */
[----:B------:R-:W3:Y:S01]  /*137b0*/  POPC R5, UR4 ;  /* 0x0000000400057d09 */ /* 0x000ee20008000000 */
[----:B----4-:R-:W-:-:S13]  /*137c0*/  ISETP.EQ.U32.AND P0, PT, R4, R7, PT ;  /* 0x000000070400720c */ /* 0x010fda0003f02070 */
[----:B---3--:R-:W3:Y:S01]  /*137d0*/  @P0 ATOMG.E.ADD.STRONG.GPU PT, R3, desc[UR40][R2.64], R5 ;  /* 0x00000005020309a8 */ /* 0x008ee200081ee1e8 */
[----:B------:R-:W4:Y:S02]  /*137e0*/  S2R R6, SR_LTMASK ;  /* 0x0000000000067919 */ /* 0x000f240000003900 */
[----:B----4-:R-:W-:-:S04]  /*137f0*/  LOP3.LUT R6, R6, UR4, RZ, 0xc0, !PT ;  /* 0x0000000406067c12 */ /* 0x010fc8000f8ec0ff */
[----:B------:R-:W4:Y:S01]  /*13800*/  POPC R7, R6 ;  /* 0x0000000600077309 */ /* 0x000f220000000000 */
[----:B---3--:R-:W4:Y:S02]  /*13810*/  SHFL.IDX PT, R4, R3, R4, 0x1f ;  /* 0x00001f0403047589 */ /* 0x008f2400000e0000 */
[----:B----4-:R-:W-:-:S07]  /*13820*/  IADD3 R16, R4, UR37, R7 ;  /* 0x0000002504107c10 */ /* 0x010fce000fffe007 */
.L_x_637:
[----:B------:R-:W-:Y:S05]  /*13830*/  BSYNC B0 ;  /* 0x0000000000007941 */ /* 0x000fea0003800000 */
.L_x_636:
[----:B---3--:R-:W3:Y:S02]  /*13840*/  LDL.LU R2, [R1+0x8] ;  /* 0x0000080001027983 */ /* 0x008ee40000300800 */
[----:B---3--:R-:W-:-:S05]  /*13850*/  LOP3.LUT R2, R2, R0, RZ, 0x3c, !PT ;  /* 0x0000000002027212 */ /* 0x008fca00078e3cff */
[----:B------:R3:W-:Y:S02]  /*13860*/  STL [R1+0x8], R2 ;  /* 0x0000080201007387 */ /* 0x0007e40000100800 */
.L_x_593:
[----:B------:R-:W-:Y:S05]  /*13870*/  BSYNC B6 ;  /* 0x0000000000067941 */ /* 0x000fea0003800000 */
.L_x_591:
[----:B------:R-:W-:-:S03]  /*13880*/  UMOV UR4, 0xffffffff ;  /* 0xffffffff00047882 */ /* 0x000fc60000000000 */
[----:B------:R-:W-:Y:S05]  /*13890*/  BRA.DIV UR4, `(.L_x_638) ;  /* 0x0000001e04587947 */ /* 0x000fea000b800000 */
[----:B0-----:R0:W4:Y:S04]  /*138a0*/  SHFL.IDX PT, R4, R16, RZ, 0x1f ;  /* 0x00001fff10047589 */ /* 0x00112800000e0000 */
[----:B------:R0:W0:Y:S02]  /*138b0*/  SHFL.IDX PT, R6, R16, 0x1, 0x1f ;  /* 0x00201f0010067f89 */ /* 0x00002400000e0000 */
.L_x_725:
[----:B------:R-:W1:Y:S01]  /*138c0*/  S2R R0, SR_TID.X ;  /* 0x0000000000007919 */ /* 0x000e620000002100 */
[----:B------:R-:W-:Y:S01]  /*138d0*/  ULDC UR4, c[0x0][0xc14] ;  /* 0x0003050000047ab9 */ /* 0x000fe20000000800 */
[----:B------:R-:W-:Y:S01]  /*138e0*/  BSSY B0, `(.L_x_639) ;  /* 0x000000b000007945 */ /* 0x000fe20003800000 */
[----:B------:R-:W-:Y:S01]  /*138f0*/  IMAD.MOV.U32 R17, RZ, RZ, RZ ;  /* 0x000000ffff117224 */ /* 0x000fe200078e00ff */
[----:B-1----:R-:W-:Y:S01]  /*13900*/  LOP3.LUT R8, R0, 0x1f, RZ, 0xc0, !PT ;  /* 0x0000001f00087812 */ /* 0x002fe200078ec0ff */
[----:B------:R-:W-:-:S03]  /*13910*/  IMAD.U32 R0, RZ, RZ, UR4 ;  /* 0x00000004ff007e24 */ /* 0x000fc6000f8e00ff */
[C---:B------:R-:W-:Y:S01]  /*13920*/  ISETP.NE.AND P0, PT, R8.reuse, 0x1f, PT ;  /* 0x0000001f0800780c */ /* 0x040fe20003f05270 */
[----:B------:R-:W-:-:S05]  /*13930*/  IMAD.IADD R5, R8, 0x1, R19 ;  /* 0x0000000108057824 */ /* 0x000fca00078e0213 */
[----:B------:R-:W-:-:S13]  /*13940*/  ISETP.GE.OR P0, PT, R5, R0, !P0 ;  /* 0x000000000500720c */ /* 0x000fda0004706670 */
[----:B------:R-:W-:Y:S05]  /*13950*/  @P0 BRA `(.L_x_640) ;  /* 0x00000000000c0947 */ /* 0x000fea0003800000 */
[----:B---3--:R-:W1:Y:S02]  /*13960*/  LDC.64 R2, c[0x0][0xc58] ;  /* 0x00031600ff027b82 */ /* 0x008e640000000a00 */
[----:B-1----:R-:W-:-:S05]  /*13970*/  IMAD.WIDE R2, R5, 0x4, R2 ;  /* 0x0000000405027825 */ /* 0x002fca00078e0202 */
[----:B------:R1:W5:Y:S02]  /*13980*/  LDG.E R17, desc[UR40][R2.64] ;  /* 0x0000002802117981 */ /* 0x000364000c1e1900 */
.L_x_640:
[----:B------:R-:W-:Y:S05]  /*13990*/  BSYNC B0 ;  /* 0x0000000000007941 */ /* 0x000fea0003800000 */
.L_x_639:
        /* <DEDUP_REMOVED lines=11> */
[----:B-1----:R-:W-:-:S05]  /*13a50*/  IMAD.IADD R3, R13, 0x1, R14 ;  /* 0x000000010d037824 */ /* 0x002fca00078e020e */
[----:B------:R-:W0:Y:S02]  /*13a60*/  SHFL.UP PT, R14, R3, 0x4, RZ ;  /* 0x04800000030e7989 */ /* 0x000e2400000e00ff */
[----:B0-----:R-:W-:Y:S02]  /*13a70*/  SEL R14, R14, RZ, P0 ;  /* 0x000000ff0e0e7207 */ /* 0x001fe40000000000 */
[----:B------:R-:W-:-:S03]  /*13a80*/  ISETP.GE.U32.AND P0, PT, R8, 0x10, PT ;  /* 0x000000100800780c */ /* 0x000fc60003f06070 */
[----:B------:R-:W-:-:S05]  /*13a90*/  IMAD.IADD R5, R3, 0x1, R14 ;  /* 0x0000000103057824 */ /* 0x000fca00078e020e */
[----:B------:R-:W0:Y:S02]  /*13aa0*/  SHFL.UP PT, R14, R5, 0x8, RZ ;  /* 0x05000000050e7989 */ /* 0x000e2400000e00ff */
[----:B0-----:R-:W-:-:S05]  /*13ab0*/  SEL R14, R14, RZ, P1 ;  /* 0x000000ff0e0e7207 */ /* 0x001fca0000800000 */
[----:B------:R-:W-:-:S05]  /*13ac0*/  IMAD.IADD R7, R5, 0x1, R14 ;  /* 0x0000000105077824 */ /* 0x000fca00078e020e */
[----:B------:R-:W3:Y:S02]  /*13ad0*/  SHFL.UP PT, R14, R7, 0x10, RZ ;  /* 0x06000000070e7989 */ /* 0x000ee400000e00ff */
[----:B---3--:R-:W-:-:S05]  /*13ae0*/  SEL R2, R14, RZ, P0 ;  /* 0x000000ff0e027207 */ /* 0x008fca0000000000 */
[----:B------:R-:W-:-:S05]  /*13af0*/  IMAD.IADD R2, R7, 0x1, R2 ;  /* 0x0000000107027824 */ /* 0x000fca00078e0202 */
[----:B------:R0:W1:Y:S02]  /*13b00*/  SHFL.IDX PT, R14, R2, 0x1f, 0x1f ;  /* 0x03e01f00020e7f89 */ /* 0x00006400000e0000 */
.L_x_733:
[----:B------:R-:W-:Y:S02]  /*13b10*/  ULDC UR4, c[0x0][0xc10] ;  /* 0x0003040000047ab9 */ /* 0x000fe40000000800 */
[----:B------:R-:W-:-:S04]  /*13b20*/  IMAD.U32 R16, RZ, RZ, UR4 ;  /* 0x00000004ff107e24 */ /* 0x000fc8000f8e00ff */
[----:B-1----:R-:W-:-:S04]  /*13b30*/  IMAD R3, R14, R16, RZ ;  /* 0x000000100e037224 */ /* 0x002fc800078e02ff */
[----:B------:R-:W-:-:S05]  /*13b40*/  IMAD.IADD R6, R6, 0x1, R3 ;  /* 0x0000000106067824 */ /* 0x000fca00078e0203 */
[----:B----4-:R-:W-:-:S13]  /*13b50*/  ISETP.GT.AND P0, PT, R6, R4, PT ;  /* 0x000000040600720c */ /* 0x010fda0003f04270 */
[----:B------:R-:W-:Y:S05]  /*13b60*/  @P0 BRA `(.L_x_642) ;  /* 0x0000000000b40947 */ /* 0x000fea0003800000 */
[----:B------:R-:W1:Y:S02]  /*13b70*/  LDC R0, c[0x0][0xc14] ;  /* 0x00030500ff007b82 */ /* 0x000e640000000800 */
.L_x_647:
[----:B------:R-:W-:-:S05]  /*13b80*/  VIADD R19, R19, 0x1f ;  /* 0x0000001f13137836 */ /* 0x000fca0000000000 */
[----:B-1----:R-:W-:-:S13]  /*13b90*/  ISETP.GE.AND P0, PT, R19, R0, PT ;  /* 0x000000001300720c */ /* 0x002fda0003f06270 */
        /* <DEDUP_REMOVED lines=10> */
[----:B0-----:R-:W-:-:S05]  /*13c40*/  IMAD.WIDE R2, R5, 0x4, R2 ;  /* 0x0000000405027825 */ /* 0x001fca00078e0202 */
[----:B------:R0:W5:Y:S02]  /*13c50*/  LDG.E R17, desc[UR40][R2.64] ;  /* 0x0000002802117981 */ /* 0x000164000c1e1900 */
.L_x_645:
[----:B------:R-:W-:Y:S05]  /*13c60*/  BSYNC B0 ;  /* 0x0000000000007941 */ /* 0x000fea0003800000 */
.L_x_644:
[----:B------:R-:W-:-:S03]  /*13c70*/  UMOV UR4, 0xffffffff ;  /* 0xffffffff00047882 */ /* 0x000fc60000000000 */
[----:B------:R-:W-:Y:S05]  /*13c80*/  BRA.DIV UR4, `(.L_x_646) ;  /* 0x0000001e04787947 */ /* 0x000fea000b800000 */
[----:B-----5:R-:W1:Y:S01]  /*13c90*/  SHFL.UP PT, R14, R17, 0x1, RZ ;  /* 0x04200000110e7989 */ /* 0x020e6200000e00ff */
[C---:B------:R-:W-:Y:S02]  /*13ca0*/  ISETP.NE.AND P0, PT, R8.reuse, RZ, PT ;  /* 0x000000ff0800720c */ /* 0x040fe40003f05270 */
[----:B------:R-:W-:Y:S02]  /*13cb0*/  ISETP.GE.U32.AND P1, PT, R8, 0x2, PT ;  /* 0x000000020800780c */ /* 0x000fe40003f26070 */
[----:B-1----:R-:W-:Y:S02]  /*13cc0*/  SEL R14, R14, RZ, P0 ;  /* 0x000000ff0e0e7207 */ /* 0x002fe40000000000 */
[----:B------:R-:W-:-:S03]  /*13cd0*/  ISETP.GE.U32.AND P0, PT, R8, 0x4, PT ;  /* 0x000000040800780c */ /* 0x000fc60003f06070 */
[----:B------:R-:W-:-:S05]  /*13ce0*/  IMAD.IADD R13, R17, 0x1, R14 ;  /* 0x00000001110d7824 */ /* 0x000fca00078e020e */
[----:B------:R-:W1:Y:S02]  /*13cf0*/  SHFL.UP PT, R14, R13, 0x2, RZ ;  /* 0x044000000d0e7989 */ /* 0x000e6400000e00ff */
[----:B-1----:R-:W-:Y:S02]  /*13d00*/  SEL R14, R14, RZ, P1 ;  /* 0x000000ff0e0e7207 */ /* 0x002fe40000800000 */
[----:B------:R-:W-:-:S03]  /*13d10*/  ISETP.GE.U32.AND P1, PT, R8, 0x8, PT ;  /* 0x000000080800780c */ /* 0x000fc60003f26070 */
[----:B0-----:R-:W-:-:S05]  /*13d20*/  IMAD.IADD R3, R13, 0x1, R14 ;  /* 0x000000010d037824 */ /* 0x001fca00078e020e */
        /* <DEDUP_REMOVED lines=10> */
[----:B------:R0:W1:Y:S02]  /*13dd0*/  SHFL.IDX PT, R14, R2, 0x1f, 0x1f ;  /* 0x03e01f00020e7f89 */ /* 0x00006400000e0000 */
.L_x_741:
[----:B------:R-:W-:Y:S02]  /*13de0*/  ULDC UR4, c[0x0][0xc10] ;  /* 0x0003040000047ab9 */ /* 0x000fe40000000800 */
[----:B------:R-:W-:-:S04]  /*13df0*/  IMAD.U32 R16, RZ, RZ, UR4 ;  /* 0x00000004ff107e24 */ /* 0x000fc8000f8e00ff */
[----:B-1----:R-:W-:-:S04]  /*13e00*/  IMAD R3, R14, R16, RZ ;  /* 0x000000100e037224 */ /* 0x002fc800078e02ff */
[----:B------:R-:W-:-:S05]  /*13e10*/  IMAD.IADD R6, R3, 0x1, R6 ;  /* 0x0000000103067824 */ /* 0x000fca00078e0206 */
[----:B------:R-:W-:-:S13]  /*13e20*/  ISETP.GT.AND P0, PT, R6, R4, PT ;  /* 0x000000040600720c */ /* 0x000fda0003f04270 */
[----:B------:R-:W-:Y:S05]  /*13e30*/  @!P0 BRA `(.L_x_647) ;  /* 0xfffffffc00508947 */ /* 0x000fea000383ffff */
.L_x_642:
[----:B------:R-:W-:Y:S01]  /*13e40*/  IMAD.IADD R6, R6, 0x1, -R3 ;  /* 0x0000000106067824 */ /* 0x000fe200078e0a03 */
[----:B------:R-:W-:-:S03]  /*13e50*/  UMOV UR4, 0xffffffff ;  /* 0xffffffff00047882 */ /* 0x000fc60000000000 */
[----:B------:R-:W-:-:S05]  /*13e60*/  IMAD R3, R2, R16, R6 ;  /* 0x0000001002037224 */ /* 0x000fca00078e0206 */
[----:B------:R-:W-:Y:S01]  /*13e70*/  ISETP.GT.AND P6, PT, R3, R4, PT ;  /* 0x000000040300720c */ /* 0x000fe20003fc4270 */
[----:B------:R-:W-:-:S12]  /*13e80*/  BRA.DIV UR4, `(.L_x_648) ;  /* 0x0000001e04c87947 */ /* 0x000fd8000b800000 */
[----:B------:R-:W-:-:S04]  /*13e90*/  VOTE.ANY R3, PT, !P6 ;  /* 0x0000000000037806 */ /* 0x000fc800070e0100 */
[----:B------:R-:W1:Y:S02]  /*13ea0*/  POPC R5, R3 ;  /* 0x0000000300057309 */ /* 0x000e640000000000 */
[----:B-1----:R1:W3:Y:S02]  /*13eb0*/  SHFL.IDX PT, R17, R17, R5, 0x1f ;  /* 0x00001f0511117589 */ /* 0x0022e400000e0000 */
.L_x_745:
[----:B------:R-:W-:Y:S01]  /*13ec0*/  ISETP.NE.AND P0, PT, R3, RZ, PT ;  /* 0x000000ff0300720c */ /* 0x000fe20003f05270 */
[----:B------:R-:W-:-:S12]  /*13ed0*/  IMAD.MOV.U32 R14, RZ, RZ, RZ ;  /* 0x000000ffff0e7224 */ /* 0x000fd800078e00ff */
[----:B------:R-:W-:Y:S05]  /*13ee0*/  @!P0 BRA `(.L_x_649) ;  /* 0x0000000000108947 */ /* 0x000fea0003800000 */
[----:B------:R-:W-:Y:S01]  /*13ef0*/  UMOV UR4, 0xffffffff ;  /* 0xffffffff00047882 */ /* 0x000fe20000000000 */
[----:B------:R-:W-:Y:S02]  /*13f00*/  VIADD R12, R5, 0xffffffff ;  /* 0xffffffff050c7836 */ /* 0x000fe40000000000 */
[----:B------:R-:W-:Y:S05]  /*13f10*/  BRA.DIV UR4, `(.L_x_650) ;  /* 0x0000001e04ec7947 */ /* 0x000fea000b800000 */
[----:B------:R4:W0:Y:S02]  /*13f20*/  SHFL.IDX PT, R14, R2, R12, 0x1f ;  /* 0x00001f0c020e7589 */ /* 0x00082400000e0000 */
.L_x_649:
[----:B0-----:R-:W-:Y:S01]  /*13f30*/  IMAD R16, R14, R16, R6 ;  /* 0x000000100e107224 */ /* 0x001fe200078e0206 */
[----:B---3--:R-:W-:Y:S01]  /*13f40*/  IABS R6, R17 ;  /* 0x0000001100067213 */ /* 0x008fe20000000000 */
[----:B----4-:R-:W-:Y:S02]  /*13f50*/  IMAD.MOV.U32 R2, RZ, RZ, RZ ;  /* 0x000000ffff027224 */ /* 0x010fe400078e00ff */
[----:B------:R-:W-:Y:S01]  /*13f60*/  IMAD.IADD R19, R5, 0x1, R19 ;  /* 0x0000000105137824 */ /* 0x000fe200078e0213 */
[----:B------:R-:W0:Y:S08]  /*13f70*/  I2F.RP R7, R6 ;  /* 0x0000000600077306 */ /* 0x000e300000209400 */
[----:B0-----:R-:W0:Y:S02]  /*13f80*/  MUFU.RCP R7, R7 ;  /* 0x0000000700077308 */ /* 0x001e240000001000 */
[----:B0-----:R-:W-:-:S06]  /*13f90*/  VIADD R8, R7, 0xffffffe ;  /* 0x0ffffffe07087836 */ /* 0x001fcc0000000000 */
[----:B------:R-:W0:Y:S02]  /*13fa0*/  F2I.FTZ.U32.TRUNC.NTZ R3, R8 ;  /* 0x0000000800037305 */ /* 0x000e24000021f000 */
[----:B0-----:R-:W-:-:S04]  /*13fb0*/  IMAD.MOV R9, RZ, RZ, -R3 ;  /* 0x000000ffff097224 */ /* 0x001fc800078e0a03 */
[----:B------:R-:W-:-:S04]  /*13fc0*/  IMAD R9, R9, R6, RZ ;  /* 0x0000000609097224 */ /* 0x000fc800078e02ff */
[----:B------:R-:W-:Y:S01]  /*13fd0*/  IMAD.HI.U32 R3, R3, R9, R2 ;  /* 0x0000000903037227 */ /* 0x000fe200078e0002 */
[----:B------:R-:W-:-:S03]  /*13fe0*/  IABS R9, R17 ;  /* 0x0000001100097213 */ /* 0x000fc60000000000 */
[----:B------:R-:W-:Y:S02]  /*13ff0*/  IMAD.IADD R2, R4, 0x1, -R16 ;  /* 0x0000000104027824 */ /* 0x000fe400078e0a10 */
[----:B------:R-:W-:-:S03]  /*14000*/  IMAD.MOV R7, RZ, RZ, -R9 ;  /* 0x000000ffff077224 */ /* 0x000fc600078e0a09 */
[----:B------:R-:W-:-:S05]  /*14010*/  IABS R4, R2 ;  /* 0x0000000200047213 */ /* 0x000fca0000000000 */
        /* <DEDUP_REMOVED lines=16> */
.L_x_643:
[----:B------:R-:W-:Y:S01]  /*14120*/  UMOV UR4, URZ ;  /* 0x0000003f00047c82 */ /* 0x000fe20008000000 */
[----:B------:R-:W-:Y:S01]  /*14130*/  UMOV UR5, URZ ;  /* 0x0000003f00057c82 */ /* 0x000fe20008000000 */
[----:B------:R-:W-:Y:S01]  /*14140*/  ULDC UR6, c[0x0][0xc14] ;  /* 0x0003050000067ab9 */ /* 0x000fe20000000800 */
[----:B------:R-:W-:Y:S02]  /*14150*/  IMAD.MOV.U32 R16, RZ, RZ, R4 ;  /* 0x000000ffff107224 */ /* 0x000fe400078e0004 */
[----:B------:R-:W-:Y:S02]  /*14160*/  IMAD.U32 R17, RZ, RZ, UR4 ;  /* 0x00000004ff117e24 */ /* 0x000fe4000f8e00ff */
[----:B------:R-:W-:Y:S02]  /*14170*/  IMAD.U32 R18, RZ, RZ, UR5 ;  /* 0x00000005ff127e24 */ /* 0x000fe4000f8e00ff */
[----:B------:R-:W-:-:S07]  /*14180*/  IMAD.U32 R19, RZ, RZ, UR6 ;  /* 0x00000006ff137e24 */ /* 0x000fce000f8e00ff */
.L_x_651:
        /* <DEDUP_REMOVED lines=12> */
.L_x_570:
[----:B0-----:R-:W4:Y:S01]  /*14250*/  LDL.LU R0, [R1+0x28] ;  /* 0x0000280001007983 */ /* 0x001f220000300800 */
[----:B------:R-:W-:Y:S01]  /*14260*/  BSSY B0, `(.L_x_653) ;  /* 0x000000b000007945 */ /* 0x000fe20003800000 */
[----:B-1----:R-:W0:Y:S01]  /*14270*/  S2R R5, SR_CgaCtaId ;  /* 0x0000000000057919 */ /* 0x002e220000008800 */
[----:B----4-:R-:W-:-:S05]  /*14280*/  VIADD R0, R0, 0x1 ;  /* 0x0000000100007836 */ /* 0x010fca0000000000 */
[----:B---3--:R-:W-:-:S04]  /*14290*/  LEA.HI R2, R0, R0, RZ, 0x1 ;  /* 0x0000000000027211 */ /* 0x008fc800078f08ff */
[----:B------:R-:W-:-:S05]  /*142a0*/  LOP3.LUT R3, R2, 0xfffffffe, RZ, 0xc0, !PT ;  /* 0xfffffffe02037812 */ /* 0x000fca00078ec0ff */
[----:B------:R-:W-:Y:S01]  /*142b0*/  IMAD.IADD R3, R0, 0x1, -R3 ;  /* 0x0000000100037824 */ /* 0x000fe200078e0a03 */
[----:B------:R-:W-:-:S04]  /*142c0*/  MOV R0, 0x400 ;  /* 0x0000040000007802 */ /* 0x000fc80000000f00 */
[----:B0-----:R-:W-:Y:S02]  /*142d0*/  LEA R0, R5, R0, 0x18 ;  /* 0x0000000005007211 */ /* 0x001fe400078ec0ff */
[----:B------:R-:W-:-:S04]  /*142e0*/  SHF.L.U32 R3, R3, 0x1f, RZ ;  /* 0x0000001f03037819 */ /* 0x000fc800000006ff */
[----:B------:R-:W0:Y:S02]  /*142f0*/  SYNCS.PHASECHK.TRANS64.TRYWAIT P0, [R0+URZ+0x22820], R3 ;  /* 0x02282003000075a7 */ /* 0x000e24000800017f */
[----:B0-----:R-:W-:Y:S05]  /*14300*/  @!P0 BRA `(.L_x_654) ;  /* 0x0000001c00148947 */ /* 0x001fea0003800000 */
.L_x_748:
[----:B------:R-:W-:Y:S05]  /*14310*/  BSYNC B0 ;  /* 0x0000000000007941 */ /* 0x000fea0003800000 */
.L_x_653:
[----:B------:R-:W-:-:S03]  /*14320*/  UMOV UR4, 0xffffffff ;  /* 0xffffffff00047882 */ /* 0x000fc60000000000 */
[----:B------:R-:W-:Y:S05]  /*14330*/  BRA.DIV UR4, `(.L_x_655) ;  /* 0x0000001e041c7947 */ /* 0x000fea000b800000 */
[----:B------:R-:W1:Y:S02]  /*14340*/  S2R R2, SR_TID.X ;  /* 0x0000000000027919 */ /* 0x000e640000002100 */
[----:B-1----:R-:W-:-:S04]  /*14350*/  SHF.R.U32.HI R2, RZ, 0x5, R2 ;  /* 0x00000005ff027819 */ /* 0x002fc80000011602 */
[----:B------:R-:W-:-:S05]  /*14360*/  LOP3.LUT R2, R2, 0x3, RZ, 0xc0, !PT ;  /* 0x0000000302027812 */ /* 0x000fca00078ec0ff */
[----:B------:R1:W3:Y:S02]  /*14370*/  SHFL.IDX PT, R14, R2, RZ, 0x1f ;  /* 0x00001fff020e7589 */ /* 0x0002e400000e0000 */
.L_x_751:
[----:B---3--:R-:W-:-:S13]  /*14380*/  ISETP.NE.AND P0, PT, R14, RZ, PT ;  /* 0x000000ff0e00720c */ /* 0x008fda0003f05270 */
[----:B------:R-:W-:Y:S05]  /*14390*/  @P0 BRA `(.L_x_429) ;  /* 0x0000000000940947 */ /* 0x000fea0003800000 */
[----:B------:R-:W-:-:S03]  /*143a0*/  UMOV UR4, 0xffffffff ;  /* 0xffffffff00047882 */ /* 0x000fc60000000000 */
[----:B------:R-:W-:Y:S05]  /*143b0*/  BRA.DIV UR4, `(.L_x_656) ;  /* 0x0000001e04307947 */ /* 0x000fea000b800000 */
[----:B------:R-:W-:-:S13]  /*143c0*/  ELECT P6, URZ, PT ;  /* 0x00000000003f782f */ /* 0x000fda00038c0000 */
.L_x_754:
[----:B------:R-:W-:Y:S05]  /*143d0*/  @!P6 BRA `(.L_x_429) ;  /* 0x000000000084e947 */ /* 0x000fea0003800000 */
[----:B------:R-:W-:-:S06]  /*143e0*/  ULOP3.LUT UR4, UR36, 0x2, URZ, 0xfc, !UPT ;  /* 0x0000000224047892 */ /* 0x000fcc000f8efc3f */
[----:B-1----:R-:W-:-:S05]  /*143f0*/  IMAD.U32 R2, RZ, RZ, UR4 ;  /* 0x00000004ff027e24 */ /* 0x002fca000f8e00ff */
[----:B------:R-:W-:-:S13]  /*14400*/  ISETP.NE.AND P2, PT, R2, 0x3, PT ;  /* 0x000000030200780c */ /* 0x000fda0003f45270 */
[----:B------:R-:W-:Y:S05]  /*14410*/  @!P2 BRA `(.L_x_657) ;  /* 0x000000000004a947 */ /* 0x000fea0003800000 */
[----:B------:R-:W-:Y:S01]  /*14420*/  BPT.TRAP 0x1 ;  /* 0x000000040000795c */ /* 0x000fe20000300000 */
.L_x_657:
[----:B0-----:R-:W3:Y:S04]  /*14430*/  LDL R3, [R1] ;  /* 0x0000000001037983 */ /* 0x001ee80000100800 */
[----:B------:R-:W4:Y:S01]  /*14440*/  LDL.LU R7, [R1+0x8] ;  /* 0x0000080001077983 */ /* 0x000f220000300800 */
[----:B------:R-:W-:-:S04]  /*14450*/  VIADD R2, R0, 0x22840 ;  /* 0x0002284000027836 */ /* 0x000fc80000000000 */
[C---:B---3--:R-:W-:Y:S02]  /*14460*/  IMAD R6, R3.reuse, 0x8, R2 ;  /* 0x0000000803067824 */ /* 0x048fe400078e0202 */
[----:B------:R-:W-:Y:S01]  /*14470*/  VIADD R3, R3, 0x1 ;  /* 0x0000000103037836 */ /* 0x000fe20000000000 */
[----:B----4-:R-:W-:-:S04]  /*14480*/  SHF.L.U32 R5, R7, 0x1f, RZ ;  /* 0x0000001f07057819 */ /* 0x010fc800000006ff */
        /* <DEDUP_REMOVED lines=8> */
.L_x_755:
[----:B------:R-:W1:Y:S02]  /*14510*/  SYNCS.PHASECHK.TRANS64.TRYWAIT P0, [R7+URZ], R2 ;  /* 0x00000002070075a7 */ /* 0x000e64000800017f */
[----:B-1----:R-:W-:Y:S05]  /*14520*/  @!P0 BRA `(.L_x_659) ;  /* 0x0000001c00088947 */ /* 0x002fea0003800000 */
.L_x_756:
[----:B------:R-:W-:Y:S05]  /*14530*/  @!P2 BRA `(.L_x_660) ;  /* 0x000000000004a947 */ /* 0x000fea0003800000 */
[----:B------:R-:W-:Y:S01]  /*14540*/  BPT.TRAP 0x1 ;  /* 0x000000040000795c */ /* 0x000fe20000300000 */
.L_x_660:
[----:B------:R-:W3:Y:S01]  /*14550*/  LDL.LU R4, [R1] ;  /* 0x0000000001047983 */ /* 0x000ee20000300800 */
[----:B------:R-:W-:-:S04]  /*14560*/  VIADD R0, R0, 0x22860 ;  /* 0x0002286000007836 */ /* 0x000fc80000000000 */
[----:B---3--:R-:W-:-:S04]  /*14570*/  IMAD R4, R4, 0x8, R0 ;  /* 0x0000000804047824 */ /* 0x008fc800078e0200 */
[----:B------:R-:W3:Y:S02]  /*14580*/  SYNCS.PHASECHK.TRANS64.TRYWAIT P0, [R4+URZ], R5 ;  /* 0x00000005040075a7 */ /* 0x000ee4000800017f */
[----:B---3--:R-:W-:Y:S05]  /*14590*/  @!P0 BRA `(.L_x_661) ;  /* 0x0000001c00008947 */ /* 0x008fea0003800000 */
.L_x_757:
[----:B------:R-:W-:-:S07]  /*145a0*/  IMAD R3, R3, 0x8, R0 ;  /* 0x0000000803037824 */ /* 0x000fce00078e0200 */
.L_x_662:
[----:B----4-:R4:W0:Y:S02]  /*145b0*/  SYNCS.PHASECHK.TRANS64.TRYWAIT P0, [R3+URZ], R2 ;  /* 0x00000002030075a7 */ /* 0x010824000800017f */
[----:B0-----:R-:W-:Y:S05]  /*145c0*/  @!P0 NANOSLEEP.SYNCS 0x989680 ;  /* 0x009896800000895d */ /* 0x001fea0003900000 */
[----:B------:R-:W0:Y:S02]  /*145d0*/  @!P0 SYNCS.PHASECHK.TRANS64 P0, [R3+URZ], R2 ;  /* 0x00000002030085a7 */ /* 0x000e24000800007f */
[----:B0-----:R-:W-:Y:S05]  /*145e0*/  @!P0 BRA `(.L_x_662) ;  /* 0xfffffffc00f08947 */ /* 0x001fea000383ffff */
.L_x_429:
[----:B------:R-:W-:Y:S05]  /*145f0*/  BSYNC B7 ;  /* 0x0000000000077941 */ /* 0x000fea0003800000 */
.L_x_426:
[----:B------:R-:W-:Y:S05]  /*14600*/  EXIT ;  /* 0x000000000000794d */ /* 0x000fea0003800000 */
.L_x_447:
[----:B0-----:R0:W1:Y:S02]  /*14610*/  SYNCS.PHASECHK.TRANS64.TRYWAIT P6, [R90+URZ+0x22890], R101 ;  /* 0x022890655a0075a7 */ /* 0x00106400080c017f */
[----:B-1----:R-:W-:Y:S05]  /*14620*/  @!P6 NANOSLEEP.SYNCS 0x989680 ;  /* 0x009896800000e95d */ /* 0x002fea0003900000 */
[----:B------:R-:W1:Y:S02]  /*14630*/  @!P6 SYNCS.PHASECHK.TRANS64 P6, [R90+URZ+0x22890], R101 ;  /* 0x022890655a00e5a7 */ /* 0x000e6400080c007f */
[----:B-1----:R-:W-:Y:S05]  /*14640*/  @!P6 BRA `(.L_x_447) ;  /* 0xfffffffc00f0e947 */ /* 0x002fea000383ffff */
[----:B------:R-:W-:Y:S05]  /*14650*/  BRA `(.L_x_663) ;  /* 0xfffffee400347947 */ /* 0x000fea000383ffff */
.L_x_465:
[----:B0-----:R0:W1:Y:S02]  /*14660*/  SYNCS.PHASECHK.TRANS64.TRYWAIT P5, [R90+URZ+0x22890], R101 ;  /* 0x022890655a0075a7 */ /* 0x00106400080a017f */
[----:B-1----:R-:W-:Y:S05]  /*14670*/  @!P5 NANOSLEEP.SYNCS 0x989680 ;  /* 0x009896800000d95d */ /* 0x002fea0003900000 */
[----:B------:R-:W1:Y:S02]  /*14680*/  @!P5 SYNCS.PHASECHK.TRANS64 P5, [R90+URZ+0x22890], R101 ;  /* 0x022890655a00d5a7 */ /* 0x000e6400080a007f */
[----:B-1----:R-:W-:Y:S05]  /*14690*/  @!P5 BRA `(.L_x_465) ;  /* 0xfffffffc00f0d947 */ /* 0x002fea000383ffff */
[----:B------:R-:W-:Y:S05]  /*146a0*/  BRA `(.L_x_664) ;  /* 0xfffffef400e87947 */ /* 0x000fea000383ffff */
.L_x_474:
[----:B0-----:R0:W1:Y:S02]  /*146b0*/  SYNCS.PHASECHK.TRANS64.TRYWAIT P4, [R90+URZ+0x22890], R101 ;  /* 0x022890655a0075a7 */ /* 0x001064000808017f */
[----:B-1----:R-:W-:Y:S05]  /*146c0*/  @!P4 NANOSLEEP.SYNCS 0x989680 ;  /* 0x009896800000c95d */ /* 0x002fea0003900000 */
[----:B------:R-:W1:Y:S02]  /*146d0*/  @!P4 SYNCS.PHASECHK.TRANS64 P4, [R90+URZ+0x22890], R101 ;  /* 0x022890655a00c5a7 */ /* 0x000e64000808007f */
[----:B-1----:R-:W-:Y:S05]  /*146e0*/  @!P4 BRA `(.L_x_474) ;  /* 0xfffffffc00f0c947 */ /* 0x002fea000383ffff */
[----:B------:R-:W-:Y:S05]  /*146f0*/  BRA `(.L_x_665) ;  /* 0xffffff08000c7947 */ /* 0x000fea000383ffff */
.L_x_480:
[----:B-1----:R1:W2:Y:S02]  /*14700*/  SYNCS.PHASECHK.TRANS64.TRYWAIT P3, [R90+URZ+0x228b0], R101 ;  /* 0x0228b0655a0075a7 */ /* 0x0022a4000806017f */
[----:B--2---:R-:W-:Y:S05]  /*14710*/  @!P3 NANOSLEEP.SYNCS 0x989680 ;  /* 0x009896800000b95d */ /* 0x004fea0003900000 */
[----:B------:R-:W2:Y:S02]  /*14720*/  @!P3 SYNCS.PHASECHK.TRANS64 P3, [R90+URZ+0x228b0], R101 ;  /* 0x0228b0655a00b5a7 */ /* 0x000ea4000806007f */
[----:B--2---:R-:W-:Y:S05]  /*14730*/  @!P3 BRA `(.L_x_480) ;  /* 0xfffffffc00f0b947 */ /* 0x004fea000383ffff */
[----:B------:R-:W-:Y:S05]  /*14740*/  BRA `(.L_x_666) ;  /* 0xffffff08009c7947 */ /* 0x000fea000383ffff */
.L_x_488:
[----:B------:R-:W-:Y:S01]  /*14750*/  BSSY B0, `(.L_x_667) ;  /* 0x0000008000007945 */ /* 0x000fe20003800000 */
[----:B------:R-:W-:Y:S02]  /*14760*/  IMAD.MOV.U32 R13, RZ, RZ, R230 ;  /* 0x000000ffff0d7224 */ /* 0x000fe400078e00e6 */
[----:B------:R-:W-:Y:S02]  /*14770*/  IMAD.MOV.U32 R12, RZ, RZ, RZ ;  /* 0x000000ffff0c7224 */ /* 0x000fe400078e00ff */
[----:B------:R-:W-:Y:S02]  /*14780*/  IMAD.MOV.U32 R11, RZ, RZ, 0x1f ;  /* 0x0000001fff0b7424 */ /* 0x000fe400078e00ff */
[----:B------:R-:W-:-:S07]  /*14790*/  IMAD.MOV.U32 R15, RZ, RZ, -0x1 ;  /* 0xffffffffff0f7424 */ /* 0x000fce00078e00ff */
[----:B-----5:R-:W-:Y:S05]  /*147a0*/  WARPSYNC.COLLECTIVE R15, `(.L_x_668) ;  /* 0x000000000f087348 */ /* 0x020fea0003c00000 */
[----:B------:R0:W1:Y:S02]  /*147b0*/  SHFL.IDX P6, R14, R13, R12, R11 ;  /* 0x0000000c0d0e7389 */ /* 0x00006400000c000b */
[----:B01---5:R-:W-:Y:S01]  /*147c0*/  ENDCOLLECTIVE ;  /* 0x000000000000791b */ /* 0x023fe20003800000 */
.L_x_668:
[----:B------:R-:W-:Y:S05]  /*147d0*/  BSYNC B0 ;  /* 0x0000000000007941 */ /* 0x000fea0003800000 */
.L_x_667:
[----:B------:R-:W-:Y:S05]  /*147e0*/  BRA `(.L_x_669) ;  /* 0xffffff14003c7947 */ /* 0x000fea000383ffff */
.L_x_502:
[----:B------:R-:W-:Y:S01]  /*147f0*/  BSSY B1, `(.L_x_670) ;  /* 0x0000008000017945 */ /* 0x000fe20003800000 */
[----:B------:R-:W-:Y:S02]  /*14800*/  IMAD.MOV.U32 R13, RZ, RZ, R25 ;  /* 0x000000ffff0d7224 */ /* 0x000fe400078e0019 */
[----:B------:R-:W-:Y:S02]  /*14810*/  IMAD.MOV.U32 R12, RZ, RZ, RZ ;  /* 0x000000ffff0c7224 */ /* 0x000fe400078e00ff */
[----:B------:R-:W-:Y:S02]  /*14820*/  IMAD.MOV.U32 R11, RZ, RZ, 0x1c1f ;  /* 0x00001c1fff0b7424 */ /* 0x000fe400078e00ff */
[----:B------:R-:W-:-:S07]  /*14830*/  IMAD.MOV.U32 R15, RZ, RZ, -0x1 ;  /* 0xffffffffff0f7424 */ /* 0x000fce00078e00ff */
[----:B0-----:R-:W-:Y:S05]  /*14840*/  WARPSYNC.COLLECTIVE R15, `(.L_x_671) ;  /* 0x000000000f087348 */ /* 0x001fea0003c00000 */
[----:B------:R1:W2:Y:S02]  /*14850*/  SHFL.IDX P6, R14, R13, R12, R11 ;  /* 0x0000000c0d0e7389 */ /* 0x0002a400000c000b */
[----:B012---:R-:W-:Y:S01]  /*14860*/  ENDCOLLECTIVE ;  /* 0x000000000000791b */ /* 0x007fe20003800000 */
.L_x_671:
[----:B------:R-:W-:Y:S05]  /*14870*/  BSYNC B1 ;  /* 0x0000000000017941 */ /* 0x000fea0003800000 */
.L_x_670:
[----:B------:R-:W-:Y:S05]  /*14880*/  BRA `(.L_x_672) ;  /* 0xffffff1c003c7947 */ /* 0x000fea000383ffff */
.L_x_503:
        /* <DEDUP_REMOVED lines=8> */
.L_x_674:
[----:B------:R-:W-:Y:S05]  /*14910*/  BSYNC B1 ;  /* 0x0000000000017941 */ /* 0x000fea0003800000 */
.L_x_673:
[----:B------:R-:W-:Y:S05]  /*14920*/  BRA `(.L_x_675) ;  /* 0xffffff1c00207947 */ /* 0x000fea000383ffff */
.L_x_504:
        /* <DEDUP_REMOVED lines=8> */
.L_x_677:
[----:B------:R-:W-:Y:S05]  /*149b0*/  BSYNC B1 ;  /* 0x0000000000017941 */ /* 0x000fea0003800000 */
.L_x_676:
[----:B------:R-:W-:Y:S05]  /*149c0*/  BRA `(.L_x_678) ;  /* 0xffffff1c00047947 */ /* 0x000fea000383ffff */
.L_x_505:
        /* <DEDUP_REMOVED lines=8> */
.L_x_680:
[----:B------:R-:W-:Y:S05]  /*14a50*/  BSYNC B1 ;  /* 0x0000000000017941 */ /* 0x000fea0003800000 */
.L_x_679:
[----:B------:R-:W-:Y:S05]  /*14a60*/  BRA `(.L_x_681) ;  /* 0xffffff1800e87947 */ /* 0x000fea000383ffff */
.L_x_507:
[----:B-1----:R1:W2:Y:S02]  /*14a70*/  SYNCS.PHASECHK.TRANS64.TRYWAIT P1, [R18+URZ+0x22800], R9 ;  /* 0x02280009120075a7 */ /* 0x0022a4000802017f */
[----:B--2---:R-:W-:Y:S05]  /*14a80*/  @!P1 NANOSLEEP.SYNCS 0x989680 ;  /* 0x009896800000995d */ /* 0x004fea0003900000 */
[----:B------:R-:W2:Y:S02]  /*14a90*/  @!P1 SYNCS.PHASECHK.TRANS64 P1, [R18+URZ+0x22800], R9 ;  /* 0x02280009120095a7 */ /* 0x000ea4000802007f */
[----:B--2---:R-:W-:Y:S05]  /*14aa0*/  @!P1 BRA `(.L_x_507) ;  /* 0xfffffffc00f09947 */ /* 0x004fea000383ffff */
[----:B------:R-:W-:Y:S05]  /*14ab0*/  BRA `(.L_x_682) ;  /* 0xffffff1c00487947 */ /* 0x000fea000383ffff */
.L_x_515:
[----:B------:R-:W-:Y:S01]  /*14ac0*/  BSSY B1, `(.L_x_683) ;  /* 0x0000008000017945 */ /* 0x000fe20003800000 */
[----:B------:R-:W-:Y:S02]  /*14ad0*/  IMAD.MOV.U32 R13, RZ, RZ, R25 ;  /* 0x000000ffff0d7224 */ /* 0x000fe400078e0019 */
[----:B------:R-:W-:Y:S02]  /*14ae0*/  IMAD.MOV.U32 R12, RZ, RZ, RZ ;  /* 0x000000ffff0c7224 */ /* 0x000fe400078e00ff */
[----:B------:R-:W-:Y:S02]  /*14af0*/  IMAD.MOV.U32 R11, RZ, RZ, 0x1c1f ;  /* 0x00001c1fff0b7424 */ /* 0x000fe400078e00ff */
[----:B------:R-:W-:-:S07]  /*14b00*/  IMAD.MOV.U32 R15, RZ, RZ, -0x1 ;  /* 0xffffffffff0f7424 */ /* 0x000fce00078e00ff */
[----:B01---5:R-:W-:Y:S05]  /*14b10*/  WARPSYNC.COLLECTIVE R15, `(.L_x_684) ;  /* 0x000000000f087348 */ /* 0x023fea0003c00000 */
[----:B------:R2:W3:Y:S02]  /*14b20*/  SHFL.IDX P6, R14, R13, R12, R11 ;  /* 0x0000000c0d0e7389 */ /* 0x0004e400000c000b */
[----:B0123-5:R-:W-:Y:S01]  /*14b30*/  ENDCOLLECTIVE ;  /* 0x000000000000791b */ /* 0x02ffe20003800000 */
.L_x_684:
[----:B------:R-:W-:Y:S05]  /*14b40*/  BSYNC B1 ;  /* 0x0000000000017941 */ /* 0x000fea0003800000 */
.L_x_683:
[----:B------:R-:W-:Y:S05]  /*14b50*/  BRA `(.L_x_685) ;  /* 0xffffff2800147947 */ /* 0x000fea000383ffff */
.L_x_516:
        /* <DEDUP_REMOVED lines=8> */
.L_x_687:
[----:B------:R-:W-:Y:S05]  /*14be0*/  BSYNC B1 ;  /* 0x0000000000017941 */ /* 0x000fea0003800000 */
.L_x_686:
[----:B------:R-:W-:Y:S05]  /*14bf0*/  BRA `(.L_x_688) ;  /* 0xffffff2400f87947 */ /* 0x000fea000383ffff */
.L_x_517:
        /* <DEDUP_REMOVED lines=8> */
.L_x_690:
[----:B------:R-:W-:Y:S05]  /*14c80*/  BSYNC B1 ;  /* 0x0000000000017941 */ /* 0x000fea0003800000 */
.L_x_689:
[----:B------:R-:W-:Y:S05]  /*14c90*/  BRA `(.L_x_691) ;  /* 0xffffff2400dc7947 */ /* 0x000fea000383ffff */
.L_x_518:
        /* <DEDUP_REMOVED lines=8> */
.L_x_693:
[----:B------:R-:W-:Y:S05]  /*14d20*/  BSYNC B1 ;  /* 0x0000000000017941 */ /* 0x000fea0003800000 */
.L_x_692:
[----:B------:R-:W-:Y:S05]  /*14d30*/  BRA `(.L_x_694) ;  /* 0xffffff2400c07947 */ /* 0x000fea000383ffff */
.L_x_520:
[----:B-1----:R1:W2:Y:S02]  /*14d40*/  SYNCS.PHASECHK.TRANS64.TRYWAIT P1, [R18+URZ+0x22800], R3 ;  /* 0x02280003120075a7 */ /* 0x0022a4000802017f */
[----:B--2---:R-:W-:Y:S05]  /*14d50*/  @!P1 NANOSLEEP.SYNCS 0x989680 ;  /* 0x009896800000995d */ /* 0x004fea0003900000 */
[----:B------:R-:W2:Y:S02]  /*14d60*/  @!P1 SYNCS.PHASECHK.TRANS64 P1, [R18+URZ+0x22800], R3 ;  /* 0x02280003120095a7 */ /* 0x000ea4000802007f */
[----:B--2---:R-:W-:Y:S05]  /*14d70*/  @!P1 BRA `(.L_x_520) ;  /* 0xfffffffc00f09947 */ /* 0x004fea000383ffff */
[----:B------:R-:W-:Y:S05]  /*14d80*/  BRA `(.L_x_695) ;  /* 0xffffff2800207947 */ /* 0x000fea000383ffff */
.L_x_526:
[----:B--2---:R2:W4:Y:S02]  /*14d90*/  SYNCS.PHASECHK.TRANS64.TRYWAIT P1, [R13+URZ+0x22830], R14 ;  /* 0x0228300e0d0075a7 */ /* 0x004524000802017f */
[----:B----4-:R-:W-:Y:S05]  /*14da0*/  @!P1 NANOSLEEP.SYNCS 0x989680 ;  /* 0x009896800000995d */ /* 0x010fea0003900000 */
[----:B------:R-:W4:Y:S02]  /*14db0*/  @!P1 SYNCS.PHASECHK.TRANS64 P1, [R13+URZ+0x22830], R14 ;  /* 0x0228300e0d0095a7 */ /* 0x000f24000802007f */
[----:B----4-:R-:W-:Y:S05]  /*14dc0*/  @!P1 BRA `(.L_x_526) ;  /* 0xfffffffc00f09947 */ /* 0x010fea000383ffff */
[----:B------:R-:W-:Y:S05]  /*14dd0*/  BRA `(.L_x_525) ;  /* 0xffffff3400447947 */ /* 0x000fea000383ffff */
.L_x_531:
[----:B-1----:R1:W2:Y:S02]  /*14de0*/  SYNCS.PHASECHK.TRANS64.TRYWAIT P2, [R13+URZ+0x22850], R14 ;  /* 0x0228500e0d0075a7 */ /* 0x0022a4000804017f */
[----:B--2---:R-:W-:Y:S05]  /*14df0*/  @!P2 NANOSLEEP.SYNCS 0x989680 ;  /* 0x009896800000a95d */ /* 0x004fea0003900000 */
[----:B------:R-:W2:Y:S02]  /*14e00*/  @!P2 SYNCS.PHASECHK.TRANS64 P2, [R13+URZ+0x22850], R14 ;  /* 0x0228500e0d00a5a7 */ /* 0x000ea4000804007f */
[----:B--2---:R-:W-:Y:S05]  /*14e10*/  @!P2 BRA `(.L_x_531) ;  /* 0xfffffffc00f0a947 */ /* 0x004fea000383ffff */
[----:B------:R-:W-:Y:S05]  /*14e20*/  BRA `(.L_x_530) ;  /* 0xffffff4800e47947 */ /* 0x000fea000383ffff */
.L_x_536:
[----:B-1----:R1:W2:Y:S02]  /*14e30*/  SYNCS.PHASECHK.TRANS64.TRYWAIT P3, [R14+URZ+0x22830], R13 ;  /* 0x0228300d0e0075a7 */ /* 0x0022a4000806017f */
[----:B--2---:R-:W-:Y:S05]  /*14e40*/  @!P3 NANOSLEEP.SYNCS 0x989680 ;  /* 0x009896800000b95d */ /* 0x004fea0003900000 */
[----:B------:R-:W2:Y:S02]  /*14e50*/  @!P3 SYNCS.PHASECHK.TRANS64 P3, [R14+URZ+0x22830], R13 ;  /* 0x0228300d0e00b5a7 */ /* 0x000ea4000806007f */
[----:B--2---:R-:W-:Y:S05]  /*14e60*/  @!P3 BRA `(.L_x_536) ;  /* 0xfffffffc00f0b947 */ /* 0x004fea000383ffff */
[----:B------:R-:W-:Y:S05]  /*14e70*/  BRA `(.L_x_535) ;  /* 0xffffff5000207947 */ /* 0x000fea000383ffff */
.L_x_541:
[----:B--2---:R2:W3:Y:S02]  /*14e80*/  SYNCS.PHASECHK.TRANS64.TRYWAIT P3, [R14+URZ+0x22850], R13 ;  /* 0x0228500d0e0075a7 */ /* 0x0044e4000806017f */
[----:B---3--:R-:W-:Y:S05]  /*14e90*/  @!P3 NANOSLEEP.SYNCS 0x989680 ;  /* 0x009896800000b95d */ /* 0x008fea0003900000 */
[----:B------:R-:W3:Y:S02]  /*14ea0*/  @!P3 SYNCS.PHASECHK.TRANS64 P3, [R14+URZ+0x22850], R13 ;  /* 0x0228500d0e00b5a7 */ /* 0x000ee4000806007f */
[----:B---3--:R-:W-:Y:S05]  /*14eb0*/  @!P3 BRA `(.L_x_541) ;  /* 0xfffffffc00f0b947 */ /* 0x008fea000383ffff */
[----:B------:R-:W-:Y:S05]  /*14ec0*/  BRA `(.L_x_540) ;  /* 0xffffff68007c7947 */ /* 0x000fea000383ffff */
.L_x_574:
[----:B------:R-:W0:Y:S01]  /*14ed0*/  S2R R11, SR_TID.X ;  /* 0x00000000000b7919 */ /* 0x000e220000002100 */
[----:B------:R-:W-:Y:S01]  /*14ee0*/  BSSY B1, `(.L_x_696) ;  /* 0x000000a000017945 */ /* 0x000fe20003800000 */
[----:B------:R-:W-:Y:S02]  /*14ef0*/  IMAD.MOV.U32 R12, RZ, RZ, RZ ;  /* 0x000000ffff0c7224 */ /* 0x000fe400078e00ff */
[----:B------:R-:W-:Y:S01]  /*14f00*/  IMAD.MOV.U32 R15, RZ, RZ, -0x1 ;  /* 0xffffffffff0f7424 */ /* 0x000fe200078e00ff */
[----:B0-----:R-:W-:-:S04]  /*14f10*/  SHF.R.U32.HI R11, RZ, 0x5, R11 ;  /* 0x00000005ff0b7819 */ /* 0x001fc8000001160b */
[----:B------:R-:W-:-:S05]  /*14f20*/  LOP3.LUT R11, R11, 0x3, RZ, 0xc0, !PT ;  /* 0x000000030b0b7812 */ /* 0x000fca00078ec0ff */
[----:B------:R-:W-:Y:S02]  /*14f30*/  IMAD.MOV.U32 R13, RZ, RZ, R11 ;  /* 0x000000ffff0d7224 */ /* 0x000fe400078e000b */
[----:B------:R-:W-:-:S07]  /*14f40*/  IMAD.MOV.U32 R11, RZ, RZ, 0x1f ;  /* 0x0000001fff0b7424 */ /* 0x000fce00078e00ff */
[----:B-----5:R-:W-:Y:S05]  /*14f50*/  WARPSYNC.COLLECTIVE R15, `(.L_x_697) ;  /* 0x000000000f087348 */ /* 0x020fea0003c00000 */
[----:B------:R0:W1:Y:S02]  /*14f60*/  SHFL.IDX P6, R14, R13, R12, R11 ;  /* 0x0000000c0d0e7389 */ /* 0x00006400000c000b */
[----:B01---5:R-:W-:Y:S01]  /*14f70*/  ENDCOLLECTIVE ;  /* 0x000000000000791b */ /* 0x023fe20003800000 */
.L_x_697:
[----:B------:R-:W-:Y:S05]  /*14f80*/  BSYNC B1 ;  /* 0x0000000000017941 */ /* 0x000fea0003800000 */
.L_x_696:
[----:B------:R-:W-:Y:S05]  /*14f90*/  BRA `(.L_x_698) ;  /* 0xffffffb000507947 */ /* 0x000fea000383ffff */
.L_x_575:
[----:B------:R-:W-:Y:S01]  /*14fa0*/  BSSY B1, `(.L_x_699) ;  /* 0x0000006000017945 */ /* 0x000fe20003800000 */
[----:B------:R-:W-:-:S07]  /*14fb0*/  IMAD.MOV.U32 R15, RZ, RZ, -0x1 ;  /* 0xffffffffff0f7424 */ /* 0x000fce00078e00ff */
[----:B-----5:R-:W-:Y:S05]  /*14fc0*/  WARPSYNC.COLLECTIVE R15, `(.L_x_700) ;  /* 0x000000000f0c7348 */ /* 0x020fea0003c00000 */
[----:B------:R-:W-:Y:S02]  /*14fd0*/  ELECT P6, UR62, PT ;  /* 0x00000000003e782f */ /* 0x000fe400038c0000 */
[----:B------:R-:W-:Y:S01]  /*14fe0*/  MOV R14, UR62 ;  /* 0x0000003e000e7c02 */ /* 0x000fe20008000f00 */
[----:B-----5:R-:W-:Y:S10]  /*14ff0*/  ENDCOLLECTIVE ;  /* 0x000000000000791b */ /* 0x020ff40003800000 */
.L_x_700:
[----:B------:R-:W-:Y:S05]  /*15000*/  BSYNC B1 ;  /* 0x0000000000017941 */ /* 0x000fea0003800000 */
.L_x_699:
[----:B------:R-:W-:Y:S05]  /*15010*/  BRA `(.L_x_701) ;  /* 0xffffffb0003c7947 */ /* 0x000fea000383ffff */
.L_x_577:
[----:B0-----:R0:W1:Y:S02]  /*15020*/  SYNCS.PHASECHK.TRANS64.TRYWAIT P0, [R5+URZ+0x22820], R6 ;  /* 0x02282006050075a7 */ /* 0x001064000800017f */
[----:B-1----:R-:W-:Y:S05]  /*15030*/  @!P0 NANOSLEEP.SYNCS 0x989680 ;  /* 0x009896800000895d */ /* 0x002fea0003900000 */
[----:B------:R-:W1:Y:S02]  /*15040*/  @!P0 SYNCS.PHASECHK.TRANS64 P0, [R5+URZ+0x22820], R6 ;  /* 0x02282006050085a7 */ /* 0x000e64000800007f */
[----:B-1----:R-:W-:Y:S05]  /*15050*/  @!P0 BRA `(.L_x_577) ;  /* 0xfffffffc00f08947 */ /* 0x002fea000383ffff */
[----:B------:R-:W-:Y:S05]  /*15060*/  BRA `(.L_x_702) ;  /* 0xffffffb000587947 */ /* 0x000fea000383ffff */
.L_x_580:
[----:B0-----:R0:W1:Y:S02]  /*15070*/  SYNCS.PHASECHK.TRANS64.TRYWAIT P0, [R6+URZ+0x228a0], R9 ;  /* 0x0228a009060075a7 */ /* 0x001064000800017f */
[----:B-1----:R-:W-:Y:S05]  /*15080*/  @!P0 NANOSLEEP.SYNCS 0x989680 ;  /* 0x009896800000895d */ /* 0x002fea0003900000 */
[----:B------:R-:W1:Y:S02]  /*15090*/  @!P0 SYNCS.PHASECHK.TRANS64 P0, [R6+URZ+0x228a0], R9 ;  /* 0x0228a009060085a7 */ /* 0x000e64000800007f */
[----:B-1----:R-:W-:Y:S05]  /*150a0*/  @!P0 BRA `(.L_x_580) ;  /* 0xfffffffc00f08947 */ /* 0x002fea000383ffff */
[----:B------:R-:W-:Y:S05]  /*150b0*/  BRA `(.L_x_703) ;  /* 0xffffffb000687947 */ /* 0x000fea000383ffff */
.L_x_582:
[----:B-1----:R1:W2:Y:S02]  /*150c0*/  SYNCS.PHASECHK.TRANS64.TRYWAIT P0, [R6+URZ+0x228c0], R9 ;  /* 0x0228c009060075a7 */ /* 0x0022a4000800017f */
[----:B--2---:R-:W-:Y:S05]  /*150d0*/  @!P0 NANOSLEEP.SYNCS 0x989680 ;  /* 0x009896800000895d */ /* 0x004fea0003900000 */
[----:B------:R-:W2:Y:S02]  /*150e0*/  @!P0 SYNCS.PHASECHK.TRANS64 P0, [R6+URZ+0x228c0], R9 ;  /* 0x0228c009060085a7 */ /* 0x000ea4000800007f */
[----:B--2---:R-:W-:Y:S05]  /*150f0*/  @!P0 BRA `(.L_x_582) ;  /* 0xfffffffc00f08947 */ /* 0x004fea000383ffff */
[----:B------:R-:W-:Y:S05]  /*15100*/  BRA `(.L_x_704) ;  /* 0xffffffb000cc7947 */ /* 0x000fea000383ffff */
.L_x_586:
[----:B0-----:R0:W1:Y:S02]  /*15110*/  SYNCS.PHASECHK.TRANS64.TRYWAIT P0, [R7+URZ+0x228a0], R8 ;  /* 0x0228a008070075a7 */ /* 0x001064000800017f */
[----:B-1----:R-:W-:Y:S05]  /*15120*/  @!P0 NANOSLEEP.SYNCS 0x989680 ;  /* 0x009896800000895d */ /* 0x002fea0003900000 */
[----:B------:R-:W1:Y:S02]  /*15130*/  @!P0 SYNCS.PHASECHK.TRANS64 P0, [R7+URZ+0x228a0], R8 ;  /* 0x0228a008070085a7 */ /* 0x000e64000800007f */
[----:B-1----:R-:W-:Y:S05]  /*15140*/  @!P0 BRA `(.L_x_586) ;  /* 0xfffffffc00f08947 */ /* 0x002fea000383ffff */
[----:B------:R-:W-:Y:S05]  /*15150*/  BRA `(.L_x_705) ;  /* 0xffffffb400bc7947 */ /* 0x000fea000383ffff */
.L_x_588:
[----:B-1----:R1:W2:Y:S02]  /*15160*/  SYNCS.PHASECHK.TRANS64.TRYWAIT P1, [R7+URZ+0x228c0], R8 ;  /* 0x0228c008070075a7 */ /* 0x0022a4000802017f */
[----:B--2---:R-:W-:Y:S05]  /*15170*/  @!P1 NANOSLEEP.SYNCS 0x989680 ;  /* 0x009896800000995d */ /* 0x004fea0003900000 */
[----:B------:R-:W2:Y:S02]  /*15180*/  @!P1 SYNCS.PHASECHK.TRANS64 P1, [R7+URZ+0x228c0], R8 ;  /* 0x0228c008070095a7 */ /* 0x000ea4000802007f */
[----:B--2---:R-:W-:Y:S05]  /*15190*/  @!P1 BRA `(.L_x_588) ;  /* 0xfffffffc00f09947 */ /* 0x004fea000383ffff */
[----:B------:R-:W-:Y:S05]  /*151a0*/  BRA `(.L_x_706) ;  /* 0xffffffb800187947 */ /* 0x000fea000383ffff */
.L_x_598:
        /* <DEDUP_REMOVED lines=8> */
[----:B-1----:R-:W-:Y:S05]  /*15230*/  WARPSYNC.COLLECTIVE R15, `(.L_x_708) ;  /* 0x000000000f087348 */ /* 0x002fea0003c00000 */
[----:B------:R0:W2:Y:S02]  /*15240*/  SHFL.IDX P6, R14, R13, R12, R11 ;  /* 0x0000000c0d0e7389 */ /* 0x0000a400000c000b */
[----:B012---:R-:W-:Y:S01]  /*15250*/  ENDCOLLECTIVE ;  /* 0x000000000000791b */ /* 0x007fe20003800000 */
.L_x_708:
[----:B------:R-:W-:Y:S05]  /*15260*/  BSYNC B0 ;  /* 0x0000000000007941 */ /* 0x000fea0003800000 */
.L_x_707:
[----:B------:R-:W-:Y:S05]  /*15270*/  BRA `(.L_x_709) ;  /* 0xffffffc000c47947 */ /* 0x000fea000383ffff */
.L_x_599:
[----:B------:R-:W-:Y:S01]  /*15280*/  BSSY B0, `(.L_x_710) ;  /* 0x0000006000007945 */ /* 0x000fe20003800000 */
[----:B------:R-:W-:-:S07]  /*15290*/  IMAD.MOV.U32 R15, RZ, RZ, -0x1 ;  /* 0xffffffffff0f7424 */ /* 0x000fce00078e00ff */
[----:B------:R-:W-:Y:S05]  /*152a0*/  WARPSYNC.COLLECTIVE R15, `(.L_x_711) ;  /* 0x000000000f0c7348 */ /* 0x000fea0003c00000 */
[----:B------:R-:W-:Y:S02]  /*152b0*/  ELECT P6, UR62, PT ;  /* 0x00000000003e782f */ /* 0x000fe400038c0000 */
[----:B------:R-:W-:Y:S01]  /*152c0*/  MOV R14, UR62 ;  /* 0x0000003e000e7c02 */ /* 0x000fe20008000f00 */
[----:B------:R-:W-:Y:S10]  /*152d0*/  ENDCOLLECTIVE ;  /* 0x000000000000791b */ /* 0x000ff40003800000 */
.L_x_711:
[----:B------:R-:W-:Y:S05]  /*152e0*/  BSYNC B0 ;  /* 0x0000000000007941 */ /* 0x000fea0003800000 */
.L_x_710:
[----:B------:R-:W-:Y:S05]  /*152f0*/  BRA `(.L_x_712) ;  /* 0xffffffc000bc7947 */ /* 0x000fea000383ffff */
.L_x_602:
[----:B0-----:R0:W1:Y:S02]  /*15300*/  SYNCS.PHASECHK.TRANS64.TRYWAIT P0, [R5+URZ+0x22840], R7 ;  /* 0x02284007050075a7 */ /* 0x001064000800017f */
[----:B-1----:R-:W-:Y:S05]  /*15310*/  @!P0 NANOSLEEP.SYNCS 0x989680 ;  /* 0x009896800000895d */ /* 0x002fea0003900000 */
[----:B------:R-:W1:Y:S02]  /*15320*/  @!P0 SYNCS.PHASECHK.TRANS64 P0, [R5+URZ+0x22840], R7 ;  /* 0x02284007050085a7 */ /* 0x000e64000800007f */
[----:B-1----:R-:W-:Y:S05]  /*15330*/  @!P0 BRA `(.L_x_602) ;  /* 0xfffffffc00f08947 */ /* 0x002fea000383ffff */
[----:B------:R-:W-:Y:S05]  /*15340*/  BRA `(.L_x_713) ;  /* 0xffffffc4002c7947 */ /* 0x000fea000383ffff */
.L_x_605:
        /* <DEDUP_REMOVED lines=8> */
.L_x_608:
[----:B0-----:R0:W1:Y:S02]  /*153d0*/  SYNCS.PHASECHK.TRANS64.TRYWAIT P0, [R2+URZ+0x22860], R5 ;  /* 0x02286005020075a7 */ /* 0x001064000800017f */
[----:B-1----:R-:W-:Y:S05]  /*153e0*/  @!P0 NANOSLEEP.SYNCS 0x989680 ;  /* 0x009896800000895d */ /* 0x002fea0003900000 */
[----:B------:R-:W1:Y:S02]  /*153f0*/  @!P0 SYNCS.PHASECHK.TRANS64 P0, [R2+URZ+0x22860], R5 ;  /* 0x02286005020085a7 */ /* 0x000e64000800007f */
[----:B-1----:R-:W-:Y:S05]  /*15400*/  @!P0 BRA `(.L_x_608) ;  /* 0xfffffffc00f08947 */ /* 0x002fea000383ffff */
[----:B------:R-:W-:Y:S05]  /*15410*/  BRA `(.L_x_715) ;  /* 0xffffffc800287947 */ /* 0x000fea000383ffff */
.L_x_617:
[----:B--2---:R2:W3:Y:S02]  /*15420*/  SYNCS.PHASECHK.TRANS64.TRYWAIT P0, [R2+URZ+0x22840], R7 ;  /* 0x02284007020075a7 */ /* 0x0044e4000800017f */
[----:B---3--:R-:W-:Y:S05]  /*15430*/  @!P0 NANOSLEEP.SYNCS 0x989680 ;  /* 0x009896800000895d */ /* 0x008fea0003900000 */
[----:B------:R-:W3:Y:S02]  /*15440*/  @!P0 SYNCS.PHASECHK.TRANS64 P0, [R2+URZ+0x22840], R7 ;  /* 0x02284007020085a7 */ /* 0x000ee4000800007f */
[----:B---3--:R-:W-:Y:S05]  /*15450*/  @!P0 BRA `(.L_x_617) ;  /* 0xfffffffc00f08947 */ /* 0x008fea000383ffff */
[----:B------:R-:W-:Y:S05]  /*15460*/  BRA `(.L_x_716) ;  /* 0xffffffcc00b07947 */ /* 0x000fea000383ffff */
.L_x_619:
[----:B0-----:R0:W3:Y:S02]  /*15470*/  SYNCS.PHASECHK.TRANS64.TRYWAIT P0, [R2+URZ+0x22860], R7 ;  /* 0x02286007020075a7 */ /* 0x0010e4000800017f */
[----:B---3--:R-:W-:Y:S05]  /*15480*/  @!P0 NANOSLEEP.SYNCS 0x989680 ;  /* 0x009896800000895d */ /* 0x008fea0003900000 */
[----:B------:R-:W3:Y:S02]  /*15490*/  @!P0 SYNCS.PHASECHK.TRANS64 P0, [R2+URZ+0x22860], R7 ;  /* 0x02286007020085a7 */ /* 0x000ee4000800007f */
[----:B---3--:R-:W-:Y:S05]  /*154a0*/  @!P0 BRA `(.L_x_619) ;  /* 0xfffffffc00f08947 */ /* 0x008fea000383ffff */
[----:B------:R-:W-:Y:S05]  /*154b0*/  BRA `(.L_x_717) ;  /* 0xffffffd000207947 */ /* 0x000fea000383ffff */
.L_x_624:
[----:B--2---:R2:W3:Y:S02]  /*154c0*/  SYNCS.PHASECHK.TRANS64.TRYWAIT P0, [R3+URZ+0x22840], R7 ;  /* 0x02284007030075a7 */ /* 0x0044e4000800017f */
[----:B---3--:R-:W-:Y:S05]  /*154d0*/  @!P0 NANOSLEEP.SYNCS 0x989680 ;  /* 0x009896800000895d */ /* 0x008fea0003900000 */
[----:B------:R-:W3:Y:S02]  /*154e0*/  @!P0 SYNCS.PHASECHK.TRANS64 P0, [R3+URZ+0x22840], R7 ;  /* 0x02284007030085a7 */ /* 0x000ee4000800007f */
[----:B---3--:R-:W-:Y:S05]  /*154f0*/  @!P0 BRA `(.L_x_624) ;  /* 0xfffffffc00f08947 */ /* 0x008fea000383ffff */
[----:B------:R-:W-:Y:S05]  /*15500*/  BRA `(.L_x_718) ;  /* 0xffffffd4006c7947 */ /* 0x000fea000383ffff */
.L_x_626:
[----:B0-----:R0:W3:Y:S02]  /*15510*/  SYNCS.PHASECHK.TRANS64.TRYWAIT P1, [R3+URZ+0x22860], R7 ;  /* 0x02286007030075a7 */ /* 0x0010e4000802017f */
[----:B---3--:R-:W-:Y:S05]  /*15520*/  @!P1 NANOSLEEP.SYNCS 0x989680 ;  /* 0x009896800000995d */ /* 0x008fea0003900000 */
[----:B------:R-:W3:Y:S02]  /*15530*/  @!P1 SYNCS.PHASECHK.TRANS64 P1, [R3+URZ+0x22860], R7 ;  /* 0x02286007030095a7 */ /* 0x000ee4000802007f */
[----:B---3--:R-:W-:Y:S05]  /*15540*/  @!P1 BRA `(.L_x_626) ;  /* 0xfffffffc00f09947 */ /* 0x008fea000383ffff */
[----:B------:R-:W-:Y:S05]  /*15550*/  BRA `(.L_x_719) ;  /* 0xffffffd400d87947 */ /* 0x000fea000383ffff */
.L_x_631:
[----:B---3--:R3:W4:Y:S02]  /*15560*/  SYNCS.PHASECHK.TRANS64.TRYWAIT P0, [R3+URZ+0x22840], R7 ;  /* 0x02284007030075a7 */ /* 0x008724000800017f */
[----:B----4-:R-:W-:Y:S05]  /*15570*/  @!P0 NANOSLEEP.SYNCS 0x989680 ;  /* 0x009896800000895d */ /* 0x010fea0003900000 */
[----:B------:R-:W4:Y:S02]  /*15580*/  @!P0 SYNCS.PHASECHK.TRANS64 P0, [R3+URZ+0x22840], R7 ;  /* 0x02284007030085a7 */ /* 0x000f24000800007f */
[----:B----4-:R-:W-:Y:S05]  /*15590*/  @!P0 BRA `(.L_x_631) ;  /* 0xfffffffc00f08947 */ /* 0x010fea000383ffff */
[----:B------:R-:W-:Y:S05]  /*155a0*/  BRA `(.L_x_720) ;  /* 0xffffffdc00047947 */ /* 0x000fea000383ffff */
.L_x_633:
[----:B0-----:R0:W2:Y:S02]  /*155b0*/  SYNCS.PHASECHK.TRANS64.TRYWAIT P1, [R3+URZ+0x22860], R7 ;  /* 0x02286007030075a7 */ /* 0x0010a4000802017f */
[----:B--2---:R-:W-:Y:S05]  /*155c0*/  @!P1 NANOSLEEP.SYNCS 0x989680 ;  /* 0x009896800000995d */ /* 0x004fea0003900000 */
[----:B------:R-:W2:Y:S02]  /*155d0*/  @!P1 SYNCS.PHASECHK.TRANS64 P1, [R3+URZ+0x22860], R7 ;  /* 0x02286007030095a7 */ /* 0x000ea4000802007f */
[----:B--2---:R-:W-:Y:S05]  /*155e0*/  @!P1 BRA `(.L_x_633) ;  /* 0xfffffffc00f09947 */ /* 0x004fea000383ffff */
[----:B------:R-:W-:Y:S05]  /*155f0*/  BRA `(.L_x_721) ;  /* 0xffffffdc00747947 */ /* 0x000fea000383ffff */
.L_x_638:
[----:B------:R-:W-:Y:S01]  /*15600*/  BSSY B0, `(.L_x_722) ;  /* 0x0000008000007945 */ /* 0x000fe20003800000 */
[----:B0-----:R-:W-:Y:S02]  /*15610*/  IMAD.MOV.U32 R13, RZ, RZ, R16 ;  /* 0x000000ffff0d7224 */ /* 0x001fe400078e0010 */
[----:B------:R-:W-:Y:S02]  /*15620*/  IMAD.MOV.U32 R12, RZ, RZ, RZ ;  /* 0x000000ffff0c7224 */ /* 0x000fe400078e00ff */
[----:B--2---:R-:W-:Y:S02]  /*15630*/  IMAD.MOV.U32 R11, RZ, RZ, 0x1f ;  /* 0x0000001fff0b7424 */ /* 0x004fe400078e00ff */
[----:B------:R-:W-:-:S07]  /*15640*/  IMAD.MOV.U32 R15, RZ, RZ, -0x1 ;  /* 0xffffffffff0f7424 */ /* 0x000fce00078e00ff */
[----:B-1-3--:R-:W-:Y:S05]  /*15650*/  WARPSYNC.COLLECTIVE R15, `(.L_x_723) ;  /* 0x000000000f087348 */ /* 0x00afea0003c00000 */
[----:B------:R0:W2:Y:S02]  /*15660*/  SHFL.IDX P6, R14, R13, R12, R11 ;  /* 0x0000000c0d0e7389 */ /* 0x0000a400000c000b */
[----:B0123--:R-:W-:Y:S01]  /*15670*/  ENDCOLLECTIVE ;  /* 0x000000000000791b */ /* 0x00ffe20003800000 */
.L_x_723:
[----:B------:R-:W-:Y:S05]  /*15680*/  BSYNC B0 ;  /* 0x0000000000007941 */ /* 0x000fea0003800000 */
.L_x_722:
        /* <DEDUP_REMOVED lines=8> */
.L_x_724:
[----:B------:R-:W-:Y:S01]  /*15710*/  IMAD.MOV.U32 R6, RZ, RZ, R14 ;  /* 0x000000ffff067224 */ /* 0x000fe200078e000e */
[----:B------:R-:W-:Y:S06]  /*15720*/  BRA `(.L_x_725) ;  /* 0xffffffe000647947 */ /* 0x000fec000383ffff */
.L_x_641:
[----:B------:R-:W-:Y:S01]  /*15730*/  BSSY B0, `(.L_x_726) ;  /* 0x0000008000007945 */ /* 0x000fe20003800000 */
[----:B-----5:R-:W-:Y:S02]  /*15740*/  IMAD.MOV.U32 R13, RZ, RZ, R17 ;  /* 0x000000ffff0d7224 */ /* 0x020fe400078e0011 */
[----:B------:R-:W-:Y:S02]  /*15750*/  IMAD.MOV.U32 R12, RZ, RZ, 0x1 ;  /* 0x00000001ff0c7424 */ /* 0x000fe400078e00ff */
[----:B--2---:R-:W-:Y:S02]  /*15760*/  IMAD.MOV.U32 R11, RZ, RZ, RZ ;  /* 0x000000ffff0b7224 */ /* 0x004fe400078e00ff */
[----:B------:R-:W-:-:S07]  /*15770*/  IMAD.MOV.U32 R15, RZ, RZ, -0x1 ;  /* 0xffffffffff0f7424 */ /* 0x000fce00078e00ff */
[----:B01-34-:R-:W-:Y:S05]  /*15780*/  WARPSYNC.COLLECTIVE R15, `(.L_x_727) ;  /* 0x000000000f087348 */ /* 0x01bfea0003c00000 */
[----:B------:R2:W0:Y:S02]  /*15790*/  SHFL.UP P6, R14, R13, R12, R11 ;  /* 0x0400000c0d0e7389 */ /* 0x00042400000c000b */
[----:B01234-:R-:W-:Y:S01]  /*157a0*/  ENDCOLLECTIVE ;  /* 0x000000000000791b */ /* 0x01ffe20003800000 */
.L_x_727:
[----:B------:R-:W-:Y:S05]  /*157b0*/  BSYNC B0 ;  /* 0x0000000000007941 */ /* 0x000fea0003800000 */
.L_x_726:
        /* <DEDUP_REMOVED lines=10> */
.L_x_728:
        /* <DEDUP_REMOVED lines=8> */
.L_x_729:
        /* <DEDUP_REMOVED lines=8> */
.L_x_730:
        /* <DEDUP_REMOVED lines=8> */
.L_x_731:
        /* <DEDUP_REMOVED lines=8> */
.L_x_732:
[----:B------:R-:W-:Y:S05]  /*15a60*/  BRA `(.L_x_733) ;  /* 0xffffffe000287947 */ /* 0x000fea000383ffff */
.L_x_646:
[----:B------:R-:W-:Y:S01]  /*15a70*/  BSSY B0, `(.L_x_734) ;  /* 0x0000008000007945 */ /* 0x000fe20003800000 */
[----:B-----5:R-:W-:Y:S02]  /*15a80*/  IMAD.MOV.U32 R13, RZ, RZ, R17 ;  /* 0x000000ffff0d7224 */ /* 0x020fe400078e0011 */
[----:B------:R-:W-:Y:S02]  /*15a90*/  IMAD.MOV.U32 R12, RZ, RZ, 0x1 ;  /* 0x00000001ff0c7424 */ /* 0x000fe400078e00ff */
[----:B--2---:R-:W-:Y:S02]  /*15aa0*/  IMAD.MOV.U32 R11, RZ, RZ, RZ ;  /* 0x000000ffff0b7224 */ /* 0x004fe400078e00ff */
[----:B------:R-:W-:-:S07]  /*15ab0*/  IMAD.MOV.U32 R15, RZ, RZ, -0x1 ;  /* 0xffffffffff0f7424 */ /* 0x000fce00078e00ff */
[----:B0-----:R-:W-:Y:S05]  /*15ac0*/  WARPSYNC.COLLECTIVE R15, `(.L_x_735) ;  /* 0x000000000f087348 */ /* 0x001fea0003c00000 */
[----:B------:R1:W2:Y:S02]  /*15ad0*/  SHFL.UP P6, R14, R13, R12, R11 ;  /* 0x0400000c0d0e7389 */ /* 0x0002a400000c000b */
[----:B012---:R-:W-:Y:S01]  /*15ae0*/  ENDCOLLECTIVE ;  /* 0x000000000000791b */ /* 0x007fe20003800000 */
.L_x_735:
[----:B------:R-:W-:Y:S05]  /*15af0*/  BSYNC B0 ;  /* 0x0000000000007941 */ /* 0x000fea0003800000 */
.L_x_734:
        /* <DEDUP_REMOVED lines=10> */
.L_x_736:
        /* <DEDUP_REMOVED lines=8> */
.L_x_737:
        /* <DEDUP_REMOVED lines=8> */
.L_x_738:
        /* <DEDUP_REMOVED lines=8> */
.L_x_739:
        /* <DEDUP_REMOVED lines=8> */
.L_x_740:
[----:B------:R-:W-:Y:S05]  /*15da0*/  BRA `(.L_x_741) ;  /* 0xffffffe0000c7947 */ /* 0x000fea000383ffff */
.L_x_648:
[----:B------:R-:W-:Y:S01]  /*15db0*/  BSSY B0, `(.L_x_742) ;  /* 0x0000006000007945 */ /* 0x000fe20003800000 */
[----:B------:R-:W-:Y:S01]  /*15dc0*/  PLOP3.LUT P6, PT, P6, PT, PT, 0x8, 0x0 ;  /* 0x000000000000781c */ /* 0x000fe200037ce170 */
[----:B------:R-:W-:-:S12]  /*15dd0*/  IMAD.MOV.U32 R15, RZ, RZ, -0x1 ;  /* 0xffffffffff0f7424 */ /* 0x000fd800078e00ff */
[----:B0-2---:R-:W-:Y:S05]  /*15de0*/  WARPSYNC.COLLECTIVE R15, `(.L_x_743) ;  /* 0x000000000f087348 */ /* 0x005fea0003c00000 */
[----:B------:R-:W-:Y:S01]  /*15df0*/  VOTE.ANY R14, PT, P6 ;  /* 0x00000000000e7806 */ /* 0x000fe200030e0100 */
[----:B0-2---:R-:W-:Y:S06]  /*15e00*/  ENDCOLLECTIVE ;  /* 0x000000000000791b */ /* 0x005fec0003800000 */
.L_x_743:
[----:B------:R-:W-:Y:S05]  /*15e10*/  BSYNC B0 ;  /* 0x0000000000007941 */ /* 0x000fea0003800000 */
.L_x_742:
        /* <DEDUP_REMOVED lines=9> */
.L_x_744:
[----:B------:R-:W-:Y:S01]  /*15eb0*/  IMAD.MOV.U32 R17, RZ, RZ, R14 ;  /* 0x000000ffff117224 */ /* 0x000fe200078e000e */
[----:B------:R-:W-:Y:S06]  /*15ec0*/  BRA `(.L_x_745) ;  /* 0xffffffdc00fc7947 */ /* 0x000fec000383ffff */
.L_x_650:
[----:B------:R-:W-:Y:S01]  /*15ed0*/  BSSY B0, `(.L_x_746) ;  /* 0x0000007000007945 */ /* 0x000fe20003800000 */
[----:B------:R-:W-:Y:S02]  /*15ee0*/  IMAD.MOV.U32 R13, RZ, RZ, R2 ;  /* 0x000000ffff0d7224 */ /* 0x000fe400078e0002 */
[----:B--2---:R-:W-:Y:S02]  /*15ef0*/  IMAD.MOV.U32 R11, RZ, RZ, 0x1f ;  /* 0x0000001fff0b7424 */ /* 0x004fe400078e00ff */
[----:B------:R-:W-:-:S07]  /*15f00*/  IMAD.MOV.U32 R15, RZ, RZ, -0x1 ;  /* 0xffffffffff0f7424 */ /* 0x000fce00078e00ff */
[----:B01-3--:R-:W-:Y:S05]  /*15f10*/  WARPSYNC.COLLECTIVE R15, `(.L_x_747) ;  /* 0x000000000f087348 */ /* 0x00bfea0003c00000 */
[----:B------:R2:W4:Y:S02]  /*15f20*/  SHFL.IDX P6, R14, R13, R12, R11 ;  /* 0x0000000c0d0e7389 */ /* 0x00052400000c000b */
[----:B01234-:R-:W-:Y:S01]  /*15f30*/  ENDCOLLECTIVE ;  /* 0x000000000000791b */ /* 0x01ffe20003800000 */
.L_x_747:
[----:B------:R-:W-:Y:S05]  /*15f40*/  BSYNC B0 ;  /* 0x0000000000007941 */ /* 0x000fea0003800000 */
.L_x_746:
[----:B------:R-:W-:Y:S05]  /*15f50*/  BRA `(.L_x_649) ;  /* 0xffffffdc00f47947 */ /* 0x000fea000383ffff */
.L_x_654:
[----:B0-----:R0:W1:Y:S02]  /*15f60*/  SYNCS.PHASECHK.TRANS64.TRYWAIT P0, [R0+URZ+0x22820], R3 ;  /* 0x02282003000075a7 */ /* 0x001064000800017f */
[----:B-1----:R-:W-:Y:S05]  /*15f70*/  @!P0 NANOSLEEP.SYNCS 0x989680 ;  /* 0x009896800000895d */ /* 0x002fea0003900000 */
[----:B------:R-:W1:Y:S02]  /*15f80*/  @!P0 SYNCS.PHASECHK.TRANS64 P0, [R0+URZ+0x22820], R3 ;  /* 0x02282003000085a7 */ /* 0x000e64000800007f */
[----:B-1----:R-:W-:Y:S05]  /*15f90*/  @!P0 BRA `(.L_x_654) ;  /* 0xfffffffc00f08947 */ /* 0x002fea000383ffff */
[----:B------:R-:W-:Y:S05]  /*15fa0*/  BRA `(.L_x_748) ;  /* 0xffffffe000d87947 */ /* 0x000fea000383ffff */
.L_x_655:
[----:B------:R-:W1:Y:S01]  /*15fb0*/  S2R R2, SR_TID.X ;  /* 0x0000000000027919 */ /* 0x000e620000002100 */
[----:B------:R-:W-:Y:S01]  /*15fc0*/  BSSY B0, `(.L_x_749) ;  /* 0x000000a000007945 */ /* 0x000fe20003800000 */
[----:B------:R-:W-:Y:S02]  /*15fd0*/  IMAD.MOV.U32 R12, RZ, RZ, RZ ;  /* 0x000000ffff0c7224 */ /* 0x000fe400078e00ff */
[----:B--2---:R-:W-:Y:S02]  /*15fe0*/  IMAD.MOV.U32 R11, RZ, RZ, 0x1f ;  /* 0x0000001fff0b7424 */ /* 0x004fe400078e00ff */
[----:B------:R-:W-:Y:S01]  /*15ff0*/  IMAD.MOV.U32 R15, RZ, RZ, -0x1 ;  /* 0xffffffffff0f7424 */ /* 0x000fe200078e00ff */
[----:B-1----:R-:W-:-:S04]  /*16000*/  SHF.R.U32.HI R2, RZ, 0x5, R2 ;  /* 0x00000005ff027819 */ /* 0x002fc80000011602 */
[----:B------:R-:W-:-:S05]  /*16010*/  LOP3.LUT R2, R2, 0x3, RZ, 0xc0, !PT ;  /* 0x0000000302027812 */ /* 0x000fca00078ec0ff */
[----:B------:R-:W-:-:S07]  /*16020*/  IMAD.MOV.U32 R13, RZ, RZ, R2 ;  /* 0x000000ffff0d7224 */ /* 0x000fce00078e0002 */
[----:B0-----:R-:W-:Y:S05]  /*16030*/  WARPSYNC.COLLECTIVE R15, `(.L_x_750) ;  /* 0x000000000f087348 */ /* 0x001fea0003c00000 */
[----:B------:R1:W2:Y:S02]  /*16040*/  SHFL.IDX P6, R14, R13, R12, R11 ;  /* 0x0000000c0d0e7389 */ /* 0x0002a400000c000b */
[----:B012---:R-:W-:Y:S01]  /*16050*/  ENDCOLLECTIVE ;  /* 0x000000000000791b */ /* 0x007fe20003800000 */
.L_x_750:
[----:B------:R-:W-:Y:S05]  /*16060*/  BSYNC B0 ;  /* 0x0000000000007941 */ /* 0x000fea0003800000 */
.L_x_749:
[----:B------:R-:W-:Y:S05]  /*16070*/  BRA `(.L_x_751) ;  /* 0xffffffe000c07947 */ /* 0x000fea000383ffff */
.L_x_656:
[----:B------:R-:W-:Y:S01]  /*16080*/  BSSY B0, `(.L_x_752) ;  /* 0x0000006000007945 */ /* 0x000fe20003800000 */
[----:B------:R-:W-:-:S07]  /*16090*/  IMAD.MOV.U32 R15, RZ, RZ, -0x1 ;  /* 0xffffffffff0f7424 */ /* 0x000fce00078e00ff */
[----:B012---:R-:W-:Y:S05]  /*160a0*/  WARPSYNC.COLLECTIVE R15, `(.L_x_753) ;  /* 0x000000000f0c7348 */ /* 0x007fea0003c00000 */
[----:B------:R-:W-:Y:S02]  /*160b0*/  ELECT P6, UR62, PT ;  /* 0x00000000003e782f */ /* 0x000fe400038c0000 */
[----:B------:R-:W-:Y:S01]  /*160c0*/  MOV R14, UR62 ;  /* 0x0000003e000e7c02 */ /* 0x000fe20008000f00 */
[----:B012---:R-:W-:Y:S10]  /*160d0*/  ENDCOLLECTIVE ;  /* 0x000000000000791b */ /* 0x007ff40003800000 */
.L_x_753:
[----:B------:R-:W-:Y:S05]  /*160e0*/  BSYNC B0 ;  /* 0x0000000000007941 */ /* 0x000fea0003800000 */
.L_x_752:
[----:B------:R-:W-:Y:S05]  /*160f0*/  BRA `(.L_x_754) ;  /* 0xffffffe000b47947 */ /* 0x000fea000383ffff */
.L_x_658:
[----:B0-----:R0:W1:Y:S02]  /*16100*/  SYNCS.PHASECHK.TRANS64.TRYWAIT P0, [R6+URZ], R5 ;  /* 0x00000005060075a7 */ /* 0x001064000800017f */
[----:B-1----:R-:W-:Y:S05]  /*16110*/  @!P0 NANOSLEEP.SYNCS 0x989680 ;  /* 0x009896800000895d */ /* 0x002fea0003900000 */
[----:B------:R-:W1:Y:S02]  /*16120*/  @!P0 SYNCS.PHASECHK.TRANS64 P0, [R6+URZ], R5 ;  /* 0x00000005060085a7 */ /* 0x000e64000800007f */
[----:B-1----:R-:W-:Y:S05]  /*16130*/  @!P0 BRA `(.L_x_658) ;  /* 0xfffffffc00f08947 */ /* 0x002fea000383ffff */
[----:B------:R-:W-:Y:S05]  /*16140*/  BRA `(.L_x_755) ;  /* 0xffffffe000f07947 */ /* 0x000fea000383ffff */
.L_x_659:
[----:B-1----:R1:W3:Y:S02]  /*16150*/  SYNCS.PHASECHK.TRANS64.TRYWAIT P0, [R7+URZ], R2 ;  /* 0x00000002070075a7 */ /* 0x0022e4000800017f */
[----:B---3--:R-:W-:Y:S05]  /*16160*/  @!P0 NANOSLEEP.SYNCS 0x989680 ;  /* 0x009896800000895d */ /* 0x008fea0003900000 */
[----:B------:R-:W3:Y:S02]  /*16170*/  @!P0 SYNCS.PHASECHK.TRANS64 P0, [R7+URZ], R2 ;  /* 0x00000002070085a7 */ /* 0x000ee4000800007f */
[----:B---3--:R-:W-:Y:S05]  /*16180*/  @!P0 BRA `(.L_x_659) ;  /* 0xfffffffc00f08947 */ /* 0x008fea000383ffff */
[----:B------:R-:W-:Y:S05]  /*16190*/  BRA `(.L_x_756) ;  /* 0xffffffe000e47947 */ /* 0x000fea000383ffff */
.L_x_661:
[----:B---3--:R3:W4:Y:S02]  /*161a0*/  SYNCS.PHASECHK.TRANS64.TRYWAIT P0, [R4+URZ], R5 ;  /* 0x00000005040075a7 */ /* 0x008724000800017f */
[----:B----4-:R-:W-:Y:S05]  /*161b0*/  @!P0 NANOSLEEP.SYNCS 0x989680 ;  /* 0x009896800000895d */ /* 0x010fea0003900000 */
[----:B------:R-:W4:Y:S02]  /*161c0*/  @!P0 SYNCS.PHASECHK.TRANS64 P0, [R4+URZ], R5 ;  /* 0x00000005040085a7 */ /* 0x000f24000800007f */
[----:B----4-:R-:W-:Y:S05]  /*161d0*/  @!P0 BRA `(.L_x_661) ;  /* 0xfffffffc00f08947 */ /* 0x010fea000383ffff */
[----:B------:R-:W-:Y:S05]  /*161e0*/  BRA `(.L_x_757) ;  /* 0xffffffe000ec7947 */ /* 0x000fea000383ffff */
.L_x_758:
        /* <DEDUP_REMOVED lines=9> */
.L_x_4717:


//--------------------- .text._ZN7cutlass13device_kernelIN5flash11enable_sm90INS1_16FlashAttnFwdSm90INS1_25CollectiveMainloopFwdSm90ILi2EN4cute5tupleIJNS5_1CILi1EEES8_S8_EEENS6_IJNS7_ILi128EEENS7_ILi96EEENS7_ILi64EEEEEELi256ENS_10bfloat16_tEfNS_4arch4Sm90ELb0ELb0ELb0ELb1ELb0ELb0ELb1ELb1ELb0ELb0ELb0ELb0EEENS1_21CollectiveEpilogueFwdINS6_IJSA_NS7_ILi256EEESB_EEES9_SE_SG_Li256ELb1ELb0ELb0ELb0EEENS1_36VarlenDynamicPersistentTileSchedulerILi128ELi96ELi256ELi32ELb0ELb0ELb1ELb0ELb1ELb1EEEEEEEEEvNT_6ParamsE --------------------------
	.section	.text._ZN7cutlass13device_kernelIN5flash11enable_sm90INS1_16FlashAttnFwdSm90INS1_25CollectiveMainloopFwdSm90ILi2EN4cute5tupleIJNS5_1CILi1EEES8_S8_EEENS6_IJNS7_ILi128EEENS7_ILi96EEENS7_ILi64EEEEEELi256ENS_10bfloat16_tEfNS_4arch4Sm90ELb0ELb0ELb0ELb1ELb0ELb0ELb1ELb1ELb0ELb0ELb0ELb0EEENS1_21CollectiveEpilogueFwdINS6_IJSA_NS7_ILi256EEESB_EEES9_SE_SG_Li256ELb1ELb0ELb0ELb0EEENS1_36VarlenDynamicPersistentTileSchedulerILi128ELi96ELi256ELi32ELb0ELb0ELb1ELb0ELb1ELb1EEEEEEEEEvNT_6ParamsE,"ax",@progbits
	.align	128
.text._ZN7cutlass13device_kernelIN5flash11enable_sm90INS1_16FlashAttnFwdSm90INS1_25CollectiveMainloopFwdSm90ILi2EN4cute5tupleIJNS5_1CILi1EEES8_S8_EEENS6_IJNS7_ILi128EEENS7_ILi96EEENS7_ILi64EEEEEELi256ENS_10bfloat16_tEfNS_4arch4Sm90ELb0ELb0ELb0ELb1ELb0ELb0ELb1ELb1ELb0ELb0ELb0ELb0EEENS1_21CollectiveEpilogueFwdINS6_IJSA_NS7_ILi256EEESB_EEES9_SE_SG_Li256ELb1ELb0ELb0ELb0EEENS1_36VarlenDynamicPersistentTileSchedulerILi128ELi96ELi256ELi32ELb0ELb0ELb1ELb0ELb1ELb1EEEEEEEEEvNT_6ParamsE:
        .type           _ZN7cutlass13device_kernelIN5flash11enable_sm90INS1_16FlashAttnFwdSm90INS1_25CollectiveMainloopFwdSm90ILi2EN4cute5tupleIJNS5_1CILi1EEES8_S8_EEENS6_IJNS7_ILi128EEENS7_ILi96EEENS7_ILi64EEEEEELi256ENS_10bfloat16_tEfNS_4arch4Sm90ELb0ELb0ELb0ELb1ELb0ELb0ELb1ELb1ELb0ELb0ELb0ELb0EEENS1_21CollectiveEpilogueFwdINS6_IJSA_NS7_ILi256EEESB_EEES9_SE_SG_Li256ELb1ELb0ELb0ELb0EEENS1_36VarlenDynamicPersistentTileSchedulerILi128ELi96ELi256ELi32ELb0ELb0ELb1ELb0ELb1ELb1EEEEEEEEEvNT_6ParamsE,@function
        .size           _ZN7cutlass13device_kernelIN5flash11enable_sm90INS1_16FlashAttnFwdSm90INS1_25CollectiveMainloopFwdSm90ILi2EN4cute5tupleIJNS5_1CILi1EEES8_S8_EEENS6_IJNS7_ILi128EEENS7_ILi96EEENS7_ILi64EEEEEELi256ENS_10bfloat16_tEfNS_4arch4Sm90ELb0ELb0ELb0ELb1ELb0ELb0ELb1ELb1ELb0ELb0ELb0ELb0EEENS1_21CollectiveEpilogueFwdINS6_IJSA_NS7_ILi256EEESB_EEES9_SE_SG_Li256ELb1ELb0ELb0ELb0EEENS1_36VarlenDynamicPersistentTileSchedulerILi128ELi96ELi256ELi32ELb0ELb0ELb1ELb0ELb1ELb1EEEEEEEEEvNT_6ParamsE,(.L_x_4718 - _ZN7cutlass13device_kernelIN5flash11enable_sm90INS1_16FlashAttnFwdSm90INS1_25CollectiveMainloopFwdSm90ILi2EN4cute5tupleIJNS5_1CILi1EEES8_S8_EEENS6_IJNS7_ILi128EEENS7_ILi96EEENS7_ILi64EEEEEELi256ENS_10bfloat16_tEfNS_4arch4Sm90ELb0ELb0ELb0ELb1ELb0ELb0ELb1ELb1ELb0ELb0ELb0ELb0EEENS1_21CollectiveEpilogueFwdINS6_IJSA_NS7_ILi256EEESB_EEES9_SE_SG_Li256ELb1ELb0ELb0ELb0EEENS1_36VarlenDynamicPersistentTileSchedulerILi128ELi96ELi256ELi32ELb0ELb0ELb1ELb0ELb1ELb1EEEEEEEEEvNT_6ParamsE)
        .other          _ZN7cutlass13device_kernelIN5flash11enable_sm90INS1_16FlashAttnFwdSm90INS1_25CollectiveMainloopFwdSm90ILi2EN4cute5tupleIJNS5_1CILi1EEES8_S8_EEENS6_IJNS7_ILi128EEENS7_ILi96EEENS7_ILi64EEEEEELi256ENS_10bfloat16_tEfNS_4arch4Sm90ELb0ELb0ELb0ELb1ELb0ELb0ELb1ELb1ELb0ELb0ELb0ELb0EEENS1_21CollectiveEpilogueFwdINS6_IJSA_NS7_ILi256EEESB_EEES9_SE_SG_Li256ELb1ELb0ELb0ELb0EEENS1_36VarlenDynamicPersistentTileSchedulerILi128ELi96ELi256ELi32ELb0ELb0ELb1ELb0ELb1ELb1EEEEEEEEEvNT_6ParamsE,@"STO_CUDA_ENTRY STV_DEFAULT"
_ZN7cutlass13device_kernelIN5flash11enable_sm90INS1_16FlashAttnFwdSm90INS1_25CollectiveMainloopFwdSm90ILi2EN4cute5tupleIJNS5_1CILi1EEES8_S8_EEENS6_IJNS7_ILi128EEENS7_ILi96EEENS7_ILi64EEEEEELi256ENS_10bfloat16_tEfNS_4arch4Sm90ELb0ELb0ELb0ELb1ELb0ELb0ELb1ELb1ELb0ELb0ELb0ELb0EEENS1_21CollectiveEpilogueFwdINS6_IJSA_NS7_ILi256EEESB_EEES9_SE_SG_Li256ELb1ELb0ELb0ELb0EEENS1_36VarlenDynamicPersistentTileSchedulerILi128ELi96ELi256ELi32ELb0ELb0ELb1ELb0ELb1ELb1EEEEEEEEEvNT_6ParamsE:
        /* <DEDUP_REMOVED lines=23> */
[----:B0-----:R-:W-:Y:S01]  /*0170*/  NOP ;  /* 0x0000000000007918 */ /* 0x001fe20000000000 */
.L_x_760:
[----:B------:R-:W-:Y:S05]  /*0180*/  BSYNC B0 ;  /* 0x0000000000007941 */ /* 0x000fea0003800000 */
.L_x_759:
        /* <DEDUP_REMOVED lines=21> */
[----:B0-----:R0:W1:Y:S01]  /*02e0*/  @UP1 SYNCS.EXCH.64 URZ, [UR8+0x32400], UR4 ;  /* 0x03240004083f15b2 */ /* 0x0010620008000100 */
[----:B------:R0:W2:Y:S04]  /*02f0*/  @UP2 SYNCS.EXCH.64 URZ, [UR8+0x32410], UR4 ;  /* 0x03241004083f25b2 */ /* 0x0000a80008000100 */
[----:B------:R0:W3:Y:S01]  /*0300*/  @UP3 SYNCS.EXCH.64 URZ, [UR8+0x32420], UR6 ;  /* 0x03242006083f35b2 */ /* 0x0000e20008000100 */
        /* <DEDUP_REMOVED lines=18> */
[----:B----4-:R-:W-:Y:S01]  /*0430*/  NOP ;  /* 0x0000000000007918 */ /* 0x010fe20000000000 */
.L_x_761:
[----:B------:R-:W4:Y:S01]  /*0440*/  SHFL.IDX PT, R2, R0, RZ, 0x1f ;  /* 0x00001fff00027589 */ /* 0x000f2200000e0000 */
[----:B------:R-:W-:Y:S01]  /*0450*/  NOP ;  /* 0x0000000000007918 */ /* 0x000fe20000000000 */
[----:B----4-:R-:W-:-:S13]  /*0460*/  ISETP.NE.AND P0, PT, R2, RZ, PT ;  /* 0x000000ff0200720c */ /* 0x010fda0003f05270 */
        /* <DEDUP_REMOVED lines=19> */
.L_x_762:
[----:B------:R-:W4:Y:S01]  /*05a0*/  SHFL.IDX PT, R2, R0, RZ, 0x1f ;  /* 0x00001fff00027589 */ /* 0x000f2200000e0000 */
[----:B------:R-:W-:Y:S01]  /*05b0*/  NOP ;  /* 0x0000000000007918 */ /* 0x000fe20000000000 */
[----:B----4-:R-:W-:-:S13]  /*05c0*/  ISETP.NE.AND P0, PT, R2, RZ, PT ;  /* 0x000000ff0200720c */ /* 0x010fda0003f05270 */
        /* <DEDUP_REMOVED lines=14> */
[----:B----4-:R-:W-:Y:S01]  /*06b0*/  NOP ;  /* 0x0000000000007918 */ /* 0x010fe20000000000 */
.L_x_763:
        /* <DEDUP_REMOVED lines=22> */
.L_x_764:
        /* <DEDUP_REMOVED lines=22> */
.L_x_765:
[----:B0-----:R-:W-:Y:S01]  /*0980*/  UMOV UR4, 0x1 ;  /* 0x0000000100047882 */ /* 0x001fe20000000000 */
[----:B------:R-:W-:Y:S01]  /*0990*/  PLOP3.LUT P0, PT, PT, PT, UP0, 0x80, 0x0 ;  /* 0x000000000000781c */ /* 0x000fe20003f0f008 */
[----:B------:R-:W-:Y:S01]  /*09a0*/  USEL UR4, UR4, 0x2, !UP0 ;  /* 0x0000000204047887 */ /* 0x000fe2000c000000 */
[----:B------:R-:W-:Y:S01]  /*09b0*/  NOP ;  /* 0x0000000000007918 */ /* 0x000fe20000000000 */
[----:B------:R-:W-:-:S04]  /*09c0*/  ULDC.64 UR60, c[0x0][0x208] ;  /* 0x00008200003c7ab9 */ /* 0x000fc80000000a00 */
[----:B------:R-:W-:-:S05]  /*09d0*/  IMAD.U32 R2, RZ, RZ, UR4 ;  /* 0x00000004ff027e24 */ /* 0x000fca000f8e00ff */
[----:B------:R0:W-:Y:S01]  /*09e0*/  STL [R1+0x2c], R2 ;  /* 0x00002c0201007387 */ /* 0x0001e20000100800 */
[----:B-123--:R-:W-:Y:S06]  /*09f0*/  BAR.SYNC.DEFER_BLOCKING 0x0 ;  /* 0x0000000000007b1d */ /* 0x00efec0000010000 */
[----:B------:R-:W-:Y:S05]  /*0a00*/  @!P0 BRA `(.L_x_766) ;  /* 0x0000008800e48947 */ /* 0x000fea0003800000 */
.L_x_767:
[----:B------:R-:W-:-:S08]  /*0a10*/  NOP ;  /* 0x0000000000007918 */ /* 0x000fd00000000000 */
[----:B------:R-:W1:Y:S02]  /*0a20*/  USETMAXREG.TRY_ALLOC.CTAPOOL UP0, 0xf0 ;  /* 0x000000f0000079c8 */ /* 0x000e640008000600 */
[----:B-1----:R-:W-:-:S13]  /*0a30*/  PLOP3.LUT P0, PT, PT, PT, UP0, 0x80, 0x0 ;  /* 0x000000000000781c */ /* 0x002fda0003f0f008 */
[----:B------:R-:W-:Y:S05]  /*0a40*/  @!P0 BRA `(.L_x_767) ;  /* 0xfffffffc00f08947 */ /* 0x000fea000383ffff */
[----:B------:R-:W1:Y:S01]  /*0a50*/  S2R R0, SR_TID.X ;  /* 0x0000000000007919 */ /* 0x000e620000002100 */
[----:B------:R-:W2:Y:S01]  /*0a60*/  S2UR UR5, SR_CgaCtaId ;  /* 0x00000000000579c3 */ /* 0x000ea20000008800 */
[----:B------:R-:W-:-:S07]  /*0a70*/  UMOV UR4, 0x400 ;  /* 0x0000040000047882 */ /* 0x000fce0000000000 */
[----:B------:R-:W-:Y:S06]  /*0a80*/  BAR.ARV 0x8, 0x120 ;  /* 0x0204800000007b1d */ /* 0x000fec0000002000 */
[----:B--2---:R-:W-:Y:S01]  /*0a90*/  ULEA UR4, UR5, UR4, 0x18 ;  /* 0x0000000405047291 */ /* 0x004fe2000f8ec03f */
[----:B-1----:R-:W-:-:S04]  /*0aa0*/  SHF.R.U32.HI R0, RZ, 0x7, R0 ;  /* 0x00000007ff007819 */ /* 0x002fc80000011600 */
[----:B------:R-:W-:-:S13]  /*0ab0*/  ISETP.NE.AND P0, PT, R0, 0x1, PT ;  /* 0x000000010000780c */ /* 0x000fda0003f05270 */
[----:B------:R-:W-:Y:S08]  /*0ac0*/  @!P0 BAR.ARV 0x9, 0x100 ;  /* 0x0244000000008b1d */ /* 0x000ff00000002000 */
[----:B------:R-:W-:Y:S06]  /*0ad0*/  BAR.SYNC.DEFER_BLOCKING 0x5, 0x120 ;  /* 0x0144800000007b1d */ /* 0x000fec0000010000 */
[----:B------:R-:W1:Y:S01]  /*0ae0*/  LDS.128 R12, [UR4+0x324d0] ;  /* 0x0324d004ff0c7984 */ /* 0x000e620008000c00 */
[----:B------:R-:W-:Y:S01]  /*0af0*/  ULDC UR4, c[0x0][0xd14] ;  /* 0x0003450000047ab9 */ /* 0x000fe20000000800 */
[----:B------:R-:W-:Y:S06]  /*0b00*/  BAR.ARV 0x4, 0x120 ;  /* 0x0104800000007b1d */ /* 0x000fec0000002000 */
[----:B-1----:R-:W-:-:S13]  /*0b10*/  ISETP.GE.AND P0, PT, R15, UR4, PT ;  /* 0x000000040f007c0c */ /* 0x002fda000bf06270 */
[----:B------:R-:W-:Y:S05]  /*0b20*/  @P0 EXIT ;  /* 0x000000000000094d */ /* 0x000fea0003800000 */
[----:B0-----:R-:W2:Y:S01]  /*0b30*/  LDL R2, [R1+0x2c] ;  /* 0x00002c0001027983 */ /* 0x001ea20000100800 */
[----:B------:R-:W-:Y:S01]  /*0b40*/  R2UR UR5, R14 ;  /* 0x000000000e0572ca */ /* 0x000fe200000e0000 */
[----:B------:R-:W-:Y:S01]  /*0b50*/  UMOV UR37, URZ ;  /* 0x0000003f00257c82 */ /* 0x000fe20008000000 */
[----:B------:R-:W-:Y:S01]  /*0b60*/  UMOV UR36, URZ ;  /* 0x0000003f00247c82 */ /* 0x000fe20008000000 */
[----:B------:R-:W0:Y:S02]  /*0b70*/  S2R R0, SR_TID.X ;  /* 0x0000000000007919 */ /* 0x000e240000002100 */
[----:B0-----:R-:W-:-:S05]  /*0b80*/  VIADD R223, R0, 0xffffff80 ;  /* 0xffffff8000df7836 */ /* 0x001fca0000000000 */
[----:B------:R-:W-:-:S04]  /*0b90*/  SHF.R.S32.HI R0, RZ, 0x1f, R223 ;  /* 0x0000001fff007819 */ /* 0x000fc800000114df */
[CC--:B------:R-:W-:Y:S02]  /*0ba0*/  LEA.HI R3, R0.reuse, R223.reuse, RZ, 0x7 ;  /* 0x000000df00037211 */ /* 0x0c0fe400078f38ff */
[----:B------:R-:W-:Y:S02]  /*0bb0*/  LEA.HI R4, R0, R223, RZ, 0x5 ;  /* 0x000000df00047211 */ /* 0x000fe400078f28ff */
[----:B------:R-:W-:-:S03]  /*0bc0*/  SHF.R.S32.HI R218, RZ, 0x7, R3 ;  /* 0x00000007ffda7819 */ /* 0x000fc60000011403 */
[----:B------:R-:W-:Y:S01]  /*0bd0*/  IMAD.SHL.U32 R6, R4, 0x20, RZ ;  /* 0x0000002004067824 */ /* 0x000fe200078e00ff */
[----:B--2---:R-:W-:Y:S02]  /*0be0*/  R2UR UR4, R2 ;  /* 0x00000000020472ca */ /* 0x004fe400000e0000 */
[C---:B------:R-:W-:Y:S02]  /*0bf0*/  LOP3.LUT R2, R3.reuse, 0xffffff80, RZ, 0xc0, !PT ;  /* 0xffffff8003027812 */ /* 0x040fe400078ec0ff */
[----:B------:R-:W-:-:S03]  /*0c00*/  LEA.HI R3, R3, R218, RZ, 0x1 ;  /* 0x000000da03037211 */ /* 0x000fc600078f08ff */
[----:B------:R-:W-:Y:S01]  /*0c10*/  IMAD.IADD R205, R223, 0x1, -R2 ;  /* 0x00000001dfcd7824 */ /* 0x000fe200078e0a02 */
[----:B------:R-:W-:-:S04]  /*0c20*/  LOP3.LUT R3, R3, 0x3fffffe, RZ, 0xc0, !PT ;  /* 0x03fffffe03037812 */ /* 0x000fc800078ec0ff */
[----:B------:R-:W-:Y:S01]  /*0c30*/  SHF.R.S32.HI R8, RZ, 0x1f, R205 ;  /* 0x0000001fff087819 */ /* 0x000fe200000114cd */
[----:B------:R-:W-:Y:S01]  /*0c40*/  ULOP3.LUT UR4, UR4, 0x1, URZ, 0xfc, !UPT ;  /* 0x0000000104047892 */ /* 0x000fe2000f8efc3f */
[----:B------:R-:W-:Y:S02]  /*0c50*/  IMAD.IADD R3, R218, 0x1, -R3 ;  /* 0x00000001da037824 */ /* 0x000fe400078e0a03 */
[CC--:B------:R-:W-:Y:S02]  /*0c60*/  LEA.HI R9, R8.reuse, R205.reuse, RZ, 0x2 ;  /* 0x000000cd08097211 */ /* 0x0c0fe400078f10ff */
[----:B------:R-:W-:Y:S01]  /*0c70*/  LEA.HI R8, R8, R205, RZ, 0x5 ;  /* 0x000000cd08087211 */ /* 0x000fe200078f28ff */
[----:B------:R-:W-:Y:S01]  /*0c80*/  IMAD.U32 R222, RZ, RZ, UR4 ;  /* 0x00000004ffde7e24 */ /* 0x000fe2000f8e00ff */
[--C-:B------:R-:W-:Y:S01]  /*0c90*/  SHF.R.S32.HI R7, RZ, 0x2, R9.reuse ;  /* 0x00000002ff077819 */ /* 0x100fe20000011409 */
[----:B------:R-:W-:Y:S01]  /*0ca0*/  UMOV UR4, URZ ;  /* 0x0000003f00047c82 */ /* 0x000fe20008000000 */
[----:B------:R-:W-:Y:S01]  /*0cb0*/  SHF.R.S32.HI R2, RZ, 0x1f, R9 ;  /* 0x0000001fff027819 */ /* 0x000fe20000011409 */
[----:B------:R-:W-:Y:S01]  /*0cc0*/  IMAD.U32 R204, RZ, RZ, UR4 ;  /* 0x00000004ffcc7e24 */ /* 0x000fe2000f8e00ff */
[----:B------:R-:W-:-:S02]  /*0cd0*/  SHF.R.S32.HI R8, RZ, 0x5, R8 ;  /* 0x00000005ff087819 */ /* 0x000fc40000011408 */
[----:B------:R-:W-:Y:S02]  /*0ce0*/  LEA.HI R5, R2, R7, RZ, 0x3 ;  /* 0x0000000702057211 */ /* 0x000fe400078f18ff */
[----:B------:R-:W-:Y:S02]  /*0cf0*/  LEA.HI R2, R0, R223, RZ, 0x4 ;  /* 0x000000df00027211 */ /* 0x000fe400078f20ff */
[----:B------:R-:W-:Y:S02]  /*0d00*/  LOP3.LUT R10, R5, 0xfffffff8, RZ, 0xc0, !PT ;  /* 0xfffffff8050a7812 */ /* 0x000fe400078ec0ff */
[----:B------:R-:W-:Y:S02]  /*0d10*/  SHF.R.S32.HI R5, RZ, 0x4, R2 ;  /* 0x00000004ff057819 */ /* 0x000fe40000011402 */
[C---:B------:R-:W-:Y:S01]  /*0d20*/  LOP3.LUT R4, R2.reuse, 0x3fffff0, RZ, 0xc0, !PT ;  /* 0x03fffff002047812 */ /* 0x040fe200078ec0ff */
[----:B------:R-:W-:Y:S01]  /*0d30*/  IMAD.IADD R11, R7, 0x1, -R10 ;  /* 0x00000001070b7824 */ /* 0x000fe200078e0a0a */
[----:B------:R-:W-:-:S02]  /*0d40*/  LEA.HI R2, R2, R5, RZ, 0x1 ;  /* 0x0000000502027211 */ /* 0x000fc400078f08ff */
[----:B------:R-:W-:Y:S01]  /*0d50*/  LOP3.LUT R7, R6, 0xfffffc00, RZ, 0xc0, !PT ;  /* 0xfffffc0006077812 */ /* 0x000fe200078ec0ff */
[----:B------:R-:W-:Y:S01]  /*0d60*/  IMAD.IADD R4, R223, 0x1, -R4 ;  /* 0x00000001df047824 */ /* 0x000fe200078e0a04 */
[----:B------:R-:W-:Y:S01]  /*0d70*/  LOP3.LUT R2, R2, 0x1ffffffe, RZ, 0xc0, !PT ;  /* 0x1ffffffe02027812 */ /* 0x000fe200078ec0ff */
[----:B------:R-:W-:Y:S01]  /*0d80*/  IMAD R8, R8, 0x10, R11 ;  /* 0x0000001008087824 */ /* 0x000fe200078e020b */
[----:B------:R-:W-:Y:S01]  /*0d90*/  LEA.HI R0, R0, R223, RZ, 0x3 ;  /* 0x000000df00007211 */ /* 0x000fe200078f18ff */
[----:B------:R-:W-:Y:S01]  /*0da0*/  IMAD R7, R4, 0x40, R7 ;  /* 0x0000004004077824 */ /* 0x000fe200078e0207 */
[----:B------:R-:W-:Y:S01]  /*0db0*/  LOP3.LUT R4, R9, 0x7ffffffc, RZ, 0xc0, !PT ;  /* 0x7ffffffc09047812 */ /* 0x000fe200078ec0ff */
[----:B------:R-:W-:Y:S01]  /*0dc0*/  IMAD.IADD R2, R5, 0x1, -R2 ;  /* 0x0000000105027824 */ /* 0x000fe200078e0a02 */
[----:B------:R-:W-:Y:S01]  /*0dd0*/  SHF.R.S32.HI R22, RZ, 0x3, R0 ;  /* 0x00000003ff167819 */ /* 0x000fe20000011400 */
[----:B------:R-:W-:Y:S02]  /*0de0*/  IMAD R220, R3, 0x40, R8 ;  /* 0x0000004003dc7824 */ /* 0x000fe400078e0208 */
[----:B------:R-:W-:Y:S01]  /*0df0*/  IMAD R221, R2, 0x8, R7 ;  /* 0x0000000802dd7824 */ /* 0x000fe200078e0207 */
[----:B------:R-:W-:Y:S01]  /*0e00*/  LOP3.LUT R2, R0, 0x1ffffff8, RZ, 0xc0, !PT ;  /* 0x1ffffff800027812 */ /* 0x000fe200078ec0ff */
[----:B------:R-:W-:-:S02]  /*0e10*/  IMAD.MOV.U32 R5, RZ, RZ, R13 ;  /* 0x000000ffff057224 */ /* 0x000fc400078e000d */
[----:B------:R-:W-:Y:S02]  /*0e20*/  IMAD.MOV.U32 R7, RZ, RZ, R15 ;  /* 0x000000ffff077224 */ /* 0x000fe400078e000f */
[----:B------:R-:W-:Y:S02]  /*0e30*/  IMAD.IADD R2, R223, 0x1, -R2 ;  /* 0x00000001df027824 */ /* 0x000fe400078e0a02 */
[----:B------:R-:W-:Y:S02]  /*0e40*/  IMAD.IADD R219, R205, 0x1, -R4 ;  /* 0x00000001cddb7824 */ /* 0x000fe400078e0a04 */
[----:B------:R-:W-:-:S07]  /*0e50*/  IMAD.SHL.U32 R2, R2, 0x8, RZ ;  /* 0x0000000802027824 */ /* 0x000fce00078e00ff */
.L_x_810:
[----:B01---5:R-:W0:Y:S01]  /*0e60*/  LDC.64 R8, c[0x0][0xd60] ;  /* 0x00035800ff087b82 */ /* 0x023e220000000a00 */
[----:B------:R-:W-:Y:S01]  /*0e70*/  ULDC.64 UR6, c[0x0][0xb20] ;  /* 0x0002c80000067ab9 */ /* 0x000fe20000000a00 */
[----:B------:R-:W-:Y:S01]  /*0e80*/  ULDC.64 UR8, c[0x0][0xb18] ;  /* 0x0002c60000087ab9 */ /* 0x000fe20000000a00 */
        /* <DEDUP_REMOVED lines=10> */
[----:B------:R-:W-:Y:S01]  /*0f30*/  IMAD.U32 R202, RZ, RZ, UR4 ;  /* 0x00000004ffca7e24 */ /* 0x000fe2000f8e00ff */
[----:B------:R-:W-:Y:S02]  /*0f40*/  @UP0 ULEA UR6, UP2, UR4, UR6, 0x2 ;  /* 0x0000000604060291 */ /* 0x000fe4000f84103f */
[----:B------:R-:W-:Y:S02]  /*0f50*/  @UP1 ULEA UR8, UP3, UR4, UR8, 0x2 ;  /* 0x0000000804081291 */ /* 0x000fe4000f86103f */
[----:B------:R-:W-:Y:S02]  /*0f60*/  @UP0 ULEA.HI.X UR7, UR4, UR7, UR10, 0x2, UP2 ;  /* 0x0000000704070291 */ /* 0x000fe400090f140a */
[----:B------:R-:W-:Y:S01]  /*0f70*/  IMAD.U32 R203, RZ, RZ, UR10 ;  /* 0x0000000affcb7e24 */ /* 0x000fe2000f8e00ff */
[----:B------:R-:W-:Y:S01]  /*0f80*/  @UP1 ULEA.HI.X UR9, UR4, UR9, UR10, 0x2, UP3 ;  /* 0x0000000904091291 */ /* 0x000fe200098f140a */
[----:B------:R-:W-:-:S02]  /*0f90*/  IMAD.U32 R6, RZ, RZ, UR6 ;  /* 0x00000006ff067e24 */ /* 0x000fc4000f8e00ff */
[----:B------:R-:W-:Y:S01]  /*0fa0*/  IMAD.U32 R8, RZ, RZ, UR8 ;  /* 0x00000008ff087e24 */ /* 0x000fe2000f8e00ff */
[----:B------:R-:W-:Y:S01]  /*0fb0*/  ULDC UR4, c[0x0][0x404] ;  /* 0x0001010000047ab9 */ /* 0x000fe20000000800 */
[----:B------:R-:W-:Y:S01]  /*0fc0*/  IMAD.U32 R7, RZ, RZ, UR7 ;  /* 0x00000007ff077e24 */ /* 0x000fe2000f8e00ff */
[----:B------:R-:W-:Y:S01]  /*0fd0*/  ULDC.64 UR6, c[0x0][0x3f8] ;  /* 0x0000fe0000067ab9 */ /* 0x000fe20000000a00 */
[----:B------:R-:W-:-:S03]  /*0fe0*/  IMAD.U32 R9, RZ, RZ, UR9 ;  /* 0x00000009ff097e24 */ /* 0x000fc6000f8e00ff */
[----:B------:R-:W2:Y:S04]  /*0ff0*/  @P0 LDG.E R6, desc[UR60][R6.64] ;  /* 0x0000003c06060981 */ /* 0x000ea8000c1e1900 */
[----:B---3--:R-:W3:Y:S01]  /*1000*/  @P1 LDG.E R8, desc[UR60][R8.64] ;  /* 0x0000003c08081981 */ /* 0x008ee2000c1e1900 */
[----:B------:R-:W-:Y:S01]  /*1010*/  UISETP.NE.U32.AND UP0, UPT, UR6, URZ, UPT ;  /* 0x0000003f0600728c */ /* 0x000fe2000bf05070 */
[----:B------:R-:W-:Y:S01]  /*1020*/  IMAD.MOV.U32 R200, RZ, RZ, R5 ;  /* 0x000000ffffc87224 */ /* 0x000fe200078e0005 */
[----:B------:R-:W-:Y:S01]  /*1030*/  UMOV UR52, URZ ;  /* 0x0000003f00347c82 */ /* 0x000fe20008000000 */
[----:B------:R-:W-:Y:S01]  /*1040*/  ULDC UR6, c[0x0][0x2e0] ;  /* 0x0000b80000067ab9 */ /* 0x000fe20000000800 */
[----:B------:R-:W-:Y:S01]  /*1050*/  UISETP.NE.AND.EX UP0, UPT, UR7, URZ, UPT, UP0 ;  /* 0x0000003f0700728c */ /* 0x000fe2000bf05300 */
[----:B------:R-:W-:Y:S01]  /*1060*/  IMAD.MOV.U32 R3, RZ, RZ, RZ ;  /* 0x000000ffff037224 */ /* 0x000fe200078e00ff */
[----:B------:R-:W-:Y:S01]  /*1070*/  CS2R R148, SRZ ;  /* 0x0000000000947805 */ /* 0x000fe2000001ff00 */
[----:B------:R-:W-:Y:S01]  /*1080*/  IMAD.MOV.U32 R150, RZ, RZ, RZ ;  /* 0x000000ffff967224 */ /* 0x000fe200078e00ff */
        /* <DEDUP_REMOVED lines=27> */
[----:B------:R-:W-:Y:S01]  /*1240*/  CS2R R96, SRZ ;  /* 0x0000000000607805 */ /* 0x000fe2000001ff00 */
[----:B------:R-:W-:Y:S01]  /*1250*/  IMAD.MOV.U32 R167, RZ, RZ, RZ ;  /* 0x000000ffffa77224 */ /* 0x000fe200078e00ff */
        /* <DEDUP_REMOVED lines=13> */
[----:B------:R-:W-:Y:S01]  /*1330*/  CS2R R68, SRZ ;  /* 0x0000000000447805 */ /* 0x000fe2000001ff00 */
[----:B------:R-:W-:Y:S01]  /*1340*/  IMAD.MOV.U32 R157, RZ, RZ, RZ ;  /* 0x000000ffff9d7224 */ /* 0x000fe200078e00ff */
[----:B------:R-:W-:Y:S02]  /*1350*/  CS2R R64, SRZ ;  /* 0x0000000000407805 */ /* 0x000fe4000001ff00 */
[----:B------:R-:W-:Y:S02]  /*1360*/  CS2R R158, SRZ ;  /* 0x00000000009e7805 */ /* 0x000fe4000001ff00 */
[----:B----4-:R-:W-:-:S02]  /*1370*/  CS2R R58, SRZ ;  /* 0x00000000003a7805 */ /* 0x010fc4000001ff00 */
        /* <DEDUP_REMOVED lines=9> */
[----:B------:R-:W-:Y:S02]  /*1410*/  IMAD.MOV.U32 R41, RZ, RZ, RZ ;  /* 0x000000ffff297224 */ /* 0x000fe400078e00ff */
[----:B------:R-:W-:Y:S01]  /*1420*/  IMAD.U32 R201, RZ, RZ, UR5 ;  /* 0x00000005ffc97e24 */ /* 0x000fe2000f8e00ff */
[----:B--2---:R-:W-:Y:S02]  /*1430*/  @P0 R2UR UR52, R6 ;  /* 0x00000000063402ca */ /* 0x004fe400000e0000 */
[----:B------:R-:W-:-:S02]  /*1440*/  PLOP3.LUT P0, PT, PT, PT, PT, 0x80, 0x0 ;  /* 0x000000000000781c */ /* 0x000fc40003f0f070 */
[----:B---3--:R-:W-:Y:S02]  /*1450*/  @P1 R2UR UR4, R8 ;  /* 0x00000000080412ca */ /* 0x008fe400000e0000 */
[----:B------:R-:W-:Y:S01]  /*1460*/  CS2R R8, SRZ ;  /* 0x0000000000087805 */ /* 0x000fe2000001ff00 */
[----:B------:R-:W-:-:S12]  /*1470*/  @P1 BRA `(.L_x_768) ;  /* 0x0000000000381947 */ /* 0x000fd80003800000 */
[----:B------:R-:W-:Y:S02]  /*1480*/  ULDC.64 UR6, c[0x0][0xb00] ;  /* 0x0002c00000067ab9 */ /* 0x000fe40000000a00 */
[----:B------:R-:W-:-:S04]  /*1490*/  ISETP.NE.U32.AND P1, PT, RZ, UR6, PT ;  /* 0x00000006ff007c0c */ /* 0x000fc8000bf25070 */
[----:B------:R-:W-:-:S13]  /*14a0*/  ISETP.NE.AND.EX P1, PT, RZ, UR7, PT, P1 ;  /* 0x00000007ff007c0c */ /* 0x000fda000bf25310 */
[----:B------:R-:W-:Y:S05]  /*14b0*/  @!P1 BRA `(.L_x_768) ;  /* 0x0000000000289947 */ /* 0x000fea0003800000 */
[----:B------:R-:W-:Y:S01]  /*14c0*/  R2UR UR6, R202 ;  /* 0x00000000ca0672ca */ /* 0x000fe200000e0000 */
[----:B------:R-:W-:-:S12]  /*14d0*/  ULDC.64 UR4, c[0x0][0xb00] ;  /* 0x0002c00000047ab9 */ /* 0x000fd80000000a00 */
        /* <DEDUP_REMOVED lines=8> */
.L_x_768:
[----:B------:R-:W-:Y:S01]  /*1560*/  UIADD3 UR52, -UR52, UR4, URZ ;  /* 0x0000000434347290 */ /* 0x000fe2000fffe13f */
[----:B------:R-:W-:Y:S01]  /*1570*/  IMAD.MOV.U32 R40, RZ, RZ, RZ ;  /* 0x000000ffff287224 */ /* 0x000fe200078e00ff */
[----:B------:R-:W-:Y:S02]  /*1580*/  CS2R R164, SRZ ;  /* 0x0000000000a47805 */ /* 0x000fe4000001ff00 */
[----:B------:R-:W-:Y:S01]  /*1590*/  CS2R R34, SRZ ;  /* 0x0000000000227805 */ /* 0x000fe2000001ff00 */
[----:B------:R-:W-:Y:S01]  /*15a0*/  UISETP.GE.AND UP0, UPT, UR52, 0x1, UPT ;  /* 0x000000013400788c */ /* 0x000fe2000bf06270 */
[----:B------:R-:W-:Y:S01]  /*15b0*/  CS2R R36, SRZ ;  /* 0x0000000000247805 */ /* 0x000fe2000001ff00 */
[----:B------:R-:W-:Y:S01]  /*15c0*/  UIADD3 UR4, UR52, 0x5f, URZ ;  /* 0x0000005f34047890 */ /* 0x000fe2000fffe03f */
[----:B------:R-:W-:Y:S01]  /*15d0*/  CS2R R32, SRZ ;  /* 0x0000000000207805 */ /* 0x000fe2000001ff00 */
[----:B------:R-:W-:Y:S01]  /*15e0*/  IMAD.MOV.U32 R12, RZ, RZ, RZ ;  /* 0x000000ffff0c7224 */ /* 0x000fe200078e00ff */
[----:B------:R-:W-:-:S02]  /*15f0*/  CS2R R26, SRZ ;  /* 0x00000000001a7805 */ /* 0x000fc4000001ff00 */
[----:B------:R-:W-:Y:S01]  /*1600*/  PLOP3.LUT P1, PT, PT, PT, UP0, 0x80, 0x0 ;  /* 0x000000000000781c */ /* 0x000fe20003f2f008 */
[----:B------:R-:W-:Y:S01]  /*1610*/  UIMAD.WIDE UR4, UR4, 0x2aaaaaab, URZ ;  /* 0x2aaaaaab040478a5 */ /* 0x000fe2000f8e023f */
[----:B------:R-:W-:Y:S01]  /*1620*/  CS2R R28, SRZ ;  /* 0x00000000001c7805 */ /* 0x000fe2000001ff00 */
[----:B------:R-:W-:Y:S01]  /*1630*/  IMAD.MOV.U32 R166, RZ, RZ, RZ ;  /* 0x000000ffffa67224 */ /* 0x000fe200078e00ff */
[----:B------:R-:W-:Y:S01]  /*1640*/  CS2R R24, SRZ ;  /* 0x0000000000187805 */ /* 0x000fe2000001ff00 */
[----:B------:R-:W-:-:S04]  /*1650*/  USHF.R.U32.HI UR53, URZ, 0x1f, UR5 ;  /* 0x0000001f3f357899 */ /* 0x000fc80008011605 */
[----:B------:R-:W-:-:S04]  /*1660*/  ULEA.HI.SX32 UR53, UR5, UR53, 0x1c ;  /* 0x0000003505357291 */ /* 0x000fc8000f8fe23f */
[----:B------:R-:W-:Y:S08]  /*1670*/  @!P1 BRA `(.L_x_769) ;  /* 0x0000005000ec9947 */ /* 0x000ff00003800000 */
[----:B------:R-:W0:Y:S01]  /*1680*/  S2R R4, SR_CgaCtaId ;  /* 0x0000000000047919 */ /* 0x000e220000008800 */
[----:B------:R-:W-:Y:S01]  /*1690*/  MOV R3, 0x400 ;  /* 0x0000040000037802 */ /* 0x000fe20000000f00 */
[----:B------:R-:W1:Y:S03]  /*16a0*/  SHFL.IDX PT, R0, R218, RZ, 0x1f ;  /* 0x00001fffda007589 */ /* 0x000e6600000e0000 */
[----:B0-----:R-:W-:Y:S02]  /*16b0*/  LEA R4, R4, R3, 0x18 ;  /* 0x0000000304047211 */ /* 0x001fe400078ec0ff */
[----:B-1----:R-:W-:-:S03]  /*16c0*/  LEA.HI R3, R0, R0, RZ, 0x1 ;  /* 0x0000000000037211 */ /* 0x002fc600078f08ff */
[----:B------:R-:W-:Y:S01]  /*16d0*/  VIADD R4, R4, 0x18400 ;  /* 0x0001840004047836 */ /* 0x000fe20000000000 */
[----:B------:R-:W-:-:S04]  /*16e0*/  LOP3.LUT R3, R3, 0xffffe, RZ, 0xc0, !PT ;  /* 0x000ffffe03037812 */ /* 0x000fc800078ec0ff */
[----:B------:R-:W-:Y:S01]  /*16f0*/  LOP3.LUT P0, RZ, R4, 0x1bf, RZ, 0xc0, !PT ;  /* 0x000001bf04ff7812 */ /* 0x000fe2000780c0ff */
[----:B------:R-:W-:-:S12]  /*1700*/  IMAD.IADD R16, R0, 0x1, -R3 ;  /* 0x0000000100107824 */ /* 0x000fd800078e0a03 */
        /* <DEDUP_REMOVED lines=17> */
.L_x_770:
[----:B------:R-:W0:Y:S01]  /*1820*/  S2R R3, SR_CgaCtaId ;  /* 0x0000000000037919 */ /* 0x000e220000008800 */
[----:B------:R-:W-:Y:S02]  /*1830*/  R2UR UR5, R204 ;  /* 0x00000000cc0572ca */ /* 0x000fe400000e0000 */
[----:B------:R-:W-:Y:S01]  /*1840*/  MOV R0, 0x400 ;  /* 0x0000040000007802 */ /* 0x000fe20000000f00 */
[----:B------:R-:W1:Y:S10]  /*1850*/  S2R R17, SR_TID.X ;  /* 0x0000000000117919 */ /* 0x000e740000002100 */
[----:B------:R-:W-:-:S04]  /*1860*/  ULEA.HI UR4, UR5, UR5, URZ, 0x1 ;  /* 0x0000000505047291 */ /* 0x000fc8000f8f083f */
[----:B------:R-:W-:-:S04]  /*1870*/  ULOP3.LUT UR4, UR4, 0xfffffffe, URZ, 0xc0, !UPT ;  /* 0xfffffffe04047892 */ /* 0x000fc8000f8ec03f */
[----:B------:R-:W-:-:S06]  /*1880*/  UIADD3 UR4, UR5, -UR4, URZ ;  /* 0x8000000405047290 */ /* 0x000fcc000fffe03f */
[----:B------:R-:W-:Y:S01]  /*1890*/  IMAD.U32 R4, RZ, RZ, UR4 ;  /* 0x00000004ff047e24 */ /* 0x000fe2000f8e00ff */
[----:B0-----:R-:W-:-:S04]  /*18a0*/  LEA R5, R3, R0, 0x18 ;  /* 0x0000000003057211 */ /* 0x001fc800078ec0ff */
[----:B------:R-:W-:Y:S02]  /*18b0*/  SHF.L.U32 R0, R4, 0x1f, RZ ;  /* 0x0000001f04007819 */ /* 0x000fe400000006ff */
[----:B-1----:R-:W-:Y:S02]  /*18c0*/  SHF.R.U32.HI R17, RZ, 0x7, R17 ;  /* 0x00000007ff117819 */ /* 0x002fe40000011611 */
[----:B------:R-:W0:Y:S03]  /*18d0*/  SYNCS.PHASECHK.TRANS64.TRYWAIT P0, [R5+URZ+0x32400], R0 ;  /* 0x03240000050075a7 */ /* 0x000e26000800017f */
[----:B------:R-:W-:Y:S01]  /*18e0*/  VIADD R214, R17, 0x8 ;  /* 0x0000000811d67836 */ /* 0x000fe20000000000 */
[----:B0-----:R-:W-:Y:S06]  /*18f0*/  @!P0 BRA `(.L_x_771) ;  /* 0x000000c4005c8947 */ /* 0x001fec0003800000 */
.L_x_894:
[----:B------:R-:W-:Y:S05]  /*1900*/  WARPSYNC.ALL ;  /* 0x0000000000007948 */ /* 0x000fea0003800000 */
[----:B------:R-:W-:Y:S01]  /*1910*/  R2UR UR4, R222 ;  /* 0x00000000de0472ca */ /* 0x000fe200000e0000 */
[----:B------:R1:W-:-:S12]  /*1920*/  BAR.SYNC.DEFER_BLOCKING R214, 0x100 ;  /* 0x000400d60000751d */ /* 0x0003d80000010000 */
[----:B------:R-:W-:-:S05]  /*1930*/  IMAD.U32 R3, RZ, RZ, UR4 ;  /* 0x00000004ff037e24 */ /* 0x000fca000f8e00ff */
[----:B------:R-:W-:-:S13]  /*1940*/  ISETP.NE.AND P0, PT, R3, 0x3, PT ;  /* 0x000000030300780c */ /* 0x000fda0003f05270 */
[----:B-1----:R-:W-:Y:S05]  /*1950*/  @!P0 BRA `(.L_x_772) ;  /* 0x0000000000048947 */ /* 0x002fea0003800000 */
[----:B------:R-:W-:Y:S01]  /*1960*/  BPT.TRAP 0x1 ;  /* 0x000000040000795c */ /* 0x000fe20000300000 */
.L_x_772:
[----:B------:R-:W-:Y:S02]  /*1970*/  IMAD.U32 R4, RZ, RZ, UR36 ;  /* 0x00000024ff047e24 */ /* 0x000fe4000f8e00ff */
[----:B------:R-:W-:Y:S02]  /*1980*/  IMAD.U32 R6, RZ, RZ, UR37 ;  /* 0x00000025ff067e24 */ /* 0x000fe4000f8e00ff */
[----:B------:R-:W-:-:S03]  /*1990*/  IMAD R3, R4, 0x8, R5 ;  /* 0x0000000804037824 */ /* 0x000fc600078e0205 */
[----:B------:R-:W-:-:S04]  /*19a0*/  SHF.L.U32 R4, R6, 0x1f, RZ ;  /* 0x0000001f06047819 */ /* 0x000fc800000006ff */
[----:B------:R1:W2:Y:S01]  /*19b0*/  SYNCS.PHASECHK.TRANS64.TRYWAIT P1, [R3+URZ+0x32430], R4 ;  /* 0x03243004030075a7 */ /* 0x0002a2000802017f */
[----:B------:R-:W-:Y:S05]  /*19c0*/  @!P0 BRA `(.L_x_773) ;  /* 0x0000000000048947 */ /* 0x000fea0003800000 */
[----:B------:R-:W-:Y:S01]  /*19d0*/  BPT.TRAP 0x1 ;  /* 0x000000040000795c */ /* 0x000fe20000300000 */
.L_x_773:
[----:B------:R-:W-:Y:S01]  /*19e0*/  IMAD R16, R16, 0x2000, R5 ;  /* 0x0000200010107824 */ /* 0x000fe200078e0205 */
[----:B--2---:R-:W-:Y:S06]  /*19f0*/  @P1 BRA `(.L_x_774) ;  /* 0x0000000000081947 */ /* 0x004fec0003800000 */
[----:B------:R-:W2:Y:S02]  /*1a00*/  SYNCS.PHASECHK.TRANS64.TRYWAIT P1, [R3+URZ+0x32430], R4 ;  /* 0x03243004030075a7 */ /* 0x000ea4000802017f */
[----:B--2---:R-:W-:Y:S05]  /*1a10*/  @!P1 BRA `(.L_x_775) ;  /* 0x000000c400289947 */ /* 0x004fea0003800000 */
.L_x_774:
[----:B------:R-:W-:Y:S01]  /*1a20*/  R2UR UR4, R5 ;  /* 0x00000000050472ca */ /* 0x000fe200000e0000 */
[----:B------:R-:W-:Y:S01]  /*1a30*/  WARPGROUP.ARRIVE ;  /* 0x00000000000079c5 */ /* 0x000fe20000000000 */
[----:B------:R-:W-:Y:S01]  /*1a40*/  R2UR UR5, R16 ;  /* 0x00000000100572ca */ /* 0x000fe200000e0000 */
[----:B------:R-:W-:Y:S01]  /*1a50*/  UMOV UR13, 0x40000040 ;  /* 0x40000040000d7882 */ /* 0x000fe20000000000 */
[----:B------:R-:W-:Y:S01]  /*1a60*/  UMOV UR15, 0x40000040 ;  /* 0x40000040000f7882 */ /* 0x000fe20000000000 */
[----:B------:R-:W-:-:S08]  /*1a70*/  IMAD.U32 R21, RZ, RZ, UR13 ;  /* 0x0000000dff157e24 */ /* 0x000fd0000f8e00ff */
[----:B------:R-:W-:Y:S02]  /*1a80*/  UIADD3 UR4, UR4, 0x1c400, URZ ;  /* 0x0001c40004047890 */ /* 0x000fe4000fffe03f */
[----:B------:R-:W-:Y:S02]  /*1a90*/  UIADD3 UR6, UR5, 0x18400, URZ ;  /* 0x0001840005067890 */ /* 0x000fe4000fffe03f */
[----:B------:R-:W-:Y:S02]  /*1aa0*/  USHF.R.U32.HI UR4, URZ, 0x4, UR4 ;  /* 0x000000043f047899 */ /* 0x000fe40008011604 */
[----:B------:R-:W-:Y:S02]  /*1ab0*/  USHF.R.U32.HI UR6, URZ, 0x4, UR6 ;  /* 0x000000043f067899 */ /* 0x000fe40008011606 */
[----:B------:R-:W-:Y:S02]  /*1ac0*/  ULOP3.LUT UR4, UR4, 0x3fff, URZ, 0xc0, !UPT ;  /* 0x00003fff04047892 */ /* 0x000fe4000f8ec03f */
[----:B------:R-:W-:-:S02]  /*1ad0*/  ULOP3.LUT UR6, UR6, 0x3fff, URZ, 0xc0, !UPT ;  /* 0x00003fff06067892 */ /* 0x000fc4000f8ec03f */
[----:B------:R-:W-:Y:S02]  /*1ae0*/  ULOP3.LUT UR39, UR4, 0x10000, URZ, 0xfc, !UPT ;  /* 0x0001000004277892 */ /* 0x000fe4000f8efc3f */
[----:B------:R-:W-:Y:S02]  /*1af0*/  ULOP3.LUT UR8, UR6, 0x10000, URZ, 0xfc, !UPT ;  /* 0x0001000006087892 */ /* 0x000fe4000f8efc3f */
[----:B------:R-:W-:Y:S02]  /*1b00*/  UIMAD UR4, UR36, 0x300, UR39 ;  /* 0x00000300240478a4 */ /* 0x000fe4000f8e0227 */
[----:B------:R-:W-:Y:S02]  /*1b10*/  UIADD3 UR6, UR8, 0x2, URZ ;  /* 0x0000000208067890 */ /* 0x000fe4000fffe03f */
[----:B------:R-:W-:Y:S01]  /*1b20*/  UIADD3 UR7, UR4, 0x2, URZ ;  /* 0x0000000204077890 */ /* 0x000fe2000fffe03f */
[----:B------:R-:W-:Y:S02]  /*1b30*/  UMOV UR12, UR8 ;  /* 0x00000008000c7c82 */ /* 0x000fe40008000000 */
[----:B------:R-:W-:Y:S01]  /*1b40*/  UMOV UR14, UR4 ;  /* 0x00000004000e7c82 */ /* 0x000fe20008000000 */
[----:B------:R-:W-:Y:S01]  /*1b50*/  IMAD.U32 R20, RZ, RZ, UR12 ;  /* 0x0000000cff147e24 */ /* 0x000fe2000f8e00ff */
[----:B------:R-:W-:Y:S01]  /*1b60*/  HGMMA.64x96x16.F32.BF16 R24, gdesc[UR12], RZ, !UPT, gsb0 ;  /* 0x016000000c1879f0 */ /* 0x000fe2000c0018ff */
[----:B------:R-:W-:Y:S01]  /*1b70*/  UMOV UR12, UR6 ;  /* 0x00000006000c7c82 */ /* 0x000fe20008000000 */
[----:B------:R-:W-:Y:S01]  /*1b80*/  UMOV UR13, 0x40000040 ;  /* 0x40000040000d7882 */ /* 0x000fe20000000000 */
[----:B------:R-:W-:Y:S01]  /*1b90*/  UMOV UR14, UR7 ;  /* 0x00000007000e7c82 */ /* 0x000fe20008000000 */
[----:B------:R-:W-:Y:S01]  /*1ba0*/  UMOV UR15, 0x40000040 ;  /* 0x40000040000f7882 */ /* 0x000fe20000000000 */
[----:B------:R-:W-:Y:S01]  /*1bb0*/  UIADD3 UR6, UR8, 0x4, URZ ;  /* 0x0000000408067890 */ /* 0x000fe2000fffe03f */
[----:B------:R-:W-:Y:S01]  /*1bc0*/  IMAD.U32 R18, RZ, RZ, UR12 ;  /* 0x0000000cff127e24 */ /* 0x000fe2000f8e00ff */
[----:B------:R-:W-:Y:S01]  /*1bd0*/  UIADD3 UR7, UR4, 0x4, URZ ;  /* 0x0000000404077890 */ /* 0x000fe2000fffe03f */
[----:B------:R-:W-:Y:S01]  /*1be0*/  IMAD.U32 R19, RZ, RZ, UR13 ;  /* 0x0000000dff137e24 */ /* 0x000fe2000f8e00ff */
[----:B------:R-:W-:Y:S01]  /*1bf0*/  UIADD3 UR4, UR4, 0x6, URZ ;  /* 0x0000000604047890 */ /* 0x000fe2000fffe03f */
[----:B------:R-:W-:-:S02]  /*1c00*/  WARPGROUP.DEPBAR.LE gsb0, 0x0 ;  /* 0x00008000000079c5 */ /* 0x000fc40000010000 */
[----:B------:R-:W-:-:S06]  /*1c10*/  WARPGROUP.ARRIVE ;  /* 0x00000000000079c5 */ /* 0x000fcc0000000000 */
[----:B------:R-:W-:Y:S01]  /*1c20*/  HGMMA.64x96x16.F32.BF16 R24, gdesc[UR12], R24, gsb0 ;  /* 0x016000000c1879f0 */ /* 0x000fe20008001818 */
[----:B------:R-:W-:Y:S01]  /*1c30*/  UMOV UR12, UR6 ;  /* 0x00000006000c7c82 */ /* 0x000fe20008000000 */
[----:B------:R-:W-:Y:S01]  /*1c40*/  UMOV UR13, 0x40000040 ;  /* 0x40000040000d7882 */ /* 0x000fe20000000000 */
[----:B------:R-:W-:Y:S01]  /*1c50*/  UMOV UR14, UR7 ;  /* 0x00000007000e7c82 */ /* 0x000fe20008000000 */
[----:B------:R-:W-:Y:S01]  /*1c60*/  UMOV UR15, 0x40000040 ;  /* 0x40000040000f7882 */ /* 0x000fe20000000000 */
[----:B------:R-:W-:Y:S01]  /*1c70*/  UIADD3 UR6, UR8, 0x6, URZ ;  /* 0x0000000608067890 */ /* 0x000fe2000fffe03f */
[----:B------:R-:W-:Y:S02]  /*1c80*/  IMAD.U32 R16, RZ, RZ, UR12 ;  /* 0x0000000cff107e24 */ /* 0x000fe4000f8e00ff */
[----:B------:R-:W-:Y:S01]  /*1c90*/  IMAD.U32 R17, RZ, RZ, UR13 ;  /* 0x0000000dff117e24 */ /* 0x000fe2000f8e00ff */
[----:B------:R-:W-:Y:S02]  /*1ca0*/  WARPGROUP.DEPBAR.LE gsb0, 0x0 ;  /* 0x00008000000079c5 */ /* 0x000fe40000010000 */
[----:B------:R-:W-:-:S06]  /*1cb0*/  WARPGROUP.ARRIVE ;  /* 0x00000000000079c5 */ /* 0x000fcc0000000000 */
[----:B------:R-:W-:Y:S01]  /*1cc0*/  HGMMA.64x96x16.F32.BF16 R24, gdesc[UR12], R24, gsb0 ;  /* 0x016000000c1879f0 */ /* 0x000fe20008001818 */
[----:B------:R-:W-:Y:S01]  /*1cd0*/  UMOV UR12, UR6 ;  /* 0x00000006000c7c82 */ /* 0x000fe20008000000 */
[----:B------:R-:W-:Y:S01]  /*1ce0*/  UMOV UR13, 0x40000040 ;  /* 0x40000040000d7882 */ /* 0x000fe20000000000 */
[----:B------:R-:W-:Y:S01]  /*1cf0*/  UMOV UR14, UR4 ;  /* 0x00000004000e7c82 */ /* 0x000fe20008000000 */
[----:B------:R-:W-:Y:S01]  /*1d00*/  UMOV UR15, 0x40000040 ;  /* 0x40000040000f7882 */ /* 0x000fe20000000000 */
[----:B------:R-:W-:Y:S02]  /*1d10*/  IMAD.U32 R14, RZ, RZ, UR12 ;  /* 0x0000000cff0e7e24 */ /* 0x000fe4000f8e00ff */
[----:B------:R-:W-:Y:S01]  /*1d20*/  IMAD.U32 R15, RZ, RZ, UR13 ;  /* 0x0000000dff0f7e24 */ /* 0x000fe2000f8e00ff */
[----:B------:R-:W-:Y:S02]  /*1d30*/  WARPGROUP.DEPBAR.LE gsb0, 0x0 ;  /* 0x00008000000079c5 */ /* 0x000fe40000010000 */
[----:B------:R-:W-:-:S06]  /*1d40*/  WARPGROUP.ARRIVE ;  /* 0x00000000000079c5 */ /* 0x000fcc0000000000 */
[----:B------:R-:W-:Y:S03]  /*1d50*/  HGMMA.64x96x16.F32.BF16 R24, gdesc[UR12], R24, gsb0 ;  /* 0x016000000c1879f0 */ /* 0x000fe60008001818 */
[----:B------:R-:W-:Y:S02]  /*1d60*/  WARPGROUP.DEPBAR.LE gsb0, 0x0 ;  /* 0x00008000000079c5 */ /* 0x000fe40000010000 */
[----:B------:R-:W3:Y:S02]  /*1d70*/  SYNCS.PHASECHK.TRANS64.TRYWAIT P1, [R5+URZ+0x32410], R0 ;  /* 0x03241000050075a7 */ /* 0x000ee4000802017f */
[----:B---3--:R-:W-:Y:S05]  /*1d80*/  @!P1 BRA `(.L_x_776) ;  /* 0x000000c000609947 */ /* 0x008fea0003800000 */
.L_x_895:
[----:B------:R-:W-:Y:S05]  /*1d90*/  @!P0 BRA `(.L_x_777) ;  /* 0x0000000000048947 */ /* 0x000fea0003800000 */
[----:B------:R-:W-:Y:S01]  /*1da0*/  BPT.TRAP 0x1 ;  /* 0x000000040000795c */ /* 0x000fe20000300000 */
.L_x_777:
[----:B------:R4:W0:Y:S01]  /*1db0*/  SYNCS.PHASECHK.TRANS64.TRYWAIT P1, [R3+URZ+0x32450], R4 ;  /* 0x03245004030075a7 */ /* 0x000822000802017f */
[----:B------:R-:W-:Y:S05]  /*1dc0*/  @!P0 BRA `(.L_x_778) ;  /* 0x0000000000048947 */ /* 0x000fea0003800000 */
[----:B------:R-:W-:Y:S01]  /*1dd0*/  BPT.TRAP 0x1 ;  /* 0x000000040000795c */ /* 0x000fe20000300000 */
.L_x_778:
[----:B0-----:R-:W-:Y:S05]  /*1de0*/  @P1 BRA `(.L_x_779) ;  /* 0x0000000000081947 */ /* 0x001fea0003800000 */
[----:B------:R-:W0:Y:S02]  /*1df0*/  SYNCS.PHASECHK.TRANS64.TRYWAIT P1, [R3+URZ+0x32450], R4 ;  /* 0x03245004030075a7 */ /* 0x000e24000802017f */
[----:B0-----:R-:W-:Y:S05]  /*1e00*/  @!P1 BRA `(.L_x_780) ;  /* 0x000000c000549947 */ /* 0x001fea0003800000 */
.L_x_779:
[----:B------:R-:W-:Y:S01]  /*1e10*/  R2UR UR4, R5 ;  /* 0x00000000050472ca */ /* 0x000fe200000e0000 */
[----:B------:R-:W-:Y:S01]  /*1e20*/  UIADD3 UR5, UR5, 0x22400, URZ ;  /* 0x0002240005057890 */ /* 0x000fe2000fffe03f */
[----:B------:R-:W-:Y:S01]  /*1e30*/  WARPGROUP.ARRIVE ;  /* 0x00000000000079c5 */ /* 0x000fe20000000000 */
[----:B------:R-:W-:Y:S01]  /*1e40*/  UMOV UR9, 0x40000040 ;  /* 0x4000004000097882 */ /* 0x000fe20000000000 */
[----:B------:R-:W-:Y:S01]  /*1e50*/  UMOV UR11, 0x40000040 ;  /* 0x40000040000b7882 */ /* 0x000fe20000000000 */
[----:B------:R-:W-:Y:S01]  /*1e60*/  USHF.R.U32.HI UR5, URZ, 0x4, UR5 ;  /* 0x000000043f057899 */ /* 0x000fe20008011605 */
[----:B---3--:R-:W-:Y:S01]  /*1e70*/  IMAD.U32 R5, RZ, RZ, UR9 ;  /* 0x00000009ff057e24 */ /* 0x008fe2000f8e00ff */
[----:B------:R-:W-:Y:S01]  /*1e80*/  UMOV UR13, 0x40000040 ;  /* 0x40000040000d7882 */ /* 0x000fe20000000000 */
[----:B------:R-:W-:Y:S01]  /*1e90*/  UMOV UR15, 0x40000040 ;  /* 0x40000040000f7882 */ /* 0x000fe20000000000 */
[----:B------:R-:W-:Y:S01]  /*1ea0*/  IMAD.U32 R7, RZ, RZ, UR13 ;  /* 0x0000000dff077e24 */ /* 0x000fe2000f8e00ff */
[----:B------:R-:W-:Y:S01]  /*1eb0*/  UMOV UR17, 0x40000040 ;  /* 0x4000004000117882 */ /* 0x000fe20000000000 */
[----:B------:R-:W-:Y:S01]  /*1ec0*/  UMOV UR19, 0x40000040 ;  /* 0x4000004000137882 */ /* 0x000fe20000000000 */
[----:B------:R-:W-:Y:S01]  /*1ed0*/  UMOV UR21, 0x40000040 ;  /* 0x4000004000157882 */ /* 0x000fe20000000000 */
[----:B------:R-:W-:Y:S01]  /*1ee0*/  UIADD3 UR4, UR4, 0x400, URZ ;  /* 0x0000040004047890 */ /* 0x000fe2000fffe03f */
[----:B------:R-:W0:Y:S01]  /*1ef0*/  S2R R72, SR_TID.X ;  /* 0x0000000000487919 */ /* 0x000e220000002100 */
[----:B------:R-:W-:Y:S01]  /*1f00*/  UMOV UR23, 0x40000040 ;  /* 0x4000004000177882 */ /* 0x000fe20000000000 */
[----:B------:R-:W-:Y:S01]  /*1f10*/  UMOV UR25, 0x40000040 ;  /* 0x4000004000197882 */ /* 0x000fe20000000000 */
[----:B------:R-:W-:Y:S01]  /*1f20*/  USHF.R.U32.HI UR4, URZ, 0x4, UR4 ;  /* 0x000000043f047899 */ /* 0x000fe20008011604 */
[----:B------:R-:W-:Y:S01]  /*1f30*/  UMOV UR27, 0x40000040 ;  /* 0x40000040001b7882 */ /* 0x000fe20000000000 */
[----:B------:R-:W-:-:S02]  /*1f40*/  UMOV UR29, 0x40000040 ;  /* 0x40000040001d7882 */ /* 0x000fc40000000000 */
[----:B------:R-:W-:Y:S02]  /*1f50*/  ULOP3.LUT UR7, UR4, 0x3fff, URZ, 0xc0, !UPT ;  /* 0x00003fff04077892 */ /* 0x000fe4000f8ec03f */
[----:B------:R-:W-:Y:S02]  /*1f60*/  ULOP3.LUT UR4, UR5, 0x3fff, URZ, 0xc0, !UPT ;  /* 0x00003fff05047892 */ /* 0x000fe4000f8ec03f */
[----:B------:R-:W-:Y:S02]  /*1f70*/  ULOP3.LUT UR38, UR7, 0x10000, URZ, 0xfc, !UPT ;  /* 0x0001000007267892 */ /* 0x000fe4000f8efc3f */
[----:B------:R-:W-:Y:S02]  /*1f80*/  ULOP3.LUT UR4, UR4, 0x10000, URZ, 0xfc, !UPT ;  /* 0x0001000004047892 */ /* 0x000fe4000f8efc3f */
[----:B------:R-:W-:Y:S02]  /*1f90*/  UIMAD UR5, UR36, 0xc00, UR38 ;  /* 0x00000c00240578a4 */ /* 0x000fe4000f8e0226 */
[----:B------:R-:W-:-:S02]  /*1fa0*/  UIADD3 UR6, UR4, 0x2, URZ ;  /* 0x0000000204067890 */ /* 0x000fc4000fffe03f */
[----:B------:R-:W-:Y:S02]  /*1fb0*/  UIADD3 UR16, UR4, 0x406, URZ ;  /* 0x0000040604107890 */ /* 0x000fe4000fffe03f */
[----:B------:R-:W-:Y:S01]  /*1fc0*/  UMOV UR8, UR4 ;  /* 0x0000000400087c82 */ /* 0x000fe20008000000 */
[----:B------:R-:W-:Y:S01]  /*1fd0*/  UMOV UR10, UR5 ;  /* 0x00000005000a7c82 */ /* 0x000fe20008000000 */
[----:B-12-4-:R-:W-:Y:S01]  /*1fe0*/  IMAD.U32 R4, RZ, RZ, UR8 ;  /* 0x00000008ff047e24 */ /* 0x016fe2000f8e00ff */
[----:B------:R-:W-:Y:S01]  /*1ff0*/  HGMMA.64x96x16.F32.BF16 R24, gdesc[UR8], R24, gsb0 ;  /* 0x01600000081879f0 */ /* 0x000fe20008001818 */
[----:B------:R-:W-:Y:S01]  /*2000*/  UIADD3 UR8, UR5, 0x2, URZ ;  /* 0x0000000205087890 */ /* 0x000fe2000fffe03f */
[----:B------:R-:W-:Y:S01]  /*2010*/  UMOV UR12, UR6 ;  /* 0x00000006000c7c82 */ /* 0x000fe20008000000 */
[----:B------:R-:W-:Y:S01]  /*2020*/  UIADD3 UR6, UR4, 0x4, URZ ;  /* 0x0000000404067890 */ /* 0x000fe2000fffe03f */
[----:B------:R-:W-:Y:S01]  /*2030*/  IMAD.U32 R6, RZ, RZ, UR12 ;  /* 0x0000000cff067e24 */ /* 0x000fe2000f8e00ff */
[----:B------:R-:W-:-:S03]  /*2040*/  UIADD3 UR10, UR5, 0x302, URZ ;  /* 0x00000302050a7890 */ /* 0x000fc6000fffe03f */
[----:B------:R-:W-:Y:S01]  /*2050*/  UMOV UR14, UR8 ;  /* 0x00000008000e7c82 */ /* 0x000fe20008000000 */
[----:B------:R-:W-:Y:S01]  /*2060*/  UIADD3 UR8, UR5, 0x4, URZ ;  /* 0x0000000405087890 */ /* 0x000fe2000fffe03f */
[----:B------:R-:W-:Y:S01]  /*2070*/  UMOV UR9, 0x40000040 ;  /* 0x4000004000097882 */ /* 0x000fe20000000000 */
[----:B------:R-:W-:Y:S01]  /*2080*/  UMOV UR11, 0x40000040 ;  /* 0x40000040000b7882 */ /* 0x000fe20000000000 */
[----:B------:R-:W-:Y:S02]  /*2090*/  UIADD3 UR18, UR5, 0x306, URZ ;  /* 0x0000030605127890 */ /* 0x000fe4000fffe03f */
[----:B------:R-:W-:Y:S02]  /*20a0*/  UIADD3 UR20, UR4, 0x800, URZ ;  /* 0x0000080004147890 */ /* 0x000fe4000fffe03f */
[----:B------:R-:W-:Y:S02]  /*20b0*/  UIADD3 UR22, UR5, 0x600, URZ ;  /* 0x0000060005167890 */ /* 0x000fe4000fffe03f */
[----:B------:R-:W-:-:S02]  /*20c0*/  UIADD3 UR24, UR4, 0x802, URZ ;  /* 0x0000080204187890 */ /* 0x000fc4000fffe03f */
[----:B------:R-:W-:Y:S02]  /*20d0*/  UIADD3 UR26, UR5, 0x602, URZ ;  /* 0x00000602051a7890 */ /* 0x000fe4000fffe03f */
[----:B------:R-:W-:Y:S02]  /*20e0*/  UIADD3 UR28, UR4, 0x804, URZ ;  /* 0x00000804041c7890 */ /* 0x000fe4000fffe03f */
[----:B------:R-:W-:Y:S01]  /*20f0*/  UIADD3 UR30, UR5, 0x604, URZ ;  /* 0x00000604051e7890 */ /* 0x000fe2000fffe03f */
[----:B------:R-:W-:Y:S01]  /*2100*/  UMOV UR31, 0x40000040 ;  /* 0x40000040001f7882 */ /* 0x000fe20000000000 */
[----:B------:R-:W-:Y:S02]  /*2110*/  UIADD3 UR32, UR4, 0x806, URZ ;  /* 0x0000080604207890 */ /* 0x000fe4000fffe03f */
[----:B------:R-:W-:Y:S01]  /*2120*/  UIADD3 UR34, UR5, 0x606, URZ ;  /* 0x0000060605227890 */ /* 0x000fe2000fffe03f */
[----:B------:R-:W-:Y:S01]  /*2130*/  UMOV UR33, 0x40000040 ;  /* 0x4000004000217882 */ /* 0x000fe20000000000 */
[----:B------:R-:W-:Y:S01]  /*2140*/  UMOV UR35, 0x40000040 ;  /* 0x4000004000237882 */ /* 0x000fe20000000000 */
[----:B------:R-:W-:-:S02]  /*2150*/  UIADD3 UR40, UR4, 0xc00, URZ ;  /* 0x00000c0004287890 */ /* 0x000fc4000fffe03f */
[----:B------:R-:W-:Y:S01]  /*2160*/  UIADD3 UR42, UR5, 0x900, URZ ;  /* 0x00000900052a7890 */ /* 0x000fe2000fffe03f */
[----:B------:R-:W-:Y:S01]  /*2170*/  UMOV UR41, 0x40000040 ;  /* 0x4000004000297882 */ /* 0x000fe20000000000 */
        /* <DEDUP_REMOVED lines=13> */
[----:B------:R-:W-:Y:S02]  /*2250*/  ULOP3.LUT UR7, UR7, 0x3000000, URZ, 0xfc, !UPT ;  /* 0x0300000007077892 */ /* 0x000fe4000f8efc3f */
[----:B------:R-:W-:Y:S01]  /*2260*/  UISETP.GE.AND UP0, UPT, UR52, 0x61, UPT ;  /* 0x000000613400788c */ /* 0x000fe2000bf06270 */
[----:B------:R-:W-:Y:S02]  /*2270*/  WARPGROUP.DEPBAR.LE gsb0, 0x0 ;  /* 0x00008000000079c5 */ /* 0x000fe40000010000 */
[----:B------:R-:W-:-:S06]  /*2280*/  WARPGROUP.ARRIVE ;  /* 0x00000000000079c5 */ /* 0x000fcc0000000000 */
[----:B------:R-:W-:Y:S01]  /*2290*/  HGMMA.64x96x16.F32.BF16 R24, gdesc[UR12], R24, gsb0 ;  /* 0x016000000c1879f0 */ /* 0x000fe20008001818 */
        /* <DEDUP_REMOVED lines=28> */
[----:B------:R-:W-:Y:S01]  /*2460*/  ULDC UR6, c[0x0][0xa80] ;  /* 0x0002a00000067ab9 */ /* 0x000fe20000000800 */
[----:B------:R-:W-:Y:S01]  /*2470*/  IMAD.U32 R13, RZ, RZ, UR13 ;  /* 0x0000000dff0d7e24 */ /* 0x000fe2000f8e00ff */
[----:B------:R-:W-:Y:S02]  /*2480*/  WARPGROUP.DEPBAR.LE gsb0, 0x0 ;  /* 0x00008000000079c5 */ /* 0x000fe40000010000 */
[----:B------:R-:W-:-:S06]  /*2490*/  WARPGROUP.ARRIVE ;  /* 0x00000000000079c5 */ /* 0x000fcc0000000000 */
[----:B------:R-:W-:Y:S01]  /*24a0*/  HGMMA.64x96x16.F32.BF16 R24, gdesc[UR12], R24, gsb0 ;  /* 0x016000000c1879f0 */ /* 0x000fe20008001818 */
[----:B------:R-:W-:Y:S02]  /*24b0*/  UIADD3 UR12, UR4, 0x404, URZ ;  /* 0x00000404040c7890 */ /* 0x000fe4000fffe03f */
[----:B------:R-:W-:Y:S01]  /*24c0*/  UIADD3 UR14, UR5, 0x304, URZ ;  /* 0x00000304050e7890 */ /* 0x000fe2000fffe03f */
[----:B------:R-:W-:Y:S01]  /*24d0*/  UMOV UR13, 0x40000040 ;  /* 0x40000040000d7882 */ /* 0x000fe20000000000 */
[----:B------:R-:W-:Y:S01]  /*24e0*/  UMOV UR15, 0x40000040 ;  /* 0x40000040000f7882 */ /* 0x000fe20000000000 */
[----:B------:R-:W-:-:S04]  /*24f0*/  UIMAD UR4, UR53, -0x60, UR52 ;  /* 0xffffffa0350478a4 */ /* 0x000fc8000f8e0234 */
[----:B------:R-:W-:-:S06]  /*2500*/  UIADD3 UR4, UR4, 0x60, URZ ;  /* 0x0000006004047890 */ /* 0x000fcc000fffe03f */
[----:B------:R-:W-:Y:S01]  /*2510*/  IMAD.U32 R0, RZ, RZ, UR4 ;  /* 0x00000004ff007e24 */ /* 0x000fe2000f8e00ff */
[----:B------:R-:W-:-:S03]  /*2520*/  UIMAD UR4, UR36, 0xc00, UR7 ;  /* 0x00000c00240478a4 */ /* 0x000fc6000f8e0207 */
        /* <DEDUP_REMOVED lines=10> */
[----:B------:R-:W-:Y:S01]  /*25d0*/  UMOV UR10, UR4 ;  /* 0x00000004000a7c82 */ /* 0x000fe20008000000 */
[----:B------:R-:W-:Y:S01]  /*25e0*/  UMOV UR11, 0x40000040 ;  /* 0x40000040000b7882 */ /* 0x000fe20000000000 */
[----:B------:R-:W-:Y:S02]  /*25f0*/  WARPGROUP.DEPBAR.LE gsb0, 0x0 ;  /* 0x00008000000079c5 */ /* 0x000fe40000010000 */
        /* <DEDUP_REMOVED lines=33> */
[----:B------:R-:W-:-:S02]  /*2810*/  FSEL R25, R30, -INF , P6 ;  /* 0xff8000001e197808 */ /* 0x000fc40003000000 */
[----:B------:R-:W-:Y:S02]  /*2820*/  FSEL R30, R29, -INF , P5 ;  /* 0xff8000001d1e7808 */ /* 0x000fe40002800000 */
[----:B------:R-:W-:Y:S02]  /*2830*/  FSEL R28, R28, -INF , P6 ;  /* 0xff8000001c1c7808 */ /* 0x000fe40003000000 */
[----:B------:R-:W-:Y:S02]  /*2840*/  FMNMX.FTZ R29, R24, R26, !PT ;  /* 0x0000001a181d7209 */ /* 0x000fe40007810000 */
[----:B------:R-:W-:Y:S02]  /*2850*/  FSEL R159, R32, -INF , P4 ;  /* 0xff800000209f7808 */ /* 0x000fe40002000000 */
[----:B------:R-:W-:Y:S02]  /*2860*/  FMNMX.FTZ R29, R28, R29, !PT ;  /* 0x0000001d1c1d7209 */ /* 0x000fe40007810000 */
[----:B------:R-:W-:-:S02]  /*2870*/  FSEL R161, R33, -INF , P3 ;  /* 0xff80000021a17808 */ /* 0x000fc40001800000 */
[----:B------:R-:W-:Y:S02]  /*2880*/  FMNMX.FTZ R32, R30, R29, !PT ;  /* 0x0000001d1e207209 */ /* 0x000fe40007810000 */
[----:B------:R-:W-:Y:S02]  /*2890*/  FSEL R27, R27, -INF , P1 ;  /* 0xff8000001b1b7808 */ /* 0x000fe40000800000 */
[----:B------:R-:W-:Y:S02]  /*28a0*/  FMNMX.FTZ R32, R159, R32, !PT ;  /* 0x000000209f207209 */ /* 0x000fe40007810000 */
[----:B------:R-:W-:Y:S02]  /*28b0*/  ISETP.GT.AND P2, PT, R0, 0x18, PT ;  /* 0x000000180000780c */ /* 0x000fe40003f44270 */
[----:B------:R-:W-:Y:S02]  /*28c0*/  FMNMX.FTZ R29, R161, R32, !PT ;  /* 0x00000020a11d7209 */ /* 0x000fe40007810000 */
[----:B------:R-:W-:-:S02]  /*28d0*/  FMNMX.FTZ R32, R73, R27, !PT ;  /* 0x0000001b49207209 */ /* 0x000fc40007810000 */
[----:B------:R-:W-:Y:S02]  /*28e0*/  ISETP.GT.AND P1, PT, R0, 0x19, PT ;  /* 0x000000190000780c */ /* 0x000fe40003f24270 */
[----:B------:R-:W-:Y:S02]  /*28f0*/  FSEL R164, R36, -INF , P2 ;  /* 0xff80000024a47808 */ /* 0x000fe40001000000 */
[----:B------:R-:W-:Y:S02]  /*2900*/  FSEL R31, R31, -INF , P5 ;  /* 0xff8000001f1f7808 */ /* 0x000fe40002800000 */
[----:B------:R-:W-:Y:S02]  /*2910*/  FMNMX.FTZ R32, R25, R32, !PT ;  /* 0x0000002019207209 */ /* 0x000fe40007810000 */
[----:B------:R-:W-:Y:S02]  /*2920*/  FSEL R168, R37, -INF , P1 ;  /* 0xff80000025a87808 */ /* 0x000fe40000800000 */
[----:B------:R-:W-:-:S02]  /*2930*/  FMNMX.FTZ R29, R164, R29, !PT ;  /* 0x0000001da41d7209 */ /* 0x000fc40007810000 */
[----:B------:R-:W-:Y:S02]  /*2940*/  FSEL R157, R34, -INF , P4 ;  /* 0xff800000229d7808 */ /* 0x000fe40002000000 */
[----:B------:R-:W-:Y:S02]  /*2950*/  FMNMX.FTZ R32, R31, R32, !PT ;  /* 0x000000201f207209 */ /* 0x000fe40007810000 */
[----:B------:R-:W-:Y:S02]  /*2960*/  FMNMX.FTZ R34, R168, R29, !PT ;  /* 0x0000001da8227209 */ /* 0x000fe40007810000 */
[----:B------:R-:W-:Y:S02]  /*2970*/  FSEL R160, R35, -INF , P3 ;  /* 0xff80000023a07808 */ /* 0x000fe40001800000 */
[----:B------:R-:W-:Y:S02]  /*2980*/  FMNMX.FTZ R29, R157, R32, !PT ;  /* 0x000000209d1d7209 */ /* 0x000fe40007810000 */
[----:B------:R-:W-:-:S02]  /*2990*/  ISETP.GT.AND P6, PT, R0, 0x20, PT ;  /* 0x000000200000780c */ /* 0x000fc40003fc4270 */
[----:B------:R-:W-:Y:S02]  /*29a0*/  FSEL R162, R38, -INF , P2 ;  /* 0xff80000026a27808 */ /* 0x000fe40001000000 */
[----:B------:R-:W-:Y:S02]  /*29b0*/  FMNMX.FTZ R29, R160, R29, !PT ;  /* 0x0000001da01d7209 */ /* 0x000fe40007810000 */
[----:B------:R-:W-:Y:S02]  /*29c0*/  ISETP.GT.AND P5, PT, R0, 0x21, PT ;  /* 0x000000210000780c */ /* 0x000fe40003fa4270 */
[----:B------:R-:W-:Y:S02]  /*29d0*/  FSEL R165, R40, -INF , P6 ;  /* 0xff80000028a57808 */ /* 0x000fe40003000000 */
        /* <DEDUP_REMOVED lines=96> */
[--C-:B------:R-:W-:Y:S01]  /*2fe0*/  FFMA.FTZ R194, R28, UR6, -R211.reuse ;  /* 0x000000061cc27c23 */ /* 0x100fe200080108d3 */
[----:B------:R-:W-:Y:S01]  /*2ff0*/  FSEL R212, R212, RZ, P1 ;  /* 0x000000ffd4d47208 */ /* 0x000fe20000800000 */
[--C-:B------:R-:W-:Y:S01]  /*3000*/  FFMA.FTZ R195, R30, UR6, -R211.reuse ;  /* 0x000000061ec37c23 */ /* 0x100fe200080108d3 */
[----:B0-----:R-:W-:Y:S01]  /*3010*/  LOP3.LUT P1, RZ, R72, 0x7f, RZ, 0xc0, !PT ;  /* 0x0000007f48ff7812 */ /* 0x001fe2000782c0ff */
[----:B------:R-:W-:Y:S01]  /*3020*/  MUFU.EX2 R192, R192 ;  /* 0x000000c000c07308 */ /* 0x000fe20000000800 */
[----:B------:R-:W-:Y:S01]  /*3030*/  SHF.R.U32.HI R72, RZ, 0x7, R72 ;  /* 0x00000007ff487819 */ /* 0x000fe20000011648 */
[--C-:B------:R-:W-:Y:S01]  /*3040*/  FFMA.FTZ R196, R73, UR6, -R212.reuse ;  /* 0x0000000649c47c23 */ /* 0x100fe200080108d4 */
[--C-:B------:R-:W-:Y:S01]  /*3050*/  FFMA.FTZ R197, R27, UR6, -R212.reuse ;  /* 0x000000061bc57c23 */ /* 0x100fe200080108d4 */
[--C-:B------:R-:W-:Y:S01]  /*3060*/  FFMA.FTZ R198, R25, UR6, -R212.reuse ;  /* 0x0000000619c67c23 */ /* 0x100fe200080108d4 */
[----:B------:R-:W-:Y:S01]  /*3070*/  IADD3 R158, -R72, 0xb, RZ ;  /* 0x0000000b489e7810 */ /* 0x000fe20007ffe1ff */
[----:B------:R-:W-:Y:S01]  /*3080*/  FFMA.FTZ R199, R31, UR6, -R212 ;  /* 0x000000061fc77c23 */ /* 0x000fe200080108d4 */
[--C-:B------:R-:W-:Y:S01]  /*3090*/  FFMA.FTZ R159, R159, UR6, -R211.reuse ;  /* 0x000000069f9f7c23 */ /* 0x100fe200080108d3 */
[----:B------:R-:W0:Y:S01]  /*30a0*/  MUFU.EX2 R193, R193 ;  /* 0x000000c100c17308 */ /* 0x000e220000000800 */
[--C-:B------:R-:W-:Y:S01]  /*30b0*/  FFMA.FTZ R161, R161, UR6, -R211.reuse ;  /* 0x00000006a1a17c23 */ /* 0x100fe200080108d3 */
[--C-:B------:R-:W-:Y:S01]  /*30c0*/  FFMA.FTZ R164, R164, UR6, -R211.reuse ;  /* 0x00000006a4a47c23 */ /* 0x100fe200080108d3 */
[----:B------:R-:W-:Y:S01]  /*30d0*/  FFMA.FTZ R168, R168, UR6, -R211 ;  /* 0x00000006a8a87c23 */ /* 0x000fe200080108d3 */
[----:B------:R-:W-:-:S02]  /*30e0*/  @!P1 VIADD R24, R3, 0x32440 ;  /* 0x0003244003189836 */ /* 0x000fc40000000000 */
[--C-:B------:R-:W-:Y:S01]  /*30f0*/  FFMA.FTZ R157, R157, UR6, -R212.reuse ;  /* 0x000000069d9d7c23 */ /* 0x100fe200080108d4 */
[--C-:B------:R-:W-:Y:S01]  /*3100*/  FFMA.FTZ R160, R160, UR6, -R212.reuse ;  /* 0x00000006a0a07c23 */ /* 0x100fe200080108d4 */
[----:B------:R-:W-:Y:S01]  /*3110*/  FFMA.FTZ R162, R162, UR6, -R212 ;  /* 0x00000006a2a27c23 */ /* 0x000fe200080108d4 */
[----:B------:R-:W-:Y:S01]  /*3120*/  MUFU.EX2 R194, R194 ;  /* 0x000000c200c27308 */ /* 0x000fe20000000800 */
[----:B------:R-:W-:Y:S01]  /*3130*/  @!P1 PRMT R24, RZ, 0x654, R24 ;  /* 0x00000654ff189816 */ /* 0x000fe20000000018 */
[----:B------:R1:W-:Y:S06]  /*3140*/  BAR.ARV R158, 0x100 ;  /* 0x0004009e0000751d */ /* 0x0003ec0000002000 */
[----:B------:R2:W-:Y:S01]  /*3150*/  @!P1 SYNCS.ARRIVE.TRANS64.RED.A1T0 RZ, [R24+URZ], RZ ;  /* 0x000000ff18ff99a7 */ /* 0x0005e2000810043f */
[----:B------:R-:W3:Y:S01]  /*3160*/  MUFU.EX2 R195, R195 ;  /* 0x000000c300c37308 */ /* 0x000ee20000000800 */
[----:B------:R4:W-:Y:S01]  /*3170*/  BAR.SYNC.DEFER_BLOCKING R214, 0x100 ;  /* 0x000400d60000751d */ /* 0x0009e20000010000 */
[----:B0-----:R-:W-:Y:S01]  /*3180*/  F2FP.BF16.F32.PACK_AB R152, R193, R192 ;  /* 0x000000c0c198723e */ /* 0x001fe200000010ff */
[--C-:B------:R-:W-:Y:S01]  /*3190*/  FFMA.FTZ R166, R166, UR6, -R212.reuse ;  /* 0x00000006a6a67c23 */ /* 0x100fe200080108d4 */
[--C-:B------:R-:W-:Y:S01]  /*31a0*/  FFMA.FTZ R165, R165, UR6, -R211.reuse ;  /* 0x00000006a5a57c23 */ /* 0x100fe200080108d3 */
[--C-:B------:R-:W-:Y:S01]  /*31b0*/  FFMA.FTZ R163, R163, UR6, -R212.reuse ;  /* 0x00000006a3a37c23 */ /* 0x100fe200080108d4 */
[--C-:B------:R-:W-:Y:S01]  /*31c0*/  FFMA.FTZ R224, R175, UR6, -R212.reuse ;  /* 0x00000006afe07c23 */ /* 0x100fe200080108d4 */
[--C-:B------:R-:W-:Y:S01]  /*31d0*/  FFMA.FTZ R173, R173, UR6, -R211.reuse ;  /* 0x00000006adad7c23 */ /* 0x100fe200080108d3 */
[----:B------:R-:W-:Y:S01]  /*31e0*/  MUFU.EX2 R196, R196 ;  /* 0x000000c400c47308 */ /* 0x000fe20000000800 */
[--C-:B----4-:R-:W-:Y:S01]  /*31f0*/  FFMA.FTZ R214, R169, UR6, -R211.reuse ;  /* 0x00000006a9d67c23 */ /* 0x110fe200080108d3 */
[--C-:B------:R-:W-:Y:S01]  /*3200*/  FFMA.FTZ R169, R172, UR6, -R211.reuse ;  /* 0x00000006aca97c23 */ /* 0x100fe200080108d3 */
[--C-:B------:R-:W-:Y:S01]  /*3210*/  FFMA.FTZ R172, R176, UR6, -R211.reuse ;  /* 0x00000006b0ac7c23 */ /* 0x100fe200080108d3 */
[--C-:B------:R-:W-:Y:S01]  /*3220*/  FFMA.FTZ R176, R167, UR6, -R212.reuse ;  /* 0x00000006a7b07c23 */ /* 0x100fe200080108d4 */
[--C-:B------:R-:W-:Y:S01]  /*3230*/  FFMA.FTZ R167, R170, UR6, -R212.reuse ;  /* 0x00000006aaa77c23 */ /* 0x100fe200080108d4 */
[--C-:B------:R-:W-:Y:S01]  /*3240*/  FFMA.FTZ R170, R174, UR6, -R212.reuse ;  /* 0x00000006aeaa7c23 */ /* 0x100fe200080108d4 */
[--C-:B------:R-:W-:Y:S01]  /*3250*/  FFMA.FTZ R174, R177, UR6, -R211.reuse ;  /* 0x00000006b1ae7c23 */ /* 0x100fe200080108d3 */
[----:B------:R-:W0:Y:S01]  /*3260*/  MUFU.EX2 R197, R197 ;  /* 0x000000c500c57308 */ /* 0x000e220000000800 */
[----:B---3--:R-:W-:Y:S01]  /*3270*/  F2FP.BF16.F32.PACK_AB R154, R195, R194 ;  /* 0x000000c2c39a723e */ /* 0x008fe200000010ff */
        /* <DEDUP_REMOVED lines=14> */
[----:B------:R-:W3:Y:S01]  /*3360*/  MUFU.EX2 R199, R199 ;  /* 0x000000c700c77308 */ /* 0x000ee20000000800 */
[----:B0-----:R-:W-:Y:S01]  /*3370*/  F2FP.BF16.F32.PACK_AB R153, R197, R196 ;  /* 0x000000c4c599723e */ /* 0x001fe200000010ff */
[--C-:B------:R-:W-:Y:S01]  /*3380*/  FFMA.FTZ R187, R186, UR6, -R211.reuse ;  /* 0x00000006babb7c23 */ /* 0x100fe200080108d3 */
[--C-:B------:R-:W-:Y:S01]  /*3390*/  FFMA.FTZ R186, R189, UR6, -R211.reuse ;  /* 0x00000006bdba7c23 */ /* 0x100fe200080108d3 */
[--C-:B------:R-:W-:Y:S01]  /*33a0*/  FFMA.FTZ R189, R190, UR6, -R211.reuse ;  /* 0x00000006bebd7c23 */ /* 0x100fe200080108d3 */
[--C-:B------:R-:W-:Y:S01]  /*33b0*/  FFMA.FTZ R190, R206, UR6, -R212.reuse ;  /* 0x00000006cebe7c23 */ /* 0x100fe200080108d4 */
[----:B------:R-:W-:Y:S01]  /*33c0*/  FFMA.FTZ R180, R180, UR6, -R211 ;  /* 0x00000006b4b47c23 */ /* 0x000fe200080108d3 */
[--C-:B------:R-:W-:Y:S01]  /*33d0*/  FFMA.FTZ R191, R208, UR6, -R212.reuse ;  /* 0x00000006d0bf7c23 */ /* 0x100fe200080108d4 */
[----:B------:R-:W0:Y:S01]  /*33e0*/  MUFU.EX2 R159, R159 ;  /* 0x0000009f009f7308 */ /* 0x000e220000000800 */
[--C-:B------:R-:W-:Y:S01]  /*33f0*/  FFMA.FTZ R206, R209, UR6, -R212.reuse ;  /* 0x00000006d1ce7c23 */ /* 0x100fe200080108d4 */
[----:B------:R-:W-:Y:S01]  /*3400*/  FFMA.FTZ R207, R213, UR6, -R212 ;  /* 0x00000006d5cf7c23 */ /* 0x000fe200080108d4 */
[----:B------:R-:W-:Y:S01]  /*3410*/  FADD.FTZ R193, R192, R193 ;  /* 0x000000c1c0c17221 */ /* 0x000fe20000010000 */
[----:B------:R-:W-:Y:S01]  /*3420*/  FADD.FTZ R197, R196, R197 ;  /* 0x000000c5c4c57221 */ /* 0x000fe20000010000 */
[----:B------:R-:W-:-:S02]  /*3430*/  @!P1 VIADD R3, R3, 0x32460 ;  /* 0x0003246003039836 */ /* 0x000fc40000000000 */
[----:B------:R-:W-:Y:S01]  /*3440*/  FADD.FTZ R194, R194, R193 ;  /* 0x000000c1c2c27221 */ /* 0x000fe20000010000 */
[----:B------:R-:W4:Y:S01]  /*3450*/  MUFU.EX2 R161, R161 ;  /* 0x000000a100a17308 */ /* 0x000f220000000800 */
[----:B---3--:R-:W-:Y:S01]  /*3460*/  F2FP.BF16.F32.PACK_AB R155, R199, R198 ;  /* 0x000000c6c79b723e */ /* 0x008fe200000010ff */
[----:B------:R-:W-:Y:S01]  /*3470*/  FADD.FTZ R198, R198, R197 ;  /* 0x000000c5c6c67221 */ /* 0x000fe20000010000 */
[----:B------:R-:W-:Y:S01]  /*3480*/  FADD.FTZ R194, R195, R194 ;  /* 0x000000c2c3c27221 */ /* 0x000fe20000010000 */
[----:B------:R-:W-:Y:S01]  /*3490*/  @!P1 PRMT R3, RZ, 0x654, R3 ;  /* 0x00000654ff039816 */ /* 0x000fe20000000003 */
[----:B--2---:R-:W-:Y:S01]  /*34a0*/  WARPGROUP.ARRIVE ;  /* 0x00000000000079c5 */ /* 0x004fe20000000000 */
[----:B------:R-:W-:Y:S02]  /*34b0*/  FADD.FTZ R198, R199, R198 ;  /* 0x000000c6c7c67221 */ /* 0x000fe40000010000 */
[----:B------:R-:W-:Y:S01]  /*34c0*/  MUFU.EX2 R164, R164 ;  /* 0x000000a400a47308 */ /* 0x000fe20000000800 */
[----:B0-----:R-:W-:-:S02]  /*34d0*/  FADD.FTZ R194, R159, R194 ;  /* 0x000000c29fc27221 */ /* 0x001fc40000010000 */
[----:B------:R-:W-:Y:S01]  /*34e0*/  HGMMA.64x256x16.F32.BF16 R24, R152, gdesc[UR8].tnspB, RZ, !UPT, gsb0 ;  /* 0x43e0000898187df0 */ /* 0x000fe2000c0018ff */
[----:B------:R-:W-:Y:S01]  /*34f0*/  UIADD3 UR10, UR4, 0x80, URZ ;  /* 0x00000080040a7890 */ /* 0x000fe2000fffe03f */
[----:B------:R-:W-:-:S03]  /*3500*/  UMOV UR11, 0x40000040 ;  /* 0x40000040000b7882 */ /* 0x000fc60000000000 */
[----:B------:R-:W-:Y:S08]  /*3510*/  MUFU.EX2 R168, R168 ;  /* 0x000000a800a87308 */ /* 0x000ff00000000800 */
[----:B------:R-:W-:Y:S08]  /*3520*/  MUFU.EX2 R157, R157 ;  /* 0x0000009d009d7308 */ /* 0x000ff00000000800 */
[----:B------:R-:W0:Y:S08]  /*3530*/  MUFU.EX2 R160, R160 ;  /* 0x000000a000a07308 */ /* 0x000e300000000800 */
[----:B------:R-:W-:Y:S08]  /*3540*/  MUFU.EX2 R162, R162 ;  /* 0x000000a200a27308 */ /* 0x000ff00000000800 */
[----:B------:R-:W2:Y:S08]  /*3550*/  MUFU.EX2 R166, R166 ;  /* 0x000000a600a67308 */ /* 0x000eb00000000800 */
[----:B------:R-:W-:Y:S08]  /*3560*/  MUFU.EX2 R165, R165 ;  /* 0x000000a500a57308 */ /* 0x000ff00000000800 */
[----:B------:R-:W3:Y:S08]  /*3570*/  MUFU.EX2 R214, R214 ;  /* 0x000000d600d67308 */ /* 0x000ef00000000800 */
[----:B------:R-:W-:Y:S08]  /*3580*/  MUFU.EX2 R169, R169 ;  /* 0x000000a900a97308 */ /* 0x000ff00000000800 */
[----:B------:R-:W-:Y:S08]  /*3590*/  MUFU.EX2 R172, R172 ;  /* 0x000000ac00ac7308 */ /* 0x000ff00000000800 */
[----:B------:R-:W-:Y:S08]  /*35a0*/  MUFU.EX2 R163, R163 ;  /* 0x000000a300a37308 */ /* 0x000ff00000000800 */
[----:B------:R-:W5:Y:S08]  /*35b0*/  MUFU.EX2 R176, R176 ;  /* 0x000000b000b07308 */ /* 0x000f700000000800 */
[----:B------:R-:W-:Y:S08]  /*35c0*/  MUFU.EX2 R167, R167 ;  /* 0x000000a700a77308 */ /* 0x000ff00000000800 */
[----:B------:R-:W1:Y:S08]  /*35d0*/  MUFU.EX2 R170, R170 ;  /* 0x000000aa00aa7308 */ /* 0x000e700000000800 */
[----:B------:R-:W-:Y:S08]  /*35e0*/  MUFU.EX2 R173, R173 ;  /* 0x000000ad00ad7308 */ /* 0x000ff00000000800 */
[----:B------:R-:W1:Y:S08]  /*35f0*/  MUFU.EX2 R174, R174 ;  /* 0x000000ae00ae7308 */ /* 0x000e700000000800 */
[----:B------:R-:W-:Y:S08]  /*3600*/  MUFU.EX2 R177, R177 ;  /* 0x000000b100b17308 */ /* 0x000ff00000000800 */
[----:B------:R-:W-:Y:S08]  /*3610*/  MUFU.EX2 R216, R216 ;  /* 0x000000d800d87308 */ /* 0x000ff00000000800 */
[----:B------:R-:W-:Y:S08]  /*3620*/  MUFU.EX2 R171, R171 ;  /* 0x000000ab00ab7308 */ /* 0x000ff00000000800 */
[----:B------:R-:W1:Y:S08]  /*3630*/  MUFU.EX2 R224, R224 ;  /* 0x000000e000e07308 */ /* 0x000e700000000800 */
        /* <DEDUP_REMOVED lines=14> */
[----:B------:R-:W-:Y:S01]  /*3720*/  MUFU.EX2 R190, R190 ;  /* 0x000000be00be7308 */ /* 0x000fe20000000800 */
[----:B------:R-:W-:-:S02]  /*3730*/  WARPGROUP.DEPBAR.LE gsb0, 0x0 ;  /* 0x00008000000079c5 */ /* 0x000fc40000010000 */
[C---:B----4-:R-:W-:Y:S01]  /*3740*/  F2FP.BF16.F32.PACK_AB R152, R161.reuse, R159 ;  /* 0x0000009fa198723e */ /* 0x050fe200000010ff */
[----:B------:R-:W-:Y:S01]  /*3750*/  FADD.FTZ R161, R161, R194 ;  /* 0x000000c2a1a17221 */ /* 0x000fe20000010000 */
[----:B0-----:R-:W-:Y:S01]  /*3760*/  F2FP.BF16.F32.PACK_AB R153, R160, R157 ;  /* 0x0000009da099723e */ /* 0x001fe200000010ff */
[----:B------:R-:W-:Y:S01]  /*3770*/  FADD.FTZ R157, R157, R198 ;  /* 0x000000c69d9d7221 */ /* 0x000fe20000010000 */
[----:B------:R-:W-:Y:S01]  /*3780*/  F2FP.BF16.F32.PACK_AB R154, R168, R164 ;  /* 0x000000a4a89a723e */ /* 0x000fe200000010ff */
[----:B------:R-:W0:Y:S01]  /*3790*/  MUFU.EX2 R191, R191 ;  /* 0x000000bf00bf7308 */ /* 0x000e220000000800 */
[----:B--2---:R-:W-:Y:S01]  /*37a0*/  F2FP.BF16.F32.PACK_AB R155, R166, R162 ;  /* 0x000000a2a69b723e */ /* 0x004fe200000010ff */
        /* <DEDUP_REMOVED lines=9> */
[----:B------:R-:W-:-:S03]  /*3840*/  UMOV UR11, 0x40000040 ;  /* 0x40000040000b7882 */ /* 0x000fc60000000000 */
[----:B------:R-:W2:Y:S01]  /*3850*/  MUFU.EX2 R207, R207 ;  /* 0x000000cf00cf7308 */ /* 0x000ea20000000800 */
[----:B------:R-:W-:Y:S02]  /*3860*/  WARPGROUP.DEPBAR.LE gsb0, 0x0 ;  /* 0x00008000000079c5 */ /* 0x000fe40000010000 */
[----:B---3--:R-:W-:Y:S01]  /*3870*/  F2FP.BF16.F32.PACK_AB R152, R214, R165 ;  /* 0x000000a5d698723e */ /* 0x008fe200000010ff */
[----:B------:R-:W-:Y:S01]  /*3880*/  FADD.FTZ R165, R165, R168 ;  /* 0x000000a8a5a57221 */ /* 0x000fe20000010000 */
[----:B-----5:R-:W-:Y:S01]  /*3890*/  F2FP.BF16.F32.PACK_AB R153, R176, R163 ;  /* 0x000000a3b099723e */ /* 0x020fe200000010ff */
[----:B------:R-:W-:Y:S01]  /*38a0*/  FADD.FTZ R163, R163, R166 ;  /* 0x000000a6a3a37221 */ /* 0x000fe20000010000 */
[----:B------:R-:W-:Y:S01]  /*38b0*/  F2FP.BF16.F32.PACK_AB R154, R172, R169 ;  /* 0x000000a9ac9a723e */ /* 0x000fe200000010ff */
[----:B------:R-:W-:Y:S01]  /*38c0*/  FADD.FTZ R214, R214, R165 ;  /* 0x000000a5d6d67221 */ /* 0x000fe20000010000 */
[----:B-1----:R-:W-:Y:S01]  /*38d0*/  F2FP.BF16.F32.PACK_AB R155, R170, R167 ;  /* 0x000000a7aa9b723e */ /* 0x002fe200000010ff */
        /* <DEDUP_REMOVED lines=46> */
[----:B0-----:R-:W-:Y:S01]  /*3bc0*/  F2FP.BF16.F32.PACK_AB R153, R191, R190 ;  /* 0x000000bebf99723e */ /* 0x001fe200000010ff */
[----:B------:R-:W-:Y:S01]  /*3bd0*/  FADD.FTZ R190, R190, R185 ;  /* 0x000000b9bebe7221 */ /* 0x000fe20000010000 */
[----:B------:R-:W-:Y:S01]  /*3be0*/  F2FP.BF16.F32.PACK_AB R154, R189, R186 ;  /* 0x000000babd9a723e */ /* 0x000fe200000010ff */
[----:B------:R-:W-:Y:S01]  /*3bf0*/  FADD.FTZ R187, R187, R180 ;  /* 0x000000b4bbbb7221 */ /* 0x000fe20000010000 */
[----:B--2---:R-:W-:Y:S01]  /*3c00*/  F2FP.BF16.F32.PACK_AB R155, R207, R206 ;  /* 0x000000cecf9b723e */ /* 0x004fe200000010ff */
[----:B------:R-:W-:-:S02]  /*3c10*/  FADD.FTZ R191, R191, R190 ;  /* 0x000000bebfbf7221 */ /* 0x000fc40000010000 */
[----:B------:R-:W-:Y:S01]  /*3c20*/  FADD.FTZ R186, R186, R187 ;  /* 0x000000bbbaba7221 */ /* 0x000fe20000010000 */
[----:B------:R-:W-:Y:S01]  /*3c30*/  WARPGROUP.ARRIVE ;  /* 0x00000000000079c5 */ /* 0x000fe20000000000 */
[----:B------:R-:W-:-:S04]  /*3c40*/  FADD.FTZ R206, R206, R191 ;  /* 0x000000bfcece7221 */ /* 0x000fc80000010000 */
[----:B------:R-:W-:-:S08]  /*3c50*/  FADD.FTZ R207, R207, R206 ;  /* 0x000000cecfcf7221 */ /* 0x000fd00000010000 */
[----:B------:R-:W-:Y:S03]  /*3c60*/  HGMMA.64x256x16.F32.BF16 R24, R152, gdesc[UR8].tnspB, R24, gsb0 ;  /* 0x43e0000898187df0 */ /* 0x000fe60008001818 */
[----:B------:R-:W-:Y:S02]  /*3c70*/  WARPGROUP.DEPBAR.LE gsb0, 0x0 ;  /* 0x00008000000079c5 */ /* 0x000fe40000010000 */
[----:B------:R0:W-:Y:S02]  /*3c80*/  @!P1 SYNCS.ARRIVE.TRANS64.RED.A1T0 RZ, [R3+URZ], RZ ;  /* 0x000000ff03ff99a7 */ /* 0x0001e4000810043f */
[----:B0-----:R-:W-:Y:S01]  /*3c90*/  FADD.FTZ R3, R189, R186 ;  /* 0x000000babd037221 */ /* 0x001fe20000010000 */
[----:B------:R-:W-:Y:S06]  /*3ca0*/  @!P2 BRA `(.L_x_781) ;  /* 0x0000002000cca947 */ /* 0x000fec0003800000 */
[----:B------:R-:W-:Y:S01]  /*3cb0*/  IMAD.MOV.U32 R213, RZ, RZ, R156 ;  /* 0x000000ffffd57224 */ /* 0x000fe200078e009c */
[----:B------:R-:W-:Y:S01]  /*3cc0*/  UIADD3 UR4, UR53, -0x2, URZ ;  /* 0xfffffffe35047890 */ /* 0x000fe2000fffe03f */
[----:B------:R-:W-:-:S11]  /*3cd0*/  IMAD.MOV.U32 R209, RZ, RZ, R0 ;  /* 0x000000ffffd17224 */ /* 0x000fd600078e0000 */
.L_x_790:
        /* <DEDUP_REMOVED lines=10> */
.L_x_782:
[----:B------:R-:W0:Y:S01]  /*3d80*/  S2UR UR6, SR_CgaCtaId ;  /* 0x00000000000679c3 */ /* 0x000e220000008800 */
[----:B------:R-:W-:Y:S01]  /*3d90*/  UMOV UR5, 0x400 ;  /* 0x0000040000057882 */ /* 0x000fe20000000000 */
[----:B------:R-:W-:-:S05]  /*3da0*/  IMAD.U32 R0, RZ, RZ, UR37 ;  /* 0x00000025ff007e24 */ /* 0x000fca000f8e00ff */
[----:B------:R-:W-:Y:S01]  /*3db0*/  SHF.L.U32 R0, R0, 0x1f, RZ ;  /* 0x0000001f00007819 */ /* 0x000fe200000006ff */
[----:B0-----:R-:W-:-:S04]  /*3dc0*/  ULEA UR5, UR6, UR5, 0x18 ;  /* 0x0000000506057291 */ /* 0x001fc8000f8ec03f */
[----:B------:R-:W-:-:S09]  /*3dd0*/  ULEA UR5, UR36, UR5, 0x3 ;  /* 0x0000000524057291 */ /* 0x000fd2000f8e183f */
[----:B------:R0:W1:Y:S01]  /*3de0*/  SYNCS.PHASECHK.TRANS64.TRYWAIT P3, [UR5+0x32430], R0 ;  /* 0x03243000ff0075a7 */ /* 0x0000620008060145 */
[----:B------:R-:W-:Y:S05]  /*3df0*/  @!P0 BRA `(.L_x_783) ;  /* 0x0000000000048947 */ /* 0x000fea0003800000 */
[----:B------:R-:W-:Y:S01]  /*3e00*/  BPT.TRAP 0x1 ;  /* 0x000000040000795c */ /* 0x000fe20000300000 */
.L_x_783:
[----:B-1----:R-:W-:Y:S05]  /*3e10*/  @P3 BRA `(.L_x_784) ;  /* 0x0000000000083947 */ /* 0x002fea0003800000 */
[----:B------:R-:W1:Y:S02]  /*3e20*/  SYNCS.PHASECHK.TRANS64.TRYWAIT P3, [UR5+0x32430], R0 ;  /* 0x03243000ff0075a7 */ /* 0x000e640008060145 */
[----:B-1----:R-:W-:Y:S05]  /*3e30*/  @!P3 BRA `(.L_x_785) ;  /* 0x000000a0005cb947 */ /* 0x002fea0003800000 */
.L_x_784:
[----:B------:R-:W-:Y:S01]  /*3e40*/  R2UR UR52, R20 ;  /* 0x00000000143472ca */ /* 0x000fe200000e0000 */
[----:B------:R-:W-:Y:S01]  /*3e50*/  UIMAD UR6, UR36, 0x300, UR39 ;  /* 0x00000300240678a4 */ /* 0x000fe2000f8e0227 */
[----:B------:R-:W-:Y:S01]  /*3e60*/  R2UR UR53, R21 ;  /* 0x00000000153572ca */ /* 0x000fe200000e0000 */
[----:B-1----:R-:W-:Y:S01]  /*3e70*/  WARPGROUP.ARRIVE ;  /* 0x00000000000079c5 */ /* 0x002fe20000000000 */
[----:B------:R-:W-:-:S04]  /*3e80*/  UMOV UR55, 0x40000040 ;  /* 0x4000004000377882 */ /* 0x000fc80000000000 */
[----:B------:R-:W-:-:S07]  /*3e90*/  UMOV UR54, UR6 ;  /* 0x0000000600367c82 */ /* 0x000fce0008000000 */
[----:B------:R-:W-:Y:S01]  /*3ea0*/  HGMMA.64x96x16.F32.BF16 R152, gdesc[UR52], RZ, !UPT, gsb0 ;  /* 0x01600000349879f0 */ /* 0x000fe2000c0018ff */
[----:B------:R-:W-:Y:S01]  /*3eb0*/  R2UR UR52, R18 ;  /* 0x00000000123472ca */ /* 0x000fe200000e0000 */
[----:B------:R-:W-:Y:S01]  /*3ec0*/  UIADD3 UR54, UR6, 0x2, URZ ;  /* 0x0000000206367890 */ /* 0x000fe2000fffe03f */
[----:B------:R-:W-:Y:S01]  /*3ed0*/  R2UR UR53, R19 ;  /* 0x00000000133572ca */ /* 0x000fe200000e0000 */
[----:B------:R-:W-:Y:S01]  /*3ee0*/  UMOV UR55, 0x40000040 ;  /* 0x4000004000377882 */ /* 0x000fe20000000000 */
[----:B------:R-:W-:Y:S02]  /*3ef0*/  WARPGROUP.DEPBAR.LE gsb0, 0x0 ;  /* 0x00008000000079c5 */ /* 0x000fe40000010000 */
[----:B------:R-:W-:-:S09]  /*3f00*/  WARPGROUP.ARRIVE ;  /* 0x00000000000079c5 */ /* 0x000fd20000000000 */
[----:B------:R-:W-:Y:S01]  /*3f10*/  HGMMA.64x96x16.F32.BF16 R152, gdesc[UR52], R152, gsb0 ;  /* 0x01600000349879f0 */ /* 0x000fe20008001898 */
        /* <DEDUP_REMOVED lines=13> */
[----:B------:R-:W-:Y:S03]  /*3ff0*/  HGMMA.64x96x16.F32.BF16 R152, gdesc[UR52], R152, gsb0 ;  /* 0x01600000349879f0 */ /* 0x000fe60008001898 */
[----:B------:R-:W-:Y:S02]  /*4000*/  WARPGROUP.DEPBAR.LE gsb0, 0x0 ;  /* 0x00008000000079c5 */ /* 0x000fe40000010000 */
[----:B------:R-:W-:Y:S05]  /*4010*/  @!P0 BRA `(.L_x_786) ;  /* 0x0000000000048947 */ /* 0x000fea0003800000 */
[----:B------:R-:W-:Y:S01]  /*4020*/  BPT.TRAP 0x1 ;  /* 0x000000040000795c */ /* 0x000fe20000300000 */
.L_x_786:
[----:B------:R1:W2:Y:S01]  /*4030*/  SYNCS.PHASECHK.TRANS64.TRYWAIT P3, [UR5+0x32450], R0 ;  /* 0x03245000ff0075a7 */ /* 0x0002a20008060145 */
[----:B------:R-:W-:Y:S05]  /*4040*/  @!P0 BRA `(.L_x_787) ;  /* 0x0000000000048947 */ /* 0x000fea0003800000 */
[----:B------:R-:W-:Y:S01]  /*4050*/  BPT.TRAP 0x1 ;  /* 0x000000040000795c */ /* 0x000fe20000300000 */
.L_x_787:
[----:B--2---:R-:W-:Y:S05]  /*4060*/  @P3 BRA `(.L_x_788) ;  /* 0x0000000000083947 */ /* 0x004fea0003800000 */
[----:B------:R-:W2:Y:S02]  /*4070*/  SYNCS.PHASECHK.TRANS64.TRYWAIT P3, [UR5+0x32450], R0 ;  /* 0x03245000ff0075a7 */ /* 0x000ea40008060145 */
[----:B--2---:R-:W-:Y:S05]  /*4080*/  @!P3 BRA `(.L_x_789) ;  /* 0x0000009c00e0b947 */ /* 0x004fea0003800000 */
.L_x_788:
[----:B------:R-:W-:Y:S01]  /*4090*/  R2UR UR52, R4 ;  /* 0x00000000043472ca */ /* 0x000fe200000e0000 */
[----:B------:R-:W-:Y:S01]  /*40a0*/  UIMAD UR6, UR36, 0xc00, UR38 ;  /* 0x00000c00240678a4 */ /* 0x000fe2000f8e0226 */
[----:B------:R-:W-:Y:S01]  /*40b0*/  R2UR UR53, R5 ;  /* 0x00000000053572ca */ /* 0x000fe200000e0000 */
[----:B------:R-:W-:Y:S01]  /*40c0*/  WARPGROUP.ARRIVE ;  /* 0x00000000000079c5 */ /* 0x000fe20000000000 */
[----:B------:R-:W-:Y:S01]  /*40d0*/  UMOV UR55, 0x40000040 ;  /* 0x4000004000377882 */ /* 0x000fe20000000000 */
[----:B------:R-:W-:-:S04]  /*40e0*/  UIADD3 UR10, UR6, 0x302, URZ ;  /* 0x00000302060a7890 */ /* 0x000fc8000fffe03f */
[----:B------:R-:W3:Y:S01]  /*40f0*/  S2R R216, SR_TID.X ;  /* 0x0000000000d87919 */ /* 0x000ee20000002100 */
[----:B------:R-:W-:Y:S01]  /*4100*/  UMOV UR11, 0x40000040 ;  /* 0x40000040000b7882 */ /* 0x000fe20000000000 */
[----:B------:R-:W-:Y:S01]  /*4110*/  UMOV UR54, UR6 ;  /* 0x0000000600367c82 */ /* 0x000fe20008000000 */
[----:B------:R-:W-:Y:S01]  /*4120*/  UIADD3 UR14, UR6, 0x304, URZ ;  /* 0x00000304060e7890 */ /* 0x000fe2000fffe03f */
[----:B------:R-:W-:Y:S01]  /*4130*/  UMOV UR15, 0x40000040 ;  /* 0x40000040000f7882 */ /* 0x000fe20000000000 */
[----:B------:R-:W-:Y:S01]  /*4140*/  UIADD3 UR18, UR6, 0x306, URZ ;  /* 0x0000030606127890 */ /* 0x000fe2000fffe03f */
[----:B------:R-:W-:Y:S01]  /*4150*/  UMOV UR19, 0x40000040 ;  /* 0x4000004000137882 */ /* 0x000fe20000000000 */
[----:B------:R-:W-:Y:S01]  /*4160*/  HGMMA.64x96x16.F32.BF16 R152, gdesc[UR52], R152, gsb0 ;  /* 0x01600000349879f0 */ /* 0x000fe20008001898 */
[----:B------:R-:W-:Y:S01]  /*4170*/  R2UR UR52, R6 ;  /* 0x00000000063472ca */ /* 0x000fe200000e0000 */
[----:B------:R-:W-:Y:S01]  /*4180*/  UIADD3 UR54, UR6, 0x2, URZ ;  /* 0x0000000206367890 */ /* 0x000fe2000fffe03f */
[----:B------:R-:W-:Y:S01]  /*4190*/  R2UR UR53, R7 ;  /* 0x00000000073572ca */ /* 0x000fe200000e0000 */
[----:B------:R-:W-:Y:S01]  /*41a0*/  UMOV UR55, 0x40000040 ;  /* 0x4000004000377882 */ /* 0x000fe20000000000 */
[----:B------:R-:W-:Y:S01]  /*41b0*/  UIADD3 UR22, UR6, 0x600, URZ ;  /* 0x0000060006167890 */ /* 0x000fe2000fffe03f */
        /* <DEDUP_REMOVED lines=12> */
[----:B---3--:R-:W-:Y:S01]  /*4280*/  SHF.R.U32.HI R224, RZ, 0x7, R216 ;  /* 0x00000007ffe07819 */ /* 0x008fe200000116d8 */
[----:B------:R-:W-:Y:S01]  /*4290*/  UMOV UR51, 0x40000040 ;  /* 0x4000004000337882 */ /* 0x000fe20000000000 */
[----:B------:R-:W-:-:S02]  /*42a0*/  WARPGROUP.DEPBAR.LE gsb0, 0x0 ;  /* 0x00008000000079c5 */ /* 0x000fc40000010000 */
[----:B------:R-:W-:-:S06]  /*42b0*/  WARPGROUP.ARRIVE ;  /* 0x00000000000079c5 */ /* 0x000fcc0000000000 */
        /* <DEDUP_REMOVED lines=22> */
[----:B------:R-:W-:Y:S01]  /*4420*/  UIADD3 UR54, UR6, 0x906, URZ ;  /* 0x0000090606367890 */ /* 0x000fe2000fffe03f */
[----:B------:R-:W-:Y:S01]  /*4430*/  UMOV UR52, UR56 ;  /* 0x0000003800347c82 */ /* 0x000fe20008000000 */
[----:B------:R-:W-:Y:S01]  /*4440*/  UMOV UR53, UR57 ;  /* 0x0000003900357c82 */ /* 0x000fe20008000000 */
[----:B------:R-:W-:Y:S01]  /*4450*/  UMOV UR55, 0x40000040 ;  /* 0x4000004000377882 */ /* 0x000fe20000000000 */
[----:B------:R-:W-:Y:S01]  /*4460*/  ULDC UR6, c[0x0][0xa80] ;  /* 0x0002a00000067ab9 */ /* 0x000fe20000000800 */
[----:B------:R-:W-:Y:S02]  /*4470*/  WARPGROUP.DEPBAR.LE gsb0, 0x0 ;  /* 0x00008000000079c5 */ /* 0x000fe40000010000 */
[----:B------:R-:W-:-:S06]  /*4480*/  WARPGROUP.ARRIVE ;  /* 0x00000000000079c5 */ /* 0x000fcc0000000000 */
[----:B------:R-:W-:Y:S01]  /*4490*/  HGMMA.64x96x16.F32.BF16 R152, gdesc[UR8], R152, gsb0 ;  /* 0x01600000089879f0 */ /* 0x000fe20008001898 */
[----:B------:R-:W-:Y:S02]  /*44a0*/  UMOV UR11, 0x40000040 ;  /* 0x40000040000b7882 */ /* 0x000fe40000000000 */
        /* <DEDUP_REMOVED lines=31> */
[----:B012---:R-:W-:-:S04]  /*46a0*/  FMNMX.FTZ R0, R152, R209, !PT ;  /* 0x000000d198007209 */ /* 0x007fc80007810000 */
        /* <DEDUP_REMOVED lines=42> */
[----:B------:R-:W0:Y:S01]  /*4950*/  SHFL.BFLY PT, R215, R206, 0x2, 0x1f ;  /* 0x0c401f00ced77f89 */ /* 0x000e2200000e0000 */
[----:B------:R-:W-:-:S04]  /*4960*/  FMNMX.FTZ R211, R191, R0, !PT ;  /* 0x00000000bfd37209 */ /* 0x000fc80007810000 */
[----:B------:R-:W-:-:S04]  /*4970*/  FMNMX.FTZ R0, R194, R211, !PT ;  /* 0x000000d3c2007209 */ /* 0x000fc80007810000 */
[----:B------:R-:W-:-:S04]  /*4980*/  FMNMX.FTZ R211, R195, R0, !PT ;  /* 0x00000000c3d37209 */ /* 0x000fc80007810000 */
[----:B------:R-:W-:-:S04]  /*4990*/  FMNMX.FTZ R0, R198, R211, !PT ;  /* 0x000000d3c6007209 */ /* 0x000fc80007810000 */
[----:B------:R-:W-:-:S05]  /*49a0*/  FMNMX.FTZ R208, R199, R0, !PT ;  /* 0x00000000c7d07209 */ /* 0x000fca0007810000 */
[----:B------:R-:W1:Y:S01]  /*49b0*/  SHFL.BFLY PT, R211, R208, 0x2, 0x1f ;  /* 0x0c401f00d0d37f89 */ /* 0x000e6200000e0000 */
[----:B0-----:R-:W-:-:S05]  /*49c0*/  FMNMX.FTZ R215, R206, R215, !PT ;  /* 0x000000d7ced77209 */ /* 0x001fca0007810000 */
[----:B------:R-:W0:Y:S01]  /*49d0*/  SHFL.BFLY PT, R0, R215, 0x1, 0x1f ;  /* 0x0c201f00d7007f89 */ /* 0x000e2200000e0000 */
[----:B-1----:R-:W-:-:S05]  /*49e0*/  FMNMX.FTZ R210, R208, R211, !PT ;  /* 0x000000d3d0d27209 */ /* 0x002fca0007810000 */
[----:B------:R-:W1:Y:S01]  /*49f0*/  SHFL.BFLY PT, R217, R210, 0x1, 0x1f ;  /* 0x0c201f00d2d97f89 */ /* 0x000e6200000e0000 */
[----:B0-----:R-:W-:-:S05]  /*4a00*/  FMNMX.FTZ R0, R215, R0, !PT ;  /* 0x00000000d7007209 */ /* 0x001fca0007810000 */
[C---:B------:R-:W-:Y:S01]  /*4a10*/  FMUL.FTZ R211, R0.reuse, UR6 ;  /* 0x0000000600d37c20 */ /* 0x040fe20008410000 */
[----:B------:R-:W-:-:S03]  /*4a20*/  FADD.FTZ R206, -R0, R209 ;  /* 0x000000d100ce7221 */ /* 0x000fc60000010100 */
[--C-:B------:R-:W-:Y:S01]  /*4a30*/  FFMA.FTZ R209, R153, UR6, -R211.reuse ;  /* 0x0000000699d17c23 */ /* 0x100fe200080108d3 */
[--C-:B------:R-:W-:Y:S01]  /*4a40*/  FFMA.FTZ R153, R156, UR6, -R211.reuse ;  /* 0x000000069c997c23 */ /* 0x100fe200080108d3 */
[--C-:B------:R-:W-:Y:S01]  /*4a50*/  FFMA.FTZ R214, R152, UR6, -R211.reuse ;  /* 0x0000000698d67c23 */ /* 0x100fe200080108d3 */
[----:B------:R-:W-:Y:S01]  /*4a60*/  FMUL.FTZ R206, R206, UR6 ;  /* 0x00000006cece7c20 */ /* 0x000fe20008410000 */
        /* <DEDUP_REMOVED lines=9> */
[----:B-1----:R-:W-:Y:S01]  /*4b00*/  FMNMX.FTZ R156, R210, R217, !PT ;  /* 0x000000d9d29c7209 */ /* 0x002fe20007810000 */
[----:B------:R-:W1:Y:S01]  /*4b10*/  MUFU.EX2 R206, R206 ;  /* 0x000000ce00ce7308 */ /* 0x000e620000000800 */
[----:B0-----:R-:W-:Y:S01]  /*4b20*/  IMAD.U32 R214, RZ, RZ, UR5 ;  /* 0x00000005ffd67e24 */ /* 0x001fe2000f8e00ff */
[----:B------:R-:W-:Y:S01]  /*4b30*/  UIMAD UR5, UR36, 0xc00, UR7 ;  /* 0x00000c00240578a4 */ /* 0x000fe2000f8e0207 */
[----:B------:R-:W-:Y:S01]  /*4b40*/  FFMA.FTZ R173, R173, UR6, -R211 ;  /* 0x00000006adad7c23 */ /* 0x000fe200080108d3 */
[C---:B------:R-:W-:Y:S01]  /*4b50*/  FADD.FTZ R152, -R156.reuse, R213 ;  /* 0x000000d59c987221 */ /* 0x040fe20000010100 */
[----:B------:R-:W-:Y:S01]  /*4b60*/  FMUL.FTZ R217, R156, UR6 ;  /* 0x000000069cd97c20 */ /* 0x000fe20008410000 */
[--C-:B------:R-:W-:Y:S01]  /*4b70*/  FFMA.FTZ R176, R176, UR6, -R211.reuse ;  /* 0x00000006b0b07c23 */ /* 0x100fe200080108d3 */
[----:B------:R-:W-:Y:S01]  /*4b80*/  FFMA.FTZ R177, R177, UR6, -R211 ;  /* 0x00000006b1b17c23 */ /* 0x000fe200080108d3 */
[----:B------:R-:W-:Y:S01]  /*4b90*/  FMUL.FTZ R212, R152, UR6 ;  /* 0x0000000698d47c20 */ /* 0x000fe20008410000 */
[----:B------:R-:W-:-:S02]  /*4ba0*/  @!P1 VIADD R152, R214, 0x32440 ;  /* 0x00032440d6989836 */ /* 0x000fc40000000000 */
[--C-:B------:R-:W-:Y:S01]  /*4bb0*/  FFMA.FTZ R216, R158, UR6, -R217.reuse ;  /* 0x000000069ed87c23 */ /* 0x100fe200080108d9 */
[----:B------:R-:W-:Y:S01]  /*4bc0*/  IADD3 R158, -R224, 0xb, RZ ;  /* 0x0000000be09e7810 */ /* 0x000fe20007ffe1ff */
[----:B------:R0:W-:Y:S01]  /*4bd0*/  MUFU.EX2 R210, R153 ;  /* 0x0000009900d27308 */ /* 0x0001e20000000800 */
[--C-:B------:R-:W-:Y:S01]  /*4be0*/  FFMA.FTZ R213, R154, UR6, -R217.reuse ;  /* 0x000000069ad57c23 */ /* 0x100fe200080108d9 */
[----:B------:R-:W-:Y:S01]  /*4bf0*/  @!P1 PRMT R152, RZ, 0x654, R152 ;  /* 0x00000654ff989816 */ /* 0x000fe20000000098 */
[--C-:B------:R-:W-:Y:S01]  /*4c00*/  FFMA.FTZ R215, R155, UR6, -R217.reuse ;  /* 0x000000069bd77c23 */ /* 0x100fe200080108d9 */
[--C-:B------:R-:W-:Y:S01]  /*4c10*/  FFMA.FTZ R159, R159, UR6, -R217.reuse ;  /* 0x000000069f9f7c23 */ /* 0x100fe200080108d9 */
[----:B------:R2:W-:Y:S06]  /*4c20*/  BAR.ARV R158, 0x100 ;  /* 0x0004009e0000751d */ /* 0x0005ec0000002000 */
[----:B0-----:R-:W-:Y:S01]  /*4c30*/  VIADD R153, R224, 0x8 ;  /* 0x00000008e0997836 */ /* 0x001fe20000000000 */
[----:B------:R0:W-:Y:S01]  /*4c40*/  @!P1 SYNCS.ARRIVE.TRANS64.RED.A1T0 RZ, [R152+URZ], RZ ;  /* 0x000000ff98ff99a7 */ /* 0x0001e2000810043f */
[----:B------:R-:W3:Y:S01]  /*4c50*/  MUFU.EX2 R212, R212 ;  /* 0x000000d400d47308 */ /* 0x000ee20000000800 */
[-C--:B-1----:R-:W-:Y:S01]  /*4c60*/  FMUL.FTZ R24, R24, R206.reuse ;  /* 0x000000ce18187220 */ /* 0x082fe20000410000 */
[-C--:B------:R-:W-:Y:S01]  /*4c70*/  FMUL.FTZ R25, R25, R206.reuse ;  /* 0x000000ce19197220 */ /* 0x080fe20000410000 */
[-C--:B------:R-:W-:Y:S01]  /*4c80*/  FMUL.FTZ R28, R28, R206.reuse ;  /* 0x000000ce1c1c7220 */ /* 0x080fe20000410000 */
[-C--:B------:R-:W-:Y:S01]  /*4c90*/  FMUL.FTZ R29, R29, R206.reuse ;  /* 0x000000ce1d1d7220 */ /* 0x080fe20000410000 */
[-C--:B------:R-:W-:Y:S01]  /*4ca0*/  FMUL.FTZ R32, R32, R206.reuse ;  /* 0x000000ce20207220 */ /* 0x080fe20000410000 */
[-C--:B------:R-:W-:Y:S01]  /*4cb0*/  FMUL.FTZ R33, R33, R206.reuse ;  /* 0x000000ce21217220 */ /* 0x080fe20000410000 */
[-C--:B------:R-:W-:Y:S01]  /*4cc0*/  FMUL.FTZ R36, R36, R206.reuse ;  /* 0x000000ce24247220 */ /* 0x080fe20000410000 */
[----:B------:R-:W0:Y:S01]  /*4cd0*/  MUFU.EX2 R209, R209 ;  /* 0x000000d100d17308 */ /* 0x000e220000000800 */
[-C--:B------:R-:W-:Y:S01]  /*4ce0*/  FMUL.FTZ R37, R37, R206.reuse ;  /* 0x000000ce25257220 */ /* 0x080fe20000410000 */
        /* <DEDUP_REMOVED lines=22> */
[----:B------:R-:W4:Y:S01]  /*4e50*/  MUFU.EX2 R215, R215 ;  /* 0x000000d700d77308 */ /* 0x000f220000000800 */
[----:B------:R4:W-:Y:S01]  /*4e60*/  BAR.SYNC.DEFER_BLOCKING R153, 0x100 ;  /* 0x000400990000751d */ /* 0x0009e20000010000 */
        /* <DEDUP_REMOVED lines=38> */
[-C--:B---3--:R-:W-:Y:S01]  /*50d0*/  FMUL.FTZ R26, R26, R212.reuse ;  /* 0x000000d41a1a7220 */ /* 0x088fe20000410000 */
        /* <DEDUP_REMOVED lines=63> */
[----:B0-----:R-:W-:Y:S01]  /*54d0*/  F2FP.BF16.F32.PACK_AB R152, R209, R208 ;  /* 0x000000d0d198723e */ /* 0x001fe200000010ff */
[----:B------:R-:W-:Y:S01]  /*54e0*/  UMOV UR10, UR5 ;  /* 0x00000005000a7c82 */ /* 0x000fe20008000000 */
[----:B-1----:R-:W-:Y:S01]  /*54f0*/  F2FP.BF16.F32.PACK_AB R154, R157, R210 ;  /* 0x000000d29d9a723e */ /* 0x002fe200000010ff */
[--C-:B------:R-:W-:Y:S01]  /*5500*/  FFMA.FTZ R162, R162, UR6, -R217.reuse ;  /* 0x00000006a2a27c23 */ /* 0x100fe200080108d9 */
[----:B----4-:R-:W-:Y:S01]  /*5510*/  F2FP.BF16.F32.PACK_AB R153, R215, R213 ;  /* 0x000000d5d799723e */ /* 0x010fe200000010ff */
[--C-:B------:R-:W-:Y:S01]  /*5520*/  FFMA.FTZ R163, R163, UR6, -R217.reuse ;  /* 0x00000006a3a37c23 */ /* 0x100fe200080108d9 */
[----:B-----5:R-:W-:Y:S01]  /*5530*/  F2FP.BF16.F32.PACK_AB R155, R159, R216 ;  /* 0x000000d89f9b723e */ /* 0x020fe200000010ff */
[--C-:B------:R-:W-:Y:S01]  /*5540*/  FFMA.FTZ R166, R166, UR6, -R217.reuse ;  /* 0x00000006a6a67c23 */ /* 0x100fe200080108d9 */
[--C-:B------:R-:W-:Y:S01]  /*5550*/  FFMA.FTZ R167, R167, UR6, -R217.reuse ;  /* 0x00000006a7a77c23 */ /* 0x100fe200080108d9 */
[----:B------:R-:W-:Y:S01]  /*5560*/  MUFU.EX2 R160, R160 ;  /* 0x000000a000a07308 */ /* 0x000fe20000000800 */
[----:B------:R-:W-:Y:S01]  /*5570*/  WARPGROUP.ARRIVE ;  /* 0x00000000000079c5 */ /* 0x000fe20000000000 */
[--C-:B------:R-:W-:Y:S01]  /*5580*/  FFMA.FTZ R170, R170, UR6, -R217.reuse ;  /* 0x00000006aaaa7c23 */ /* 0x100fe200080108d9 */
[--C-:B------:R-:W-:Y:S01]  /*5590*/  FFMA.FTZ R171, R171, UR6, -R217.reuse ;  /* 0x00000006abab7c23 */ /* 0x100fe200080108d9 */
[--C-:B------:R-:W-:Y:S01]  /*55a0*/  FFMA.FTZ R174, R174, UR6, -R217.reuse ;  /* 0x00000006aeae7c23 */ /* 0x100fe200080108d9 */
[----:B------:R-:W-:Y:S01]  /*55b0*/  FFMA.FTZ R175, R175, UR6, -R217 ;  /* 0x00000006afaf7c23 */ /* 0x000fe200080108d9 */
[--C-:B------:R-:W-:Y:S01]  /*55c0*/  FFMA.FTZ R180, R180, UR6, -R211.reuse ;  /* 0x00000006b4b47c23 */ /* 0x100fe200080108d3 */
[----:B------:R-:W-:Y:S01]  /*55d0*/  HGMMA.64x256x16.F32.BF16 R24, R152, gdesc[UR8].tnspB, R24, gsb0 ;  /* 0x43e0000898187df0 */ /* 0x000fe20008001818 */
[----:B------:R-:W0:Y:S01]  /*55e0*/  MUFU.EX2 R161, R161 ;  /* 0x000000a100a17308 */ /* 0x000e220000000800 */
[----:B------:R-:W-:Y:S01]  /*55f0*/  UIADD3 UR10, UR5, 0x80, URZ ;  /* 0x00000080050a7890 */ /* 0x000fe2000fffe03f */
[----:B------:R-:W-:Y:S01]  /*5600*/  FFMA.FTZ R181, R181, UR6, -R211 ;  /* 0x00000006b5b57c23 */ /* 0x000fe200080108d3 */
[----:B------:R-:W-:Y:S01]  /*5610*/  UMOV UR11, 0x40000040 ;  /* 0x40000040000b7882 */ /* 0x000fe20000000000 */
[--C-:B------:R-:W-:Y:S01]  /*5620*/  FFMA.FTZ R178, R178, UR6, -R217.reuse ;  /* 0x00000006b2b27c23 */ /* 0x100fe200080108d9 */
[--C-:B------:R-:W-:Y:S01]  /*5630*/  FFMA.FTZ R179, R179, UR6, -R217.reuse ;  /* 0x00000006b3b37c23 */ /* 0x100fe200080108d9 */
[--C-:B------:R-:W-:Y:S01]  /*5640*/  FFMA.FTZ R182, R182, UR6, -R217.reuse ;  /* 0x00000006b6b67c23 */ /* 0x100fe200080108d9 */
[----:B------:R-:W-:Y:S01]  /*5650*/  FFMA.FTZ R183, R183, UR6, -R217 ;  /* 0x00000006b7b77c23 */ /* 0x000fe200080108d9 */
[----:B------:R-:W-:Y:S01]  /*5660*/  MUFU.EX2 R164, R164 ;  /* 0x000000a400a47308 */ /* 0x000fe20000000800 */
[--C-:B------:R-:W-:Y:S01]  /*5670*/  FFMA.FTZ R184, R184, UR6, -R211.reuse ;  /* 0x00000006b8b87c23 */ /* 0x100fe200080108d3 */
[--C-:B------:R-:W-:Y:S01]  /*5680*/  FFMA.FTZ R185, R185, UR6, -R211.reuse ;  /* 0x00000006b9b97c23 */ /* 0x100fe200080108d3 */
[--C-:B------:R-:W-:Y:S01]  /*5690*/  FFMA.FTZ R188, R188, UR6, -R211.reuse ;  /* 0x00000006bcbc7c23 */ /* 0x100fe200080108d3 */
[----:B------:R-:W-:Y:S01]  /*56a0*/  FFMA.FTZ R189, R189, UR6, -R211 ;  /* 0x00000006bdbd7c23 */ /* 0x000fe200080108d3 */
[--C-:B------:R-:W-:Y:S01]  /*56b0*/  FFMA.FTZ R186, R186, UR6, -R217.reuse ;  /* 0x00000006baba7c23 */ /* 0x100fe200080108d9 */
[--C-:B------:R-:W-:Y:S01]  /*56c0*/  FFMA.FTZ R187, R187, UR6, -R217.reuse ;  /* 0x00000006bbbb7c23 */ /* 0x100fe200080108d9 */
[--C-:B------:R-:W-:Y:S01]  /*56d0*/  FFMA.FTZ R190, R190, UR6, -R217.reuse ;  /* 0x00000006bebe7c23 */ /* 0x100fe200080108d9 */
[----:B------:R-:W1:Y:S01]  /*56e0*/  MUFU.EX2 R165, R165 ;  /* 0x000000a500a57308 */ /* 0x000e620000000800 */
        /* <DEDUP_REMOVED lines=10> */
[----:B------:R-:W-:Y:S01]  /*5790*/  FFMA.FTZ R206, R206, R3, R208 ;  /* 0x00000003cece7223 */ /* 0x000fe200000100d0 */
[----:B------:R-:W-:Y:S01]  /*57a0*/  FFMA.FTZ R212, R212, R207, R213 ;  /* 0x000000cfd4d47223 */ /* 0x000fe200000100d5 */
[----:B------:R-:W-:-:S02]  /*57b0*/  @!P1 VIADD R214, R214, 0x32460 ;  /* 0x00032460d6d69836 */ /* 0x000fc40000000000 */
[----:B------:R-:W-:Y:S01]  /*57c0*/  FADD.FTZ R209, R209, R206 ;  /* 0x000000ced1d17221 */ /* 0x000fe20000010000 */
[----:B------:R-:W3:Y:S01]  /*57d0*/  MUFU.EX2 R163, R163 ;  /* 0x000000a300a37308 */ /* 0x000ee20000000800 */
[----:B------:R-:W-:Y:S01]  /*57e0*/  FADD.FTZ R215, R215, R212 ;  /* 0x000000d4d7d77221 */ /* 0x000fe20000010000 */
[----:B------:R-:W-:Y:S01]  /*57f0*/  @!P1 PRMT R214, RZ, 0x654, R214 ;  /* 0x00000654ffd69816 */ /* 0x000fe200000000d6 */
[----:B------:R-:W-:Y:S01]  /*5800*/  FADD.FTZ R210, R210, R209 ;  /* 0x000000d1d2d27221 */ /* 0x000fe20000010000 */
[----:B------:R-:W-:Y:S02]  /*5810*/  IMAD.MOV.U32 R213, RZ, RZ, R156 ;  /* 0x000000ffffd57224 */ /* 0x000fe400078e009c */
[----:B------:R-:W-:Y:S01]  /*5820*/  FADD.FTZ R216, R216, R215 ;  /* 0x000000d7d8d87221 */ /* 0x000fe20000010000 */
[----:B------:R-:W-:Y:S02]  /*5830*/  IMAD.MOV.U32 R209, RZ, RZ, R0 ;  /* 0x000000ffffd17224 */ /* 0x000fe400078e0000 */
[----:B------:R-:W-:Y:S01]  /*5840*/  FADD.FTZ R157, R157, R210 ;  /* 0x000000d29d9d7221 */ /* 0x000fe20000010000 */
[----:B------:R-:W-:Y:S01]  /*5850*/  MUFU.EX2 R166, R166 ;  /* 0x000000a600a67308 */ /* 0x000fe20000000800 */
[----:B------:R-:W-:-:S07]  /*5860*/  FADD.FTZ R159, R159, R216 ;  /* 0x000000d89f9f7221 */ /* 0x000fce0000010000 */
[----:B------:R-:W4:Y:S08]  /*5870*/  MUFU.EX2 R167, R167 ;  /* 0x000000a700a77308 */ /* 0x000f300000000800 */
[----:B------:R-:W-:Y:S08]  /*5880*/  MUFU.EX2 R168, R168 ;  /* 0x000000a800a87308 */ /* 0x000ff00000000800 */
[----:B------:R-:W5:Y:S08]  /*5890*/  MUFU.EX2 R169, R169 ;  /* 0x000000a900a97308 */ /* 0x000f700000000800 */
[----:B------:R-:W-:Y:S08]  /*58a0*/  MUFU.EX2 R172, R172 ;  /* 0x000000ac00ac7308 */ /* 0x000ff00000000800 */
[----:B------:R-:W2:Y:S08]  /*58b0*/  MUFU.EX2 R173, R173 ;  /* 0x000000ad00ad7308 */ /* 0x000eb00000000800 */
        /* <DEDUP_REMOVED lines=22> */
[----:B------:R-:W-:Y:S01]  /*5a20*/  MUFU.EX2 R196, R196 ;  /* 0x000000c400c47308 */ /* 0x000fe20000000800 */
[----:B------:R-:W-:-:S02]  /*5a30*/  WARPGROUP.DEPBAR.LE gsb0, 0x0 ;  /* 0x00008000000079c5 */ /* 0x000fc40000010000 */
[----:B0-----:R-:W-:-:S05]  /*5a40*/  F2FP.BF16.F32.PACK_AB R152, R161, R160 ;  /* 0x000000a0a198723e */ /* 0x001fca00000010ff */
[----:B------:R-:W0:Y:S01]  /*5a50*/  MUFU.EX2 R197, R197 ;  /* 0x000000c500c57308 */ /* 0x000e220000000800 */
[----:B-1----:R-:W-:Y:S01]  /*5a60*/  F2FP.BF16.F32.PACK_AB R154, R165, R164 ;  /* 0x000000a4a59a723e */ /* 0x002fe200000010ff */
[----:B------:R-:W-:Y:S01]  /*5a70*/  FADD.FTZ R160, R160, R157 ;  /* 0x0000009da0a07221 */ /* 0x000fe20000010000 */
[----:B---3--:R-:W-:Y:S01]  /*5a80*/  F2FP.BF16.F32.PACK_AB R153, R163, R162 ;  /* 0x000000a2a399723e */ /* 0x008fe200000010ff */
[----:B------:R-:W-:Y:S01]  /*5a90*/  FADD.FTZ R162, R162, R159 ;  /* 0x0000009fa2a27221 */ /* 0x000fe20000010000 */
[----:B----4-:R-:W-:Y:S01]  /*5aa0*/  F2FP.BF16.F32.PACK_AB R155, R167, R166 ;  /* 0x000000a6a79b723e */ /* 0x010fe200000010ff */
[----:B------:R-:W-:Y:S02]  /*5ab0*/  FADD.FTZ R161, R161, R160 ;  /* 0x000000a0a1a17221 */ /* 0x000fe40000010000 */
[----:B------:R-:W-:Y:S01]  /*5ac0*/  MUFU.EX2 R194, R194 ;  /* 0x000000c200c27308 */ /* 0x000fe20000000800 */
[----:B------:R-:W-:Y:S01]  /*5ad0*/  WARPGROUP.ARRIVE ;  /* 0x00000000000079c5 */ /* 0x000fe20000000000 */
[----:B------:R-:W-:Y:S01]  /*5ae0*/  FADD.FTZ R163, R163, R162 ;  /* 0x000000a2a3a37221 */ /* 0x000fe20000010000 */
[----:B------:R-:W-:-:S03]  /*5af0*/  FADD.FTZ R164, R164, R161 ;  /* 0x000000a1a4a47221 */ /* 0x000fc60000010000 */
[----:B------:R-:W-:Y:S01]  /*5b00*/  FADD.FTZ R166, R166, R163 ;  /* 0x000000a3a6a67221 */ /* 0x000fe20000010000 */
[----:B------:R-:W-:Y:S01]  /*5b10*/  HGMMA.64x256x16.F32.BF16 R24, R152, gdesc[UR8].tnspB, R24, gsb0 ;  /* 0x43e0000898187df0 */ /* 0x000fe20008001818 */
[----:B------:R-:W-:Y:S01]  /*5b20*/  UIADD3 UR10, UR5, 0x100, URZ ;  /* 0x00000100050a7890 */ /* 0x000fe2000fffe03f */
[----:B------:R-:W1:Y:S01]  /*5b30*/  MUFU.EX2 R195, R195 ;  /* 0x000000c300c37308 */ /* 0x000e620000000800 */
[----:B------:R-:W-:Y:S01]  /*5b40*/  UMOV UR11, 0x40000040 ;  /* 0x40000040000b7882 */ /* 0x000fe20000000000 */
[----:B------:R-:W-:Y:S01]  /*5b50*/  FADD.FTZ R165, R165, R164 ;  /* 0x000000a4a5a57221 */ /* 0x000fe20000010000 */
[----:B------:R-:W-:-:S05]  /*5b60*/  FADD.FTZ R167, R167, R166 ;  /* 0x000000a6a7a77221 */ /* 0x000fca0000010000 */
[----:B------:R-:W-:Y:S08]  /*5b70*/  MUFU.EX2 R198, R198 ;  /* 0x000000c600c67308 */ /* 0x000ff00000000800 */
[----:B------:R-:W3:Y:S01]  /*5b80*/  MUFU.EX2 R199, R199 ;  /* 0x000000c700c77308 */ /* 0x000ee20000000800 */
[----:B------:R-:W-:Y:S02]  /*5b90*/  WARPGROUP.DEPBAR.LE gsb0, 0x0 ;  /* 0x00008000000079c5 */ /* 0x000fe40000010000 */
[----:B-----5:R-:W-:Y:S01]  /*5ba0*/  F2FP.BF16.F32.PACK_AB R152, R169, R168 ;  /* 0x000000a8a998723e */ /* 0x020fe200000010ff */
[----:B------:R-:W-:Y:S01]  /*5bb0*/  FADD.FTZ R168, R168, R165 ;  /* 0x000000a5a8a87221 */ /* 0x000fe20000010000 */
[----:B--2---:R-:W-:-:S02]  /*5bc0*/  F2FP.BF16.F32.PACK_AB R154, R173, R172 ;  /* 0x000000acad9a723e */ /* 0x004fc400000010ff */
[----:B------:R-:W-:Y:S01]  /*5bd0*/  F2FP.BF16.F32.PACK_AB R153, R171, R170 ;  /* 0x000000aaab99723e */ /* 0x000fe200000010ff */
[----:B------:R-:W-:Y:S01]  /*5be0*/  FADD.FTZ R170, R170, R167 ;  /* 0x000000a7aaaa7221 */ /* 0x000fe20000010000 */
[----:B------:R-:W-:Y:S01]  /*5bf0*/  F2FP.BF16.F32.PACK_AB R155, R175, R174 ;  /* 0x000000aeaf9b723e */ /* 0x000fe200000010ff */
[----:B------:R-:W-:Y:S02]  /*5c00*/  FADD.FTZ R169, R169, R168 ;  /* 0x000000a8a9a97221 */ /* 0x000fe40000010000 */
[----:B------:R-:W-:Y:S01]  /*5c10*/  FADD.FTZ R171, R171, R170 ;  /* 0x000000aaabab7221 */ /* 0x000fe20000010000 */
[----:B------:R-:W-:Y:S01]  /*5c20*/  WARPGROUP.ARRIVE ;  /* 0x00000000000079c5 */ /* 0x000fe20000000000 */
[----:B------:R-:W-:Y:S02]  /*5c30*/  FADD.FTZ R172, R172, R169 ;  /* 0x000000a9acac7221 */ /* 0x000fe40000010000 */
[----:B------:R-:W-:Y:S02]  /*5c40*/  FADD.FTZ R174, R174, R171 ;  /* 0x000000abaeae7221 */ /* 0x000fe40000010000 */
[----:B------:R-:W-:Y:S01]  /*5c50*/  FADD.FTZ R173, R173, R172 ;  /* 0x000000acadad7221 */ /* 0x000fe20000010000 */
[----:B------:R-:W-:Y:S01]  /*5c60*/  HGMMA.64x256x16.F32.BF16 R24, R152, gdesc[UR8].tnspB, R24, gsb0 ;  /* 0x43e0000898187df0 */ /* 0x000fe20008001818 */
[----:B------:R-:W-:Y:S01]  /*5c70*/  UIADD3 UR10, UR5, 0x180, URZ ;  /* 0x00000180050a7890 */ /* 0x000fe2000fffe03f */
[----:B------:R-:W-:Y:S01]  /*5c80*/  FADD.FTZ R175, R175, R174 ;  /* 0x000000aeafaf7221 */ /* 0x000fe20000010000 */
[----:B------:R-:W-:Y:S01]  /*5c90*/  UMOV UR11, 0x40000040 ;  /* 0x40000040000b7882 */ /* 0x000fe20000000000 */
[----:B------:R-:W-:-:S02]  /*5ca0*/  WARPGROUP.DEPBAR.LE gsb0, 0x0 ;  /* 0x00008000000079c5 */ /* 0x000fc40000010000 */
[----:B------:R-:W-:Y:S01]  /*5cb0*/  F2FP.BF16.F32.PACK_AB R152, R177, R176 ;  /* 0x000000b0b198723e */ /* 0x000fe200000010ff */
[----:B------:R-:W-:Y:S01]  /*5cc0*/  FADD.FTZ R176, R176, R173 ;  /* 0x000000adb0b07221 */ /* 0x000fe20000010000 */
[----:B------:R-:W-:Y:S02]  /*5cd0*/  F2FP.BF16.F32.PACK_AB R154, R181, R180 ;  /* 0x000000b4b59a723e */ /* 0x000fe400000010ff */
        /* <DEDUP_REMOVED lines=8> */
[----:B------:R-:W-:-:S07]  /*5d60*/  FADD.FTZ R181, R181, R180 ;  /* 0x000000b4b5b57221 */ /* 0x000fce0000010000 */
[----:B------:R-:W-:Y:S01]  /*5d70*/  HGMMA.64x256x16.F32.BF16 R24, R152, gdesc[UR8].tnspB, R24, gsb0 ;  /* 0x43e0000898187df0 */ /* 0x000fe20008001818 */
[----:B------:R-:W-:Y:S01]  /*5d80*/  UIADD3 UR10, UR5, 0x200, URZ ;  /* 0x00000200050a7890 */ /* 0x000fe2000fffe03f */
[----:B------:R-:W-:Y:S01]  /*5d90*/  FADD.FTZ R183, R183, R182 ;  /* 0x000000b6b7b77221 */ /* 0x000fe20000010000 */
[----:B------:R-:W-:Y:S01]  /*5da0*/  UMOV UR11, 0x40000040 ;  /* 0x40000040000b7882 */ /* 0x000fe20000000000 */
[----:B------:R-:W-:Y:S02]  /*5db0*/  WARPGROUP.DEPBAR.LE gsb0, 0x0 ;  /* 0x00008000000079c5 */ /* 0x000fe40000010000 */
[----:B------:R-:W-:Y:S01]  /*5dc0*/  F2FP.BF16.F32.PACK_AB R152, R185, R184 ;  /* 0x000000b8b998723e */ /* 0x000fe200000010ff */
[----:B------:R-:W-:Y:S01]  /*5dd0*/  FADD.FTZ R184, R184, R181 ;  /* 0x000000b5b8b87221 */ /* 0x000fe20000010000 */
[----:B------:R-:W-:Y:S02]  /*5de0*/  F2FP.BF16.F32.PACK_AB R154, R189, R188 ;  /* 0x000000bcbd9a723e */ /* 0x000fe400000010ff */
        /* <DEDUP_REMOVED lines=16> */
[----:B0-----:R-:W-:Y:S02]  /*5ef0*/  F2FP.BF16.F32.PACK_AB R154, R197, R196 ;  /* 0x000000c4c59a723e */ /* 0x001fe400000010ff */
[----:B-1----:R-:W-:Y:S01]  /*5f00*/  F2FP.BF16.F32.PACK_AB R153, R195, R194 ;  /* 0x000000c2c399723e */ /* 0x002fe200000010ff */
[----:B------:R-:W-:Y:S01]  /*5f10*/  FADD.FTZ R194, R194, R191 ;  /* 0x000000bfc2c27221 */ /* 0x000fe20000010000 */
[----:B---3--:R-:W-:Y:S01]  /*5f20*/  F2FP.BF16.F32.PACK_AB R155, R199, R198 ;  /* 0x000000c6c79b723e */ /* 0x008fe200000010ff */
[----:B------:R-:W-:-:S02]  /*5f30*/  FADD.FTZ R193, R193, R192 ;  /* 0x000000c0c1c17221 */ /* 0x000fc40000010000 */
[----:B------:R-:W-:Y:S01]  /*5f40*/  FADD.FTZ R195, R195, R194 ;  /* 0x000000c2c3c37221 */ /* 0x000fe20000010000 */
[----:B------:R-:W-:Y:S01]  /*5f50*/  WARPGROUP.ARRIVE ;  /* 0x00000000000079c5 */ /* 0x000fe20000000000 */
[----:B------:R-:W-:Y:S02]  /*5f60*/  FADD.FTZ R196, R196, R193 ;  /* 0x000000c1c4c47221 */ /* 0x000fe40000010000 */
[----:B------:R-:W-:Y:S02]  /*5f70*/  FADD.FTZ R198, R198, R195 ;  /* 0x000000c3c6c67221 */ /* 0x000fe40000010000 */
[----:B------:R-:W-:-:S07]  /*5f80*/  FADD.FTZ R3, R197, R196 ;  /* 0x000000c4c5037221 */ /* 0x000fce0000010000 */
[----:B------:R-:W-:Y:S01]  /*5f90*/  HGMMA.64x256x16.F32.BF16 R24, R152, gdesc[UR8].tnspB, R24, gsb0 ;  /* 0x43e0000898187df0 */ /* 0x000fe20008001818 */
[----:B------:R-:W-:Y:S02]  /*5fa0*/  FADD.FTZ R207, R199, R198 ;  /* 0x000000c6c7cf7221 */ /* 0x000fe40000010000 */
[----:B------:R-:W-:Y:S02]  /*5fb0*/  WARPGROUP.DEPBAR.LE gsb0, 0x0 ;  /* 0x00008000000079c5 */ /* 0x000fe40000010000 */
[----:B------:R0:W-:Y:S01]  /*5fc0*/  @!P1 SYNCS.ARRIVE.TRANS64.RED.A1T0 RZ, [R214+URZ], RZ ;  /* 0x000000ffd6ff99a7 */ /* 0x0001e2000810043f */
[----:B------:R-:W-:Y:S05]  /*5fd0*/  @P2 BRA `(.L_x_790) ;  /* 0xffffffdc00402947 */ /* 0x000fea000383ffff */
.L_x_781:
[----:B------:R-:W1:Y:S01]  /*5fe0*/  SHFL.BFLY PT, R4, R3, 0x2, 0x1f ;  /* 0x0c401f0003047f89 */ /* 0x000e6200000e0000 */
[----:B------:R-:W-:Y:S01]  /*5ff0*/  IMAD.MOV.U32 R7, RZ, RZ, RZ ;  /* 0x000000ffff077224 */ /* 0x000fe200078e00ff */
[----:B------:R-:W-:Y:S01]  /*6000*/  R2UR UR4, R204 ;  /* 0x00000000cc0472ca */ /* 0x000fe200000e0000 */
[----:B------:R-:W-:Y:S01]  /*6010*/  UIADD3 UR36, UR36, 0x1, URZ ;  /* 0x0000000124247890 */ /* 0x000fe2000fffe03f */
[----:B------:R-:W2:Y:S01]  /*6020*/  SHFL.BFLY PT, R6, R207, 0x2, 0x1f ;  /* 0x0c401f00cf067f89 */ /* 0x000ea200000e0000 */
[----:B------:R-:W-:Y:S01]  /*6030*/  IMAD.U32 R14, RZ, RZ, UR6 ;  /* 0x00000006ff0e7e24 */ /* 0x000fe2000f8e00ff */
[----:B------:R3:W-:Y:S06]  /*6040*/  BAR.ARV R158, 0x100 ;  /* 0x0004009e0000751d */ /* 0x0007ec0000002000 */
[----:B------:R-:W-:Y:S01]  /*6050*/  UISETP.NE.AND UP0, UPT, UR36, 0x2, UPT ;  /* 0x000000022400788c */ /* 0x000fe2000bf05270 */
[----:B------:R-:W-:Y:S01]  /*6060*/  IMAD.MOV.U32 R9, RZ, RZ, -0x800000 ;  /* 0xff800000ff097424 */ /* 0x000fe200078e00ff */
[----:B------:R-:W-:Y:S06]  /*6070*/  BAR.ARV 0x8, 0x120 ;  /* 0x0204800000007b1d */ /* 0x000fec0000002000 */
[----:B------:R-:W-:Y:S01]  /*6080*/  UIADD3 UR4, UR4, 0x1, URZ ;  /* 0x0000000104047890 */ /* 0x000fe2000fffe03f */
[----:B------:R-:W-:-:S02]  /*6090*/  IMAD.MOV.U32 R8, RZ, RZ, -0x800000 ;  /* 0xff800000ff087424 */ /* 0x000fc400078e00ff */
[----:B-1----:R-:W-:Y:S01]  /*60a0*/  FADD.FTZ R4, R4, R3 ;  /* 0x0000000304047221 */ /* 0x002fe20000010000 */
[----:B------:R-:W-:Y:S01]  /*60b0*/  IMAD.MOV.U32 R3, RZ, RZ, RZ ;  /* 0x000000ffff037224 */ /* 0x000fe200078e00ff */
[----:B------:R-:W-:Y:S01]  /*60c0*/  PLOP3.LUT P0, PT, PT, PT, PT, 0x8, 0x0 ;  /* 0x000000000000781c */ /* 0x000fe20003f0e170 */
[----:B------:R-:W-:Y:S01]  /*60d0*/  USEL UR36, UR36, URZ, UP0 ;  /* 0x0000003f24247287 */ /* 0x000fe20008000000 */
[----:B--2---:R-:W-:Y:S01]  /*60e0*/  FADD.FTZ R6, R6, R207 ;  /* 0x000000cf06067221 */ /* 0x004fe20000010000 */
[----:B------:R-:W1:Y:S01]  /*60f0*/  SHFL.BFLY PT, R5, R4, 0x1, 0x1f ;  /* 0x0c201f0004057f89 */ /* 0x000e6200000e0000 */
[----:B------:R-:W-:Y:S01]  /*6100*/  IMAD.U32 R204, RZ, RZ, UR4 ;  /* 0x00000004ffcc7e24 */ /* 0x000fe2000f8e00ff */
[----:B------:R-:W-:-:S04]  /*6110*/  USEL UR4, URZ, 0x1, UP0 ;  /* 0x000000013f047887 */ /* 0x000fc80008000000 */
[----:B------:R-:W-:Y:S01]  /*6120*/  ULOP3.LUT UR37, UR37, UR4, URZ, 0x3c, !UPT ;  /* 0x0000000425257292 */ /* 0x000fe2000f8e3c3f */
[----:B-1----:R-:W-:Y:S02]  /*6130*/  FADD.FTZ R10, R4, R5 ;  /* 0x00000005040a7221 */ /* 0x002fe40000010000 */
[----:B------:R-:W1:Y:S03]  /*6140*/  SHFL.BFLY PT, R5, R6, 0x1, 0x1f ;  /* 0x0c201f0006057f89 */ /* 0x000e6600000e0000 */
[----:B------:R-:W-:-:S13]  /*6150*/  FSETP.NE.FTZ.AND P1, PT, R10, RZ, PT ;  /* 0x000000ff0a00720b */ /* 0x000fda0003f35000 */
[----:B------:R-:W2:Y:S01]  /*6160*/  @P1 MUFU.RCP R7, R10 ;  /* 0x0000000a00071308 */ /* 0x000ea20000001000 */
[----:B-1----:R-:W-:-:S07]  /*6170*/  FADD.FTZ R11, R6, R5 ;  /* 0x00000005060b7221 */ /* 0x002fce0000010000 */
[----:B------:R-:W1:Y:S01]  /*6180*/  @P1 MUFU.LG2 R4, R10 ;  /* 0x0000000a00041308 */ /* 0x000e620000000c00 */
[----:B------:R-:W-:Y:S01]  /*6190*/  IMAD.U32 R5, RZ, RZ, UR6 ;  /* 0x00000006ff057e24 */ /* 0x000fe2000f8e00ff */
[----:B------:R-:W-:-:S03]  /*61a0*/  FSETP.NE.FTZ.AND P2, PT, R11, RZ, PT ;  /* 0x000000ff0b00720b */ /* 0x000fc60003f55000 */
[----:B------:R-:W-:Y:S01]  /*61b0*/  @P1 FMUL.FTZ R5, R5, 0.69314718246459960938 ;  /* 0x3f31721805051820 */ /* 0x000fe20000410000 */
        /* <DEDUP_REMOVED lines=9> */
[----:B------:R-:W2:Y:S01]  /*6250*/  @P2 MUFU.LG2 R6, R11 ;  /* 0x0000000b00062308 */ /* 0x000ea20000000c00 */
[-C--:B------:R-:W-:Y:S01]  /*6260*/  FMUL.FTZ R41, R41, R7.reuse ;  /* 0x0000000729297220 */ /* 0x080fe20000410000 */
[-C--:B------:R-:W-:Y:S01]  /*6270*/  FMUL.FTZ R44, R44, R7.reuse ;  /* 0x000000072c2c7220 */ /* 0x080fe20000410000 */
[-C--:B------:R-:W-:Y:S01]  /*6280*/  FMUL.FTZ R45, R45, R7.reuse ;  /* 0x000000072d2d7220 */ /* 0x080fe20000410000 */
[-C--:B------:R-:W-:Y:S01]  /*6290*/  FMUL.FTZ R48, R48, R7.reuse ;  /* 0x0000000730307220 */ /* 0x080fe20000410000 */
[-C--:B------:R-:W-:Y:S01]  /*62a0*/  FMUL.FTZ R49, R49, R7.reuse ;  /* 0x0000000731317220 */ /* 0x080fe20000410000 */
[-C--:B------:R-:W-:Y:S01]  /*62b0*/  FMUL.FTZ R52, R52, R7.reuse ;  /* 0x0000000734347220 */ /* 0x080fe20000410000 */
[-C--:B------:R-:W-:Y:S01]  /*62c0*/  FMUL.FTZ R53, R53, R7.reuse ;  /* 0x0000000735357220 */ /* 0x080fe20000410000 */
[----:B------:R-:W4:Y:S01]  /*62d0*/  @P2 MUFU.RCP R3, R11 ;  /* 0x0000000b00032308 */ /* 0x000f220000001000 */
        /* <DEDUP_REMOVED lines=48> */
[----:B------:R-:W-:Y:S01]  /*65e0*/  @P2 FMUL.FTZ R14, R14, 0.69314718246459960938 ;  /* 0x3f3172180e0e2820 */ /* 0x000fe20000410000 */
[----:B-1----:R-:W-:Y:S01]  /*65f0*/  @P1 FMUL.FTZ R4, R4, 0.69314718246459960938 ;  /* 0x3f31721804041820 */ /* 0x002fe20000410000 */
[----:B--2---:R-:W-:Y:S01]  /*6600*/  @P2 FMUL.FTZ R7, R6, 0.69314718246459960938 ;  /* 0x3f31721806072820 */ /* 0x004fe20000410000 */
        /* <DEDUP_REMOVED lines=66> */
.L_x_769:
[----:B------:R-:W1:Y:S01]  /*6a30*/  S2R R5, SR_CgaCtaId ;  /* 0x0000000000057919 */ /* 0x000e620000008800 */
[----:B------:R-:W-:Y:S01]  /*6a40*/  MOV R0, 0x400 ;  /* 0x0000040000007802 */ /* 0x000fe20000000f00 */
[----:B------:R-:W-:Y:S01]  /*6a50*/  BSSY B0, `(.L_x_791) ;  /* 0x00002b0000007945 */ /* 0x000fe20003800000 */
[----:B------:R-:W-:Y:S02]  /*6a60*/  BAR.SYNC.DEFER_BLOCKING 0x5, 0x120 ;  /* 0x0144800000007b1d */ /* 0x000fe40000010000 */
[----:B-1----:R-:W-:-:S05]  /*6a70*/  LEA R0, R5, R0, 0x18 ;  /* 0x0000000005007211 */ /* 0x002fca00078ec0ff */
[----:B------:R-:W1:Y:S02]  /*6a80*/  LDS.128 R4, [R0+0x324d0] ;  /* 0x0324d00000047984 */ /* 0x000e640000000c00 */
[----:B-1----:R-:W-:Y:S01]  /*6a90*/  R2UR UR5, R6 ;  /* 0x00000000060572ca */ /* 0x002fe200000e0000 */
[----:B------:R-:W-:Y:S06]  /*6aa0*/  BAR.ARV 0x4, 0x120 ;  /* 0x0104800000007b1d */ /* 0x000fec0000002000 */
[----:B------:R-:W-:Y:S08]  /*6ab0*/  @P0 BRA `(.L_x_792) ;  /* 0x0000001c00840947 */ /* 0x000ff00003800000 */
[----:B------:R-:W1:Y:S01]  /*6ac0*/  S2R R13, SR_SWINHI ;  /* 0x00000000000d7919 */ /* 0x000e620000002f00 */
[----:B------:R-:W-:Y:S02]  /*6ad0*/  R2UR UR4, R202 ;  /* 0x00000000ca0472ca */ /* 0x000fe400000e0000 */
[----:B------:R-:W-:Y:S01]  /*6ae0*/  R2UR UR6, R203 ;  /* 0x00000000cb0672ca */ /* 0x000fe200000e0000 */
[----:B------:R-:W-:Y:S01]  /*6af0*/  BAR.SYNC.DEFER_BLOCKING 0x1, 0x100 ;  /* 0x0044000000007b1d */ /* 0x000fe20000010000 */
[----:B------:R-:W-:Y:S02]  /*6b00*/  F2FP.BF16.F32.PACK_AB R24, R25, R24 ;  /* 0x000000181918723e */ /* 0x000fe400000010ff */
[----:B------:R-:W-:Y:S02]  /*6b10*/  F2FP.BF16.F32.PACK_AB R25, R166, R26 ;  /* 0x0000001aa619723e */ /* 0x000fe400000010ff */
[----:B------:R-:W-:Y:S02]  /*6b20*/  F2FP.BF16.F32.PACK_AB R26, R29, R28 ;  /* 0x0000001c1d1a723e */ /* 0x000fe400000010ff */
[----:B------:R-:W-:-:S02]  /*6b30*/  F2FP.BF16.F32.PACK_AB R32, R33, R32 ;  /* 0x000000202120723e */ /* 0x000fc400000010ff */
[----:B------:R-:W-:Y:S01]  /*6b40*/  F2FP.BF16.F32.PACK_AB R27, R12, R27 ;  /* 0x0000001b0c1b723e */ /* 0x000fe200000010ff */
[----:B------:R-:W-:Y:S01]  /*6b50*/  USHF.L.U32 UR8, UR4, 0x2, URZ ;  /* 0x0000000204087899 */ /* 0x000fe2000800063f */
        /* <DEDUP_REMOVED lines=15> */
[----:B------:R-:W-:Y:S02]  /*6c50*/  MOV R10, R0 ;  /* 0x00000000000a7202 */ /* 0x000fe40000000f00 */
[----:B-1----:R-:W-:Y:S02]  /*6c60*/  MOV R11, R13 ;  /* 0x0000000d000b7202 */ /* 0x002fe40000000f00 */
[----:B------:R-:W-:Y:S02]  /*6c70*/  F2FP.BF16.F32.PACK_AB R56, R57, R56 ;  /* 0x000000383938723e */ /* 0x000fe400000010ff */
[----:B------:R-:W-:Y:S01]  /*6c80*/  F2FP.BF16.F32.PACK_AB R50, R53, R52 ;  /* 0x000000343532723e */ /* 0x000fe200000010ff */
[----:B------:R-:W-:Y:S01]  /*6c90*/  IMAD.WIDE R106, R221, 0x2, R10 ;  /* 0x00000002dd6a7825 */ /* 0x000fe200078e020a */
[----:B------:R-:W-:-:S02]  /*6ca0*/  F2FP.BF16.F32.PACK_AB R51, R160, R51 ;  /* 0x00000033a033723e */ /* 0x000fc400000010ff */
[----:B------:R-:W-:Y:S02]  /*6cb0*/  F2FP.BF16.F32.PACK_AB R57, R159, R58 ;  /* 0x0000003a9f39723e */ /* 0x000fe400000010ff */
[C---:B------:R-:W-:Y:S02]  /*6cc0*/  IADD3 R151, P1, R106.reuse, 0x20, RZ ;  /* 0x000000206a977810 */ /* 0x040fe40007f3e0ff */
[C---:B------:R-:W-:Y:S02]  /*6cd0*/  IADD3 R175, P0, R106.reuse, 0x40, RZ ;  /* 0x000000406aaf7810 */ /* 0x040fe40007f1e0ff */
[C---:B------:R-:W-:Y:S01]  /*6ce0*/  IADD3 R183, P5, R106.reuse, 0x4040, RZ ;  /* 0x000040406ab77810 */ /* 0x040fe20007fbe0ff */
[--C-:B------:R-:W-:Y:S01]  /*6cf0*/  IMAD.X R15, RZ, RZ, R107.reuse, P1 ;  /* 0x000000ffff0f7224 */ /* 0x100fe200008e066b */
[C---:B------:R-:W-:Y:S01]  /*6d00*/  IADD3 R177, P4, R106.reuse, 0x60, RZ ;  /* 0x000000606ab17810 */ /* 0x040fe20007f9e0ff */
[--C-:B------:R-:W-:Y:S01]  /*6d10*/  IMAD.X R17, RZ, RZ, R107.reuse, P0 ;  /* 0x000000ffff117224 */ /* 0x100fe200000e066b */
[C---:B------:R-:W-:Y:S01]  /*6d20*/  LOP3.LUT R13, R106.reuse, 0x380, RZ, 0xc0, !PT ;  /* 0x000003806a0d7812 */ /* 0x040fe200078ec0ff */
        /* <DEDUP_REMOVED lines=8> */
[----:B------:R-:W-:Y:S01]  /*6db0*/  LOP3.LUT R14, R151, 0x380, RZ, 0xc0, !PT ;  /* 0x00000380970e7812 */ /* 0x000fe200078ec0ff */
[--C-:B------:R-:W-:Y:S01]  /*6dc0*/  IMAD.X R47, RZ, RZ, R107.reuse, P2 ;  /* 0x000000ffff2f7224 */ /* 0x100fe200010e066b */
[----:B------:R-:W-:Y:S01]  /*6dd0*/  LOP3.LUT R16, R175, 0x380, RZ, 0xc0, !PT ;  /* 0x00000380af107812 */ /* 0x000fe200078ec0ff */
[----:B------:R-:W-:Y:S01]  /*6de0*/  IMAD.X R55, RZ, RZ, R107, P1 ;  /* 0x000000ffff377224 */ /* 0x000fe200008e066b */
[----:B------:R-:W-:Y:S02]  /*6df0*/  LOP3.LUT R18, R177, 0x380, RZ, 0xc0, !PT ;  /* 0x00000380b1127812 */ /* 0x000fe400078ec0ff */
[----:B------:R-:W-:-:S02]  /*6e00*/  IADD3 R4, P5, R106, 0xc020, RZ ;  /* 0x0000c0206a047810 */ /* 0x000fc40007fbe0ff */
[----:B------:R-:W-:Y:S02]  /*6e10*/  SHF.R.U64 R13, R13, 0x3, RZ ;  /* 0x000000030d0d7819 */ /* 0x000fe400000012ff */
[----:B------:R-:W-:Y:S01]  /*6e20*/  LOP3.LUT R20, R179, 0x380, RZ, 0xc0, !PT ;  /* 0x00000380b3147812 */ /* 0x000fe200078ec0ff */
[--C-:B------:R-:W-:Y:S01]  /*6e30*/  IMAD.X R99, RZ, RZ, R107.reuse, P5 ;  /* 0x000000ffff637224 */ /* 0x100fe200028e066b */
[----:B------:R-:W-:Y:S02]  /*6e40*/  IADD3 R189, P0, R106, 0x8020, RZ ;  /* 0x000080206abd7810 */ /* 0x000fe40007f1e0ff */
[----:B------:R-:W-:Y:S02]  /*6e50*/  SHF.R.U64 R14, R14, 0x3, RZ ;  /* 0x000000030e0e7819 */ /* 0x000fe400000012ff */
[----:B------:R-:W-:Y:S01]  /*6e60*/  LOP3.LUT R30, R181, 0x380, RZ, 0xc0, !PT ;  /* 0x00000380b51e7812 */ /* 0x000fe200078ec0ff */
[----:B------:R-:W-:Y:S01]  /*6e70*/  IMAD.X R63, RZ, RZ, R107, P0 ;  /* 0x000000ffff3f7224 */ /* 0x000fe200000e066b */
[----:B------:R-:W-:-:S02]  /*6e80*/  IADD3 R191, P4, R106, 0x8040, RZ ;  /* 0x000080406abf7810 */ /* 0x000fc40007f9e0ff */
[----:B------:R-:W-:Y:S02]  /*6e90*/  SHF.R.U64 R16, R16, 0x3, RZ ;  /* 0x0000000310107819 */ /* 0x000fe400000012ff */
[----:B------:R-:W-:Y:S01]  /*6ea0*/  LOP3.LUT R38, R183, 0x380, RZ, 0xc0, !PT ;  /* 0x00000380b7267812 */ /* 0x000fe200078ec0ff */
[--C-:B------:R-:W-:Y:S01]  /*6eb0*/  IMAD.X R71, RZ, RZ, R107.reuse, P4 ;  /* 0x000000ffff477224 */ /* 0x100fe200020e066b */
[C---:B------:R-:W-:Y:S02]  /*6ec0*/  IADD3 R193, P3, R106.reuse, 0x8060, RZ ;  /* 0x000080606ac17810 */ /* 0x040fe40007f7e0ff */
[C---:B------:R-:W-:Y:S02]  /*6ed0*/  IADD3 R195, P6, R106.reuse, 0xc000, RZ ;  /* 0x0000c0006ac37810 */ /* 0x040fe40007fde0ff */
[C---:B------:R-:W-:Y:S01]  /*6ee0*/  IADD3 R102, P2, R106.reuse, 0xc040, RZ ;  /* 0x0000c0406a667810 */ /* 0x040fe20007f5e0ff */
[--C-:B------:R-:W-:Y:S01]  /*6ef0*/  IMAD.X R79, RZ, RZ, R107.reuse, P3 ;  /* 0x000000ffff4f7224 */ /* 0x100fe200018e066b */
[----:B------:R-:W-:Y:S01]  /*6f00*/  IADD3 R6, P1, R106, 0xc060, RZ ;  /* 0x0000c0606a067810 */ /* 0x000fe20007f3e0ff */
[--C-:B------:R-:W-:Y:S01]  /*6f10*/  IMAD.X R95, RZ, RZ, R107.reuse, P6 ;  /* 0x000000ffff5f7224 */ /* 0x100fe200030e066b */
[----:B------:R-:W-:Y:S01]  /*6f20*/  SHF.R.U64 R18, R18, 0x3, RZ ;  /* 0x0000000312127819 */ /* 0x000fe200000012ff */
[----:B------:R-:W-:Y:S01]  /*6f30*/  IMAD.X R103, RZ, RZ, R107, P2 ;  /* 0x000000ffff677224 */ /* 0x000fe200010e066b */
[----:B------:R-:W-:-:S02]  /*6f40*/  LOP3.LUT R46, R185, 0x380, RZ, 0xc0, !PT ;  /* 0x00000380b92e7812 */ /* 0x000fc400078ec0ff */
[----:B------:R-:W-:Y:S01]  /*6f50*/  LOP3.LUT R106, R13, R106, RZ, 0x3c, !PT ;  /* 0x0000006a0d6a7212 */ /* 0x000fe200078e3cff */
[----:B------:R-:W-:Y:S01]  /*6f60*/  IMAD.X R13, RZ, RZ, R107, P1 ;  /* 0x000000ffff0d7224 */ /* 0x000fe200008e066b */
[----:B------:R-:W-:Y:S02]  /*6f70*/  SHF.R.U64 R20, R20, 0x3, RZ ;  /* 0x0000000314147819 */ /* 0x000fe400000012ff */
[----:B------:R-:W-:Y:S02]  /*6f80*/  LOP3.LUT R54, R187, 0x380, RZ, 0xc0, !PT ;  /* 0x00000380bb367812 */ /* 0x000fe400078ec0ff */
[----:B------:R-:W-:Y:S02]  /*6f90*/  LOP3.LUT R98, R4, 0x380, RZ, 0xc0, !PT ;  /* 0x0000038004627812 */ /* 0x000fe400078ec0ff */
[----:B------:R-:W-:Y:S02]  /*6fa0*/  LOP3.LUT R14, R14, R151, RZ, 0x3c, !PT ;  /* 0x000000970e0e7212 */ /* 0x000fe400078e3cff */
[----:B------:R-:W-:-:S02]  /*6fb0*/  SHF.R.U64 R30, R30, 0x3, RZ ;  /* 0x000000031e1e7819 */ /* 0x000fc400000012ff */
[----:B------:R-:W-:Y:S02]  /*6fc0*/  LOP3.LUT R62, R189, 0x380, RZ, 0xc0, !PT ;  /* 0x00000380bd3e7812 */ /* 0x000fe400078ec0ff */
[----:B------:R-:W-:Y:S02]  /*6fd0*/  LOP3.LUT R16, R16, R175, RZ, 0x3c, !PT ;  /* 0x000000af10107212 */ /* 0x000fe400078e3cff */
[----:B------:R-:W-:Y:S02]  /*6fe0*/  SHF.R.U64 R38, R38, 0x3, RZ ;  /* 0x0000000326267819 */ /* 0x000fe400000012ff */
[----:B------:R-:W-:Y:S02]  /*6ff0*/  LOP3.LUT R70, R191, 0x380, RZ, 0xc0, !PT ;  /* 0x00000380bf467812 */ /* 0x000fe400078ec0ff */
[----:B------:R-:W-:Y:S02]  /*7000*/  LOP3.LUT R18, R18, R177, RZ, 0x3c, !PT ;  /* 0x000000b112127212 */ /* 0x000fe400078e3cff */
[----:B------:R-:W-:-:S02]  /*7010*/  SHF.R.U64 R46, R46, 0x3, RZ ;  /* 0x000000032e2e7819 */ /* 0x000fc400000012ff */
[----:B------:R-:W-:Y:S02]  /*7020*/  LOP3.LUT R78, R193, 0x380, RZ, 0xc0, !PT ;  /* 0x00000380c14e7812 */ /* 0x000fe400078ec0ff */
[----:B------:R-:W-:Y:S02]  /*7030*/  LOP3.LUT R151, R6, 0x380, RZ, 0xc0, !PT ;  /* 0x0000038006977812 */ /* 0x000fe400078ec0ff */
[----:B------:R-:W-:Y:S02]  /*7040*/  LOP3.LUT R20, R20, R179, RZ, 0x3c, !PT ;  /* 0x000000b314147212 */ /* 0x000fe400078e3cff */
[----:B------:R-:W-:Y:S02]  /*7050*/  SHF.R.U64 R54, R54, 0x3, RZ ;  /* 0x0000000336367819 */ /* 0x000fe400000012ff */
[----:B------:R-:W-:Y:S02]  /*7060*/  LOP3.LUT R94, R195, 0x380, RZ, 0xc0, !PT ;  /* 0x00000380c35e7812 */ /* 0x000fe400078ec0ff */
[----:B------:R-:W-:-:S02]  /*7070*/  MOV R106, R106 ;  /* 0x0000006a006a7202 */ /* 0x000fc40000000f00 */
[----:B------:R-:W-:Y:S02]  /*7080*/  SHF.R.U64 R29, R98, 0x3, RZ ;  /* 0x00000003621d7819 */ /* 0x000fe400000012ff */
[----:B------:R-:W-:Y:S01]  /*7090*/  LOP3.LUT R30, R30, R181, RZ, 0x3c, !PT ;  /* 0x000000b51e1e7212 */ /* 0x000fe200078e3cff */
[----:B------:R1:W-:Y:S01]  /*70a0*/  STSM.16.M88.4 [R106], R24 ;  /* 0x000000186a007844 */ /* 0x0003e20000000200 */
[----:B------:R-:W-:Y:S02]  /*70b0*/  SHF.R.U64 R62, R62, 0x3, RZ ;  /* 0x000000033e3e7819 */ /* 0x000fe400000012ff */
[----:B------:R-:W-:Y:S02]  /*70c0*/  LOP3.LUT R107, R102, 0x380, RZ, 0xc0, !PT ;  /* 0x00000380666b7812 */ /* 0x000fe400078ec0ff */
[----:B------:R-:W-:Y:S02]  /*70d0*/  MOV R14, R14 ;  /* 0x0000000e000e7202 */ /* 0x000fe40000000f00 */
[----:B------:R-:W-:-:S02]  /*70e0*/  LOP3.LUT R38, R38, R183, RZ, 0x3c, !PT ;  /* 0x000000b726267212 */ /* 0x000fc400078e3cff */
[----:B------:R-:W-:Y:S01]  /*70f0*/  SHF.R.U64 R70, R70, 0x3, RZ ;  /* 0x0000000346467819 */ /* 0x000fe200000012ff */
[----:B------:R2:W-:Y:S01]  /*7100*/  STSM.16.M88.4 [R14], R32 ;  /* 0x000000200e007844 */ /* 0x0005e20000000200 */
[----:B------:R-:W-:Y:S02]  /*7110*/  MOV R16, R16 ;  /* 0x0000001000107202 */ /* 0x000fe40000000f00 */
[----:B------:R-:W-:Y:S02]  /*7120*/  LOP3.LUT R46, R46, R185, RZ, 0x3c, !PT ;  /* 0x000000b92e2e7212 */ /* 0x000fe400078e3cff */
[----:B------:R-:W-:Y:S01]  /*7130*/  SHF.R.U64 R78, R78, 0x3, RZ ;  /* 0x000000034e4e7819 */ /* 0x000fe200000012ff */
[----:B------:R3:W-:Y:S01]  /*7140*/  STSM.16.M88.4 [R16], R40 ;  /* 0x0000002810007844 */ /* 0x0007e20000000200 */
[----:B------:R-:W-:Y:S02]  /*7150*/  SHF.R.U64 R151, R151, 0x3, RZ ;  /* 0x0000000397977819 */ /* 0x000fe400000012ff */
[----:B------:R-:W-:-:S02]  /*7160*/  MOV R18, R18 ;  /* 0x0000001200127202 */ /* 0x000fc40000000f00 */
[----:B------:R-:W-:Y:S02]  /*7170*/  F2FP.BF16.F32.PACK_AB R64, R65, R64 ;  /* 0x000000404140723e */ /* 0x000fe400000010ff */
[----:B------:R-:W-:Y:S01]  /*7180*/  LOP3.LUT R54, R54, R187, RZ, 0x3c, !PT ;  /* 0x000000bb36367212 */ /* 0x000fe200078e3cff */
[----:B------:R3:W-:Y:S01]  /*7190*/  STSM.16.M88.4 [R18], R48 ;  /* 0x0000003012007844 */ /* 0x0007e20000000200 */
[----:B------:R-:W-:Y:S02]  /*71a0*/  SHF.R.U64 R94, R94, 0x3, RZ ;  /* 0x000000035e5e7819 */ /* 0x000fe400000012ff */
[----:B------:R-:W-:Y:S02]  /*71b0*/  LOP3.LUT R98, R29, R4, RZ, 0x3c, !PT ;  /* 0x000000041d627212 */ /* 0x000fe400078e3cff */
[----:B------:R-:W-:Y:S02]  /*71c0*/  MOV R20, R20 ;  /* 0x0000001400147202 */ /* 0x000fe40000000f00 */
[----:B------:R-:W-:-:S02]  /*71d0*/  F2FP.BF16.F32.PACK_AB R58, R61, R60 ;  /* 0x0000003c3d3a723e */ /* 0x000fc400000010ff */
[----:B------:R-:W-:Y:S02]  /*71e0*/  F2FP.BF16.F32.PACK_AB R59, R158, R59 ;  /* 0x0000003b9e3b723e */ /* 0x000fe400000010ff */
[----:B------:R-:W-:Y:S02]  /*71f0*/  F2FP.BF16.F32.PACK_AB R65, R157, R66 ;  /* 0x000000429d41723e */ /* 0x000fe400000010ff */
[----:B------:R-:W-:Y:S01]  /*7200*/  F2FP.BF16.F32.PACK_AB R72, R73, R72 ;  /* 0x000000484948723e */ /* 0x000fe200000010ff */
[----:B------:R3:W-:Y:S01]  /*7210*/  STSM.16.M88.4 [R20], R56 ;  /* 0x0000003814007844 */ /* 0x0007e20000000200 */
[----:B------:R-:W-:Y:S02]  /*7220*/  LOP3.LUT R62, R62, R189, RZ, 0x3c, !PT ;  /* 0x000000bd3e3e7212 */ /* 0x000fe400078e3cff */
[----:B------:R-:W-:Y:S02]  /*7230*/  SHF.R.U64 R107, R107, 0x3, RZ ;  /* 0x000000036b6b7819 */ /* 0x000fe400000012ff */
[----:B------:R-:W-:-:S02]  /*7240*/  MOV R30, R30 ;  /* 0x0000001e001e7202 */ /* 0x000fc40000000f00 */
[----:B------:R-:W-:Y:S02]  /*7250*/  F2FP.BF16.F32.PACK_AB R66, R69, R68 ;  /* 0x000000444542723e */ /* 0x000fe400000010ff */
[----:B------:R-:W-:Y:S02]  /*7260*/  F2FP.BF16.F32.PACK_AB R67, R155, R67 ;  /* 0x000000439b43723e */ /* 0x000fe400000010ff */
[----:B------:R-:W-:Y:S02]  /*7270*/  F2FP.BF16.F32.PACK_AB R73, R154, R74 ;  /* 0x0000004a9a49723e */ /* 0x000fe400000010ff */
[----:B------:R-:W-:Y:S01]  /*7280*/  F2FP.BF16.F32.PACK_AB R80, R81, R80 ;  /* 0x000000505150723e */ /* 0x000fe200000010ff */
[----:B------:R3:W-:Y:S01]  /*7290*/  STSM.16.M88.4 [R30], R64 ;  /* 0x000000401e007844 */ /* 0x0007e20000000200 */
[----:B------:R-:W-:Y:S02]  /*72a0*/  LOP3.LUT R70, R70, R191, RZ, 0x3c, !PT ;  /* 0x000000bf46467212 */ /* 0x000fe400078e3cff */
[----:B------:R-:W-:-:S02]  /*72b0*/  MOV R38, R38 ;  /* 0x0000002600267202 */ /* 0x000fc40000000f00 */
[----:B------:R-:W-:Y:S02]  /*72c0*/  F2FP.BF16.F32.PACK_AB R74, R77, R76 ;  /* 0x0000004c4d4a723e */ /* 0x000fe400000010ff */
[----:B------:R-:W-:Y:S02]  /*72d0*/  F2FP.BF16.F32.PACK_AB R75, R153, R75 ;  /* 0x0000004b994b723e */ /* 0x000fe400000010ff */
[----:B------:R-:W-:Y:S02]  /*72e0*/  F2FP.BF16.F32.PACK_AB R81, R152, R82 ;  /* 0x000000529851723e */ /* 0x000fe400000010ff */
[----:B------:R-:W-:Y:S01]  /*72f0*/  LOP3.LUT R78, R78, R193, RZ, 0x3c, !PT ;  /* 0x000000c14e4e7212 */ /* 0x000fe200078e3cff */
[----:B------:R3:W-:Y:S01]  /*7300*/  STSM.16.M88.4 [R38], R72 ;  /* 0x0000004826007844 */ /* 0x0007e20000000200 */
[----:B------:R-:W-:Y:S02]  /*7310*/  LOP3.LUT R12, R151, R6, RZ, 0x3c, !PT ;  /* 0x00000006970c7212 */ /* 0x000fe400078e3cff */
[----:B------:R-:W-:-:S02]  /*7320*/  MOV R46, R46 ;  /* 0x0000002e002e7202 */ /* 0x000fc40000000f00 */
[----:B------:R-:W-:Y:S02]  /*7330*/  F2FP.BF16.F32.PACK_AB R82, R85, R84 ;  /* 0x000000545552723e */ /* 0x000fe400000010ff */
[----:B------:R-:W-:Y:S02]  /*7340*/  F2FP.BF16.F32.PACK_AB R83, R83, R86 ;  /* 0x000000565353723e */ /* 0x000fe400000010ff */
[----:B------:R-:W-:Y:S02]  /*7350*/  LOP3.LUT R94, R94, R195, RZ, 0x3c, !PT ;  /* 0x000000c35e5e7212 */ /* 0x000fe400078e3cff */
[----:B------:R-:W-:Y:S01]  /*7360*/  MOV R54, R54 ;  /* 0x0000003600367202 */ /* 0x000fe20000000f00 */
[----:B------:R3:W-:Y:S01]  /*7370*/  STSM.16.M88.4 [R46], R80 ;  /* 0x000000502e007844 */ /* 0x0007e20000000200 */
[----:B------:R-:W-:Y:S02]  /*7380*/  MOV R6, R98 ;  /* 0x0000006200067202 */ /* 0x000fe40000000f00 */
[----:B------:R-:W-:-:S02]  /*7390*/  F2FP.BF16.F32.PACK_AB R84, R89, R88 ;  /* 0x000000585954723e */ /* 0x000fc400000010ff */
[----:B------:R-:W-:Y:S02]  /*73a0*/  F2FP.BF16.F32.PACK_AB R85, R91, R90 ;  /* 0x0000005a5b55723e */ /* 0x000fe400000010ff */
[----:B------:R-:W-:Y:S02]  /*73b0*/  F2FP.BF16.F32.PACK_AB R86, R93, R92 ;  /* 0x0000005c5d56723e */ /* 0x000fe400000010ff */
[----:B------:R-:W-:Y:S02]  /*73c0*/  F2FP.BF16.F32.PACK_AB R87, R167, R87 ;  /* 0x00000057a757723e */ /* 0x000fe400000010ff */
[----:B------:R-:W-:Y:S02]  /*73d0*/  F2FP.BF16.F32.PACK_AB R96, R97, R96 ;  /* 0x000000606160723e */ /* 0x000fe400000010ff */
[----:B------:R-:W-:Y:S01]  /*73e0*/  LOP3.LUT R102, R107, R102, RZ, 0x3c, !PT ;  /* 0x000000666b667212 */ /* 0x000fe200078e3cff */
[----:B------:R3:W-:Y:S01]  /*73f0*/  STSM.16.M88.4 [R54], R84 ;  /* 0x0000005436007844 */ /* 0x0007e20000000200 */
[----:B------:R-:W-:-:S02]  /*7400*/  MOV R62, R62 ;  /* 0x0000003e003e7202 */ /* 0x000fc40000000f00 */
[----:B------:R-:W-:Y:S02]  /*7410*/  F2FP.BF16.F32.PACK_AB R97, R169, R168 ;  /* 0x000000a8a961723e */ /* 0x000fe400000010ff */
[----:B------:R-:W-:Y:S02]  /*7420*/  F2FP.BF16.F32.PACK_AB R98, R101, R100 ;  /* 0x000000646562723e */ /* 0x000fe400000010ff */
[----:B------:R-:W-:Y:S02]  /*7430*/  F2FP.BF16.F32.PACK_AB R99, R171, R170 ;  /* 0x000000aaab63723e */ /* 0x000fe400000010ff */
[----:B------:R-:W-:Y:S02]  /*7440*/  F2FP.BF16.F32.PACK_AB R104, R105, R104 ;  /* 0x000000686968723e */ /* 0x000fe400000010ff */
[----:B------:R-:W-:Y:S01]  /*7450*/  F2FP.BF16.F32.PACK_AB R112, R113, R112 ;  /* 0x000000707170723e */ /* 0x000fe200000010ff */
[----:B------:R3:W-:Y:S01]  /*7460*/  STSM.16.M88.4 [R62], R96 ;  /* 0x000000603e007844 */ /* 0x0007e20000000200 */
[----:B------:R-:W-:-:S02]  /*7470*/  MOV R70, R70 ;  /* 0x0000004600467202 */ /* 0x000fc40000000f00 */
[----:B------:R-:W-:Y:S02]  /*7480*/  F2FP.BF16.F32.PACK_AB R105, R173, R172 ;  /* 0x000000acad69723e */ /* 0x000fe400000010ff */
[----:B-1----:R-:W-:Y:S02]  /*7490*/  F2FP.BF16.F32.PACK_AB R106, R109, R108 ;  /* 0x0000006c6d6a723e */ /* 0x002fe400000010ff */
        /* <DEDUP_REMOVED lines=25> */
[----:B------:R-:W-:Y:S01]  /*7630*/  MOV R4, R12 ;  /* 0x0000000c00047202 */ /* 0x000fe20000000f00 */
[----:B------:R-:W-:Y:S01]  /*7640*/  IMAD.U32 R13, RZ, RZ, UR6 ;  /* 0x00000006ff0d7e24 */ /* 0x000fe2000f8e00ff */
[----:B------:R-:W-:Y:S01]  /*7650*/  F2FP.BF16.F32.PACK_AB R146, R149, R148 ;  /* 0x000000949592723e */ /* 0x000fe200000010ff */
[----:B------:R3:W-:Y:S01]  /*7660*/  STSM.16.M88.4 [R102], R136 ;  /* 0x0000008866007844 */ /* 0x0007e20000000200 */
[----:B------:R-:W-:Y:S01]  /*7670*/  F2FP.BF16.F32.PACK_AB R147, R3, R150 ;  /* 0x000000960393723e */ /* 0x000fe200000010ff */
[----:B------:R-:W-:Y:S01]  /*7680*/  ULDC.64 UR6, c[0x0][0xce0] ;  /* 0x0003380000067ab9 */ /* 0x000fe20000000a00 */
[----:B------:R-:W1:Y:S01]  /*7690*/  LDC R77, c[0x0][0xb88] ;  /* 0x0002e200ff4d7b82 */ /* 0x000e620000000800 */
[----:B------:R-:W-:Y:S01]  /*76a0*/  UISETP.NE.U32.AND UP1, UPT, UR6, URZ, UPT ;  /* 0x0000003f0600728c */ /* 0x000fe2000bf25070 */
[----:B------:R-:W-:Y:S01]  /*76b0*/  PLOP3.LUT P1, PT, PT, PT, UP0, 0x80, 0x0 ;  /* 0x000000000000781c */ /* 0x000fe20003f2f008 */
[----:B------:R3:W-:Y:S01]  /*76c0*/  STSM.16.M88.4 [R4], R144 ;  /* 0x0000009004007844 */ /* 0x0007e20000000200 */
[----:B------:R-:W-:-:S04]  /*76d0*/  IMAD.U32 R12, RZ, RZ, UR4 ;  /* 0x00000004ff0c7e24 */ /* 0x000fc8000f8e00ff */
[----:B------:R-:W-:Y:S01]  /*76e0*/  BAR.SYNC.DEFER_BLOCKING 0x1, 0x100 ;  /* 0x0044000000007b1d */ /* 0x000fe20000010000 */
[----:B------:R-:W-:Y:S01]  /*76f0*/  UISETP.NE.AND.EX UP1, UPT, UR7, URZ, UPT, UP1 ;  /* 0x0000003f0700728c */ /* 0x000fe2000bf25310 */
[----:B------:R-:W-:-:S05]  /*7700*/  IMAD R15, R22, 0x40, R2 ;  /* 0x00000040160f7824 */ /* 0x000fca00078e0202 */
[----:B------:R-:W-:-:S05]  /*7710*/  PLOP3.LUT P2, PT, PT, PT, UP1, 0x80, 0x0 ;  /* 0x000000000000781c */ /* 0x000fca0003f4f018 */
[----:B------:R-:W-:-:S04]  /*7720*/  @UP1 UIADD3 UR6, UP2, UR8, UR6, URZ ;  /* 0x0000000608061290 */ /* 0x000fc8000ff5e03f */
[----:B------:R-:W-:Y:S01]  /*7730*/  @UP1 UIADD3.X UR7, UR9, UR7, URZ, UP2, !UPT ;  /* 0x0000000709071290 */ /* 0x000fe200097fe43f */
[----:B------:R-:W-:-:S04]  /*7740*/  IMAD.WIDE R10, R15, 0x2, R10 ;  /* 0x000000020f0a7825 */ /* 0x000fc800078e020a */
[----:B--2---:R-:W-:Y:S01]  /*7750*/  IMAD.U32 R14, RZ, RZ, UR6 ;  /* 0x00000006ff0e7e24 */ /* 0x004fe2000f8e00ff */
[----:B------:R-:W2:Y:S01]  /*7760*/  @P1 LDG.E R3, desc[UR60][R12.64] ;  /* 0x0000003c0c031981 */ /* 0x000ea2000c1e1900 */
[----:B------:R-:W-:Y:S01]  /*7770*/  IMAD.U32 R15, RZ, RZ, UR7 ;  /* 0x00000007ff0f7e24 */ /* 0x000fe2000f8e00ff */
[----:B------:R-:W-:Y:S01]  /*7780*/  UMOV UR4, URZ ;  /* 0x0000003f00047c82 */ /* 0x000fe20008000000 */
[----:B------:R-:W-:-:S03]  /*7790*/  IADD3 R25, P0, R10, 0x1000, RZ ;  /* 0x000010000a197810 */ /* 0x000fc60007f1e0ff */
[----:B-1----:R3:W5:Y:S01]  /*77a0*/  @P2 LDG.E R77, desc[UR60][R14.64] ;  /* 0x0000003c0e4d2981 */ /* 0x002762000c1e1900 */
[----:B--2---:R-:W-:Y:S01]  /*77b0*/  @P1 R2UR UR4, R3 ;  /* 0x00000000030412ca */ /* 0x004fe200000e0000 */
[----:B---3--:R-:W-:-:S14]  /*77c0*/  @P2 BRA `(.L_x_793) ;  /* 0x0000000000102947 */ /* 0x008fdc0003800000 */
[----:B------:R-:W-:Y:S05]  /*77d0*/  @!P1 BRA `(.L_x_793) ;  /* 0x00000000000c9947 */ /* 0x000fea0003800000 */
[----:B------:R-:W2:Y:S04]  /*77e0*/  LDG.E R4, desc[UR60][R12.64] ;  /* 0x0000003c0c047981 */ /* 0x000ea8000c1e1900 */
[----:B-----5:R-:W2:Y:S02]  /*77f0*/  LDG.E R77, desc[UR60][R12.64+0x4] ;  /* 0x0000043c0c4d7981 */ /* 0x020ea4000c1e1900 */
[----:B--2---:R-:W-:-:S07]  /*7800*/  IMAD.IADD R77, R77, 0x1, -R4 ;  /* 0x000000014d4d7824 */ /* 0x004fce00078e0a04 */
.L_x_793:
[----:B------:R-:W-:Y:S01]  /*7810*/  R2UR UR16, R201 ;  /* 0x00000000c91072ca */ /* 0x000fe200000e0000 */
[----:B------:R-:W-:Y:S01]  /*7820*/  ULDC.64 UR12, c[0x0][0xc70] ;  /* 0x00031c00000c7ab9 */ /* 0x000fe20000000a00 */
[----:B------:R-:W-:Y:S01]  /*7830*/  R2UR UR15, R203 ;  /* 0x00000000cb0f72ca */ /* 0x000fe200000e0000 */
[----:B------:R-:W-:Y:S01]  /*7840*/  USHF.R.S32.HI UR9, URZ, 0x1f, UR4 ;  /* 0x0000001f3f097899 */ /* 0x000fe20008011404 */
[----:B------:R-:W-:Y:S01]  /*7850*/  R2UR UR14, R202 ;  /* 0x00000000ca0e72ca */ /* 0x000fe200000e0000 */
[----:B------:R-:W-:Y:S01]  /*7860*/  UMOV UR8, UR4 ;  /* 0x0000000400087c82 */ /* 0x000fe20008000000 */
[----:B------:R-:W-:Y:S01]  /*7870*/  LOP3.LUT R24, R25, 0x380, RZ, 0xc0, !PT ;  /* 0x0000038019187812 */ /* 0x000fe200078ec0ff */
[----:B------:R-:W-:Y:S01]  /*7880*/  IMAD R6, R200, 0x80, R220 ;  /* 0x00000080c8067824 */ /* 0x000fe200078e02dc */
[C---:B------:R-:W-:Y:S02]  /*7890*/  IADD3 R17, P1, R10.reuse, 0x2000, RZ ;  /* 0x000020000a117810 */ /* 0x040fe40007f3e0ff */
[----:B------:R-:W-:-:S02]  /*78a0*/  IADD3 R13, P2, R10, 0x3000, RZ ;  /* 0x000030000a0d7810 */ /* 0x000fc40007f5e0ff */
[----:B------:R-:W-:Y:S01]  /*78b0*/  SHF.R.U64 R24, R24, 0x3, RZ ;  /* 0x0000000318187819 */ /* 0x000fe200000012ff */
[----:B------:R-:W-:Y:S01]  /*78c0*/  USHF.R.S32.HI UR11, URZ, 0x1f, UR16 ;  /* 0x0000001f3f0b7899 */ /* 0x000fe20008011410 */
[----:B------:R-:W-:Y:S01]  /*78d0*/  LOP3.LUT R16, R17, 0x380, RZ, 0xc0, !PT ;  /* 0x0000038011107812 */ /* 0x000fe200078ec0ff */
[----:B------:R-:W-:Y:S01]  /*78e0*/  USEL UR15, UR15, URZ, !UP0 ;  /* 0x0000003f0f0f7287 */ /* 0x000fe2000c000000 */
[----:B------:R-:W-:Y:S01]  /*78f0*/  LOP3.LUT R12, R13, 0x380, RZ, 0xc0, !PT ;  /* 0x000003800d0c7812 */ /* 0x000fe200078ec0ff */
[----:B------:R-:W-:Y:S01]  /*7900*/  UIMAD UR10, UR11, UR12, URZ ;  /* 0x0000000c0b0a72a4 */ /* 0x000fe2000f8e023f */
[----:B------:R-:W-:Y:S01]  /*7910*/  SHF.R.S32.HI R3, RZ, 0x1f, R6 ;  /* 0x0000001fff037819 */ /* 0x000fe20000011406 */
[----:B------:R-:W-:Y:S01]  /*7920*/  UIMAD.WIDE.U32 UR6, UR16, UR12, UR8 ;  /* 0x0000000c100672a5 */ /* 0x000fe2000f8e0008 */
[----:B------:R-:W-:Y:S01]  /*7930*/  LOP3.LUT R24, R24, R25, RZ, 0x3c, !PT ;  /* 0x0000001918187212 */ /* 0x000fe200078e3cff */
[----:B------:R-:W-:Y:S01]  /*7940*/  UIMAD UR10, UR16, UR13, UR10 ;  /* 0x0000000d100a72a4 */ /* 0x000fe2000f8e020a */
[----:B------:R-:W-:Y:S01]  /*7950*/  SHF.R.U64 R16, R16, 0x3, RZ ;  /* 0x0000000310107819 */ /* 0x000fe200000012ff */
[----:B------:R-:W-:Y:S01]  /*7960*/  USEL UR14, UR14, URZ, !UP0 ;  /* 0x0000003f0e0e7287 */ /* 0x000fe2000c000000 */
[----:B------:R-:W-:Y:S01]  /*7970*/  SHF.R.U64 R12, R12, 0x3, RZ ;  /* 0x000000030c0c7819 */ /* 0x000fe200000012ff */
[----:B------:R-:W-:Y:S01]  /*7980*/  ULDC.64 UR12, c[0x0][0xc78] ;  /* 0x00031e00000c7ab9 */ /* 0x000fe20000000a00 */
[----:B------:R-:W-:Y:S01]  /*7990*/  UIADD3 UR7, UR7, UR10, URZ ;  /* 0x0000000a07077290 */ /* 0x000fe2000fffe03f */
[--C-:B------:R-:W-:Y:S01]  /*79a0*/  IMAD.X R25, RZ, RZ, R11.reuse, P0 ;  /* 0x000000ffff197224 */ /* 0x100fe200000e060b */
[----:B------:R-:W-:Y:S01]  /*79b0*/  UIMAD UR8, UR15, UR12, URZ ;  /* 0x0000000c0f0872a4 */ /* 0x000fe2000f8e023f */
[----:B------:R-:W-:Y:S01]  /*79c0*/  IADD3 R69, P0, R10, 0x8000, RZ ;  /* 0x000080000a457810 */ /* 0x000fe20007f1e0ff */
[----:B------:R-:W-:Y:S01]  /*79d0*/  UIMAD.WIDE.U32 UR6, UR14, UR12, UR6 ;  /* 0x0000000c0e0672a5 */ /* 0x000fe2000f8e0006 */
[----:B------:R-:W-:Y:S01]  /*79e0*/  LOP3.LUT R16, R16, R17, RZ, 0x3c, !PT ;  /* 0x0000001110107212 */ /* 0x000fe200078e3cff */
[----:B------:R-:W-:Y:S01]  /*79f0*/  UIMAD UR8, UR14, UR13, UR8 ;  /* 0x0000000d0e0872a4 */ /* 0x000fe2000f8e0208 */
[----:B------:R-:W-:Y:S01]  /*7a00*/  LOP3.LUT R12, R12, R13, RZ, 0x3c, !PT ;  /* 0x0000000d0c0c7212 */ /* 0x000fe200078e3cff */
[--C-:B------:R-:W-:Y:S01]  /*7a10*/  IMAD.X R17, RZ, RZ, R11.reuse, P1 ;  /* 0x000000ffff117224 */ /* 0x100fe200008e060b */
[----:B------:R-:W-:Y:S01]  /*7a20*/  IADD3 R45, P6, R10, 0x4000, RZ ;  /* 0x000040000a2d7810 */ /* 0x000fe20007fde0ff */
[----:B------:R-:W-:Y:S01]  /*7a30*/  IMAD.X R13, RZ, RZ, R11, P2 ;  /* 0x000000ffff0d7224 */ /* 0x000fe200010e060b */
[----:B------:R-:W-:Y:S01]  /*7a40*/  IADD3 R4, P3, R6, UR6, RZ ;  /* 0x0000000606047c10 */ /* 0x000fe2000ff7e0ff */
[----:B------:R-:W-:Y:S01]  /*7a50*/  IMAD.U32 R14, RZ, RZ, UR8 ;  /* 0x00000008ff0e7e24 */ /* 0x000fe2000f8e00ff */
[----:B------:R-:W-:Y:S01]  /*7a60*/  IADD3 R61, P1, R10, 0x9000, RZ ;  /* 0x000090000a3d7810 */ /* 0x000fe20007f3e0ff */
[----:B------:R-:W-:Y:S01]  /*7a70*/  ULDC.64 UR12, c[0x0][0xba0] ;  /* 0x0002e800000c7ab9 */ /* 0x000fe20000000a00 */
[----:B------:R-:W-:-:S02]  /*7a80*/  LOP3.LUT R68, R69, 0x380, RZ, 0xc0, !PT ;  /* 0x0000038045447812 */ /* 0x000fc400078ec0ff */
[----:B------:R-:W-:Y:S01]  /*7a90*/  IADD3.X R3, R3, UR7, R14, P3, !PT ;  /* 0x0000000703037c10 */ /* 0x000fe20009ffe40e */
[----:B------:R-:W-:Y:S01]  /*7aa0*/  ULDC.64 UR6, c[0x0][0xc40] ;  /* 0x0003100000067ab9 */ /* 0x000fe20000000a00 */
[----:B------:R-:W-:Y:S02]  /*7ab0*/  IADD3 R49, P2, R10, 0xa000, RZ ;  /* 0x0000a0000a317810 */ /* 0x000fe40007f5e0ff */
[----:B------:R-:W-:Y:S02]  /*7ac0*/  LEA R50, P3, R4, UR6, 0x2 ;  /* 0x0000000604327c11 */ /* 0x000fe4000f8610ff */
[----:B------:R-:W-:Y:S02]  /*7ad0*/  IADD3 R41, P5, R10, 0x5000, RZ ;  /* 0x000050000a297810 */ /* 0x000fe40007fbe0ff */
[----:B------:R-:W-:Y:S01]  /*7ae0*/  LEA.HI.X R51, R4, UR7, R3, 0x2, P3 ;  /* 0x0000000704337c11 */ /* 0x000fe200098f1403 */
[----:B------:R-:W-:Y:S01]  /*7af0*/  VIADD R4, R6, 0x8 ;  /* 0x0000000806047836 */ /* 0x000fe20000000000 */
[----:B------:R-:W-:-:S02]  /*7b00*/  IADD3 R37, P4, R10, 0x6000, RZ ;  /* 0x000060000a257810 */ /* 0x000fc40007f9e0ff */
[----:B------:R-:W-:Y:S02]  /*7b10*/  IADD3 R29, P3, R10, 0x7000, RZ ;  /* 0x000070000a1d7810 */ /* 0x000fe40007f7e0ff */
[----:B------:R-:W-:Y:S02]  /*7b20*/  LOP3.LUT R44, R45, 0x380, RZ, 0xc0, !PT ;  /* 0x000003802d2c7812 */ /* 0x000fe400078ec0ff */
[----:B------:R-:W-:Y:S02]  /*7b30*/  LOP3.LUT R60, R61, 0x380, RZ, 0xc0, !PT ;  /* 0x000003803d3c7812 */ /* 0x000fe400078ec0ff */
[----:B------:R-:W-:Y:S02]  /*7b40*/  SHF.R.U64 R68, R68, 0x3, RZ ;  /* 0x0000000344447819 */ /* 0x000fe400000012ff */
[----:B------:R-:W-:Y:S02]  /*7b50*/  LOP3.LUT R48, R49, 0x380, RZ, 0xc0, !PT ;  /* 0x0000038031307812 */ /* 0x000fe400078ec0ff */
[----:B------:R-:W-:-:S02]  /*7b60*/  LOP3.LUT R40, R41, 0x380, RZ, 0xc0, !PT ;  /* 0x0000038029287812 */ /* 0x000fc400078ec0ff */
[----:B------:R-:W-:Y:S02]  /*7b70*/  LOP3.LUT R36, R37, 0x380, RZ, 0xc0, !PT ;  /* 0x0000038025247812 */ /* 0x000fe400078ec0ff */
[----:B------:R-:W-:Y:S02]  /*7b80*/  LOP3.LUT R28, R29, 0x380, RZ, 0xc0, !PT ;  /* 0x000003801d1c7812 */ /* 0x000fe400078ec0ff */
[----:B------:R-:W-:Y:S02]  /*7b90*/  SHF.R.U64 R44, R44, 0x3, RZ ;  /* 0x000000032c2c7819 */ /* 0x000fe400000012ff */
[----:B------:R-:W-:Y:S02]  /*7ba0*/  SHF.R.U64 R60, R60, 0x3, RZ ;  /* 0x000000033c3c7819 */ /* 0x000fe400000012ff */
[----:B------:R-:W-:Y:S01]  /*7bb0*/  LOP3.LUT R68, R68, R69, RZ, 0x3c, !PT ;  /* 0x0000004544447212 */ /* 0x000fe200078e3cff */
[----:B------:R-:W-:Y:S01]  /*7bc0*/  IMAD.X R69, RZ, RZ, R11, P0 ;  /* 0x000000ffff457224 */ /* 0x000fe200000e060b */
[----:B------:R-:W-:-:S02]  /*7bd0*/  SHF.R.U64 R48, R48, 0x3, RZ ;  /* 0x0000000330307819 */ /* 0x000fc400000012ff */
[----:B------:R-:W-:Y:S02]  /*7be0*/  LOP3.LUT P0, RZ, R205, 0x3, RZ, 0xc0, !PT ;  /* 0x00000003cdff7812 */ /* 0x000fe4000780c0ff */
[----:B------:R-:W-:Y:S02]  /*7bf0*/  SHF.R.U64 R40, R40, 0x3, RZ ;  /* 0x0000000328287819 */ /* 0x000fe400000012ff */
[----:B------:R-:W-:Y:S02]  /*7c00*/  SHF.R.U64 R36, R36, 0x3, RZ ;  /* 0x0000000324247819 */ /* 0x000fe400000012ff */
[----:B------:R-:W-:Y:S02]  /*7c10*/  SHF.R.U64 R28, R28, 0x3, RZ ;  /* 0x000000031c1c7819 */ /* 0x000fe400000012ff */
[----:B------:R-:W-:Y:S01]  /*7c20*/  LOP3.LUT R44, R44, R45, RZ, 0x3c, !PT ;  /* 0x0000002d2c2c7212 */ /* 0x000fe200078e3cff */
[--C-:B------:R-:W-:Y:S01]  /*7c30*/  IMAD.X R45, RZ, RZ, R11.reuse, P6 ;  /* 0x000000ffff2d7224 */ /* 0x100fe200030e060b */
[----:B------:R-:W-:Y:S01]  /*7c40*/  LOP3.LUT R60, R60, R61, RZ, 0x3c, !PT ;  /* 0x0000003d3c3c7212 */ /* 0x000fe200078e3cff */
[--C-:B------:R-:W-:Y:S01]  /*7c50*/  IMAD.X R61, RZ, RZ, R11.reuse, P1 ;  /* 0x000000ffff3d7224 */ /* 0x100fe200008e060b */
[----:B------:R-:W-:Y:S01]  /*7c60*/  LOP3.LUT R48, R48, R49, RZ, 0x3c, !PT ;  /* 0x0000003130307212 */ /* 0x000fe200078e3cff */
[----:B------:R-:W-:Y:S01]  /*7c70*/  IMAD.X R49, RZ, RZ, R11, P2 ;  /* 0x000000ffff317224 */ /* 0x000fe200010e060b */
[----:B------:R-:W-:-:S02]  /*7c80*/  IADD3 R21, P6, R10, 0xb000, RZ ;  /* 0x0000b0000a157810 */ /* 0x000fc40007fde0ff */
[----:B-----5:R-:W-:Y:S02]  /*7c90*/  ISETP.GE.OR P1, PT, R6, R77, P0 ;  /* 0x0000004d0600720c */ /* 0x020fe40000726670 */
[----:B------:R-:W-:Y:S01]  /*7ca0*/  LOP3.LUT R40, R40, R41, RZ, 0x3c, !PT ;  /* 0x0000002928287212 */ /* 0x000fe200078e3cff */
[--C-:B------:R-:W-:Y:S01]  /*7cb0*/  IMAD.X R41, RZ, RZ, R11.reuse, P5 ;  /* 0x000000ffff297224 */ /* 0x100fe200028e060b */
[----:B------:R-:W-:Y:S01]  /*7cc0*/  LOP3.LUT R36, R36, R37, RZ, 0x3c, !PT ;  /* 0x0000002524247212 */ /* 0x000fe200078e3cff */
[--C-:B------:R-:W-:Y:S01]  /*7cd0*/  IMAD.X R37, RZ, RZ, R11.reuse, P4 ;  /* 0x000000ffff257224 */ /* 0x100fe200020e060b */
[----:B------:R-:W-:Y:S01]  /*7ce0*/  LOP3.LUT R28, R28, R29, RZ, 0x3c, !PT ;  /* 0x0000001d1c1c7212 */ /* 0x000fe200078e3cff */
[----:B------:R-:W-:Y:S01]  /*7cf0*/  IMAD.X R29, RZ, RZ, R11, P3 ;  /* 0x000000ffff1d7224 */ /* 0x000fe200018e060b */
[C---:B------:R-:W-:Y:S02]  /*7d00*/  IADD3 R6, P2, R10.reuse, 0xf000, RZ ;  /* 0x0000f0000a067810 */ /* 0x040fe40007f5e0ff */
[----:B------:R-:W-:-:S02]  /*7d10*/  IADD3 R73, P5, R10, 0xc000, RZ ;  /* 0x0000c0000a497810 */ /* 0x000fc40007fbe0ff */
[C---:B------:R-:W-:Y:S02]  /*7d20*/  IADD3 R65, P4, R10.reuse, 0xd000, RZ ;  /* 0x0000d0000a417810 */ /* 0x040fe40007f9e0ff */
[C---:B------:R-:W-:Y:S01]  /*7d30*/  LOP3.LUT R15, R10.reuse, 0x380, RZ, 0xc0, !PT ;  /* 0x000003800a0f7812 */ /* 0x040fe200078ec0ff */
[----:B------:R-:W-:Y:S01]  /*7d40*/  UIMAD UR6, UR9, UR12, URZ ;  /* 0x0000000c090672a4 */ /* 0x000fe2000f8e023f */
[----:B------:R-:W-:Y:S01]  /*7d50*/  IADD3 R57, P3, R10, 0xe000, RZ ;  /* 0x0000e0000a397810 */ /* 0x000fe20007f7e0ff */
[----:B------:R-:W-:Y:S01]  /*7d60*/  IMAD.U32 R23, RZ, RZ, UR12 ;  /* 0x0000000cff177e24 */ /* 0x000fe2000f8e00ff */
[----:B------:R-:W-:Y:S01]  /*7d70*/  ISETP.GE.OR P0, PT, R4, R77, P0 ;  /* 0x0000004d0400720c */ /* 0x000fe20000706670 */
[----:B------:R-:W-:Y:S01]  /*7d80*/  IMAD.X R53, RZ, RZ, R11, P2 ;  /* 0x000000ffff357224 */ /* 0x000fe200010e060b */
[----:B------:R-:W-:Y:S01]  /*7d90*/  LOP3.LUT R20, R21, 0x380, RZ, 0xc0, !PT ;  /* 0x0000038015147812 */ /* 0x000fe200078ec0ff */
[----:B------:R-:W-:Y:S01]  /*7da0*/  @!P1 STG.E desc[UR60][R50.64], R9 ;  /* 0x0000000932009986 */ /* 0x000fe2000c10193c */
[----:B------:R-:W-:-:S02]  /*7db0*/  LOP3.LUT R3, R6, 0x380, RZ, 0xc0, !PT ;  /* 0x0000038006037812 */ /* 0x000fc400078ec0ff */
[----:B------:R-:W-:Y:S02]  /*7dc0*/  LOP3.LUT R72, R73, 0x380, RZ, 0xc0, !PT ;  /* 0x0000038049487812 */ /* 0x000fe400078ec0ff */
[----:B------:R-:W-:Y:S02]  /*7dd0*/  LOP3.LUT R64, R65, 0x380, RZ, 0xc0, !PT ;  /* 0x0000038041407812 */ /* 0x000fe400078ec0ff */
[----:B------:R-:W-:Y:S02]  /*7de0*/  LOP3.LUT R56, R57, 0x380, RZ, 0xc0, !PT ;  /* 0x0000038039387812 */ /* 0x000fe400078ec0ff */
[----:B------:R-:W-:Y:S01]  /*7df0*/  SHF.R.U64 R20, R20, 0x3, RZ ;  /* 0x0000000314147819 */ /* 0x000fe200000012ff */
[----:B------:R1:W-:Y:S01]  /*7e00*/  @!P0 STG.E desc[UR60][R50.64+0x20], R8 ;  /* 0x0000200832008986 */ /* 0x0003e2000c10193c */
[----:B------:R-:W-:Y:S02]  /*7e10*/  SHF.R.U64 R15, R15, 0x3, RZ ;  /* 0x000000030f0f7819 */ /* 0x000fe400000012ff */
[----:B------:R-:W-:Y:S01]  /*7e20*/  SHF.R.U64 R3, R3, 0x3, RZ ;  /* 0x0000000303037819 */ /* 0x000fe200000012ff */
[----:B------:R-:W-:Y:S01]  /*7e30*/  UIMAD UR6, UR4, UR13, UR6 ;  /* 0x0000000d040672a4 */ /* 0x000fe2000f8e0206 */
[----:B------:R-:W-:Y:S01]  /*7e40*/  SHF.R.U64 R72, R72, 0x3, RZ ;  /* 0x0000000348487819 */ /* 0x000fe200000012ff */
[----:B------:R-:W5:Y:S01]  /*7e50*/  LD.E.128 R24, desc[UR60][R24.64] ;  /* 0x0000003c18187980 */ /* 0x000f62000c101d00 */
[----:B------:R-:W-:-:S02]  /*7e60*/  SHF.R.U64 R64, R64, 0x3, RZ ;  /* 0x0000000340407819 */ /* 0x000fc400000012ff */
[----:B------:R-:W-:Y:S01]  /*7e70*/  SHF.R.U64 R56, R56, 0x3, RZ ;  /* 0x0000000338387819 */ /* 0x000fe200000012ff */
[----:B------:R-:W5:Y:S01]  /*7e80*/  LD.E.128 R16, desc[UR60][R16.64] ;  /* 0x0000003c10107980 */ /* 0x000f62000c101d00 */
[----:B------:R-:W-:Y:S01]  /*7e90*/  LOP3.LUT R20, R20, R21, RZ, 0x3c, !PT ;  /* 0x0000001514147212 */ /* 0x000fe200078e3cff */
[--C-:B------:R-:W-:Y:S01]  /*7ea0*/  IMAD.X R21, RZ, RZ, R11.reuse, P6 ;  /* 0x000000ffff157224 */ /* 0x100fe200030e060b */
[----:B------:R-:W-:Y:S01]  /*7eb0*/  LOP3.LUT R10, R15, R10, RZ, 0x3c, !PT ;  /* 0x0000000a0f0a7212 */ /* 0x000fe200078e3cff */
[----:B------:R-:W5:Y:S01]  /*7ec0*/  LD.E.128 R44, desc[UR60][R44.64] ;  /* 0x0000003c2c2c7980 */ /* 0x000f62000c101d00 */
[----:B------:R-:W-:Y:S02]  /*7ed0*/  LOP3.LUT R52, R3, R6, RZ, 0x3c, !PT ;  /* 0x0000000603347212 */ /* 0x000fe400078e3cff */
[--C-:B------:R-:W-:Y:S01]  /*7ee0*/  SHF.R.S32.HI R3, RZ, 0x1f, R2.reuse ;  /* 0x0000001fff037819 */ /* 0x100fe20000011402 */
[----:B------:R-:W5:Y:S01]  /*7ef0*/  LD.E.128 R32, desc[UR60][R10.64] ;  /* 0x0000003c0a207980 */ /* 0x000f62000c101d00 */
[----:B------:R-:W-:Y:S01]  /*7f00*/  LOP3.LUT R72, R72, R73, RZ, 0x3c, !PT ;  /* 0x0000004948487212 */ /* 0x000fe200078e3cff */
[--C-:B------:R-:W-:Y:S01]  /*7f10*/  IMAD.X R73, RZ, RZ, R11.reuse, P5 ;  /* 0x000000ffff497224 */ /* 0x100fe200028e060b */
[----:B------:R-:W-:Y:S01]  /*7f20*/  LOP3.LUT R64, R64, R65, RZ, 0x3c, !PT ;  /* 0x0000004140407212 */ /* 0x000fe200078e3cff */
[--C-:B------:R-:W-:Y:S01]  /*7f30*/  IMAD.X R65, RZ, RZ, R11.reuse, P4 ;  /* 0x000000ffff417224 */ /* 0x100fe200020e060b */
[----:B------:R-:W-:Y:S01]  /*7f40*/  LOP3.LUT R56, R56, R57, RZ, 0x3c, !PT ;  /* 0x0000003938387212 */ /* 0x000fe200078e3cff */
[----:B------:R-:W-:Y:S01]  /*7f50*/  IMAD.X R57, RZ, RZ, R11, P3 ;  /* 0x000000ffff397224 */ /* 0x000fe200018e060b */
[----:B------:R-:W5:Y:S04]  /*7f60*/  LD.E.128 R12, desc[UR60][R12.64] ;  /* 0x0000003c0c0c7980 */ /* 0x000f68000c101d00 */
[----:B-1----:R1:W5:Y:S04]  /*7f70*/  LD.E.128 R8, desc[UR60][R20.64] ;  /* 0x0000003c14087980 */ /* 0x002368000c101d00 */
[----:B------:R-:W5:Y:S04]  /*7f80*/  LD.E.128 R40, desc[UR60][R40.64] ;  /* 0x0000003c28287980 */ /* 0x000f68000c101d00 */
[----:B------:R-:W5:Y:S01]  /*7f90*/  LD.E.128 R36, desc[UR60][R36.64] ;  /* 0x0000003c24247980 */ /* 0x000f62000c101d00 */
[----:B-1----:R-:W-:-:S03]  /*7fa0*/  IMAD.WIDE.U32 R20, R23, UR4, R2 ;  /* 0x0000000417147c25 */ /* 0x002fc6000f8e0002 */
[----:B------:R-:W5:Y:S01]  /*7fb0*/  LD.E.128 R28, desc[UR60][R28.64] ;  /* 0x0000003c1c1c7980 */ /* 0x000f62000c101d00 */
[----:B------:R-:W-:Y:S01]  /*7fc0*/  VIADD R21, R21, UR6 ;  /* 0x0000000615157c36 */ /* 0x000fe20008000000 */
[----:B------:R-:W-:Y:S02]  /*7fd0*/  ULDC.64 UR6, c[0x0][0xbe0] ;  /* 0x0002f80000067ab9 */ /* 0x000fe40000000a00 */
[----:B------:R-:W5:Y:S04]  /*7fe0*/  LD.E.128 R68, desc[UR60][R68.64] ;  /* 0x0000003c44447980 */ /* 0x000f68000c101d00 */
[----:B------:R-:W5:Y:S04]  /*7ff0*/  LD.E.128 R60, desc[UR60][R60.64] ;  /* 0x0000003c3c3c7980 */ /* 0x000f68000c101d00 */
[----:B------:R-:W5:Y:S04]  /*8000*/  LD.E.128 R48, desc[UR60][R48.64] ;  /* 0x0000003c30307980 */ /* 0x000f68000c101d00 */
        /* <DEDUP_REMOVED lines=10> */
[----:B-1----:R-:W1:Y:S01]  /*80b0*/  FENCE.VIEW.ASYNC.S ;  /* 0x00000000000073c6 */ /* 0x002e620000000000 */
[----:B------:R-:W-:Y:S01]  /*80c0*/  IMAD.U32 R23, RZ, RZ, UR6 ;  /* 0x00000006ff177e24 */ /* 0x000fe2000f8e00ff */
[----:B------:R-:W-:Y:S01]  /*80d0*/  UIMAD UR4, UR16, UR7, UR4 ;  /* 0x00000007100472a4 */ /* 0x000fe2000f8e0204 */
[----:B------:R-:W-:-:S02]  /*80e0*/  IMAD R77, R200, -0x80, R77 ;  /* 0xffffff80c84d7824 */ /* 0x000fc400078e024d */
[----:B------:R-:W-:Y:S01]  /*80f0*/  IMAD.WIDE.U32 R20, R23, UR16, R20 ;  /* 0x0000001017147c25 */ /* 0x000fe2000f8e0014 */
[----:B------:R-:W-:Y:S02]  /*8100*/  ULDC.64 UR6, c[0x0][0xbe8] ;  /* 0x0002fa0000067ab9 */ /* 0x000fe40000000a00 */
[CC--:B------:R-:W-:Y:S01]  /*8110*/  ISETP.GE.AND P3, PT, R22.reuse, R77.reuse, PT ;  /* 0x0000004d1600720c */ /* 0x0c0fe20003f66270 */
[----:B------:R-:W-:Y:S01]  /*8120*/  VIADD R21, R21, UR4 ;  /* 0x0000000415157c36 */ /* 0x000fe20008000000 */
[----:B------:R-:W-:Y:S01]  /*8130*/  UIMAD UR4, UR15, UR6, URZ ;  /* 0x000000060f0472a4 */ /* 0x000fe2000f8e023f */
[----:B------:R-:W-:Y:S02]  /*8140*/  VIADD R3, R22, 0x20 ;  /* 0x0000002016037836 */ /* 0x000fe40000000000 */
[----:B------:R-:W-:Y:S02]  /*8150*/  VIADD R0, R0, 0x32420 ;  /* 0x0003242000007836 */ /* 0x000fe40000000000 */
[----:B------:R-:W-:Y:S01]  /*8160*/  IMAD.U32 R79, RZ, RZ, UR6 ;  /* 0x00000006ff4f7e24 */ /* 0x000fe2000f8e00ff */
[----:B------:R-:W-:Y:S01]  /*8170*/  UIMAD UR4, UR14, UR7, UR4 ;  /* 0x000000070e0472a4 */ /* 0x000fe2000f8e0204 */
[----:B------:R-:W-:Y:S01]  /*8180*/  ISETP.GE.AND P0, PT, R3, R77, PT ;  /* 0x0000004d0300720c */ /* 0x000fe20003f06270 */
[----:B------:R-:W-:Y:S01]  /*8190*/  VIADD R3, R22, 0x40 ;  /* 0x0000004016037836 */ /* 0x000fe20000000000 */
[----:B------:R-:W-:Y:S01]  /*81a0*/  PRMT R0, RZ, 0x654, R0 ;  /* 0x00000654ff007816 */ /* 0x000fe20000000000 */
[----:B------:R-:W-:Y:S01]  /*81b0*/  IMAD.WIDE.U32 R78, R79, UR14, R20 ;  /* 0x0000000e4f4e7c25 */ /* 0x000fe2000f8e0014 */
[----:B------:R-:W-:-:S03]  /*81c0*/  SHF.R.S32.HI R23, RZ, 0x1f, R22 ;  /* 0x0000001fff177819 */ /* 0x000fc60000011416 */
[----:B------:R-:W-:Y:S01]  /*81d0*/  VIADD R4, R22, 0x60 ;  /* 0x0000006016047836 */ /* 0x000fe20000000000 */
[----:B-1----:R1:W-:Y:S01]  /*81e0*/  SYNCS.ARRIVE.TRANS64.RED.A1T0 RZ, [R0+URZ], RZ ;  /* 0x000000ff00ff79a7 */ /* 0x0023e2000810043f */
[----:B------:R-:W-:Y:S01]  /*81f0*/  VIADD R83, R79, UR4 ;  /* 0x000000044f537c36 */ /* 0x000fe20008000000 */
[----:B------:R-:W-:Y:S01]  /*8200*/  BSSY B1, `(.L_x_794) ;  /* 0x000001b000017945 */ /* 0x000fe20003800000 */
[-C--:B------:R-:W-:Y:S02]  /*8210*/  ISETP.GE.AND P1, PT, R3, R77.reuse, PT ;  /* 0x0000004d0300720c */ /* 0x080fe40003f26270 */
[----:B------:R-:W-:Y:S01]  /*8220*/  ISETP.GE.AND P2, PT, R4, R77, PT ;  /* 0x0000004d0400720c */ /* 0x000fe20003f46270 */
[----:B------:R-:W-:Y:S01]  /*8230*/  IMAD.WIDE R76, R200, 0x80, R22 ;  /* 0x00000080c84c7825 */ /* 0x000fe200078e0216 */
[----:B------:R-:W-:Y:S11]  /*8240*/  @P3 BRA `(.L_x_795) ;  /* 0x0000000000583947 */ /* 0x000ff60003800000 */
[----:B------:R-:W-:Y:S01]  /*8250*/  ULDC.64 UR6, c[0x0][0xbd8] ;  /* 0x0002f60000067ab9 */ /* 0x000fe20000000a00 */
[----:B------:R-:W-:Y:S01]  /*8260*/  IMAD.MOV.U32 R20, RZ, RZ, R78 ;  /* 0x000000ffff147224 */ /* 0x000fe200078e004e */
[----:B------:R-:W-:Y:S01]  /*8270*/  ULDC UR4, c[0x0][0xb8c] ;  /* 0x0002e30000047ab9 */ /* 0x000fe20000000800 */
[----:B------:R-:W-:Y:S01]  /*8280*/  IMAD R3, R77, UR6, RZ ;  /* 0x000000064d037c24 */ /* 0x000fe2000f8e02ff */
[C---:B------:R-:W-:Y:S01]  /*8290*/  ISETP.GE.AND P4, PT, R2.reuse, UR4, PT ;  /* 0x0000000402007c0c */ /* 0x040fe2000bf86270 */
[----:B------:R-:W-:Y:S02]  /*82a0*/  IMAD.MOV.U32 R21, RZ, RZ, R83 ;  /* 0x000000ffff157224 */ /* 0x000fe400078e0053 */
[----:B-1----:R-:W-:Y:S02]  /*82b0*/  VIADD R0, R2, 0x40 ;  /* 0x0000004002007836 */ /* 0x002fe40000000000 */
        /* <DEDUP_REMOVED lines=15> */
.L_x_795:
[----:B------:R-:W-:Y:S05]  /*83b0*/  BSYNC B1 ;  /* 0x0000000000017941 */ /* 0x000fea0003800000 */
.L_x_794:
[----:B------:R-:W-:Y:S04]  /*83c0*/  BSSY B1, `(.L_x_796) ;  /* 0x000001a000017945 */ /* 0x000fe80003800000 */
[----:B------:R-:W-:Y:S05]  /*83d0*/  @P0 BRA `(.L_x_797) ;  /* 0x0000000000600947 */ /* 0x000fea0003800000 */
[----:B------:R-:W-:Y:S01]  /*83e0*/  IADD3 R3, P0, R76, 0x20, RZ ;  /* 0x000000204c037810 */ /* 0x000fe20007f1e0ff */
[C---:B------:R-:W-:Y:S01]  /*83f0*/  VIADD R4, R2.reuse, 0x40 ;  /* 0x0000004002047836 */ /* 0x040fe20000000000 */
[----:B------:R-:W-:Y:S01]  /*8400*/  ULDC UR4, c[0x0][0xb8c] ;  /* 0x0002e30000047ab9 */ /* 0x000fe20000000800 */
[----:B------:R-:W-:Y:S01]  /*8410*/  ULDC.64 UR6, c[0x0][0xbd8] ;  /* 0x0002f60000067ab9 */ /* 0x000fe20000000a00 */
[----:B------:R-:W-:Y:S01]  /*8420*/  IMAD.MOV.U32 R20, RZ, RZ, R78 ;  /* 0x000000ffff147224 */ /* 0x000fe200078e004e */
[----:B------:R-:W-:Y:S01]  /*8430*/  ISETP.GE.AND P3, PT, R2, UR4, PT ;  /* 0x0000000402007c0c */ /* 0x000fe2000bf66270 */
[----:B-1----:R-:W-:Y:S01]  /*8440*/  IMAD.X R0, RZ, RZ, R77, P0 ;  /* 0x000000ffff007224 */ /* 0x002fe200000e064d */
        /* <DEDUP_REMOVED lines=10> */
[----:B--2--5:R-:W-:Y:S01]  /*84f0*/  LEA R32, P0, R20, UR6, 0x1 ;  /* 0x0000000614207c11 */ /* 0x024fe2000f8008ff */
[----:B------:R-:W-:-:S05]  /*8500*/  IMAD.IADD R3, R21, 0x1, R3 ;  /* 0x0000000115037824 */ /* 0x000fca00078e0203 */
[----:B------:R-:W-:-:S05]  /*8510*/  LEA.HI.X R33, R20, UR7, R3, 0x1, P0 ;  /* 0x0000000714217c11 */ /* 0x000fca00080f0c03 */
[----:B------:R3:W-:Y:S04]  /*8520*/  @!P3 STG.E.128 desc[UR60][R32.64], R24 ;  /* 0x000000182000b986 */ /* 0x0007e8000c101d3c */
[----:B------:R3:W-:Y:S04]  /*8530*/  @!P4 STG.E.128 desc[UR60][R32.64+0x80], R40 ;  /* 0x000080282000c986 */ /* 0x0007e8000c101d3c */
[----:B------:R3:W-:Y:S04]  /*8540*/  @!P5 STG.E.128 desc[UR60][R32.64+0x100], R60 ;  /* 0x0001003c2000d986 */ /* 0x0007e8000c101d3c */
[----:B------:R3:W-:Y:S02]  /*8550*/  @!P6 STG.E.128 desc[UR60][R32.64+0x180], R64 ;  /* 0x000180402000e986 */ /* 0x0007e4000c101d3c */
.L_x_797:
[----:B------:R-:W-:Y:S05]  /*8560*/  BSYNC B1 ;  /* 0x0000000000017941 */ /* 0x000fea0003800000 */
.L_x_796:
        /* <DEDUP_REMOVED lines=19> */
[----:B---3-5:R-:W-:Y:S01]  /*86a0*/  LEA R24, P0, R20, UR6, 0x1 ;  /* 0x0000000614187c11 */ /* 0x028fe2000f8008ff */
[----:B------:R-:W-:-:S05]  /*86b0*/  IMAD.IADD R3, R21, 0x1, R3 ;  /* 0x0000000115037824 */ /* 0x000fca00078e0203 */
[----:B------:R-:W-:-:S05]  /*86c0*/  LEA.HI.X R25, R20, UR7, R3, 0x1, P0 ;  /* 0x0000000714197c11 */ /* 0x000fca00080f0c03 */
[----:B------:R4:W-:Y:S04]  /*86d0*/  @!P1 STG.E.128 desc[UR60][R24.64], R16 ;  /* 0x0000001018009986 */ /* 0x0009e8000c101d3c */
[----:B------:R4:W-:Y:S04]  /*86e0*/  @!P3 STG.E.128 desc[UR60][R24.64+0x80], R36 ;  /* 0x000080241800b986 */ /* 0x0009e8000c101d3c */
[----:B------:R4:W-:Y:S04]  /*86f0*/  @!P4 STG.E.128 desc[UR60][R24.64+0x100], R48 ;  /* 0x000100301800c986 */ /* 0x0009e8000c101d3c */
[----:B------:R4:W-:Y:S02]  /*8700*/  @!P5 STG.E.128 desc[UR60][R24.64+0x180], R56 ;  /* 0x000180381800d986 */ /* 0x0009e4000c101d3c */
.L_x_799:
[----:B------:R-:W-:Y:S05]  /*8710*/  BSYNC B1 ;  /* 0x0000000000017941 */ /* 0x000fea0003800000 */
.L_x_798:
[----:B------:R-:W-:Y:S05]  /*8720*/  @P2 BRA `(.L_x_800) ;  /* 0x0000000c00882947 */ /* 0x000fea0003800000 */
[----:B------:R-:W-:Y:S01]  /*8730*/  IADD3 R3, P0, R76, 0x60, RZ ;  /* 0x000000604c037810 */ /* 0x000fe20007f1e0ff */
[C---:B-1----:R-:W-:Y:S01]  /*8740*/  VIADD R0, R2.reuse, 0x40 ;  /* 0x0000004002007836 */ /* 0x042fe20000000000 */
[----:B------:R-:W-:Y:S01]  /*8750*/  ULDC UR4, c[0x0][0xb8c] ;  /* 0x0002e30000047ab9 */ /* 0x000fe20000000800 */
[----:B------:R-:W-:Y:S01]  /*8760*/  ULDC.64 UR6, c[0x0][0xbd8] ;  /* 0x0002f60000067ab9 */ /* 0x000fe20000000a00 */
[----:B----45:R-:W-:Y:S01]  /*8770*/  IMAD.MOV.U32 R16, RZ, RZ, R78 ;  /* 0x000000ffff107224 */ /* 0x030fe200078e004e */
        /* <DEDUP_REMOVED lines=21> */
.L_x_792:
[----:B------:R-:W-:Y:S01]  /*88d0*/  R2UR UR4, R202 ;  /* 0x00000000ca0472ca */ /* 0x000fe200000e0000 */
[----:B------:R-:W-:Y:S01]  /*88e0*/  ULDC.64 UR6, c[0x0][0xcd8] ;  /* 0x0003360000067ab9 */ /* 0x000fe20000000a00 */
[----:B------:R-:W-:Y:S01]  /*88f0*/  R2UR UR9, R203 ;  /* 0x00000000cb0972ca */ /* 0x000fe200000e0000 */
[----:B------:R-:W-:Y:S01]  /*8900*/  UISETP.NE.U32.AND UP0, UPT, UR6, URZ, UPT ;  /* 0x0000003f0600728c */ /* 0x000fe2000bf05070 */
[----:B------:R-:W-:-:S03]  /*8910*/  IMAD.MOV.U32 R15, RZ, RZ, RZ ;  /* 0x000000ffff0f7224 */ /* 0x000fc600078e00ff */
[----:B------:R-:W-:-:S06]  /*8920*/  UISETP.NE.AND.EX UP0, UPT, UR7, URZ, UPT, UP0 ;  /* 0x0000003f0700728c */ /* 0x000fcc000bf05300 */
[----:B------:R-:W-:Y:S01]  /*8930*/  USHF.L.U32 UR8, UR4, 0x2, URZ ;  /* 0x0000000204087899 */ /* 0x000fe2000800063f */
[----:B------:R-:W1:Y:S01]  /*8940*/  LDC R13, c[0x0][0xb88] ;  /* 0x0002e200ff0d7b82 */ /* 0x000e620000000800 */
[----:B------:R-:W-:Y:S01]  /*8950*/  USHF.L.U64.HI UR9, UR4, 0x2, UR9 ;  /* 0x0000000204097899 */ /* 0x000fe20008010209 */
[----:B------:R-:W-:Y:S01]  /*8960*/  PLOP3.LUT P1, PT, PT, PT, UP0, 0x80, 0x0 ;  /* 0x000000000000781c */ /* 0x000fe20003f2f008 */
[----:B------:R-:W-:-:S04]  /*8970*/  UIADD3 UR4, UP1, UR8, UR6, URZ ;  /* 0x0000000608047290 */ /* 0x000fc8000ff3e03f */
[----:B------:R-:W-:Y:S02]  /*8980*/  UIADD3.X UR6, UR9, UR7, URZ, UP1, !UPT ;  /* 0x0000000709067290 */ /* 0x000fe40008ffe43f */
[----:B------:R-:W-:-:S04]  /*8990*/  IMAD.U32 R8, RZ, RZ, UR4 ;  /* 0x00000004ff087e24 */ /* 0x000fc8000f8e00ff */
[----:B------:R-:W-:Y:S01]  /*89a0*/  IMAD.U32 R9, RZ, RZ, UR6 ;  /* 0x00000006ff097e24 */ /* 0x000fe2000f8e00ff */
[----:B------:R-:W-:Y:S02]  /*89b0*/  ULDC.64 UR6, c[0x0][0xce0] ;  /* 0x0003380000067ab9 */ /* 0x000fe40000000a00 */
[----:B------:R-:W-:Y:S02]  /*89c0*/  UISETP.NE.U32.AND UP1, UPT, UR6, URZ, UPT ;  /* 0x0000003f0600728c */ /* 0x000fe4000bf25070 */
[----:B------:R2:W5:Y:S02]  /*89d0*/  @P1 LDG.E R15, desc[UR60][R8.64] ;  /* 0x0000003c080f1981 */ /* 0x000564000c1e1900 */
[----:B------:R-:W-:-:S06]  /*89e0*/  UISETP.NE.AND.EX UP1, UPT, UR7, URZ, UPT, UP1 ;  /* 0x0000003f0700728c */ /* 0x000fcc000bf25310 */
[----:B------:R-:W-:-:S05]  /*89f0*/  PLOP3.LUT P2, PT, PT, PT, UP1, 0x80, 0x0 ;  /* 0x000000000000781c */ /* 0x000fca0003f4f018 */
[----:B------:R-:W-:-:S04]  /*8a00*/  @UP1 UIADD3 UR6, UP2, UR8, UR6, URZ ;  /* 0x0000000608061290 */ /* 0x000fc8000ff5e03f */
[----:B------:R-:W-:Y:S02]  /*8a10*/  @UP1 UIADD3.X UR7, UR9, UR7, URZ, UP2, !UPT ;  /* 0x0000000709071290 */ /* 0x000fe400097fe43f */
[----:B------:R-:W-:-:S04]  /*8a20*/  IMAD.U32 R10, RZ, RZ, UR6 ;  /* 0x00000006ff0a7e24 */ /* 0x000fc8000f8e00ff */
[----:B------:R-:W-:-:S05]  /*8a30*/  IMAD.U32 R11, RZ, RZ, UR7 ;  /* 0x00000007ff0b7e24 */ /* 0x000fca000f8e00ff */
[----:B-1----:R2:W5:Y:S01]  /*8a40*/  @P2 LDG.E R13, desc[UR60][R10.64] ;  /* 0x0000003c0a0d2981 */ /* 0x002562000c1e1900 */
[----:B------:R-:W-:Y:S01]  /*8a50*/  ISETP.GE.AND P0, PT, R223, 0x80, PT ;  /* 0x00000080df00780c */ /* 0x000fe20003f06270 */
[----:B------:R-:W-:-:S12]  /*8a60*/  @P2 BRA `(.L_x_801) ;  /* 0x0000000000102947 */ /* 0x000fd80003800000 */
[----:B------:R-:W-:Y:S05]  /*8a70*/  @!P1 BRA `(.L_x_801) ;  /* 0x00000000000c9947 */ /* 0x000fea0003800000 */
[----:B------:R-:W3:Y:S04]  /*8a80*/  LDG.E R0, desc[UR60][R8.64] ;  /* 0x0000003c08007981 */ /* 0x000ee8000c1e1900 */
[----:B-----5:R-:W3:Y:S02]  /*8a90*/  LDG.E R13, desc[UR60][R8.64+0x4] ;  /* 0x0000043c080d7981 */ /* 0x020ee4000c1e1900 */
[----:B---3--:R-:W-:-:S07]  /*8aa0*/  IMAD.IADD R13, R13, 0x1, -R0 ;  /* 0x000000010d0d7824 */ /* 0x008fce00078e0a00 */
.L_x_801:
[----:B------:R-:W-:Y:S01]  /*8ab0*/  R2UR UR7, R201 ;  /* 0x00000000c90772ca */ /* 0x000fe200000e0000 */
[----:B------:R-:W-:Y:S01]  /*8ac0*/  BSSY B1, `(.L_x_802) ;  /* 0x0000022000017945 */ /* 0x000fe20003800000 */
[----:B------:R-:W-:Y:S02]  /*8ad0*/  R2UR UR6, R202 ;  /* 0x00000000ca0672ca */ /* 0x000fe400000e0000 */
[----:B------:R-:W-:Y:S02]  /*8ae0*/  R2UR UR4, R203 ;  /* 0x00000000cb0472ca */ /* 0x000fe400000e0000 */
[----:B------:R-:W-:Y:S02]  /*8af0*/  SHF.R.S32.HI R17, RZ, 0x1f, R2 ;  /* 0x0000001fff117819 */ /* 0x000fe40000011402 */
[----:B-----5:R-:W-:-:S05]  /*8b00*/  SHF.R.S32.HI R4, RZ, 0x1f, R15 ;  /* 0x0000001fff047819 */ /* 0x020fca000001140f */
[----:B------:R-:W-:Y:S02]  /*8b10*/  USHF.R.S32.HI UR7, URZ, 0x1f, UR7 ;  /* 0x0000001f3f077899 */ /* 0x000fe40008011407 */
[----:B------:R-:W-:Y:S02]  /*8b20*/  USEL UR8, UR6, URZ, !UP0 ;  /* 0x0000003f06087287 */ /* 0x000fe4000c000000 */
[----:B------:R-:W-:Y:S01]  /*8b30*/  USEL UR9, UR4, URZ, !UP0 ;  /* 0x0000003f04097287 */ /* 0x000fe2000c000000 */
[----:B------:R-:W-:Y:S11]  /*8b40*/  @P0 BRA `(.L_x_803) ;  /* 0x0000000000640947 */ /* 0x000ff60003800000 */
[----:B------:R-:W1:Y:S02]  /*8b50*/  S2R R0, SR_TID.X ;  /* 0x0000000000007919 */ /* 0x000e640000002100 */
[----:B-1----:R-:W-:-:S04]  /*8b60*/  IMAD R0, R200, 0x80, R0 ;  /* 0x00000080c8007824 */ /* 0x002fc800078e0200 */
[----:B------:R-:W-:-:S05]  /*8b70*/  VIADD R0, R0, 0xffffff80 ;  /* 0xffffff8000007836 */ /* 0x000fca0000000000 */
[----:B------:R-:W-:-:S13]  /*8b80*/  ISETP.GE.AND P0, PT, R0, R13, PT ;  /* 0x0000000d0000720c */ /* 0x000fda0003f06270 */
[----:B------:R-:W-:Y:S05]  /*8b90*/  @P0 BRA `(.L_x_803) ;  /* 0x0000000000500947 */ /* 0x000fea0003800000 */
[----:B------:R-:W-:Y:S01]  /*8ba0*/  R2UR UR6, R201 ;  /* 0x00000000c90672ca */ /* 0x000fe200000e0000 */
[----:B------:R-:W-:Y:S01]  /*8bb0*/  ULDC.64 UR10, c[0x0][0xc70] ;  /* 0x00031c00000a7ab9 */ /* 0x000fe20000000a00 */
[C---:B--2---:R-:W-:Y:S01]  /*8bc0*/  IADD3 R8, P0, R0.reuse, R15, RZ ;  /* 0x0000000f00087210 */ /* 0x044fe20007f1e0ff */
[----:B------:R-:W-:Y:S02]  /*8bd0*/  UIMAD UR4, UR7, UR10, URZ ;  /* 0x0000000a070472a4 */ /* 0x000fe4000f8e023f */
[----:B------:R-:W-:Y:S01]  /*8be0*/  IMAD.U32 R3, RZ, RZ, UR10 ;  /* 0x0000000aff037e24 */ /* 0x000fe2000f8e00ff */
[----:B------:R-:W-:-:S07]  /*8bf0*/  LEA.HI.X.SX32 R9, R0, R4, 0x1, P0 ;  /* 0x0000000400097211 */ /* 0x000fce00000f0eff */
[----:B------:R-:W-:Y:S02]  /*8c00*/  UIMAD UR4, UR6, UR11, UR4 ;  /* 0x0000000b060472a4 */ /* 0x000fe4000f8e0204 */
[----:B------:R-:W-:Y:S01]  /*8c10*/  IMAD.WIDE.U32 R8, R3, UR6, R8 ;  /* 0x0000000603087c25 */ /* 0x000fe2000f8e0008 */
[----:B------:R-:W-:Y:S02]  /*8c20*/  ULDC.64 UR10, c[0x0][0xc78] ;  /* 0x00031e00000a7ab9 */ /* 0x000fe40000000a00 */
        /* <DEDUP_REMOVED lines=11> */
.L_x_803:
[----:B------:R-:W-:Y:S05]  /*8ce0*/  BSYNC B1 ;  /* 0x0000000000017941 */ /* 0x000fea0003800000 */
.L_x_802:
[----:B------:R-:W-:Y:S01]  /*8cf0*/  R2UR UR6, R201 ;  /* 0x00000000c90672ca */ /* 0x000fe200000e0000 */
[----:B------:R-:W-:Y:S01]  /*8d00*/  ULDC.64 UR10, c[0x0][0xba0] ;  /* 0x0002e800000a7ab9 */ /* 0x000fe20000000a00 */
[----:B-1----:R-:W-:Y:S01]  /*8d10*/  IMAD.MOV.U32 R3, RZ, RZ, R17 ;  /* 0x000000ffff037224 */ /* 0x002fe200078e0011 */
[----:B------:R-:W-:Y:S01]  /*8d20*/  BSSY B1, `(.L_x_804) ;  /* 0x0000032000017945 */ /* 0x000fe20003800000 */
[----:B------:R-:W-:Y:S02]  /*8d30*/  IMAD R0, R4, UR10, RZ ;  /* 0x0000000a04007c24 */ /* 0x000fe4000f8e02ff */
[----:B--2---:R-:W-:-:S04]  /*8d40*/  IMAD.WIDE.U32 R8, R15, UR10, R2 ;  /* 0x0000000a0f087c25 */ /* 0x004fc8000f8e0002 */
        /* <DEDUP_REMOVED lines=8> */
[----:B------:R-:W-:Y:S01]  /*8dd0*/  SHF.R.S32.HI R13, RZ, 0x1f, R22 ;  /* 0x0000001fff0d7819 */ /* 0x000fe20000011416 */
[----:B------:R-:W-:Y:S01]  /*8de0*/  IMAD.WIDE.U32 R8, R3, UR6, R8 ;  /* 0x0000000603087c25 */ /* 0x000fe2000f8e0008 */
[----:B------:R-:W-:-:S02]  /*8df0*/  ULDC.64 UR6, c[0x0][0xbe8] ;  /* 0x0002fa0000067ab9 */ /* 0x000fc40000000a00 */
        /* <DEDUP_REMOVED lines=16> */
[----:B------:R-:W-:Y:S01]  /*8f00*/  VIADD R4, R2, 0x80 ;  /* 0x0000008002047836 */ /* 0x000fe20000000000 */
[----:B------:R-:W-:Y:S01]  /*8f10*/  ULDC.64 UR6, c[0x0][0xbd8] ;  /* 0x0002f60000067ab9 */ /* 0x000fe20000000a00 */
[----:B------:R-:W-:Y:S01]  /*8f20*/  IMAD.MOV.U32 R8, RZ, RZ, R10 ;  /* 0x000000ffff087224 */ /* 0x000fe200078e000a */
[----:B------:R-:W-:Y:S01]  /*8f30*/  ISETP.GE.AND P4, PT, R3, UR4, PT ;  /* 0x0000000403007c0c */ /* 0x000fe2000bf86270 */
[----:B------:R-:W-:Y:S01]  /*8f40*/  IMAD R3, R13, UR6, RZ ;  /* 0x000000060d037c24 */ /* 0x000fe2000f8e02ff */
[----:B------:R-:W-:Y:S01]  /*8f50*/  ISETP.GE.AND P5, PT, R4, UR4, PT ;  /* 0x0000000404007c0c */ /* 0x000fe2000bfa6270 */
[C---:B------:R-:W-:Y:S01]  /*8f60*/  VIADD R4, R2.reuse, 0xc0 ;  /* 0x000000c002047836 */ /* 0x040fe20000000000 */
[----:B------:R-:W-:Y:S01]  /*8f70*/  ISETP.GE.AND P3, PT, R2, UR4, PT ;  /* 0x0000000402007c0c */ /* 0x000fe2000bf66270 */
[----:B------:R-:W-:-:S02]  /*8f80*/  IMAD.MOV.U32 R9, RZ, RZ, R17 ;  /* 0x000000ffff097224 */ /* 0x000fc400078e0011 */
[----:B------:R-:W-:Y:S01]  /*8f90*/  IMAD R3, R12, UR7, R3 ;  /* 0x000000070c037c24 */ /* 0x000fe2000f8e0203 */
[----:B------:R-:W-:Y:S01]  /*8fa0*/  ISETP.GE.AND P6, PT, R4, UR4, PT ;  /* 0x0000000404007c0c */ /* 0x000fe2000bfc6270 */
        /* <DEDUP_REMOVED lines=9> */
.L_x_805:
[----:B------:R-:W-:Y:S05]  /*9040*/  BSYNC B1 ;  /* 0x0000000000017941 */ /* 0x000fea0003800000 */
.L_x_804:
[----:B------:R-:W-:Y:S01]  /*9050*/  BSSY B1, `(.L_x_806) ;  /* 0x000001b000017945 */ /* 0x000fe20003800000 */
[----:B------:R-:W-:-:S03]  /*9060*/  ISETP.GE.AND P2, PT, R0, R15, PT ;  /* 0x0000000f0000720c */ /* 0x000fc60003f46270 */
[----:B------:R-:W-:Y:S10]  /*9070*/  @P1 BRA `(.L_x_807) ;  /* 0x0000000000601947 */ /* 0x000ff40003800000 */
        /* <DEDUP_REMOVED lines=24> */
.L_x_807:
[----:B------:R-:W-:Y:S05]  /*9200*/  BSYNC B1 ;  /* 0x0000000000017941 */ /* 0x000fea0003800000 */
.L_x_806:
        /* <DEDUP_REMOVED lines=26> */
.L_x_809:
[----:B------:R-:W-:Y:S05]  /*93b0*/  BSYNC B1 ;  /* 0x0000000000017941 */ /* 0x000fea0003800000 */
.L_x_808:
        /* <DEDUP_REMOVED lines=25> */
.L_x_800:
[----:B------:R-:W-:Y:S05]  /*9550*/  BSYNC B0 ;  /* 0x0000000000007941 */ /* 0x000fea0003800000 */
.L_x_791:
[----:B------:R-:W-:Y:S02]  /*9560*/  ULDC UR4, c[0x0][0xd14] ;  /* 0x0003450000047ab9 */ /* 0x000fe40000000800 */
[----:B------:R-:W-:-:S13]  /*9570*/  ISETP.GE.AND P0, PT, R7, UR4, PT ;  /* 0x0000000407007c0c */ /* 0x000fda000bf06270 */
[----:B------:R-:W-:Y:S05]  /*9580*/  @!P0 BRA `(.L_x_810) ;  /* 0xffffff7800348947 */ /* 0x000fea000383ffff */
[----:B------:R-:W-:Y:S05]  /*9590*/  EXIT ;  /* 0x000000000000794d */ /* 0x000fea0003800000 */
.L_x_766:
[----:B------:R-:W-:-:S08]  /*95a0*/  NOP ;  /* 0x0000000000007918 */ /* 0x000fd00000000000 */
[----:B0-----:R-:W0:-:S00]  /*95b0*/  USETMAXREG.DEALLOC.CTAPOOL 0x18 ;  /* 0x00000018000079c8 */ /* 0x001e0000080e0500 */
        /* <DEDUP_REMOVED lines=59> */
.L_x_815:
        /* <DEDUP_REMOVED lines=16> */
.L_x_814:
[----:B------:R-:W-:Y:S05]  /*9a70*/  BSYNC B0 ;  /* 0x0000000000007941 */ /* 0x000fea0003800000 */
.L_x_813:
        /* <DEDUP_REMOVED lines=26> */
.L_x_811:
        /* <DEDUP_REMOVED lines=16> */
.L_x_816:
        /* <DEDUP_REMOVED lines=25> */
.L_x_812:
[----:B------:R-:W-:Y:S02]  /*9eb0*/  IMAD.MOV.U32 R17, RZ, RZ, RZ ;  /* 0x000000ffff117224 */ /* 0x000fe400078e00ff */
[----:B------:R-:W-:Y:S02]  /*9ec0*/  IMAD.U32 R16, RZ, RZ, UR6 ;  /* 0x00000006ff107e24 */ /* 0x000fe4000f8e00ff */
[----:B------:R-:W-:-:S07]  /*9ed0*/  IMAD.MOV.U32 R18, RZ, RZ, RZ ;  /* 0x000000ffff127224 */ /* 0x000fce00078e00ff */
.L_x_817:
[----:B------:R-:W0:Y:S01]  /*9ee0*/  S2R R0, SR_TID.X ;  /* 0x0000000000007919 */ /* 0x000e220000002100 */
[----:B------:R-:W-:Y:S01]  /*9ef0*/  UMOV UR50, URZ ;  /* 0x0000003f00327c82 */ /* 0x000fe20008000000 */
[----:B------:R-:W-:Y:S01]  /*9f00*/  STL [R1], RZ ;  /* 0x000000ff01007387 */ /* 0x000fe20000100800 */
        /* <DEDUP_REMOVED lines=9> */
[----:B------:R0:W-:Y:S07]  /*9fa0*/  STL [R1+0x4], R0 ;  /* 0x0000040001007387 */ /* 0x0001ee0000100800 */
[----:B------:R-:W-:Y:S05]  /*9fb0*/  @P0 BRA `(.L_x_818) ;  /* 0x0000003800b80947 */ /* 0x000fea0003800000 */
[----:B0-----:R-:W-:Y:S01]  /*9fc0*/  IMAD.MOV.U32 R0, RZ, RZ, 0x1 ;  /* 0x00000001ff007424 */ /* 0x001fe200078e00ff */
[----:B------:R0:W-:Y:S01]  /*9fd0*/  STL [R1], RZ ;  /* 0x000000ff01007387 */ /* 0x0001e20000100800 */
[----:B------:R-:W-:Y:S01]  /*9fe0*/  ULDC UR51, c[0x0][0xc] ;  /* 0x0000030000337ab9 */ /* 0x000fe20000000800 */
[----:B------:R-:W-:Y:S01]  /*9ff0*/  ULDC.64 UR48, c[0x0][0x198] ;  /* 0x0000660000307ab9 */ /* 0x000fe20000000a00 */
[----:B------:R-:W-:Y:S01]  /*a000*/  UMOV UR50, URZ ;  /* 0x0000003f00327c82 */ /* 0x000fe20008000000 */
[----:B------:R0:W-:Y:S04]  /*a010*/  STL [R1+0x4], R0 ;  /* 0x0000040001007387 */ /* 0x0001e80000100800 */
.L_x_882:
        /* <DEDUP_REMOVED lines=51> */
.L_x_819:
        /* <DEDUP_REMOVED lines=29> */
.L_x_821:
        /* <DEDUP_REMOVED lines=23> */
.L_x_823:
        /* <DEDUP_REMOVED lines=20> */
.L_x_825:
        /* <DEDUP_REMOVED lines=16> */
.L_x_824:
[----:B------:R-:W2:Y:S01]  /*a8d0*/  LDL.LU R2, [R1+0x18] ;  /* 0x0000180001027983 */ /* 0x000ea20000300800 */
[----:B------:R-:W-:Y:S01]  /*a8e0*/  ULDC.64 UR4, c[0x0][0xaf0] ;  /* 0x0002bc0000047ab9 */ /* 0x000fe20000000a00 */
[----:B------:R-:W0:Y:S02]  /*a8f0*/  LDC R4, c[0x0][0x428] ;  /* 0x00010a00ff047b82 */ /* 0x000e240000000800 */
[----:B------:R-:W3:Y:S04]  /*a900*/  LDL.LU R0, [R1+0x1c] ;  /* 0x00001c0001007983 */ /* 0x000ee80000300800 */
[----:B------:R-:W4:Y:S04]  /*a910*/  LDL.LU R9, [R1+0x10] ;  /* 0x0000100001097983 */ /* 0x000f280000300800 */
[----:B------:R-:W4:Y:S01]  /*a920*/  LDL.LU R8, [R1+0x28] ;  /* 0x0000280001087983 */ /* 0x000f220000300800 */
[----:B------:R-:W-:-:S04]  /*a930*/  ISETP.NE.U32.AND P0, PT, RZ, UR4, PT ;  /* 0x00000004ff007c0c */ /* 0x000fc8000bf05070 */
[----:B------:R-:W-:Y:S01]  /*a940*/  ISETP.NE.AND.EX P0, PT, RZ, UR5, PT, P0 ;  /* 0x00000005ff007c0c */ /* 0x000fe2000bf05300 */
[----:B------:R-:W1:Y:S02]  /*a950*/  S2R R10, SR_TID.X ;  /* 0x00000000000a7919 */ /* 0x000e640000002100 */
[----:B-1----:R-:W-:-:S04]  /*a960*/  LOP3.LUT R10, R10, 0x1f, RZ, 0xc0, !PT ;  /* 0x0000001f0a0a7812 */ /* 0x002fc800078ec0ff */
        /* <DEDUP_REMOVED lines=8> */
[----:B----4-:R-:W-:-:S06]  /*a9f0*/  IMAD.MOV.U32 R0, RZ, RZ, R9 ;  /* 0x000000ffff007224 */ /* 0x010fcc00078e0009 */
[----:B------:R1:W5:Y:S01]  /*aa00*/  @P0 LDG.E R0, desc[UR60][R2.64] ;  /* 0x0000003c02000981 */ /* 0x000362000c1e1900 */
[----:B0-----:R-:W-:Y:S01]  /*aa10*/  ISETP.NE.AND P0, PT, R4, 0x1, PT ;  /* 0x000000010400780c */ /* 0x001fe20003f05270 */
[----:B------:R-:W-:Y:S01]  /*aa20*/  IMAD.MOV.U32 R4, RZ, RZ, R18 ;  /* 0x000000ffff047224 */ /* 0x000fe200078e0012 */
[----:B------:R-:W-:Y:S01]  /*aa30*/  PLOP3.LUT P1, PT, P6, PT, PT, 0x8, 0x0 ;  /* 0x000000000000781c */ /* 0x000fe2000372e170 */
[----:B------:R-:W-:-:S10]  /*aa40*/  IMAD R17, R17, 0x80, R8 ;  /* 0x0000008011117824 */ /* 0x000fd400078e0208 */
[----:B------:R-:W0:Y:S08]  /*aa50*/  @P0 LDC R7, c[0x0][0x42c] ;  /* 0x00010b00ff070b82 */ /* 0x000e300000000800 */
[----:B------:R-:W2:Y:S01]  /*aa60*/  @P0 LDC R5, c[0x0][0x430] ;  /* 0x00010c00ff050b82 */ /* 0x000ea20000000800 */
[----:B0-----:R-:W-:-:S05]  /*aa70*/  @P0 IMAD.HI.U32 R6, R18, R7, RZ ;  /* 0x0000000712060227 */ /* 0x001fca00078e00ff */
[----:B--2---:R-:W-:Y:S02]  /*aa80*/  @P0 SHF.R.U32.HI R4, RZ, R5, R6 ;  /* 0x00000005ff040219 */ /* 0x004fe40000011606 */
[----:B------:R-:W-:-:S04]  /*aa90*/  ISETP.NE.U32.AND P0, PT, RZ, UR4, PT ;  /* 0x00000004ff007c0c */ /* 0x000fc8000bf05070 */
[----:B------:R-:W-:-:S04]  /*aaa0*/  ISETP.NE.AND.EX P0, PT, RZ, UR5, PT, P0 ;  /* 0x00000005ff007c0c */ /* 0x000fc8000bf05300 */
[----:B-1----:R-:W-:-:S09]  /*aab0*/  SEL R6, R9, RZ, !P0 ;  /* 0x000000ff09067207 */ /* 0x002fd20004000000 */
.L_x_826:
        /* <DEDUP_REMOVED lines=17> */
.L_x_898:
[----:B------:R-:W2:Y:S01]  /*abd0*/  LDL R8, [R1+0x14] ;  /* 0x0000140001087983 */ /* 0x000ea20000100800 */
[----:B------:R-:W-:Y:S01]  /*abe0*/  UMOV UR4, 0xffffffff ;  /* 0xffffffff00047882 */ /* 0x000fe20000000000 */
[----:B------:R-:W-:Y:S01]  /*abf0*/  SHF.R.S32.HI R5, RZ, 0x1f, R0 ;  /* 0x0000001fff057819 */ /* 0x000fe20000011400 */
[----:B--2---:R-:W-:Y:S01]  /*ac00*/  VIADD R9, R8, 0xffffffff ;  /* 0xffffffff08097836 */ /* 0x004fe20000000000 */
[----:B------:R-:W-:Y:S06]  /*ac10*/  BRA.DIV UR4, `(.L_x_828) ;  /* 0x0000003604487947 */ /* 0x000fec000b800000 */
[----:B------:R-:W-:-:S13]  /*ac20*/  ELECT P6, URZ, PT ;  /* 0x00000000003f782f */ /* 0x000fda00038c0000 */
.L_x_901:
        /* <DEDUP_REMOVED lines=24> */
.L_x_830:
        /* <DEDUP_REMOVED lines=9> */
.L_x_902:
        /* <DEDUP_REMOVED lines=11> */
.L_x_832:
        /* <DEDUP_REMOVED lines=23> */
.L_x_829:
[----:B------:R-:W0:Y:S01]  /*b060*/  S2R R10, SR_CgaCtaId ;  /* 0x00000000000a7919 */ /* 0x000e220000008800 */
[----:B------:R-:W-:Y:S05]  /*b070*/  WARPSYNC.ALL ;  /* 0x0000000000007948 */ /* 0x000fea0003800000 */
[----:B------:R-:W-:Y:S01]  /*b080*/  BAR.SYNC.DEFER_BLOCKING 0x8, 0x120 ;  /* 0x0204800000007b1d */ /* 0x000fe20000010000 */
[----:B------:R-:W-:Y:S02]  /*b090*/  ELECT P0, URZ, PT ;  /* 0x00000000003f782f */ /* 0x000fe40003800000 */
[----:B------:R-:W-:-:S03]  /*b0a0*/  MOV R8, 0x400 ;  /* 0x0000040000087802 */ /* 0x000fc60000000f00 */
[----:B------:R-:W-:Y:S01]  /*b0b0*/  BSSY B0, `(.L_x_833) ;  /* 0x0000032000007945 */ /* 0x000fe20003800000 */
[----:B0-----:R-:W-:-:S07]  /*b0c0*/  LEA R8, R10, R8, 0x18 ;  /* 0x000000080a087211 */ /* 0x001fce00078ec0ff */
[----:B------:R-:W-:Y:S05]  /*b0d0*/  @!P0 BRA `(.L_x_834) ;  /* 0x0000000000bc8947 */ /* 0x000fea0003800000 */
[----:B------:R-:W-:Y:S01]  /*b0e0*/  R2UR UR16, R8 ;  /* 0x00000000081072ca */ /* 0x000fe200000e0000 */
[----:B------:R-:W-:Y:S01]  /*b0f0*/  UIADD3 UR4, UP0, UR48, 0x270, URZ ;  /* 0x0000027030047890 */ /* 0x000fe2000ff1e03f */
[----:B------:R-:W-:Y:S01]  /*b100*/  R2UR UR11, R17 ;  /* 0x00000000110b72ca */ /* 0x000fe200000e0000 */
[----:B------:R-:W-:Y:S01]  /*b110*/  UMOV UR14, 0x0 ;  /* 0x00000000000e7882 */ /* 0x000fe20000000000 */
[----:B------:R-:W-:Y:S01]  /*b120*/  R2UR UR12, R18 ;  /* 0x00000000120c72ca */ /* 0x000fe200000e0000 */
[----:B------:R-:W-:Y:S01]  /*b130*/  UIADD3.X UR5, URZ, UR49, URZ, UP0, !UPT ;  /* 0x000000313f057290 */ /* 0x000fe200087fe43f */
[----:B------:R-:W-:Y:S01]  /*b140*/  R2UR UR13, R6 ;  /* 0x00000000060d72ca */ /* 0x000fe200000e0000 */
[----:B------:R-:W-:Y:S01]  /*b150*/  UIADD3 UR6, UP0, UR48, 0x770, URZ ;  /* 0x0000077030067890 */ /* 0x000fe2000ff1e03f */
[----:B------:R-:W-:Y:S01]  /*b160*/  IMAD.MOV.U32 R6, RZ, RZ, 0x4000 ;  /* 0x00004000ff067424 */ /* 0x000fe200078e00ff */
[----:B------:R-:W-:Y:S01]  /*b170*/  UMOV UR15, 0x12f00000 ;  /* 0x12f00000000f7882 */ /* 0x000fe20000000000 */
[----:B------:R-:W-:Y:S01]  /*b180*/  UMOV UR10, URZ ;  /* 0x0000003f000a7c82 */ /* 0x000fe20008000000 */
[----:B------:R-:W-:Y:S01]  /*b190*/  UIADD3.X UR7, URZ, UR49, URZ, UP0, !UPT ;  /* 0x000000313f077290 */ /* 0x000fe200087fe43f */
[----:B------:R0:W-:Y:S01]  /*b1a0*/  SYNCS.ARRIVE.TRANS64 RZ, [R8+URZ+0x32400], R6 ;  /* 0x0324000608ff79a7 */ /* 0x0001e2000800003f */
[----:B------:R-:W-:-:S02]  /*b1b0*/  UIADD3 UR8, UR16, 0x18400, URZ ;  /* 0x0001840010087890 */ /* 0x000fc4000fffe03f */
[----:B------:R-:W-:Y:S02]  /*b1c0*/  UIADD3 UR9, UR16, 0x32400, URZ ;  /* 0x0003240010097890 */ /* 0x000fe4000fffe03f */
[----:B------:R-:W-:Y:S02]  /*b1d0*/  UIADD3 UR40, UR16, 0x22400, URZ ;  /* 0x0002240010287890 */ /* 0x000fe4000fffe03f */
[----:B------:R-:W-:Y:S02]  /*b1e0*/  UIADD3 UR41, UR16, 0x32410, URZ ;  /* 0x0003241010297890 */ /* 0x000fe4000fffe03f */
[----:B------:R-:W-:Y:S01]  /*b1f0*/  UIADD3 UR32, UR16, 0x26400, URZ ;  /* 0x0002640010207890 */ /* 0x000fe2000fffe03f */
[----:B0-----:R-:W-:Y:S01]  /*b200*/  IMAD.MOV.U32 R6, RZ, RZ, 0x10000 ;  /* 0x00010000ff067424 */ /* 0x001fe200078e00ff */
[----:B------:R-:W-:Y:S01]  /*b210*/  UIADD3 UR24, UR16, 0x2a400, URZ ;  /* 0x0002a40010187890 */ /* 0x000fe2000fffe03f */
[----:B------:R0:W-:Y:S01]  /*b220*/  UTMALDG.4D [UR8], [UR4], desc[UR14] ;  /* 0x00000e08040075b4 */ /* 0x0001e20008019000 */
[----:B------:R-:W-:Y:S01]  /*b230*/  UIADD3 UR16, UR16, 0x2e400, URZ ;  /* 0x0002e40010107890 */ /* 0x000fe2000fffe03f */
[----:B------:R-:W-:Y:S01]  /*b240*/  UMOV UR43, UR11 ;  /* 0x0000000b002b7c82 */ /* 0x000fe20008000000 */
        /* <DEDUP_REMOVED lines=23> */
[----:B0-----:R-:W-:Y:S01]  /*b3c0*/  NOP ;  /* 0x0000000000007918 */ /* 0x001fe20000000000 */
.L_x_834:
[----:B------:R-:W-:Y:S05]  /*b3d0*/  BSYNC B0 ;  /* 0x0000000000007941 */ /* 0x000fea0003800000 */
.L_x_833:
[----:B------:R-:W-:-:S04]  /*b3e0*/  UIADD3 UR50, UR50, 0x1, URZ ;  /* 0x0000000132327890 */ /* 0x000fc8000fffe03f */
[----:B------:R-:W-:-:S04]  /*b3f0*/  ULEA.HI UR4, UR50, UR50, URZ, 0x1 ;  /* 0x0000003232047291 */ /* 0x000fc8000f8f083f */
[----:B------:R-:W-:-:S04]  /*b400*/  ULOP3.LUT UR4, UR4, 0xfffffffe, URZ, 0xc0, !UPT ;  /* 0xfffffffe04047892 */ /* 0x000fc8000f8ec03f */
[----:B------:R-:W-:-:S06]  /*b410*/  UIADD3 UR4, UR50, -UR4, URZ ;  /* 0x8000000432047290 */ /* 0x000fcc000fffe03f */
[----:B------:R-:W-:-:S05]  /*b420*/  IMAD.U32 R6, RZ, RZ, UR4 ;  /* 0x00000004ff067e24 */ /* 0x000fca000f8e00ff */
[----:B------:R-:W-:-:S04]  /*b430*/  SHF.L.U32 R6, R6, 0x1f, RZ ;  /* 0x0000001f06067819 */ /* 0x000fc800000006ff */
[----:B------:R-:W0:Y:S02]  /*b440*/  SYNCS.PHASECHK.TRANS64.TRYWAIT P0, [R8+URZ+0x32420], R6 ;  /* 0x03242006080075a7 */ /* 0x000e24000800017f */
[----:B0-----:R-:W-:Y:S05]  /*b450*/  @!P0 BRA `(.L_x_835) ;  /* 0x0000002c006c8947 */ /* 0x001fea0003800000 */
.L_x_903:
[----:B------:R-:W-:Y:S01]  /*b460*/  ULDC.64 UR38, c[0x0][0x3f8] ;  /* 0x0000fe0000267ab9 */ /* 0x000fe20000000a00 */
[----:B------:R-:W-:Y:S01]  /*b470*/  ULDC.64 UR46, c[0x0][0x408] ;  /* 0x00010200002e7ab9 */ /* 0x000fe20000000a00 */
        /* <DEDUP_REMOVED lines=11> */
.L_x_904:
        /* <DEDUP_REMOVED lines=11> */
.L_x_839:
        /* <DEDUP_REMOVED lines=38> */
.L_x_837:
[----:B------:R-:W-:Y:S05]  /*b840*/  BSYNC B0 ;  /* 0x0000000000007941 */ /* 0x000fea0003800000 */
.L_x_836:
        /* <DEDUP_REMOVED lines=30> */
[----:B------:R-:W-:Y:S02]  /*ba30*/  ULDC.64 UR4, c[0x0][0x408] ;  /* 0x0001020000047ab9 */ /* 0x000fe40000000a00 */
[----:B------:R-:W-:-:S04]  /*ba40*/  IMAD R12, R5, UR4, RZ ;  /* 0x00000004050c7c24 */ /* 0x000fc8000f8e02ff */
[----:B------:R-:W-:Y:S01]  /*ba50*/  IMAD R12, R0, UR5, R12 ;  /* 0x00000005000c7c24 */ /* 0x000fe2000f8e020c */
[----:B-1----:R-:W-:-:S13]  /*ba60*/  ISETP.NE.AND P0, PT, R13, 0x1, PT ;  /* 0x000000010d00780c */ /* 0x002fda0003f05270 */
[----:B------:R-:W1:Y:S02]  /*ba70*/  @P0 LDC.64 R6, c[0x0][0x420] ;  /* 0x00010800ff060b82 */ /* 0x000e640000000a00 */
[----:B-1----:R-:W-:-:S05]  /*ba80*/  @P0 IMAD.HI.U32 R6, R8, R6, RZ ;  /* 0x0000000608060227 */ /* 0x002fca00078e00ff */
[----:B------:R-:W-:-:S04]  /*ba90*/  @P0 SHF.R.U32.HI R10, RZ, R7, R6 ;  /* 0x00000007ff0a0219 */ /* 0x000fc80000011606 */
[--C-:B------:R-:W-:Y:S01]  /*baa0*/  SHF.R.S32.HI R7, RZ, 0x1f, R10.reuse ;  /* 0x0000001fff077819 */ /* 0x100fe2000001140a */
        /* <DEDUP_REMOVED lines=8> */
.L_x_846:
[----:B-1----:R-:W1:Y:S01]  /*bb30*/  S2R R3, SR_CgaCtaId ;  /* 0x0000000000037919 */ /* 0x002e620000008800 */
[----:B------:R-:W-:Y:S02]  /*bb40*/  MOV R2, 0x400 ;  /* 0x0000040000027802 */ /* 0x000fe40000000f00 */
[----:B------:R-:W-:Y:S02]  /*bb50*/  SHF.L.U32 R6, R14, 0x1f, RZ ;  /* 0x0000001f0e067819 */ /* 0x000fe400000006ff */
[----:B-1----:R-:W-:-:S05]  /*bb60*/  LEA R2, R3, R2, 0x18 ;  /* 0x0000000203027211 */ /* 0x002fca00078ec0ff */
[----:B------:R-:W-:-:S04]  /*bb70*/  IMAD R3, R15, 0x8, R2 ;  /* 0x000000080f037824 */ /* 0x000fc800078e0202 */
[----:B------:R-:W1:Y:S02]  /*bb80*/  SYNCS.PHASECHK.TRANS64.TRYWAIT P0, [R3+URZ+0x32440], R6 ;  /* 0x03244006030075a7 */ /* 0x000e64000800017f */
[----:B-1----:R-:W-:Y:S05]  /*bb90*/  @!P0 BRA `(.L_x_847) ;  /* 0x0000002400d08947 */ /* 0x002fea0003800000 */
.L_x_905:
        /* <DEDUP_REMOVED lines=11> */
.L_x_848:
        /* <DEDUP_REMOVED lines=22> */
.L_x_906:
        /* <DEDUP_REMOVED lines=8> */
.L_x_850:
        /* <DEDUP_REMOVED lines=34> */
.L_x_845:
[----:B------:R-:W-:Y:S05]  /*c050*/  BSYNC B2 ;  /* 0x0000000000027941 */ /* 0x000fea0003800000 */
.L_x_844:
[----:B------:R-:W2:Y:S02]  /*c060*/  LDL.LU R2, [R1+0x14] ;  /* 0x0000140001027983 */ /* 0x000ea40000300800 */
[----:B--2---:R-:W-:-:S07]  /*c070*/  VIADD R8, R2, 0xfffffffd ;  /* 0xfffffffd02087836 */ /* 0x004fce0000000000 */
.L_x_843:
[----:B------:R-:W-:Y:S05]  /*c080*/  BSYNC B1 ;  /* 0x0000000000017941 */ /* 0x000fea0003800000 */
.L_x_842:
[----:B------:R-:W-:-:S05]  /*c090*/  IMAD.MOV R2, RZ, RZ, -R11 ;  /* 0x000000ffff027224 */ /* 0x000fca00078e0a0b */
[----:B------:R-:W-:-:S13]  /*c0a0*/  ISETP.NE.AND P0, PT, R9, R2, PT ;  /* 0x000000020900720c */ /* 0x000fda0003f05270 */
[----:B------:R-:W-:Y:S05]  /*c0b0*/  @!P0 BRA `(.L_x_841) ;  /* 0x0000000c00908947 */ /* 0x000fea0003800000 */
.L_x_865:
        /* <DEDUP_REMOVED lines=10> */
[----:B------:R-:W-:Y:S01]  /*c160*/  ISETP.NE.U32.AND P0, PT, RZ, UR38, PT ;  /* 0x00000026ff007c0c */ /* 0x000fe2000bf05070 */
[----:B------:R-:W-:-:S03]  /*c170*/  IMAD.MOV.U32 R12, RZ, RZ, R8 ;  /* 0x000000ffff0c7224 */ /* 0x000fc600078e0008 */
[----:B------:R-:W-:-:S13]  /*c180*/  ISETP.NE.AND.EX P0, PT, RZ, UR39, PT, P0 ;  /* 0x00000027ff007c0c */ /* 0x000fda000bf05300 */
[----:B------:R-:W-:Y:S05]  /*c190*/  @!P0 BRA `(.L_x_853) ;  /* 0x0000000000448947 */ /* 0x000fea0003800000 */
[----:B------:R-:W1:Y:S01]  /*c1a0*/  LDC R12, c[0x0][0x41c] ;  /* 0x00010700ff0c7b82 */ /* 0x000e620000000800 */
[----:B------:R-:W-:Y:S02]  /*c1b0*/  IMAD.MOV.U32 R11, RZ, RZ, R8 ;  /* 0x000000ffff0b7224 */ /* 0x000fe400078e0008 */
        /* <DEDUP_REMOVED lines=10> */
[----:B------:R-:W-:-:S04]  /*c260*/  LEA R6, P0, R2, UR38, 0x2 ;  /* 0x0000002602067c11 */ /* 0x000fc8000f8010ff */
[----:B------:R-:W-:Y:S01]  /*c270*/  LEA.HI.X R7, R2, UR39, R3, 0x2, P0 ;  /* 0x0000002702077c11 */ /* 0x000fe200080f1403 */
[----:B------:R-:W-:-:S04]  /*c280*/  IMAD.MOV R3, RZ, RZ, -R11 ;  /* 0x000000ffff037224 */ /* 0x000fc800078e0a0b */
[----:B------:R-:W-:Y:S01]  /*c290*/  IMAD R12, R12, R3, R8 ;  /* 0x000000030c0c7224 */ /* 0x000fe200078e0208 */
[----:B------:R1:W5:Y:S06]  /*c2a0*/  LDG.E R7, desc[UR60][R6.64] ;  /* 0x0000003c06077981 */ /* 0x00036c000c1e1900 */
.L_x_853:
[----:B------:R-:W2:Y:S01]  /*c2b0*/  S2R R3, SR_CgaCtaId ;  /* 0x0000000000037919 */ /* 0x000ea20000008800 */
[----:B------:R-:W-:-:S04]  /*c2c0*/  MOV R2, 0x400 ;  /* 0x0000040000027802 */ /* 0x000fc80000000f00 */
[----:B--2---:R-:W-:Y:S02]  /*c2d0*/  LEA R2, R3, R2, 0x18 ;  /* 0x0000000203027211 */ /* 0x004fe400078ec0ff */
[----:B------:R-:W-:-:S03]  /*c2e0*/  SHF.L.U32 R3, R10, 0x1f, RZ ;  /* 0x0000001f0a037819 */ /* 0x000fc600000006ff */
[----:B------:R-:W-:-:S04]  /*c2f0*/  IMAD R2, R9, 0x8, R2 ;  /* 0x0000000809027824 */ /* 0x000fc800078e0202 */
[----:B------:R-:W2:Y:S02]  /*c300*/  SYNCS.PHASECHK.TRANS64.TRYWAIT P0, [R2+URZ+0x32440], R3 ;  /* 0x03244003020075a7 */ /* 0x000ea4000800017f */
[----:B--2---:R-:W-:Y:S05]  /*c310*/  @!P0 BRA `(.L_x_854) ;  /* 0x0000002000188947 */ /* 0x004fea0003800000 */
.L_x_907:
        /* <DEDUP_REMOVED lines=11> */
.L_x_855:
        /* <DEDUP_REMOVED lines=21> */
.L_x_908:
        /* <DEDUP_REMOVED lines=8> */
.L_x_857:
        /* <DEDUP_REMOVED lines=33> */
.L_x_852:
[----:B------:R-:W-:Y:S05]  /*c7b0*/  BSYNC B1 ;  /* 0x0000000000017941 */ /* 0x000fea0003800000 */
.L_x_851:
        /* <DEDUP_REMOVED lines=9> */
[----:B------:R-:W-:Y:S01]  /*c850*/  ISETP.NE.U32.AND P0, PT, RZ, UR38, PT ;  /* 0x00000026ff007c0c */ /* 0x000fe2000bf05070 */
[----:B------:R-:W-:-:S03]  /*c860*/  VIADD R9, R8, 0xffffffff ;  /* 0xffffffff08097836 */ /* 0x000fc60000000000 */
[----:B------:R-:W-:-:S13]  /*c870*/  ISETP.NE.AND.EX P0, PT, RZ, UR39, PT, P0 ;  /* 0x00000027ff007c0c */ /* 0x000fda000bf05300 */
[----:B------:R-:W-:Y:S05]  /*c880*/  @!P0 BRA `(.L_x_860) ;  /* 0x0000000000408947 */ /* 0x000fea0003800000 */
[----:B------:R-:W2:Y:S01]  /*c890*/  LDC R6, c[0x0][0x41c] ;  /* 0x00010700ff067b82 */ /* 0x000ea20000000800 */
        /* <DEDUP_REMOVED lines=15> */
.L_x_860:
[----:B------:R-:W3:Y:S01]  /*c990*/  S2R R3, SR_CgaCtaId ;  /* 0x0000000000037919 */ /* 0x000ee20000008800 */
[----:B------:R-:W-:-:S04]  /*c9a0*/  MOV R2, 0x400 ;  /* 0x0000040000027802 */ /* 0x000fc80000000f00 */
[----:B---3--:R-:W-:Y:S02]  /*c9b0*/  LEA R2, R3, R2, 0x18 ;  /* 0x0000000203027211 */ /* 0x008fe400078ec0ff */
[----:B------:R-:W-:-:S03]  /*c9c0*/  SHF.L.U32 R3, R11, 0x1f, RZ ;  /* 0x0000001f0b037819 */ /* 0x000fc600000006ff */
[----:B------:R-:W-:-:S04]  /*c9d0*/  IMAD R2, R12, 0x8, R2 ;  /* 0x000000080c027824 */ /* 0x000fc800078e0202 */
[----:B------:R-:W3:Y:S02]  /*c9e0*/  SYNCS.PHASECHK.TRANS64.TRYWAIT P0, [R2+URZ+0x32440], R3 ;  /* 0x03244003020075a7 */ /* 0x000ee4000800017f */
[----:B---3--:R-:W-:Y:S05]  /*c9f0*/  @!P0 BRA `(.L_x_861) ;  /* 0x0000001800888947 */ /* 0x008fea0003800000 */
.L_x_909:
        /* <DEDUP_REMOVED lines=11> */
.L_x_862:
        /* <DEDUP_REMOVED lines=22> */
.L_x_910:
        /* <DEDUP_REMOVED lines=8> */
.L_x_864:
        /* <DEDUP_REMOVED lines=34> */
.L_x_859:
[----:B------:R-:W-:Y:S05]  /*ceb0*/  BSYNC B1 ;  /* 0x0000000000017941 */ /* 0x000fea0003800000 */
.L_x_858:
[C---:B------:R-:W-:Y:S01]  /*cec0*/  ISETP.GT.AND P0, PT, R8.reuse, 0x1, PT ;  /* 0x000000010800780c */ /* 0x040fe20003f04270 */
[----:B------:R-:W-:-:S04]  /*ced0*/  VIADD R2, R8, 0xfffffffe ;  /* 0xfffffffe08027836 */ /* 0x000fc80000000000 */
[----:B------:R-:W-:-:S08]  /*cee0*/  IMAD.MOV.U32 R8, RZ, RZ, R2 ;  /* 0x000000ffff087224 */ /* 0x000fd000078e0002 */
[----:B------:R-:W-:Y:S05]  /*cef0*/  @P0 BRA `(.L_x_865) ;  /* 0xfffffff000700947 */ /* 0x000fea000383ffff */
.L_x_841:
[----:B------:R-:W-:Y:S05]  /*cf00*/  BSYNC B0 ;  /* 0x0000000000007941 */ /* 0x000fea0003800000 */
.L_x_840:
        /* <DEDUP_REMOVED lines=23> */
.L_x_867:
[----:B------:R-:W-:Y:S05]  /*d080*/  BSYNC B0 ;  /* 0x0000000000007941 */ /* 0x000fea0003800000 */
.L_x_866:
[----:B--2---:R-:W2:Y:S02]  /*d090*/  LDL.LU R2, [R1+0x4] ;  /* 0x0000040001027983 */ /* 0x004ea40000300800 */
[----:B--2---:R-:W-:-:S05]  /*d0a0*/  LOP3.LUT R2, R2, R0, RZ, 0x3c, !PT ;  /* 0x0000000002027212 */ /* 0x004fca00078e3cff */
[----:B------:R2:W-:Y:S02]  /*d0b0*/  STL [R1+0x4], R2 ;  /* 0x0000040201007387 */ /* 0x0005e40000100800 */
.L_x_822:
[----:B------:R-:W-:Y:S05]  /*d0c0*/  BSYNC B6 ;  /* 0x0000000000067941 */ /* 0x000fea0003800000 */
.L_x_820:
[----:B------:R-:W-:-:S03]  /*d0d0*/  UMOV UR4, 0xffffffff ;  /* 0xffffffff00047882 */ /* 0x000fc60000000000 */
[----:B------:R-:W-:Y:S05]  /*d0e0*/  BRA.DIV UR4, `(.L_x_868) ;  /* 0x0000001204f47947 */ /* 0x000fea000b800000 */
[----:B------:R3:W4:Y:S04]  /*d0f0*/  SHFL.IDX PT, R4, R16, RZ, 0x1f ;  /* 0x00001fff10047589 */ /* 0x00072800000e0000 */
[----:B------:R3:W0:Y:S02]  /*d100*/  SHFL.IDX PT, R5, R16, 0x1, 0x1f ;  /* 0x00201f0010057f89 */ /* 0x00062400000e0000 */
.L_x_914:
        /* <DEDUP_REMOVED lines=13> */
.L_x_870:
[----:B------:R-:W-:Y:S05]  /*d1e0*/  BSYNC B0 ;  /* 0x0000000000007941 */ /* 0x000fea0003800000 */
.L_x_869:
        /* <DEDUP_REMOVED lines=23> */
.L_x_922:
[----:B------:R-:W-:Y:S02]  /*d360*/  ULDC UR4, c[0x0][0xd10] ;  /* 0x0003440000047ab9 */ /* 0x000fe40000000800 */
[----:B---3--:R-:W-:-:S04]  /*d370*/  IMAD.U32 R16, RZ, RZ, UR4 ;  /* 0x00000004ff107e24 */ /* 0x008fc8000f8e00ff */
[----:B--2---:R-:W-:-:S04]  /*d380*/  IMAD R6, R14, R16, RZ ;  /* 0x000000100e067224 */ /* 0x004fc800078e02ff */
[----:B------:R-:W-:-:S05]  /*d390*/  IMAD.IADD R5, R5, 0x1, R6 ;  /* 0x0000000105057824 */ /* 0x000fca00078e0206 */
[----:B----4-:R-:W-:-:S13]  /*d3a0*/  ISETP.GT.AND P0, PT, R5, R4, PT ;  /* 0x000000040500720c */ /* 0x010fda0003f04270 */
[----:B------:R-:W-:Y:S05]  /*d3b0*/  @P0 BRA `(.L_x_872) ;  /* 0x0000000000b40947 */ /* 0x000fea0003800000 */
[----:B------:R-:W2:Y:S02]  /*d3c0*/  LDC R0, c[0x0][0xd14] ;  /* 0x00034500ff007b82 */ /* 0x000ea40000000800 */
.L_x_877:
        /* <DEDUP_REMOVED lines=14> */
.L_x_875:
[----:B------:R-:W-:Y:S05]  /*d4b0*/  BSYNC B0 ;  /* 0x0000000000007941 */ /* 0x000fea0003800000 */
.L_x_874:
        /* <DEDUP_REMOVED lines=23> */
.L_x_930:
[----:B------:R-:W-:Y:S02]  /*d630*/  ULDC UR4, c[0x0][0xd10] ;  /* 0x0003440000047ab9 */ /* 0x000fe40000000800 */
[----:B------:R-:W-:-:S04]  /*d640*/  IMAD.U32 R16, RZ, RZ, UR4 ;  /* 0x00000004ff107e24 */ /* 0x000fc8000f8e00ff */
[----:B--2---:R-:W-:-:S04]  /*d650*/  IMAD R6, R14, R16, RZ ;  /* 0x000000100e067224 */ /* 0x004fc800078e02ff */
[----:B------:R-:W-:-:S05]  /*d660*/  IMAD.IADD R5, R6, 0x1, R5 ;  /* 0x0000000106057824 */ /* 0x000fca00078e0205 */
[----:B------:R-:W-:-:S13]  /*d670*/  ISETP.GT.AND P0, PT, R5, R4, PT ;  /* 0x000000040500720c */ /* 0x000fda0003f04270 */
[----:B------:R-:W-:Y:S05]  /*d680*/  @!P0 BRA `(.L_x_877) ;  /* 0xfffffffc00508947 */ /* 0x000fea000383ffff */
.L_x_872:
        /* <DEDUP_REMOVED lines=8> */
.L_x_934:
[----:B------:R-:W-:Y:S01]  /*d710*/  ISETP.NE.AND P0, PT, R7, RZ, PT ;  /* 0x000000ff0700720c */ /* 0x000fe20003f05270 */
[----:B------:R-:W-:-:S12]  /*d720*/  IMAD.MOV.U32 R14, RZ, RZ, RZ ;  /* 0x000000ffff0e7224 */ /* 0x000fd800078e00ff */
[----:B------:R-:W-:Y:S05]  /*d730*/  @!P0 BRA `(.L_x_879) ;  /* 0x0000000000108947 */ /* 0x000fea0003800000 */
[----:B------:R-:W-:Y:S01]  /*d740*/  UMOV UR4, 0xffffffff ;  /* 0xffffffff00047882 */ /* 0x000fe20000000000 */
[----:B-1----:R-:W-:Y:S02]  /*d750*/  VIADD R12, R5, 0xffffffff ;  /* 0xffffffff050c7836 */ /* 0x002fe40000000000 */
[----:B------:R-:W-:Y:S05]  /*d760*/  BRA.DIV UR4, `(.L_x_880) ;  /* 0x0000001604887947 */ /* 0x000fea000b800000 */
[----:B------:R4:W1:Y:S02]  /*d770*/  SHFL.IDX PT, R14, R2, R12, 0x1f ;  /* 0x00001f0c020e7589 */ /* 0x00086400000e0000 */
.L_x_879:
        /* <DEDUP_REMOVED lines=31> */
.L_x_873:
[----:B------:R-:W-:Y:S01]  /*d970*/  UMOV UR4, URZ ;  /* 0x0000003f00047c82 */ /* 0x000fe20008000000 */
[----:B------:R-:W-:Y:S01]  /*d980*/  UMOV UR5, URZ ;  /* 0x0000003f00057c82 */ /* 0x000fe20008000000 */
[----:B------:R-:W-:Y:S01]  /*d990*/  ULDC UR6, c[0x0][0xd14] ;  /* 0x0003450000067ab9 */ /* 0x000fe20000000800 */
[----:B------:R-:W-:Y:S02]  /*d9a0*/  IMAD.MOV.U32 R16, RZ, RZ, R4 ;  /* 0x000000ffff107224 */ /* 0x000fe400078e0004 */
[----:B------:R-:W-:Y:S02]  /*d9b0*/  IMAD.U32 R17, RZ, RZ, UR4 ;  /* 0x00000004ff117e24 */ /* 0x000fe4000f8e00ff */
[----:B------:R-:W-:Y:S02]  /*d9c0*/  IMAD.U32 R18, RZ, RZ, UR5 ;  /* 0x00000005ff127e24 */ /* 0x000fe4000f8e00ff */
[----:B------:R-:W-:-:S07]  /*d9d0*/  IMAD.U32 R19, RZ, RZ, UR6 ;  /* 0x00000006ff137e24 */ /* 0x000fce000f8e00ff */
.L_x_881:
        /* <DEDUP_REMOVED lines=12> */
.L_x_818:
[----:B------:R-:W3:Y:S01]  /*daa0*/  S2R R3, SR_CgaCtaId ;  /* 0x0000000000037919 */ /* 0x000ee20000008800 */
[----:B------:R-:W-:Y:S01]  /*dab0*/  UIADD3 UR4, UR50, 0x1, URZ ;  /* 0x0000000132047890 */ /* 0x000fe2000fffe03f */
[----:B0-----:R-:W-:-:S03]  /*dac0*/  MOV R0, 0x400 ;  /* 0x0000040000007802 */ /* 0x001fc60000000f00 */
[----:B------:R-:W-:-:S04]  /*dad0*/  ULEA.HI UR5, UR4, UR4, URZ, 0x1 ;  /* 0x0000000404057291 */ /* 0x000fc8000f8f083f */
[----:B------:R-:W-:-:S04]  /*dae0*/  ULOP3.LUT UR5, UR5, 0xfffffffe, URZ, 0xc0, !UPT ;  /* 0xfffffffe05057892 */ /* 0x000fc8000f8ec03f */
[----:B------:R-:W-:Y:S01]  /*daf0*/  UIADD3 UR5, UR4, -UR5, URZ ;  /* 0x8000000504057290 */ /* 0x000fe2000fffe03f */
[----:B---3--:R-:W-:-:S05]  /*db00*/  LEA R0, R3, R0, 0x18 ;  /* 0x0000000003007211 */ /* 0x008fca00078ec0ff */
[----:B------:R-:W-:-:S05]  /*db10*/  IMAD.U32 R3, RZ, RZ, UR5 ;  /* 0x00000005ff037e24 */ /* 0x000fca000f8e00ff */
[----:B------:R-:W-:-:S04]  /*db20*/  SHF.L.U32 R3, R3, 0x1f, RZ ;  /* 0x0000001f03037819 */ /* 0x000fc800000006ff */
[----:B------:R-:W0:Y:S02]  /*db30*/  SYNCS.PHASECHK.TRANS64.TRYWAIT P0, [R0+URZ+0x32420], R3 ;  /* 0x03242003000075a7 */ /* 0x000e24000800017f */
[----:B0-----:R-:W-:Y:S05]  /*db40*/  @!P0 BRA `(.L_x_883) ;  /* 0x0000001000b48947 */ /* 0x001fea0003800000 */
.L_x_937:
[----:B------:R-:W-:-:S03]  /*db50*/  UMOV UR4, 0xffffffff ;  /* 0xffffffff00047882 */ /* 0x000fc60000000000 */
[----:B------:R-:W-:Y:S05]  /*db60*/  BRA.DIV UR4, `(.L_x_884) ;  /* 0x0000001204c07947 */ /* 0x000fea000b800000 */
[----:B--2---:R-:W2:Y:S02]  /*db70*/  S2R R2, SR_TID.X ;  /* 0x0000000000027919 */ /* 0x004ea40000002100 */
[----:B--2---:R-:W-:-:S04]  /*db80*/  SHF.R.U32.HI R2, RZ, 0x5, R2 ;  /* 0x00000005ff027819 */ /* 0x004fc80000011602 */
[----:B------:R-:W-:-:S05]  /*db90*/  LOP3.LUT R2, R2, 0x3, RZ, 0xc0, !PT ;  /* 0x0000000302027812 */ /* 0x000fca00078ec0ff */
[----:B------:R2:W3:Y:S02]  /*dba0*/  SHFL.IDX PT, R14, R2, RZ, 0x1f ;  /* 0x00001fff020e7589 */ /* 0x0004e400000e0000 */
.L_x_940:
[----:B---3--:R-:W-:Y:S01]  /*dbb0*/  ISETP.NE.AND P0, PT, R14, RZ, PT ;  /* 0x000000ff0e00720c */ /* 0x008fe20003f05270 */
[----:B------:R-:W-:-:S12]  /*dbc0*/  BSSY B0, `(.L_x_885) ;  /* 0x0000029000007945 */ /* 0x000fd80003800000 */
[----:B------:R-:W-:Y:S05]  /*dbd0*/  @P0 BRA `(.L_x_886) ;  /* 0x00000000009c0947 */ /* 0x000fea0003800000 */
[----:B------:R-:W-:-:S03]  /*dbe0*/  UMOV UR4, 0xffffffff ;  /* 0xffffffff00047882 */ /* 0x000fc60000000000 */
[----:B------:R-:W-:Y:S05]  /*dbf0*/  BRA.DIV UR4, `(.L_x_887) ;  /* 0x0000001204d07947 */ /* 0x000fea000b800000 */
[----:B------:R-:W-:-:S13]  /*dc00*/  ELECT P6, URZ, PT ;  /* 0x00000000003f782f */ /* 0x000fda00038c0000 */
.L_x_943:
[----:B------:R-:W-:Y:S05]  /*dc10*/  @!P6 BRA `(.L_x_886) ;  /* 0x00000000008ce947 */ /* 0x000fea0003800000 */
[----:B--2---:R-:W2:Y:S02]  /*dc20*/  LDL R2, [R1+0x2c] ;  /* 0x00002c0001027983 */ /* 0x004ea40000100800 */
[----:B--2---:R-:W-:-:S13]  /*dc30*/  R2UR UR4, R2 ;  /* 0x00000000020472ca */ /* 0x004fda00000e0000 */
[----:B------:R-:W-:-:S06]  /*dc40*/  ULOP3.LUT UR4, UR4, 0x2, URZ, 0xfc, !UPT ;  /* 0x0000000204047892 */ /* 0x000fcc000f8efc3f */
[----:B------:R-:W-:-:S05]  /*dc50*/  IMAD.U32 R2, RZ, RZ, UR4 ;  /* 0x00000004ff027e24 */ /* 0x000fca000f8e00ff */
[----:B------:R-:W-:-:S13]  /*dc60*/  ISETP.NE.AND P2, PT, R2, 0x3, PT ;  /* 0x000000030200780c */ /* 0x000fda0003f45270 */
[----:B------:R-:W-:Y:S05]  /*dc70*/  @!P2 BRA `(.L_x_888) ;  /* 0x000000000004a947 */ /* 0x000fea0003800000 */
[----:B------:R-:W-:Y:S01]  /*dc80*/  BPT.TRAP 0x1 ;  /* 0x000000040000795c */ /* 0x000fe20000300000 */
.L_x_888:
        /* <DEDUP_REMOVED lines=14> */
.L_x_944:
[----:B------:R-:W2:Y:S02]  /*dd70*/  SYNCS.PHASECHK.TRANS64.TRYWAIT P0, [R7+URZ], R2 ;  /* 0x00000002070075a7 */ /* 0x000ea4000800017f */
[----:B--2---:R-:W-:Y:S05]  /*dd80*/  @!P0 BRA `(.L_x_890) ;  /* 0x0000001000a08947 */ /* 0x004fea0003800000 */
.L_x_945:
[----:B------:R-:W-:Y:S05]  /*dd90*/  @!P2 BRA `(.L_x_891) ;  /* 0x000000000004a947 */ /* 0x000fea0003800000 */
[----:B------:R-:W-:Y:S01]  /*dda0*/  BPT.TRAP 0x1 ;  /* 0x000000040000795c */ /* 0x000fe20000300000 */
.L_x_891:
[----:B------:R-:W3:Y:S01]  /*ddb0*/  LDL.LU R4, [R1] ;  /* 0x0000000001047983 */ /* 0x000ee20000300800 */
[----:B------:R-:W-:-:S04]  /*ddc0*/  VIADD R0, R0, 0x32460 ;  /* 0x0003246000007836 */ /* 0x000fc80000000000 */
[----:B---3--:R-:W-:-:S04]  /*ddd0*/  IMAD R4, R4, 0x8, R0 ;  /* 0x0000000804047824 */ /* 0x008fc800078e0200 */
[----:B------:R-:W3:Y:S02]  /*dde0*/  SYNCS.PHASECHK.TRANS64.TRYWAIT P0, [R4+URZ], R5 ;  /* 0x00000005040075a7 */ /* 0x000ee4000800017f */
[----:B---3--:R-:W-:Y:S05]  /*ddf0*/  @!P0 BRA `(.L_x_892) ;  /* 0x0000001000988947 */ /* 0x008fea0003800000 */
.L_x_946:
[----:B------:R-:W-:-:S07]  /*de00*/  IMAD R3, R3, 0x8, R0 ;  /* 0x0000000803037824 */ /* 0x000fce00078e0200 */
.L_x_893:
[----:B----4-:R4:W0:Y:S02]  /*de10*/  SYNCS.PHASECHK.TRANS64.TRYWAIT P0, [R3+URZ], R2 ;  /* 0x00000002030075a7 */ /* 0x010824000800017f */
[----:B0-----:R-:W-:Y:S05]  /*de20*/  @!P0 NANOSLEEP.SYNCS 0x989680 ;  /* 0x009896800000895d */ /* 0x001fea0003900000 */
[----:B------:R-:W0:Y:S02]  /*de30*/  @!P0 SYNCS.PHASECHK.TRANS64 P0, [R3+URZ], R2 ;  /* 0x00000002030085a7 */ /* 0x000e24000800007f */
[----:B0-----:R-:W-:Y:S05]  /*de40*/  @!P0 BRA `(.L_x_893) ;  /* 0xfffffffc00f08947 */ /* 0x001fea000383ffff */
.L_x_886:
[----:B------:R-:W-:Y:S05]  /*de50*/  BSYNC B0 ;  /* 0x0000000000007941 */ /* 0x000fea0003800000 */
.L_x_885:
[----:B------:R-:W-:Y:S05]  /*de60*/  EXIT ;  /* 0x000000000000794d */ /* 0x000fea0003800000 */
.L_x_771:
[----:B0-----:R0:W1:Y:S02]  /*de70*/  SYNCS.PHASECHK.TRANS64.TRYWAIT P0, [R5+URZ+0x32400], R0 ;  /* 0x03240000050075a7 */ /* 0x001064000800017f */
[----:B-1----:R-:W-:Y:S05]  /*de80*/  @!P0 NANOSLEEP.SYNCS 0x989680 ;  /* 0x009896800000895d */ /* 0x002fea0003900000 */
[----:B------:R-:W1:Y:S02]  /*de90*/  @!P0 SYNCS.PHASECHK.TRANS64 P0, [R5+URZ+0x32400], R0 ;  /* 0x03240000050085a7 */ /* 0x000e64000800007f */
[----:B-1----:R-:W-:Y:S05]  /*dea0*/  @!P0 BRA `(.L_x_771) ;  /* 0xfffffffc00f08947 */ /* 0x002fea000383ffff */
[----:B------:R-:W-:Y:S05]  /*deb0*/  BRA `(.L_x_894) ;  /* 0xffffff3800907947 */ /* 0x000fea000383ffff */
.L_x_775:
[----:B--2---:R2:W3:Y:S02]  /*dec0*/  SYNCS.PHASECHK.TRANS64.TRYWAIT P1, [R3+URZ+0x32430], R4 ;  /* 0x03243004030075a7 */ /* 0x0044e4000802017f */
[----:B---3--:R-:W-:Y:S05]  /*ded0*/  @!P1 NANOSLEEP.SYNCS 0x989680 ;  /* 0x009896800000995d */ /* 0x008fea0003900000 */
[----:B------:R-:W3:Y:S02]  /*dee0*/  @!P1 SYNCS.PHASECHK.TRANS64 P1, [R3+URZ+0x32430], R4 ;  /* 0x03243004030095a7 */ /* 0x000ee4000802007f */
[----:B---3--:R-:W-:Y:S05]  /*def0*/  @!P1 BRA `(.L_x_775) ;  /* 0xfffffffc00f09947 */ /* 0x008fea000383ffff */
[----:B------:R-:W-:Y:S05]  /*df00*/  BRA `(.L_x_774) ;  /* 0xffffff3800c47947 */ /* 0x000fea000383ffff */
.L_x_776:
[----:B---3--:R3:W4:Y:S02]  /*df10*/  SYNCS.PHASECHK.TRANS64.TRYWAIT P1, [R5+URZ+0x32410], R0 ;  /* 0x03241000050075a7 */ /* 0x008724000802017f */
[----:B----4-:R-:W-:Y:S05]  /*df20*/  @!P1 NANOSLEEP.SYNCS 0x989680 ;  /* 0x009896800000995d */ /* 0x010fea0003900000 */
[----:B------:R-:W4:Y:S02]  /*df30*/  @!P1 SYNCS.PHASECHK.TRANS64 P1, [R5+URZ+0x32410], R0 ;  /* 0x03241000050095a7 */ /* 0x000f24000802007f */
[----:B----4-:R-:W-:Y:S05]  /*df40*/  @!P1 BRA `(.L_x_776) ;  /* 0xfffffffc00f09947 */ /* 0x010fea000383ffff */
[----:B------:R-:W-:Y:S05]  /*df50*/  BRA `(.L_x_895) ;  /* 0xffffff3c008c7947 */ /* 0x000fea000383ffff */
.L_x_780:
[----:B------:R0:W0:Y:S02]  /*df60*/  SYNCS.PHASECHK.TRANS64.TRYWAIT P1, [R3+URZ+0x32450], R4 ;  /* 0x03245004030075a7 */ /* 0x000024000802017f */
[----:B0-----:R-:W-:Y:S05]  /*df70*/  @!P1 NANOSLEEP.SYNCS 0x989680 ;  /* 0x009896800000995d */ /* 0x001fea0003900000 */
[----:B------:R-:W0:Y:S02]  /*df80*/  @!P1 SYNCS.PHASECHK.TRANS64 P1, [R3+URZ+0x32450], R4 ;  /* 0x03245004030095a7 */ /* 0x000e24000802007f */
[----:B0-----:R-:W-:Y:S05]  /*df90*/  @!P1 BRA `(.L_x_780) ;  /* 0xfffffffc00f09947 */ /* 0x001fea000383ffff */
[----:B------:R-:W-:Y:S05]  /*dfa0*/  BRA `(.L_x_779) ;  /* 0xffffff3c00987947 */ /* 0x000fea000383ffff */
.L_x_785:
[----:B-1----:R-:W-:-:S04]  /*dfb0*/  IMAD.U32 R153, RZ, RZ, UR5 ;  /* 0x00000005ff997e24 */ /* 0x002fc8000f8e00ff */
[----:B------:R1:W2:Y:S03]  /*dfc0*/  SYNCS.PHASECHK.TRANS64.TRYWAIT P3, [R153+URZ+0x32430], R0 ;  /* 0x03243000990075a7 */ /* 0x0002a6000806017f */
[----:B--2---:R-:W-:Y:S05]  /*dfd0*/  @!P3 NANOSLEEP.SYNCS 0x989680 ;  /* 0x009896800000b95d */ /* 0x004fea0003900000 */
[----:B------:R-:W2:Y:S02]  /*dfe0*/  @!P3 SYNCS.PHASECHK.TRANS64 P3, [R153+URZ+0x32430], R0 ;  /* 0x032430009900b5a7 */ /* 0x000ea4000806007f */
[----:B--2---:R-:W-:Y:S05]  /*dff0*/  @!P3 BRA `(.L_x_785) ;  /* 0xfffffffc00ecb947 */ /* 0x004fea000383ffff */
[----:B------:R-:W-:Y:S05]  /*e000*/  BRA `(.L_x_784) ;  /* 0xffffff5c008c7947 */ /* 0x000fea000383ffff */
.L_x_789:
[----:B--2---:R-:W-:-:S04]  /*e010*/  IMAD.U32 R211, RZ, RZ, UR5 ;  /* 0x00000005ffd37e24 */ /* 0x004fc8000f8e00ff */
[----:B------:R2:W3:Y:S03]  /*e020*/  SYNCS.PHASECHK.TRANS64.TRYWAIT P3, [R211+URZ+0x32450], R0 ;  /* 0x03245000d30075a7 */ /* 0x0004e6000806017f */
[----:B---3--:R-:W-:Y:S05]  /*e030*/  @!P3 NANOSLEEP.SYNCS 0x989680 ;  /* 0x009896800000b95d */ /* 0x008fea0003900000 */
[----:B------:R-:W3:Y:S02]  /*e040*/  @!P3 SYNCS.PHASECHK.TRANS64 P3, [R211+URZ+0x32450], R0 ;  /* 0x03245000d300b5a7 */ /* 0x000ee4000806007f */
[----:B---3--:R-:W-:Y:S05]  /*e050*/  @!P3 BRA `(.L_x_789) ;  /* 0xfffffffc00ecb947 */ /* 0x008fea000383ffff */
[----:B------:R-:W-:Y:S05]  /*e060*/  BRA `(.L_x_788) ;  /* 0xffffff6000087947 */ /* 0x000fea000383ffff */
.L_x_827:
        /* <DEDUP_REMOVED lines=11> */
.L_x_897:
[----:B------:R-:W-:Y:S05]  /*e120*/  BSYNC B0 ;  /* 0x0000000000007941 */ /* 0x000fea0003800000 */
.L_x_896:
[----:B------:R-:W-:Y:S05]  /*e130*/  BRA `(.L_x_898) ;  /* 0xffffffc800a47947 */ /* 0x000fea000383ffff */
.L_x_828:
[----:B------:R-:W-:Y:S01]  /*e140*/  BSSY B0, `(.L_x_899) ;  /* 0x0000006000007945 */ /* 0x000fe20003800000 */
[----:B------:R-:W-:-:S07]  /*e150*/  IMAD.MOV.U32 R15, RZ, RZ, -0x1 ;  /* 0xffffffffff0f7424 */ /* 0x000fce00078e00ff */
[----:B------:R-:W-:Y:S05]  /*e160*/  WARPSYNC.COLLECTIVE R15, `(.L_x_900) ;  /* 0x000000000f0c7348 */ /* 0x000fea0003c00000 */
[----:B------:R-:W-:Y:S02]  /*e170*/  ELECT P6, UR62, PT ;  /* 0x00000000003e782f */ /* 0x000fe400038c0000 */
[----:B------:R-:W-:Y:S01]  /*e180*/  MOV R14, UR62 ;  /* 0x0000003e000e7c02 */ /* 0x000fe20008000f00 */
[----:B------:R-:W-:Y:S10]  /*e190*/  ENDCOLLECTIVE ;  /* 0x000000000000791b */ /* 0x000ff40003800000 */
.L_x_900:
[----:B------:R-:W-:Y:S05]  /*e1a0*/  BSYNC B0 ;  /* 0x0000000000007941 */ /* 0x000fea0003800000 */
.L_x_899:
[----:B------:R-:W-:Y:S05]  /*e1b0*/  BRA `(.L_x_901) ;  /* 0xffffffc8009c7947 */ /* 0x000fea000383ffff */
.L_x_831:
[----:B0-----:R0:W1:Y:S02]  /*e1c0*/  SYNCS.PHASECHK.TRANS64.TRYWAIT P0, [R8+URZ+0x32440], R10 ;  /* 0x0324400a080075a7 */ /* 0x001064000800017f */
[----:B-1----:R-:W-:Y:S05]  /*e1d0*/  @!P0 NANOSLEEP.SYNCS 0x989680 ;  /* 0x009896800000895d */ /* 0x002fea0003900000 */
[----:B------:R-:W1:Y:S02]  /*e1e0*/  @!P0 SYNCS.PHASECHK.TRANS64 P0, [R8+URZ+0x32440], R10 ;  /* 0x0324400a080085a7 */ /* 0x000e64000800007f */
[----:B-1----:R-:W-:Y:S05]  /*e1f0*/  @!P0 BRA `(.L_x_831) ;  /* 0xfffffffc00f08947 */ /* 0x002fea000383ffff */
[----:B------:R-:W-:Y:S05]  /*e200*/  BRA `(.L_x_902) ;  /* 0xffffffcc000c7947 */ /* 0x000fea000383ffff */
.L_x_835:
        /* <DEDUP_REMOVED lines=8> */
.L_x_838:
[----:B0-----:R0:W1:Y:S02]  /*e290*/  SYNCS.PHASECHK.TRANS64.TRYWAIT P0, [R8+URZ+0x32460], R6 ;  /* 0x03246006080075a7 */ /* 0x001064000800017f */
[----:B-1----:R-:W-:Y:S05]  /*e2a0*/  @!P0 NANOSLEEP.SYNCS 0x989680 ;  /* 0x009896800000895d */ /* 0x002fea0003900000 */
[----:B------:R-:W1:Y:S02]  /*e2b0*/  @!P0 SYNCS.PHASECHK.TRANS64 P0, [R8+URZ+0x32460], R6 ;  /* 0x03246006080085a7 */ /* 0x000e64000800007f */
[----:B-1----:R-:W-:Y:S05]  /*e2c0*/  @!P0 BRA `(.L_x_838) ;  /* 0xfffffffc00f08947 */ /* 0x002fea000383ffff */
[----:B------:R-:W-:Y:S05]  /*e2d0*/  BRA `(.L_x_904) ;  /* 0xffffffd000947947 */ /* 0x000fea000383ffff */
.L_x_847:
[----:B-1----:R1:W2:Y:S02]  /*e2e0*/  SYNCS.PHASECHK.TRANS64.TRYWAIT P0, [R3+URZ+0x32440], R6 ;  /* 0x03244006030075a7 */ /* 0x0022a4000800017f */
[----:B--2---:R-:W-:Y:S05]  /*e2f0*/  @!P0 NANOSLEEP.SYNCS 0x989680 ;  /* 0x009896800000895d */ /* 0x004fea0003900000 */
[----:B------:R-:W2:Y:S02]  /*e300*/  @!P0 SYNCS.PHASECHK.TRANS64 P0, [R3+URZ+0x32440], R6 ;  /* 0x03244006030085a7 */ /* 0x000ea4000800007f */
[----:B--2---:R-:W-:Y:S05]  /*e310*/  @!P0 BRA `(.L_x_847) ;  /* 0xfffffffc00f08947 */ /* 0x004fea000383ffff */
[----:B------:R-:W-:Y:S05]  /*e320*/  BRA `(.L_x_905) ;  /* 0xffffffd8001c7947 */ /* 0x000fea000383ffff */
.L_x_849:
[----:B--2---:R2:W3:Y:S02]  /*e330*/  SYNCS.PHASECHK.TRANS64.TRYWAIT P0, [R3+URZ+0x32460], R6 ;  /* 0x03246006030075a7 */ /* 0x0044e4000800017f */
[----:B---3--:R-:W-:Y:S05]  /*e340*/  @!P0 NANOSLEEP.SYNCS 0x989680 ;  /* 0x009896800000895d */ /* 0x008fea0003900000 */
[----:B------:R-:W3:Y:S02]  /*e350*/  @!P0 SYNCS.PHASECHK.TRANS64 P0, [R3+URZ+0x32460], R6 ;  /* 0x03246006030085a7 */ /* 0x000ee4000800007f */
[----:B---3--:R-:W-:Y:S05]  /*e360*/  @!P0 BRA `(.L_x_849) ;  /* 0xfffffffc00f08947 */ /* 0x008fea000383ffff */
[----:B------:R-:W-:Y:S05]  /*e370*/  BRA `(.L_x_906) ;  /* 0xffffffd8008c7947 */ /* 0x000fea000383ffff */
.L_x_854:
[----:B--2---:R2:W3:Y:S02]  /*e380*/  SYNCS.PHASECHK.TRANS64.TRYWAIT P0, [R2+URZ+0x32440], R3 ;  /* 0x03244003020075a7 */ /* 0x0044e4000800017f */
[----:B---3--:R-:W-:Y:S05]  /*e390*/  @!P0 NANOSLEEP.SYNCS 0x989680 ;  /* 0x009896800000895d */ /* 0x008fea0003900000 */
[----:B------:R-:W3:Y:S02]  /*e3a0*/  @!P0 SYNCS.PHASECHK.TRANS64 P0, [R2+URZ+0x32440], R3 ;  /* 0x03244003020085a7 */ /* 0x000ee4000800007f */
[----:B---3--:R-:W-:Y:S05]  /*e3b0*/  @!P0 BRA `(.L_x_854) ;  /* 0xfffffffc00f08947 */ /* 0x008fea000383ffff */
[----:B------:R-:W-:Y:S05]  /*e3c0*/  BRA `(.L_x_907) ;  /* 0xffffffdc00d47947 */ /* 0x000fea000383ffff */
.L_x_856:
[----:B-1----:R1:W3:Y:S02]  /*e3d0*/  SYNCS.PHASECHK.TRANS64.TRYWAIT P1, [R2+URZ+0x32460], R3 ;  /* 0x03246003020075a7 */ /* 0x0022e4000802017f */
[----:B---3--:R-:W-:Y:S05]  /*e3e0*/  @!P1 NANOSLEEP.SYNCS 0x989680 ;  /* 0x009896800000995d */ /* 0x008fea0003900000 */
[----:B------:R-:W3:Y:S02]  /*e3f0*/  @!P1 SYNCS.PHASECHK.TRANS64 P1, [R2+URZ+0x32460], R3 ;  /* 0x03246003020095a7 */ /* 0x000ee4000802007f */
[----:B---3--:R-:W-:Y:S05]  /*e400*/  @!P1 BRA `(.L_x_856) ;  /* 0xfffffffc00f09947 */ /* 0x008fea000383ffff */
[----:B------:R-:W-:Y:S05]  /*e410*/  BRA `(.L_x_908) ;  /* 0xffffffe000407947 */ /* 0x000fea000383ffff */
.L_x_861:
[----:B---3--:R3:W4:Y:S02]  /*e420*/  SYNCS.PHASECHK.TRANS64.TRYWAIT P0, [R2+URZ+0x32440], R3 ;  /* 0x03244003020075a7 */ /* 0x008724000800017f */
[----:B----4-:R-:W-:Y:S05]  /*e430*/  @!P0 NANOSLEEP.SYNCS 0x989680 ;  /* 0x009896800000895d */ /* 0x010fea0003900000 */
[----:B------:R-:W4:Y:S02]  /*e440*/  @!P0 SYNCS.PHASECHK.TRANS64 P0, [R2+URZ+0x32440], R3 ;  /* 0x03244003020085a7 */ /* 0x000f24000800007f */
[----:B----4-:R-:W-:Y:S05]  /*e450*/  @!P0 BRA `(.L_x_861) ;  /* 0xfffffffc00f08947 */ /* 0x010fea000383ffff */
[----:B------:R-:W-:Y:S05]  /*e460*/  BRA `(.L_x_909) ;  /* 0xffffffe400647947 */ /* 0x000fea000383ffff */
.L_x_863:
[----:B-1----:R1:W2:Y:S02]  /*e470*/  SYNCS.PHASECHK.TRANS64.TRYWAIT P1, [R2+URZ+0x32460], R3 ;  /* 0x03246003020075a7 */ /* 0x0022a4000802017f */
[----:B--2---:R-:W-:Y:S05]  /*e480*/  @!P1 NANOSLEEP.SYNCS 0x989680 ;  /* 0x009896800000995d */ /* 0x004fea0003900000 */
[----:B------:R-:W2:Y:S02]  /*e490*/  @!P1 SYNCS.PHASECHK.TRANS64 P1, [R2+URZ+0x32460], R3 ;  /* 0x03246003020095a7 */ /* 0x000ea4000802007f */
[----:B--2---:R-:W-:Y:S05]  /*e4a0*/  @!P1 BRA `(.L_x_863) ;  /* 0xfffffffc00f09947 */ /* 0x004fea000383ffff */
[----:B------:R-:W-:Y:S05]  /*e4b0*/  BRA `(.L_x_910) ;  /* 0xffffffe400d47947 */ /* 0x000fea000383ffff */
.L_x_868:
        /* <DEDUP_REMOVED lines=8> */
.L_x_912:
[----:B------:R-:W-:Y:S05]  /*e540*/  BSYNC B0 ;  /* 0x0000000000007941 */ /* 0x000fea0003800000 */
.L_x_911:
        /* <DEDUP_REMOVED lines=8> */
.L_x_913:
[----:B------:R-:W-:Y:S01]  /*e5d0*/  IMAD.MOV.U32 R5, RZ, RZ, R14 ;  /* 0x000000ffff057224 */ /* 0x000fe200078e000e */
[----:B------:R-:W-:Y:S06]  /*e5e0*/  BRA `(.L_x_914) ;  /* 0xffffffe800c87947 */ /* 0x000fec000383ffff */
.L_x_871:
        /* <DEDUP_REMOVED lines=8> */
.L_x_916:
[----:B------:R-:W-:Y:S05]  /*e670*/  BSYNC B0 ;  /* 0x0000000000007941 */ /* 0x000fea0003800000 */
.L_x_915:
        /* <DEDUP_REMOVED lines=10> */
.L_x_917:
        /* <DEDUP_REMOVED lines=8> */
.L_x_918:
        /* <DEDUP_REMOVED lines=8> */
.L_x_919:
        /* <DEDUP_REMOVED lines=8> */
.L_x_920:
        /* <DEDUP_REMOVED lines=8> */
.L_x_921:
[----:B------:R-:W-:Y:S05]  /*e920*/  BRA `(.L_x_922) ;  /* 0xffffffe8008c7947 */ /* 0x000fea000383ffff */
.L_x_876:
        /* <DEDUP_REMOVED lines=8> */
.L_x_924:
[----:B------:R-:W-:Y:S05]  /*e9b0*/  BSYNC B0 ;  /* 0x0000000000007941 */ /* 0x000fea0003800000 */
.L_x_923:
        /* <DEDUP_REMOVED lines=10> */
.L_x_925:
        /* <DEDUP_REMOVED lines=8> */
.L_x_926:
        /* <DEDUP_REMOVED lines=8> */
.L_x_927:
        /* <DEDUP_REMOVED lines=8> */
.L_x_928:
        /* <DEDUP_REMOVED lines=8> */
.L_x_929:
[----:B------:R-:W-:Y:S05]  /*ec60*/  BRA `(.L_x_930) ;  /* 0xffffffe800707947 */ /* 0x000fea000383ffff */
.L_x_878:
[----:B------:R-:W-:Y:S01]  /*ec70*/  BSSY B0, `(.L_x_931) ;  /* 0x0000006000007945 */ /* 0x000fe20003800000 */
[----:B------:R-:W-:Y:S01]  /*ec80*/  PLOP3.LUT P6, PT, P6, PT, PT, 0x8, 0x0 ;  /* 0x000000000000781c */ /* 0x000fe200037ce170 */
[----:B------:R-:W-:-:S12]  /*ec90*/  IMAD.MOV.U32 R15, RZ, RZ, -0x1 ;  /* 0xffffffffff0f7424 */ /* 0x000fd800078e00ff */
[----:B01----:R-:W-:Y:S05]  /*eca0*/  WARPSYNC.COLLECTIVE R15, `(.L_x_932) ;  /* 0x000000000f087348 */ /* 0x003fea0003c00000 */
[----:B------:R-:W-:Y:S01]  /*ecb0*/  VOTE.ANY R14, PT, P6 ;  /* 0x00000000000e7806 */ /* 0x000fe200030e0100 */
[----:B01----:R-:W-:Y:S06]  /*ecc0*/  ENDCOLLECTIVE ;  /* 0x000000000000791b */ /* 0x003fec0003800000 */
.L_x_932:
[----:B------:R-:W-:Y:S05]  /*ecd0*/  BSYNC B0 ;  /* 0x0000000000007941 */ /* 0x000fea0003800000 */
.L_x_931:
        /* <DEDUP_REMOVED lines=9> */
.L_x_933:
[----:B------:R-:W-:Y:S01]  /*ed70*/  IMAD.MOV.U32 R17, RZ, RZ, R14 ;  /* 0x000000ffff117224 */ /* 0x000fe200078e000e */
[----:B------:R-:W-:Y:S06]  /*ed80*/  BRA `(.L_x_934) ;  /* 0xffffffe800607947 */ /* 0x000fec000383ffff */
.L_x_880:
[----:B------:R-:W-:Y:S01]  /*ed90*/  BSSY B0, `(.L_x_935) ;  /* 0x0000007000007945 */ /* 0x000fe20003800000 */
[----:B------:R-:W-:Y:S02]  /*eda0*/  IMAD.MOV.U32 R13, RZ, RZ, R2 ;  /* 0x000000ffff0d7224 */ /* 0x000fe400078e0002 */
[----:B------:R-:W-:Y:S02]  /*edb0*/  IMAD.MOV.U32 R11, RZ, RZ, 0x1f ;  /* 0x0000001fff0b7424 */ /* 0x000fe400078e00ff */
[----:B------:R-:W-:-:S07]  /*edc0*/  IMAD.MOV.U32 R15, RZ, RZ, -0x1 ;  /* 0xffffffffff0f7424 */ /* 0x000fce00078e00ff */
[----:B0-23--:R-:W-:Y:S05]  /*edd0*/  WARPSYNC.COLLECTIVE R15, `(.L_x_936) ;  /* 0x000000000f087348 */ /* 0x00dfea0003c00000 */
[----:B------:R1:W4:Y:S02]  /*ede0*/  SHFL.IDX P6, R14, R13, R12, R11 ;  /* 0x0000000c0d0e7389 */ /* 0x00032400000c000b */
[----:B01234-:R-:W-:Y:S01]  /*edf0*/  ENDCOLLECTIVE ;  /* 0x000000000000791b */ /* 0x01ffe20003800000 */
.L_x_936:
[----:B------:R-:W-:Y:S05]  /*ee00*/  BSYNC B0 ;  /* 0x0000000000007941 */ /* 0x000fea0003800000 */
.L_x_935:
[----:B------:R-:W-:Y:S05]  /*ee10*/  BRA `(.L_x_879) ;  /* 0xffffffe800587947 */ /* 0x000fea000383ffff */
.L_x_883:
[----:B0-----:R0:W3:Y:S02]  /*ee20*/  SYNCS.PHASECHK.TRANS64.TRYWAIT P0, [R0+URZ+0x32420], R3 ;  /* 0x03242003000075a7 */ /* 0x0010e4000800017f */
[----:B---3--:R-:W-:Y:S05]  /*ee30*/  @!P0 NANOSLEEP.SYNCS 0x989680 ;  /* 0x009896800000895d */ /* 0x008fea0003900000 */
[----:B------:R-:W3:Y:S02]  /*ee40*/  @!P0 SYNCS.PHASECHK.TRANS64 P0, [R0+URZ+0x32420], R3 ;  /* 0x03242003000085a7 */ /* 0x000ee4000800007f */
[----:B---3--:R-:W-:Y:S05]  /*ee50*/  @!P0 BRA `(.L_x_883) ;  /* 0xfffffffc00f08947 */ /* 0x008fea000383ffff */
[----:B------:R-:W-:Y:S05]  /*ee60*/  BRA `(.L_x_937) ;  /* 0xffffffec00387947 */ /* 0x000fea000383ffff */
.L_x_884:
[----:B--2---:R-:W2:Y:S01]  /*ee70*/  S2R R2, SR_TID.X ;  /* 0x0000000000027919 */ /* 0x004ea20000002100 */
        /* <DEDUP_REMOVED lines=10> */
.L_x_939:
[----:B------:R-:W-:Y:S05]  /*ef20*/  BSYNC B0 ;  /* 0x0000000000007941 */ /* 0x000fea0003800000 */
.L_x_938:
[----:B------:R-:W-:Y:S05]  /*ef30*/  BRA `(.L_x_940) ;  /* 0xffffffec001c7947 */ /* 0x000fea000383ffff */
.L_x_887:
[----:B------:R-:W-:Y:S01]  /*ef40*/  BSSY B1, `(.L_x_941) ;  /* 0x0000006000017945 */ /* 0x000fe20003800000 */
[----:B------:R-:W-:-:S07]  /*ef50*/  IMAD.MOV.U32 R15, RZ, RZ, -0x1 ;  /* 0xffffffffff0f7424 */ /* 0x000fce00078e00ff */
[----:B012---:R-:W-:Y:S05]  /*ef60*/  WARPSYNC.COLLECTIVE R15, `(.L_x_942) ;  /* 0x000000000f0c7348 */ /* 0x007fea0003c00000 */
[----:B------:R-:W-:Y:S02]  /*ef70*/  ELECT P6, UR62, PT ;  /* 0x00000000003e782f */ /* 0x000fe400038c0000 */
[----:B------:R-:W-:Y:S01]  /*ef80*/  MOV R14, UR62 ;  /* 0x0000003e000e7c02 */ /* 0x000fe20008000f00 */
[----:B012---:R-:W-:Y:S10]  /*ef90*/  ENDCOLLECTIVE ;  /* 0x000000000000791b */ /* 0x007ff40003800000 */
.L_x_942:
[----:B------:R-:W-:Y:S05]  /*efa0*/  BSYNC B1 ;  /* 0x0000000000017941 */ /* 0x000fea0003800000 */
.L_x_941:
[----:B------:R-:W-:Y:S05]  /*efb0*/  BRA `(.L_x_943) ;  /* 0xffffffec00147947 */ /* 0x000fea000383ffff */
.L_x_889:
[----:B0-----:R0:W2:Y:S02]  /*efc0*/  SYNCS.PHASECHK.TRANS64.TRYWAIT P0, [R6+URZ], R5 ;  /* 0x00000005060075a7 */ /* 0x0010a4000800017f */
[----:B--2---:R-:W-:Y:S05]  /*efd0*/  @!P0 NANOSLEEP.SYNCS 0x989680 ;  /* 0x009896800000895d */ /* 0x004fea0003900000 */
[----:B------:R-:W2:Y:S02]  /*efe0*/  @!P0 SYNCS.PHASECHK.TRANS64 P0, [R6+URZ], R5 ;  /* 0x00000005060085a7 */ /* 0x000ea4000800007f */
[----:B--2---:R-:W-:Y:S05]  /*eff0*/  @!P0 BRA `(.L_x_889) ;  /* 0xfffffffc00f08947 */ /* 0x004fea000383ffff */
[----:B------:R-:W-:Y:S05]  /*f000*/  BRA `(.L_x_944) ;  /* 0xffffffec00587947 */ /* 0x000fea000383ffff */
.L_x_890:
[----:B--2---:R2:W3:Y:S02]  /*f010*/  SYNCS.PHASECHK.TRANS64.TRYWAIT P0, [R7+URZ], R2 ;  /* 0x00000002070075a7 */ /* 0x0044e4000800017f */
[----:B---3--:R-:W-:Y:S05]  /*f020*/  @!P0 NANOSLEEP.SYNCS 0x989680 ;  /* 0x009896800000895d */ /* 0x008fea0003900000 */
[----:B------:R-:W3:Y:S02]  /*f030*/  @!P0 SYNCS.PHASECHK.TRANS64 P0, [R7+URZ], R2 ;  /* 0x00000002070085a7 */ /* 0x000ee4000800007f */
[----:B---3--:R-:W-:Y:S05]  /*f040*/  @!P0 BRA `(.L_x_890) ;  /* 0xfffffffc00f08947 */ /* 0x008fea000383ffff */
[----:B------:R-:W-:Y:S05]  /*f050*/  BRA `(.L_x_945) ;  /* 0xffffffec004c7947 */ /* 0x000fea000383ffff */
.L_x_892:
[----:B---3--:R3:W4:Y:S02]  /*f060*/  SYNCS.PHASECHK.TRANS64.TRYWAIT P0, [R4+URZ], R5 ;  /* 0x00000005040075a7 */ /* 0x008724000800017f */
[----:B----4-:R-:W-:Y:S05]  /*f070*/  @!P0 NANOSLEEP.SYNCS 0x989680 ;  /* 0x009896800000895d */ /* 0x010fea0003900000 */
[----:B------:R-:W4:Y:S02]  /*f080*/  @!P0 SYNCS.PHASECHK.TRANS64 P0, [R4+URZ], R5 ;  /* 0x00000005040085a7 */ /* 0x000f24000800007f */
[----:B----4-:R-:W-:Y:S05]  /*f090*/  @!P0 BRA `(.L_x_892) ;  /* 0xfffffffc00f08947 */ /* 0x010fea000383ffff */
[----:B------:R-:W-:Y:S05]  /*f0a0*/  BRA `(.L_x_946) ;  /* 0xffffffec00547947 */ /* 0x000fea000383ffff */
.L_x_947:
        /* <DEDUP_REMOVED lines=13> */
.L_x_4718:


//--------------------- .text._ZN7cutlass13device_kernelIN5flash11enable_sm90INS1_16FlashAttnFwdSm90INS1_25CollectiveMainloopFwdSm90ILi2EN4cute5tupleIJNS5_1CILi1EEES8_S8_EEENS6_IJNS7_ILi128EEENS7_ILi96EEENS7_ILi64EEEEEELi256ENS_10bfloat16_tEfNS_4arch4Sm90ELb0ELb0ELb0ELb1ELb0ELb1ELb1ELb1ELb0ELb0ELb0ELb0EEENS1_21CollectiveEpilogueFwdINS6_IJSA_NS7_ILi256EEESB_EEES9_SE_SG_Li256ELb1ELb0ELb0ELb0EEENS1_36VarlenDynamicPersistentTileSchedulerILi128ELi96ELi256ELi32ELb0ELb0ELb1ELb0ELb1ELb1EEEEEEEEEvNT_6ParamsE --------------------------
	.section	.text._ZN7cutlass13device_kernelIN5flash11enable_sm90INS1_16FlashAttnFwdSm90INS1_25CollectiveMainloopFwdSm90ILi2EN4cute5tupleIJNS5_1CILi1EEES8_S8_EEENS6_IJNS7_ILi128EEENS7_ILi96EEENS7_ILi64EEEEEELi256ENS_10bfloat16_tEfNS_4arch4Sm90ELb0ELb0ELb0ELb1ELb0ELb1ELb1ELb1ELb0ELb0ELb0ELb0EEENS1_21CollectiveEpilogueFwdINS6_IJSA_NS7_ILi256EEESB_EEES9_SE_SG_Li256ELb1ELb0ELb0ELb0EEENS1_36VarlenDynamicPersistentTileSchedulerILi128ELi96ELi256ELi32ELb0ELb0ELb1ELb0ELb1ELb1EEEEEEEEEvNT_6ParamsE,"ax",@progbits
	.align	128
.text._ZN7cutlass13device_kernelIN5flash11enable_sm90INS1_16FlashAttnFwdSm90INS1_25CollectiveMainloopFwdSm90ILi2EN4cute5tupleIJNS5_1CILi1EEES8_S8_EEENS6_IJNS7_ILi128EEENS7_ILi96EEENS7_ILi64EEEEEELi256ENS_10bfloat16_tEfNS_4arch4Sm90ELb0ELb0ELb0ELb1ELb0ELb1ELb1ELb1ELb0ELb0ELb0ELb0EEENS1_21CollectiveEpilogueFwdINS6_IJSA_NS7_ILi256EEESB_EEES9_SE_SG_Li256ELb1ELb0ELb0ELb0EEENS1_36VarlenDynamicPersistentTileSchedulerILi128ELi96ELi256ELi32ELb0ELb0ELb1ELb0ELb1ELb1EEEEEEEEEvNT_6ParamsE:
        .type           _ZN7cutlass13device_kernelIN5flash11enable_sm90INS1_16FlashAttnFwdSm90INS1_25CollectiveMainloopFwdSm90ILi2EN4cute5tupleIJNS5_1CILi1EEES8_S8_EEENS6_IJNS7_ILi128EEENS7_ILi96EEENS7_ILi64EEEEEELi256ENS_10bfloat16_tEfNS_4arch4Sm90ELb0ELb0ELb0ELb1ELb0ELb1ELb1ELb1ELb0ELb0ELb0ELb0EEENS1_21CollectiveEpilogueFwdINS6_IJSA_NS7_ILi256EEESB_EEES9_SE_SG_Li256ELb1ELb0ELb0ELb0EEENS1_36VarlenDynamicPersistentTileSchedulerILi128ELi96ELi256ELi32ELb0ELb0ELb1ELb0ELb1ELb1EEEEEEEEEvNT_6ParamsE,@function
        .size           _ZN7cutlass13device_kernelIN5flash11enable_sm90INS1_16FlashAttnFwdSm90INS1_25CollectiveMainloopFwdSm90ILi2EN4cute5tupleIJNS5_1CILi1EEES8_S8_EEENS6_IJNS7_ILi128EEENS7_ILi96EEENS7_ILi64EEEEEELi256ENS_10bfloat16_tEfNS_4arch4Sm90ELb0ELb0ELb0ELb1ELb0ELb1ELb1ELb1ELb0ELb0ELb0ELb0EEENS1_21CollectiveEpilogueFwdINS6_IJSA_NS7_ILi256EEESB_EEES9_SE_SG_Li256ELb1ELb0ELb0ELb0EEENS1_36VarlenDynamicPersistentTileSchedulerILi128ELi96ELi256ELi32ELb0ELb0ELb1ELb0ELb1ELb1EEEEEEEEEvNT_6ParamsE,(.L_x_4719 - _ZN7cutlass13device_kernelIN5flash11enable_sm90INS1_16FlashAttnFwdSm90INS1_25CollectiveMainloopFwdSm90ILi2EN4cute5tupleIJNS5_1CILi1EEES8_S8_EEENS6_IJNS7_ILi128EEENS7_ILi96EEENS7_ILi64EEEEEELi256ENS_10bfloat16_tEfNS_4arch4Sm90ELb0ELb0ELb0ELb1ELb0ELb1ELb1ELb1ELb0ELb0ELb0ELb0EEENS1_21CollectiveEpilogueFwdINS6_IJSA_NS7_ILi256EEESB_EEES9_SE_SG_Li256ELb1ELb0ELb0ELb0EEENS1_36VarlenDynamicPersistentTileSchedulerILi128ELi96ELi256ELi32ELb0ELb0ELb1ELb0ELb1ELb1EEEEEEEEEvNT_6ParamsE)
        .other          _ZN7cutlass13device_kernelIN5flash11enable_sm90INS1_16FlashAttnFwdSm90INS1_25CollectiveMainloopFwdSm90ILi2EN4cute5tupleIJNS5_1CILi1EEES8_S8_EEENS6_IJNS7_ILi128EEENS7_ILi96EEENS7_ILi64EEEEEELi256ENS_10bfloat16_tEfNS_4arch4Sm90ELb0ELb0ELb0ELb1ELb0ELb1ELb1ELb1ELb0ELb0ELb0ELb0EEENS1_21CollectiveEpilogueFwdINS6_IJSA_NS7_ILi256EEESB_EEES9_SE_SG_Li256ELb1ELb0ELb0ELb0EEENS1_36VarlenDynamicPersistentTileSchedulerILi128ELi96ELi256ELi32ELb0ELb0ELb1ELb0ELb1ELb1EEEEEEEEEvNT_6ParamsE,@"STO_CUDA_ENTRY STV_DEFAULT"
_ZN7cutlass13device_kernelIN5flash11enable_sm90INS1_16FlashAttnFwdSm90INS1_25CollectiveMainloopFwdSm90ILi2EN4cute5tupleIJNS5_1CILi1EEES8_S8_EEENS6_IJNS7_ILi128EEENS7_ILi96EEENS7_ILi64EEEEEELi256ENS_10bfloat16_tEfNS_4arch4Sm90ELb0ELb0ELb0ELb1ELb0ELb1ELb1ELb1ELb0ELb0ELb0ELb0EEENS1_21CollectiveEpilogueFwdINS6_IJSA_NS7_ILi256EEESB_EEES9_SE_SG_Li256ELb1ELb0ELb0ELb0EEENS1_36VarlenDynamicPersistentTileSchedulerILi128ELi96ELi256ELi32ELb0ELb0ELb1ELb0ELb1ELb1EEEEEEEEEvNT_6ParamsE:
        /* <DEDUP_REMOVED lines=17> */
[----:B------:R-:W-:Y:S02]  /*0110*/  UIADD3 UR4, UP5, UR4, 0x670, URZ ;  /* 0x0000067004047890 */ /* 0x000fe4000ffbe03f */
[----:B------:R-:W-:Y:S02]  /*0120*/  UIADD3.X UR9, URZ, UR5, URZ, UP1, !UPT ;  /* 0x000000053f097290 */ /* 0x000fe40008ffe43f */
[----:B------:R-:W-:Y:S02]  /*0130*/  UIADD3.X UR11, URZ, UR5, URZ, UP2, !UPT ;  /* 0x000000053f0b7290 */ /* 0x000fe400097fe43f */
[----:B------:R-:W-:Y:S01]  /*0140*/  UIADD3.X UR13, URZ, UR5, URZ, UP3, !UPT ;  /* 0x000000053f0d7290 */ /* 0x000fe20009ffe43f */
[----:B------:R0:W-:Y:S01]  /*0150*/  UTMACCTL.PF [UR6] ;  /* 0x00000000060079b9 */ /* 0x0001e20008040000 */
[----:B------:R-:W-:-:S03]  /*0160*/  UIADD3.X UR15, URZ, UR5, URZ, UP4, !UPT ;  /* 0x000000053f0f7290 */ /* 0x000fc6000a7fe43f */
[----:B------:R0:W-:Y:S01]  /*0170*/  UTMACCTL.PF [UR8] ;  /* 0x00000000080079b9 */ /* 0x0001e20008040000 */
[----:B------:R-:W-:Y:S01]  /*0180*/  UIADD3.X UR5, URZ, UR5, URZ, UP5, !UPT ;  /* 0x000000053f057290 */ /* 0x000fe2000affe43f */
[----:B------:R0:W-:Y:S02]  /*0190*/  UTMACCTL.PF [UR10] ;  /* 0x000000000a0079b9 */ /* 0x0001e40008040000 */
[----:B------:R0:W-:Y:S02]  /*01a0*/  UTMACCTL.PF [UR12] ;  /* 0x000000000c0079b9 */ /* 0x0001e40008040000 */
[----:B------:R0:W-:Y:S04]  /*01b0*/  UTMACCTL.PF [UR14] ;  /* 0x000000000e0079b9 */ /* 0x0001e80008040000 */
[----:B------:R0:W-:Y:S02]  /*01c0*/  UTMACCTL.PF [UR4] ;  /* 0x00000000040079b9 */ /* 0x0001e40008040000 */
[----:B0-----:R-:W-:Y:S01]  /*01d0*/  NOP ;  /* 0x0000000000007918 */ /* 0x001fe20000000000 */
.L_x_949:
[----:B------:R-:W-:Y:S05]  /*01e0*/  BSYNC B0 ;  /* 0x0000000000007941 */ /* 0x000fea0003800000 */
.L_x_948:
        /* <DEDUP_REMOVED lines=43> */
.L_x_950:
        /* <DEDUP_REMOVED lines=22> */
.L_x_951:
        /* <DEDUP_REMOVED lines=18> */
.L_x_952:
        /* <DEDUP_REMOVED lines=22> */
.L_x_953:
        /* <DEDUP_REMOVED lines=22> */
.L_x_954:
[----:B0-----:R-:W-:Y:S01]  /*09e0*/  UMOV UR4, 0x1 ;  /* 0x0000000100047882 */ /* 0x001fe20000000000 */
[----:B------:R-:W-:Y:S01]  /*09f0*/  PLOP3.LUT P0, PT, PT, PT, UP0, 0x80, 0x0 ;  /* 0x000000000000781c */ /* 0x000fe20003f0f008 */
[----:B------:R-:W-:Y:S01]  /*0a00*/  USEL UR4, UR4, 0x2, !UP0 ;  /* 0x0000000204047887 */ /* 0x000fe2000c000000 */
[----:B------:R-:W-:Y:S01]  /*0a10*/  NOP ;  /* 0x0000000000007918 */ /* 0x000fe20000000000 */
[----:B------:R-:W-:Y:S01]  /*0a20*/  ULDC.64 UR60, c[0x0][0x208] ;  /* 0x00008200003c7ab9 */ /* 0x000fe20000000a00 */
[----:B------:R-:W-:Y:S03]  /*0a30*/  BSSY B7, `(.L_x_955) ;  /* 0x0001560000077945 */ /* 0x000fe60003800000 */
[----:B------:R-:W-:-:S05]  /*0a40*/  IMAD.U32 R2, RZ, RZ, UR4 ;  /* 0x00000004ff027e24 */ /* 0x000fca000f8e00ff */
[----:B------:R0:W-:Y:S01]  /*0a50*/  STL [R1+0x80], R2 ;  /* 0x0000800201007387 */ /* 0x0001e20000100800 */
[----:B-123--:R-:W-:Y:S06]  /*0a60*/  BAR.SYNC.DEFER_BLOCKING 0x0 ;  /* 0x0000000000007b1d */ /* 0x00efec0000010000 */
[----:B------:R-:W-:Y:S05]  /*0a70*/  @!P0 BRA `(.L_x_956) ;  /* 0x000000fc007c8947 */ /* 0x000fea0003800000 */
.L_x_957:
        /* <DEDUP_REMOVED lines=8> */
[----:B--2---:R-:W-:-:S06]  /*0b00*/  ULEA UR4, UR5, UR4, 0x18 ;  /* 0x0000000405047291 */ /* 0x004fcc000f8ec03f */
[----:B------:R-:W-:Y:S01]  /*0b10*/  IMAD.U32 R18, RZ, RZ, UR4 ;  /* 0x00000004ff127e24 */ /* 0x000fe2000f8e00ff */
[----:B-1----:R-:W-:Y:S01]  /*0b20*/  SHF.R.U32.HI R0, RZ, 0x7, R0 ;  /* 0x00000007ff007819 */ /* 0x002fe20000011600 */
[----:B------:R-:W-:-:S03]  /*0b30*/  ULDC UR4, c[0x0][0xd14] ;  /* 0x0003450000047ab9 */ /* 0x000fc60000000800 */
[----:B------:R-:W-:-:S13]  /*0b40*/  ISETP.NE.AND P0, PT, R0, 0x1, PT ;  /* 0x000000010000780c */ /* 0x000fda0003f05270 */
[----:B------:R-:W-:Y:S08]  /*0b50*/  @!P0 BAR.ARV 0x9, 0x100 ;  /* 0x0244000000008b1d */ /* 0x000ff00000002000 */
[----:B------:R-:W-:Y:S06]  /*0b60*/  BAR.SYNC.DEFER_BLOCKING 0x5, 0x120 ;  /* 0x0144800000007b1d */ /* 0x000fec0000010000 */
[----:B------:R-:W1:Y:S02]  /*0b70*/  LDS.128 R32, [R18+0x324d0] ;  /* 0x0324d00012207984 */ /* 0x000e640000000c00 */
[----:B------:R-:W-:Y:S06]  /*0b80*/  BAR.ARV 0x4, 0x120 ;  /* 0x0104800000007b1d */ /* 0x000fec0000002000 */
[----:B-1----:R-:W-:-:S13]  /*0b90*/  ISETP.GE.AND P0, PT, R35, UR4, PT ;  /* 0x0000000423007c0c */ /* 0x002fda000bf06270 */
[----:B------:R-:W-:Y:S05]  /*0ba0*/  @P0 BRA `(.L_x_958) ;  /* 0x0000015400200947 */ /* 0x000fea0003800000 */
[----:B------:R-:W2:Y:S01]  /*0bb0*/  LDL R3, [R1+0x80] ;  /* 0x0000800001037983 */ /* 0x000ea20000100800 */
[----:B------:R-:W-:Y:S01]  /*0bc0*/  CS2R R22, SRZ ;  /* 0x0000000000167805 */ /* 0x000fe2000001ff00 */
[----:B------:R-:W-:Y:S01]  /*0bd0*/  IMAD.MOV.U32 R200, RZ, RZ, RZ ;  /* 0x000000ffffc87224 */ /* 0x000fe200078e00ff */
[----:B0-----:R-:W0:Y:S01]  /*0be0*/  S2R R2, SR_TID.X ;  /* 0x0000000000027919 */ /* 0x001e220000002100 */
[----:B------:R-:W-:Y:S02]  /*0bf0*/  IMAD.MOV.U32 R224, RZ, RZ, RZ ;  /* 0x000000ffffe07224 */ /* 0x000fe400078e00ff */
[----:B0-----:R-:W-:-:S05]  /*0c00*/  VIADD R237, R2, 0xffffff80 ;  /* 0xffffff8002ed7836 */ /* 0x001fca0000000000 */
[----:B------:R-:W-:-:S04]  /*0c10*/  SHF.R.S32.HI R0, RZ, 0x1f, R237 ;  /* 0x0000001fff007819 */ /* 0x000fc800000114ed */
[CC--:B------:R-:W-:Y:S02]  /*0c20*/  LEA.HI R2, R0.reuse, R237.reuse, RZ, 0x4 ;  /* 0x000000ed00027211 */ /* 0x0c0fe400078f20ff */
[----:B------:R-:W-:-:S04]  /*0c30*/  LEA.HI R217, R0, R237, RZ, 0x5 ;  /* 0x000000ed00d97211 */ /* 0x000fc800078f28ff */
[----:B------:R-:W-:Y:S02]  /*0c40*/  SHF.R.S32.HI R217, RZ, 0x5, R217 ;  /* 0x00000005ffd97819 */ /* 0x000fe400000114d9 */
[----:B--2---:R-:W-:Y:S02]  /*0c50*/  R2UR UR4, R3 ;  /* 0x00000000030472ca */ /* 0x004fe400000e0000 */
[----:B------:R-:W-:-:S04]  /*0c60*/  LEA.HI R3, R0, R237, RZ, 0x7 ;  /* 0x000000ed00037211 */ /* 0x000fc800078f38ff */
[----:B------:R-:W-:Y:S02]  /*0c70*/  LOP3.LUT R230, R3, 0xffffff80, RZ, 0xc0, !PT ;  /* 0xffffff8003e67812 */ /* 0x000fe400078ec0ff */
[----:B------:R-:W-:-:S03]  /*0c80*/  SHF.R.S32.HI R232, RZ, 0x7, R3 ;  /* 0x00000007ffe87819 */ /* 0x000fc60000011403 */
[----:B------:R-:W-:Y:S01]  /*0c90*/  IMAD.IADD R230, R237, 0x1, -R230 ;  /* 0x00000001ede67824 */ /* 0x000fe200078e0ae6 */
[----:B------:R-:W-:Y:S01]  /*0ca0*/  LEA.HI R3, R3, R232, RZ, 0x1 ;  /* 0x000000e803037211 */ /* 0x000fe200078f08ff */
[----:B------:R-:W-:-:S03]  /*0cb0*/  ULOP3.LUT UR4, UR4, 0x1, URZ, 0xfc, !UPT ;  /* 0x0000000104047892 */ /* 0x000fc6000f8efc3f */
        /* <DEDUP_REMOVED lines=9> */
[----:B------:R-:W-:Y:S02]  /*0d50*/  LOP3.LUT R233, R6, 0x7ffffffc, RZ, 0xc0, !PT ;  /* 0x7ffffffc06e97812 */ /* 0x000fe400078ec0ff */
[----:B------:R-:W-:Y:S02]  /*0d60*/  LOP3.LUT R9, R5, 0xfffffff8, RZ, 0xc0, !PT ;  /* 0xfffffff805097812 */ /* 0x000fe400078ec0ff */
[----:B------:R-:W-:Y:S01]  /*0d70*/  SHF.R.S32.HI R5, RZ, 0x4, R2 ;  /* 0x00000004ff057819 */ /* 0x000fe20000011402 */
[----:B------:R-:W-:Y:S02]  /*0d80*/  IMAD.IADD R233, R230, 0x1, -R233 ;  /* 0x00000001e6e97824 */ /* 0x000fe400078e0ae9 */
[----:B------:R-:W-:Y:S01]  /*0d90*/  IMAD.IADD R8, R4, 0x1, -R9 ;  /* 0x0000000104087824 */ /* 0x000fe200078e0a09 */
[----:B------:R-:W-:-:S02]  /*0da0*/  LOP3.LUT R4, R2, 0x3fffff0, RZ, 0xc0, !PT ;  /* 0x03fffff002047812 */ /* 0x000fc400078ec0ff */
        /* <DEDUP_REMOVED lines=8> */
[--C-:B------:R-:W-:Y:S01]  /*0e30*/  SHF.R.S32.HI R19, RZ, 0x2, R3.reuse ;  /* 0x00000002ff137819 */ /* 0x100fe20000011403 */
[----:B------:R-:W-:Y:S01]  /*0e40*/  IMAD R5, R217, 0x10, R4 ;  /* 0x00000010d9057824 */ /* 0x000fe200078e0204 */
[----:B------:R-:W-:Y:S01]  /*0e50*/  SHF.R.S32.HI R8, RZ, 0x1f, R3 ;  /* 0x0000001fff087819 */ /* 0x000fe20000011403 */
[----:B------:R-:W-:Y:S01]  /*0e60*/  IMAD.U32 R4, RZ, RZ, UR4 ;  /* 0x00000004ff047e24 */ /* 0x000fe2000f8e00ff */
[----:B------:R-:W-:Y:S01]  /*0e70*/  SHF.R.S32.HI R214, RZ, 0x3, R0 ;  /* 0x00000003ffd67819 */ /* 0x000fe20000011400 */
[----:B------:R-:W-:Y:S01]  /*0e80*/  VIADD R223, R19, 0x40 ;  /* 0x0000004013df7836 */ /* 0x000fe20000000000 */
[----:B------:R-:W-:Y:S01]  /*0e90*/  LOP3.LUT R0, R0, 0x1ffffff8, RZ, 0xc0, !PT ;  /* 0x1ffffff800007812 */ /* 0x000fe200078ec0ff */
[----:B------:R-:W-:Y:S01]  /*0ea0*/  IMAD R5, R5, 0x8, R2 ;  /* 0x0000000805057824 */ /* 0x000fe200078e0202 */
[----:B------:R0:W-:Y:S01]  /*0eb0*/  STL [R1+0x7c], R4 ;  /* 0x00007c0401007387 */ /* 0x0001e20000100800 */
[----:B------:R-:W-:Y:S01]  /*0ec0*/  IMAD.SHL.U32 R213, R223, 0x40, RZ ;  /* 0x00000040dfd57824 */ /* 0x000fe200078e00ff */
[----:B------:R-:W-:Y:S01]  /*0ed0*/  SHF.R.S32.HI R10, RZ, 0x1f, R223 ;  /* 0x0000001fff0a7819 */ /* 0x000fe200000114df */
[----:B------:R-:W-:Y:S01]  /*0ee0*/  IMAD.IADD R0, R237, 0x1, -R0 ;  /* 0x00000001ed007824 */ /* 0x000fe200078e0a00 */
[----:B------:R-:W-:Y:S01]  /*0ef0*/  LEA.HI R8, R8, R19, RZ, 0x3 ;  /* 0x0000001308087211 */ /* 0x000fe200078f18ff */
[----:B------:R-:W-:Y:S01]  /*0f00*/  IMAD.MOV.U32 R2, RZ, RZ, RZ ;  /* 0x000000ffff027224 */ /* 0x000fe200078e00ff */
[----:B------:R-:W-:Y:S01]  /*0f10*/  LEA.HI R10, R10, R223, RZ, 0x3 ;  /* 0x000000df0a0a7211 */ /* 0x000fe200078f18ff */
[----:B------:R-:W-:Y:S01]  /*0f20*/  IMAD.SHL.U32 R201, R0, 0x8, RZ ;  /* 0x0000000800c97824 */ /* 0x000fe200078e00ff */
[----:B------:R-:W-:Y:S01]  /*0f30*/  LOP3.LUT R213, R213, 0x1c0, RZ, 0xc0, !PT ;  /* 0x000001c0d5d57812 */ /* 0x000fe200078ec0ff */
[----:B------:R-:W-:Y:S01]  /*0f40*/  IMAD.SHL.U32 R235, R5, 0x8, RZ ;  /* 0x0000000805eb7824 */ /* 0x000fe200078e00ff */
[----:B0-----:R-:W-:Y:S01]  /*0f50*/  LOP3.LUT R4, R3, 0xfffffffc, RZ, 0xc0, !PT ;  /* 0xfffffffc03047812 */ /* 0x001fe200078ec0ff */
[----:B------:R-:W-:Y:S01]  /*0f60*/  IMAD.SHL.U32 R10, R10, 0x40, RZ ;  /* 0x000000400a0a7824 */ /* 0x000fe200078e00ff */
[----:B------:R-:W-:-:S02]  /*0f70*/  SHF.R.U32.HI R236, RZ, 0x3, R213 ;  /* 0x00000003ffec7819 */ /* 0x000fc400000116d5 */
[----:B------:R-:W-:Y:S01]  /*0f80*/  LOP3.LUT R8, R8, 0xfffffff8, RZ, 0xc0, !PT ;  /* 0xfffffff808087812 */ /* 0x000fe200078ec0ff */
[----:B------:R-:W-:Y:S01]  /*0f90*/  IMAD.IADD R227, R237, 0x1, -R4 ;  /* 0x00000001ede37824 */ /* 0x000fe200078e0a04 */
[----:B------:R-:W-:Y:S02]  /*0fa0*/  LOP3.LUT R218, R10, 0xfffffe00, RZ, 0xc0, !PT ;  /* 0xfffffe000ada7812 */ /* 0x000fe400078ec0ff */
[----:B------:R-:W-:Y:S01]  /*0fb0*/  SHF.R.S32.HI R226, RZ, 0x1f, R19 ;  /* 0x0000001fffe27819 */ /* 0x000fe20000011413 */
[----:B------:R-:W-:Y:S02]  /*0fc0*/  IMAD.SHL.U32 R16, R227, 0x8, RZ ;  /* 0x00000008e3107824 */ /* 0x000fe400078e00ff */
[----:B------:R-:W-:-:S03]  /*0fd0*/  IMAD.IADD R228, R19, 0x1, -R8 ;  /* 0x0000000113e47824 */ /* 0x000fc600078e0a08 */
[--C-:B------:R-:W-:Y:S02]  /*0fe0*/  LOP3.LUT R3, R213, 0x38, R16.reuse, 0xf8, !PT ;  /* 0x00000038d5037812 */ /* 0x100fe400078ef810 */
[----:B------:R-:W-:Y:S02]  /*0ff0*/  SHF.R.S32.HI R17, RZ, 0x1f, R16 ;  /* 0x0000001fff117819 */ /* 0x000fe40000011410 */
[----:B------:R-:W-:-:S05]  /*1000*/  LOP3.LUT R3, R218, R3, R236, 0xf6, !PT ;  /* 0x00000003da037212 */ /* 0x000fca00078ef6ec */
[----:B------:R-:W-:-:S07]  /*1010*/  IMAD R231, R3, 0x2, R18 ;  /* 0x0000000203e77824 */ /* 0x000fce00078e0212 */
.L_x_1093:
[----:B0----5:R-:W0:Y:S02]  /*1020*/  LDC.64 R4, c[0x0][0xd60] ;  /* 0x00035800ff047b82 */ /* 0x021e240000000a00 */
        /* <DEDUP_REMOVED lines=14> */
[C---:B---3--:R-:W-:Y:S02]  /*1110*/  @P1 LEA R6, P2, R222.reuse, UR8, 0x2 ;  /* 0x00000008de061c11 */ /* 0x048fe4000f8410ff */
[C-C-:B------:R-:W-:Y:S02]  /*1120*/  SHF.L.U64.HI R221, R222.reuse, 0x2, R229.reuse ;  /* 0x00000002dedd7819 */ /* 0x140fe400000102e5 */
[----:B------:R-:W-:Y:S02]  /*1130*/  @P1 LEA.HI.X R7, R222, UR9, R229, 0x2, P2 ;  /* 0x00000009de071c11 */ /* 0x000fe400090f14e5 */
[----:B------:R-:W-:Y:S02]  /*1140*/  ISETP.NE.U32.AND P2, PT, RZ, UR4, PT ;  /* 0x00000004ff007c0c */ /* 0x000fe4000bf45070 */
[----:B------:R-:W-:Y:S01]  /*1150*/  IADD3 R8, P3, R220, UR6, RZ ;  /* 0x00000006dc087c10 */ /* 0x000fe2000ff7e0ff */
[----:B------:R0:W5:Y:S01]  /*1160*/  @P1 LDG.E R3, desc[UR60][R6.64] ;  /* 0x0000003c06031981 */ /* 0x000162000c1e1900 */
[----:B------:R-:W-:-:S02]  /*1170*/  ISETP.NE.AND.EX P2, PT, RZ, UR5, PT, P2 ;  /* 0x00000005ff007c0c */ /* 0x000fc4000bf45320 */
[----:B------:R-:W-:-:S05]  /*1180*/  IADD3.X R9, R221, UR7, RZ, P3, !PT ;  /* 0x00000007dd097c10 */ /* 0x000fca0009ffe4ff */
[----:B------:R0:W5:Y:S06]  /*1190*/  @P0 LDG.E R35, desc[UR60][R8.64] ;  /* 0x0000003c08230981 */ /* 0x00016c000c1e1900 */
[----:B------:R-:W-:Y:S01]  /*11a0*/  @P2 IADD3 R4, P1, R220, UR4, RZ ;  /* 0x00000004dc042c10 */ /* 0x000fe2000ff3e0ff */
[----:B------:R-:W-:Y:S02]  /*11b0*/  ULDC UR4, c[0x0][0x288] ;  /* 0x0000a20000047ab9 */ /* 0x000fe40000000800 */
[----:B------:R-:W-:Y:S01]  /*11c0*/  IMAD.U32 R99, RZ, RZ, UR4 ;  /* 0x00000004ff637e24 */ /* 0x000fe2000f8e00ff */
[----:B------:R-:W-:Y:S01]  /*11d0*/  @P2 IADD3.X R5, R221, UR5, RZ, P1, !PT ;  /* 0x00000005dd052c10 */ /* 0x000fe20008ffe4ff */
[----:B------:R-:W-:-:S04]  /*11e0*/  ULDC.64 UR4, c[0x0][0x3f8] ;  /* 0x0000fe0000047ab9 */ /* 0x000fc80000000a00 */
        /* <DEDUP_REMOVED lines=11> */
[----:B0---4-:R-:W-:Y:S06]  /*12a0*/  @P2 BRA `(.L_x_959) ;  /* 0x0000000000242947 */ /* 0x011fec0003800000 */
        /* <DEDUP_REMOVED lines=9> */
.L_x_959:
        /* <DEDUP_REMOVED lines=10> */
.L_x_960:
[----:B------:R-:W-:Y:S05]  /*13e0*/  @!P0 BRA `(.L_x_961) ;  /* 0x00000000000c8947 */ /* 0x000fea0003800000 */
[----:B------:R-:W2:Y:S04]  /*13f0*/  LDG.E R5, desc[UR60][R8.64] ;  /* 0x0000003c08057981 */ /* 0x000ea8000c1e1900 */
[----:B------:R-:W2:Y:S02]  /*1400*/  LDG.E R30, desc[UR60][R8.64+0x4] ;  /* 0x0000043c081e7981 */ /* 0x000ea4000c1e1900 */
[----:B--2---:R-:W-:-:S07]  /*1410*/  IMAD.IADD R30, R30, 0x1, -R5 ;  /* 0x000000011e1e7824 */ /* 0x004fce00078e0a05 */
.L_x_961:
        /* <DEDUP_REMOVED lines=8> */
[----:B------:R0:W2:Y:S01]  /*14a0*/  @P0 LDG.E R9, desc[UR60][R4.64+0x4] ;  /* 0x0000043c04090981 */ /* 0x0000a2000c1e1900 */
[----:B------:R-:W-:Y:S01]  /*14b0*/  ISETP.NE.U32.AND P1, PT, RZ, UR4, PT ;  /* 0x00000004ff007c0c */ /* 0x000fe2000bf25070 */
[----:B------:R-:W-:-:S03]  /*14c0*/  IMAD.MOV.U32 R28, RZ, RZ, R30 ;  /* 0x000000ffff1c7224 */ /* 0x000fc600078e001e */
[----:B------:R-:W-:Y:S01]  /*14d0*/  ISETP.NE.AND.EX P1, PT, RZ, UR5, PT, P1 ;  /* 0x00000005ff007c0c */ /* 0x000fe2000bf25310 */
[----:B0-----:R-:W-:-:S05]  /*14e0*/  IMAD.MOV R4, RZ, RZ, -R8 ;  /* 0x000000ffff047224 */ /* 0x001fca00078e0a08 */
[----:B------:R-:W-:-:S07]  /*14f0*/  VIMNMX R4, RZ, R4, !PT ;  /* 0x00000004ff047248 */ /* 0x000fce0007fe0100 */
        /* <DEDUP_REMOVED lines=42> */
.L_x_964:
[----:B------:R-:W-:Y:S05]  /*17a0*/  BSYNC B6 ;  /* 0x0000000000067941 */ /* 0x000fea0003800000 */
.L_x_963:
        /* <DEDUP_REMOVED lines=20> */
.L_x_966:
[----:B------:R-:W-:Y:S05]  /*18f0*/  BSYNC B6 ;  /* 0x0000000000067941 */ /* 0x000fea0003800000 */
.L_x_965:
[----:B------:R-:W-:Y:S01]  /*1900*/  ULDC.64 UR4, c[0x0][0xaf0] ;  /* 0x0002bc0000047ab9 */ /* 0x000fe20000000a00 */
[----:B------:R-:W0:Y:S01]  /*1910*/  LDC R0, c[0x0][0x428] ;  /* 0x00010a00ff007b82 */ /* 0x000e220000000800 */
[----:B------:R-:W-:-:S07]  /*1920*/  ISETP.NE.U32.AND P0, PT, RZ, UR4, PT ;  /* 0x00000004ff007c0c */ /* 0x000fce000bf05070 */
[----:B------:R-:W1:Y:S01]  /*1930*/  LDC.64 R12, c[0x0][0x2f0] ;  /* 0x0000bc00ff0c7b82 */ /* 0x000e620000000a00 */
[----:B------:R-:W-:Y:S01]  /*1940*/  ISETP.NE.AND.EX P0, PT, RZ, UR5, PT, P0 ;  /* 0x00000005ff007c0c */ /* 0x000fe2000bf05300 */
[----:B------:R-:W2:Y:S01]  /*1950*/  S2R R20, SR_TID.X ;  /* 0x0000000000147919 */ /* 0x000ea20000002100 */
[----:B------:R-:W-:Y:S01]  /*1960*/  IMAD.IADD R72, R35, 0x1, R30 ;  /* 0x0000000123487824 */ /* 0x000fe200078e021e */
[----:B------:R-:W-:-:S04]  /*1970*/  ULDC.64 UR6, c[0x0][0xb00] ;  /* 0x0002c00000067ab9 */ /* 0x000fc80000000a00 */
[----:B------:R-:W3:Y:S06]  /*1980*/  LDC R97, c[0x0][0x3d4] ;  /* 0x0000f500ff617b82 */ /* 0x000eec0000000800 */
[----:B------:R-:W-:Y:S02]  /*1990*/  @P0 IADD3 R4, P1, R220, UR4, RZ ;  /* 0x00000004dc040c10 */ /* 0x000fe4000ff3e0ff */
[----:B------:R-:W4:Y:S02]  /*19a0*/  LDC.64 R64, c[0x0][0x3e8] ;  /* 0x0000fa00ff407b82 */ /* 0x000f240000000a00 */
[----:B------:R-:W-:Y:S01]  /*19b0*/  @P0 IADD3.X R5, R221, UR5, RZ, P1, !PT ;  /* 0x00000005dd050c10 */ /* 0x000fe20008ffe4ff */
[----:B------:R-:W-:-:S04]  /*19c0*/  ULDC.64 UR4, c[0x0][0x2f8] ;  /* 0x0000be0000047ab9 */ /* 0x000fc80000000a00 */
[----:B------:R2:W3:Y:S01]  /*19d0*/  @P0 LDG.E R31, desc[UR60][R4.64] ;  /* 0x0000003c041f0981 */ /* 0x0004e2000c1e1900 */
[----:B0-----:R-:W-:Y:S01]  /*19e0*/  ISETP.NE.AND P0, PT, R0, 0x1, PT ;  /* 0x000000010000780c */ /* 0x001fe20003f05270 */
[----:B------:R-:W0:Y:S01]  /*19f0*/  LDC.64 R70, c[0x0][0x3d8] ;  /* 0x0000f600ff467b82 */ /* 0x000e220000000a00 */
[----:B------:R-:W-:Y:S01]  /*1a00*/  SHF.R.S32.HI R51, RZ, 0x1f, R72 ;  /* 0x0000001fff337819 */ /* 0x000fe20000011448 */
[C---:B------:R-:W-:Y:S01]  /*1a10*/  VIADD R10, R16.reuse, 0xc0 ;  /* 0x000000c0100a7836 */ /* 0x040fe20000000000 */
[----:B------:R-:W-:Y:S01]  /*1a20*/  SHF.R.S32.HI R98, RZ, 0x1f, R223 ;  /* 0x0000001fff627819 */ /* 0x000fe200000114df */
[----:B------:R-:W-:Y:S02]  /*1a30*/  VIADD R11, R16, 0xe0 ;  /* 0x000000e0100b7836 */ /* 0x000fe40000000000 */
[-C--:B-1----:R-:W-:Y:S02]  /*1a40*/  IMAD R6, R51, R12.reuse, RZ ;  /* 0x0000000c33067224 */ /* 0x082fe400078e02ff */
[----:B--2---:R-:W-:Y:S01]  /*1a50*/  IMAD.WIDE.U32 R4, R72, R12, RZ ;  /* 0x0000000c48047225 */ /* 0x004fe200078e00ff */
[----:B------:R-:W-:-:S03]  /*1a60*/  SHF.R.U32.HI R44, RZ, 0x7, R20 ;  /* 0x00000007ff2c7819 */ /* 0x000fc60000011614 */
[----:B------:R-:W1:Y:S01]  /*1a70*/  @P0 LDC R3, c[0x0][0x42c] ;  /* 0x00010b00ff030b82 */ /* 0x000e620000000800 */
[----:B------:R-:W-:Y:S01]  /*1a80*/  ISETP.NE.AND P6, PT, R44, 0x1, PT ;  /* 0x000000012c00780c */ /* 0x000fe20003fc5270 */
[----:B------:R-:W-:Y:S02]  /*1a90*/  IMAD R79, R13, 0x60, RZ ;  /* 0x000000600d4f7824 */ /* 0x000fe400078e02ff */
[----:B----4-:R-:W-:-:S04]  /*1aa0*/  IMAD.WIDE.U32 R38, R19, R64, R16 ;  /* 0x0000004013267225 */ /* 0x010fc800078e0010 */
[----:B------:R-:W2:Y:S01]  /*1ab0*/  @P0 LDC R7, c[0x0][0x430] ;  /* 0x00010c00ff070b82 */ /* 0x000ea20000000800 */
[----:B------:R-:W-:Y:S02]  /*1ac0*/  IMAD.MOV.U32 R40, RZ, RZ, R38 ;  /* 0x000000ffff287224 */ /* 0x000fe400078e0026 */
[----:B------:R-:W-:Y:S01]  /*1ad0*/  IMAD.MOV.U32 R77, RZ, RZ, 0x20 ;  /* 0x00000020ff4d7424 */ /* 0x000fe200078e00ff */
[----:B0-----:R-:W-:Y:S01]  /*1ae0*/  SHF.L.U64.HI R74, R70, 0x6, R71 ;  /* 0x00000006464a7819 */ /* 0x001fe20000010247 */
[----:B------:R-:W-:-:S04]  /*1af0*/  IMAD.WIDE.U32 R36, R19, R70, R16 ;  /* 0x0000004613247225 */ /* 0x000fc800078e0010 */
[----:B------:R-:W-:Y:S02]  /*1b00*/  IMAD.MOV.U32 R66, RZ, RZ, R36 ;  /* 0x000000ffff427224 */ /* 0x000fe400078e0024 */
[----:B------:R-:W-:Y:S02]  /*1b10*/  IMAD R49, R65, 0x60, RZ ;  /* 0x0000006041317824 */ /* 0x000fe400078e02ff */
        /* <DEDUP_REMOVED lines=12> */
[----:B------:R-:W-:Y:S02]  /*1be0*/  IMAD R3, R8, UR4, RZ ;  /* 0x0000000408037c24 */ /* 0x000fe4000f8e02ff */
[----:B------:R-:W-:Y:S02]  /*1bf0*/  VIADD R100, R44, 0x8 ;  /* 0x000000082c647836 */ /* 0x000fe40000000000 */
[----:B------:R-:W-:Y:S01]  /*1c00*/  IMAD R3, R34, UR5, R3 ;  /* 0x0000000522037c24 */ /* 0x000fe2000f8e0203 */
[----:B------:R-:W-:-:S03]  /*1c10*/  ULDC.64 UR4, c[0x0][0x300] ;  /* 0x0000c00000047ab9 */ /* 0x000fc60000000a00 */
[----:B------:R-:W-:Y:S01]  /*1c20*/  IMAD.IADD R5, R5, 0x1, R3 ;  /* 0x0000000105057824 */ /* 0x000fe200078e0203 */
[----:B---3--:R-:W-:Y:S02]  /*1c30*/  SHF.R.S32.HI R0, RZ, 0x1f, R31 ;  /* 0x0000001fff007819 */ /* 0x008fe4000001141f */
[----:B------:R-:W-:Y:S02]  /*1c40*/  SEL R35, R31, RZ, !P0 ;  /* 0x000000ff1f237207 */ /* 0x000fe40004000000 */
[----:B------:R-:W-:-:S03]  /*1c50*/  SEL R32, R0, RZ, !P0 ;  /* 0x000000ff00207207 */ /* 0x000fc60004000000 */
[----:B------:R-:W-:-:S04]  /*1c60*/  IMAD.WIDE.U32 R14, R35, UR4, R4 ;  /* 0x00000004230e7c25 */ /* 0x000fc8000f8e0004 */
[----:B------:R-:W-:Y:S02]  /*1c70*/  IMAD R0, R32, UR4, RZ ;  /* 0x0000000420007c24 */ /* 0x000fe4000f8e02ff */
[----:B------:R-:W-:-:S04]  /*1c80*/  IMAD.WIDE.U32 R4, R19, R12, R16 ;  /* 0x0000000c13047225 */ /* 0x000fc800078e0010 */
[----:B------:R-:W-:Y:S01]  /*1c90*/  IMAD R3, R35, UR5, R0 ;  /* 0x0000000523037c24 */ /* 0x000fe2000f8e0200 */
[----:B------:R-:W-:Y:S05]  /*1ca0*/  @!P6 WARPSYNC.ALL ;  /* 0x000000000000e948 */ /* 0x000fea0003800000 */
[----:B------:R-:W-:Y:S01]  /*1cb0*/  VIADD R0, R16, 0x20 ;  /* 0x0000002010007836 */ /* 0x000fe20000000000 */
[----:B------:R-:W-:Y:S01]  /*1cc0*/  ULDC UR6, c[0x0][0x310] ;  /* 0x0000c40000067ab9 */ /* 0x000fe20000000800 */
[----:B------:R-:W-:Y:S01]  /*1cd0*/  IMAD.IADD R3, R15, 0x1, R3 ;  /* 0x000000010f037824 */ /* 0x000fe200078e0203 */
[----:B------:R-:W-:Y:S01]  /*1ce0*/  @!P6 BAR.SYNC.DEFER_BLOCKING 0x9, 0x100 ;  /* 0x024400000000eb1d */ /* 0x000fe20000010000 */
[----:B------:R-:W-:-:S02]  /*1cf0*/  IADD3 R4, P0, R14, R4, RZ ;  /* 0x000000040e047210 */ /* 0x000fc40007f1e0ff */
[----:B------:R-:W-:Y:S02]  /*1d00*/  ISETP.GE.AND P1, PT, R0, UR6, PT ;  /* 0x0000000600007c0c */ /* 0x000fe4000bf26270 */
[----:B------:R-:W-:Y:S01]  /*1d10*/  IADD3.X R5, R3, R5, R6, P0, !PT ;  /* 0x0000000503057210 */ /* 0x000fe200007fe406 */
[----:B------:R-:W-:Y:S01]  /*1d20*/  ULDC.64 UR4, c[0x0][0x320] ;  /* 0x0000c80000047ab9 */ /* 0x000fe20000000a00 */
[----:B------:R-:W-:Y:S02]  /*1d30*/  SEL R7, RZ, 0xffffffff, P1 ;  /* 0xffffffffff077807 */ /* 0x000fe40000800000 */
[----:B------:R-:W-:Y:S02]  /*1d40*/  ISETP.GE.AND P0, PT, R16, UR6, PT ;  /* 0x0000000610007c0c */ /* 0x000fe4000bf06270 */
[----:B------:R-:W-:Y:S01]  /*1d50*/  ISETP.GE.AND P2, PT, R10, UR6, PT ;  /* 0x000000060a007c0c */ /* 0x000fe2000bf46270 */
[----:B------:R-:W-:Y:S01]  /*1d60*/  IMAD.SHL.U32 R9, R7, 0x2, RZ ;  /* 0x0000000207097824 */ /* 0x000fe200078e00ff */
[----:B------:R-:W-:Y:S01]  /*1d70*/  SEL R6, RZ, 0x1, P0 ;  /* 0x00000001ff067807 */ /* 0x000fe20000000000 */
[----:B------:R-:W-:Y:S01]  /*1d80*/  IMAD R7, R8, UR4, RZ ;  /* 0x0000000408077c24 */ /* 0x000fe2000f8e02ff */
[----:B------:R-:W-:Y:S01]  /*1d90*/  ISETP.GE.AND P3, PT, R11, UR6, PT ;  /* 0x000000060b007c0c */ /* 0x000fe2000bf66270 */
[----:B------:R-:W-:Y:S01]  /*1da0*/  VIADD R8, R16, 0x80 ;  /* 0x0000008010087836 */ /* 0x000fe20000000000 */
[----:B------:R-:W-:Y:S01]  /*1db0*/  LOP3.LUT R20, R9, 0x2, R6, 0xe2, !PT ;  /* 0x0000000209147812 */ /* 0x000fe200078ee206 */
[----:B------:R-:W-:Y:S01]  /*1dc0*/  IMAD R31, R34, UR5, R7 ;  /* 0x00000005221f7c24 */ /* 0x000fe2000f8e0207 */
[----:B------:R-:W-:Y:S01]  /*1dd0*/  SEL R93, RZ, 0xffffff80, P3 ;  /* 0xffffff80ff5d7807 */ /* 0x000fe20001800000 */
[----:B------:R-:W-:-:S02]  /*1de0*/  VIADD R6, R16, 0x40 ;  /* 0x0000004010067836 */ /* 0x000fc40000000000 */
[C---:B------:R-:W-:Y:S02]  /*1df0*/  VIADD R7, R16.reuse, 0x60 ;  /* 0x0000006010077836 */ /* 0x040fe40000000000 */
[----:B------:R-:W-:Y:S01]  /*1e00*/  VIADD R9, R16, 0xa0 ;  /* 0x000000a010097836 */ /* 0x000fe20000000000 */
[----:B------:R-:W-:Y:S01]  /*1e10*/  ISETP.GE.AND P0, PT, R6, UR6, PT ;  /* 0x0000000606007c0c */ /* 0x000fe2000bf06270 */
[----:B------:R-:W-:Y:S01]  /*1e20*/  IMAD.WIDE.U32 R10, R34, UR4, R16 ;  /* 0x00000004220a7c25 */ /* 0x000fe2000f8e0010 */
[----:B------:R-:W-:Y:S01]  /*1e30*/  ISETP.GE.AND P1, PT, R7, UR6, PT ;  /* 0x0000000607007c0c */ /* 0x000fe2000bf26270 */
[----:B------:R-:W-:Y:S01]  /*1e40*/  ULDC.64 UR4, c[0x0][0x328] ;  /* 0x0000ca0000047ab9 */ /* 0x000fe20000000a00 */
[----:B------:R-:W-:Y:S01]  /*1e50*/  SEL R21, RZ, 0x4, P0 ;  /* 0x00000004ff157807 */ /* 0x000fe20000000000 */
[----:B------:R-:W-:Y:S01]  /*1e60*/  IMAD.IADD R11, R11, 0x1, R31 ;  /* 0x000000010b0b7824 */ /* 0x000fe200078e021f */
[----:B------:R-:W-:Y:S01]  /*1e70*/  SEL R30, RZ, 0x8, P1 ;  /* 0x00000008ff1e7807 */ /* 0x000fe20000800000 */
[----:B------:R-:W-:Y:S01]  /*1e80*/  IMAD R31, R32, UR4, RZ ;  /* 0x00000004201f7c24 */ /* 0x000fe2000f8e02ff */
[----:B------:R-:W-:-:S02]  /*1e90*/  ISETP.GE.AND P0, PT, R8, UR6, PT ;  /* 0x0000000608007c0c */ /* 0x000fc4000bf06270 */
[----:B------:R-:W-:Y:S01]  /*1ea0*/  ISETP.GE.AND P1, PT, R9, UR6, PT ;  /* 0x0000000609007c0c */ /* 0x000fe2000bf26270 */
[----:B------:R-:W-:Y:S01]  /*1eb0*/  IMAD R47, R35, UR5, R31 ;  /* 0x00000005232f7c24 */ /* 0x000fe2000f8e021f */
[----:B------:R-:W-:Y:S02]  /*1ec0*/  LOP3.LUT R20, R30, R20, R21, 0xfe, !PT ;  /* 0x000000141e147212 */ /* 0x000fe400078efe15 */
[----:B------:R-:W-:Y:S02]  /*1ed0*/  SEL R21, RZ, 0x10, P0 ;  /* 0x00000010ff157807 */ /* 0x000fe40000000000 */
[----:B------:R-:W-:Y:S02]  /*1ee0*/  SEL R30, RZ, 0x20, P1 ;  /* 0x00000020ff1e7807 */ /* 0x000fe40000800000 */
[----:B------:R-:W-:Y:S02]  /*1ef0*/  ISETP.GE.AND P0, PT, R16, R97, PT ;  /* 0x000000611000720c */ /* 0x000fe40003f06270 */
[----:B------:R-:W-:Y:S01]  /*1f00*/  LOP3.LUT R32, R30, R20, R21, 0xfe, !PT ;  /* 0x000000141e207212 */ /* 0x000fe200078efe15 */
[----:B------:R-:W-:Y:S01]  /*1f10*/  IMAD.SHL.U32 R20, R227, 0x4, RZ ;  /* 0x00000004e3147824 */ /* 0x000fe200078e00ff */
[----:B------:R-:W-:Y:S01]  /*1f20*/  SEL R21, RZ, 0x40, P2 ;  /* 0x00000040ff157807 */ /* 0x000fe20001000000 */
[----:B------:R-:W-:Y:S01]  /*1f30*/  IMAD.WIDE.U32 R30, R35, UR4, R10 ;  /* 0x00000004231e7c25 */ /* 0x000fe2000f8e000a */
[----:B------:R-:W-:Y:S01]  /*1f40*/  SEL R43, R97, RZ, P0 ;  /* 0x000000ff612b7207 */ /* 0x000fe20000000000 */
[----:B------:R-:W-:Y:S01]  /*1f50*/  ULDC UR4, c[0x0][0x2e4] ;  /* 0x0000b90000047ab9 */ /* 0x000fe20000000800 */
[----:B------:R-:W-:Y:S01]  /*1f60*/  LOP3.LUT R94, R32, R21, RZ, 0xfc, !PT ;  /* 0x00000015205e7212 */ /* 0x000fe200078efcff */
[----:B------:R-:W-:Y:S01]  /*1f70*/  IMAD R32, R226, R64, RZ ;  /* 0x00000040e2207224 */ /* 0x000fe200078e02ff */
[----:B------:R-:W-:Y:S01]  /*1f80*/  SHF.R.S32.HI R21, RZ, 0x1f, R20 ;  /* 0x0000001fff157819 */ /* 0x000fe20000011414 */
[----:B------:R-:W-:Y:S01]  /*1f90*/  IMAD.IADD R43, R16, 0x1, R43 ;  /* 0x00000001102b7824 */ /* 0x000fe200078e022b */
[----:B------:R-:W-:Y:S01]  /*1fa0*/  LOP3.LUT P1, RZ, R228, 0x4, RZ, 0xc0, !PT ;  /* 0x00000004e4ff7812 */ /* 0x000fe2000782c0ff */
[----:B------:R-:W-:Y:S01]  /*1fb0*/  IMAD R10, R226, R70, RZ ;  /* 0x00000046e20a7224 */ /* 0x000fe200078e02ff */
[C---:B------:R-:W-:Y:S01]  /*1fc0*/  IADD3 R72, P2, R19.reuse, R72, RZ ;  /* 0x0000004813487210 */ /* 0x040fe20007f5e0ff */
[C---:B------:R-:W-:Y:S01]  /*1fd0*/  IMAD R45, R19.reuse, R65, R32 ;  /* 0x00000041132d7224 */ /* 0x040fe200078e0220 */
[----:B------:R-:W-:Y:S01]  /*1fe0*/  SHF.R.S32.HI R32, RZ, 0x1f, R43 ;  /* 0x0000001fff207819 */ /* 0x000fe2000001142b */
[----:B------:R-:W-:Y:S01]  /*1ff0*/  IMAD R69, R19, R71, R10 ;  /* 0x0000004713457224 */ /* 0x000fe200078e020a */
[----:B------:R-:W-:Y:S01]  /*2000*/  SEL R77, R77, 0xffffffe0, !P1 ;  /* 0xffffffe04d4d7807 */ /* 0x000fe20004800000 */
[----:B------:R-:W-:Y:S01]  /*2010*/  IMAD.WIDE.U32 R10, R19, R70, R20 ;  /* 0x00000046130a7225 */ /* 0x000fe200078e0014 */
[----:B------:R-:W-:-:S02]  /*2020*/  LEA.HI R43, R32, R43, RZ, 0x3 ;  /* 0x0000002b202b7211 */ /* 0x000fc400078f18ff */
[----:B------:R-:W-:Y:S01]  /*2030*/  LOP3.LUT R93, R94, 0x80, R93, 0xc8, !PT ;  /* 0x000000805e5d7812 */ /* 0x000fe200078ec85d */
[----:B------:R-:W-:Y:S01]  /*2040*/  IMAD.SHL.U32 R32, R228, 0x40, RZ ;  /* 0x00000040e4207824 */ /* 0x000fe200078e00ff */
[----:B------:R-:W-:Y:S01]  /*2050*/  SHF.R.S32.HI R85, RZ, 0x3, R43 ;  /* 0x00000003ff557819 */ /* 0x000fe2000001142b */
[----:B------:R-:W-:Y:S01]  /*2060*/  IMAD.IADD R67, R69, 0x1, R37 ;  /* 0x0000000145437824 */ /* 0x000fe200078e0225 */
[----:B-----5:R-:W-:Y:S01]  /*2070*/  SHF.R.S32.HI R37, RZ, 0x1f, R28 ;  /* 0x0000001fff257819 */ /* 0x020fe2000001141c */
[----:B------:R-:W-:Y:S01]  /*2080*/  IMAD.IADD R41, R45, 0x1, R39 ;  /* 0x000000012d297824 */ /* 0x000fe200078e0227 */
[----:B------:R-:W-:Y:S01]  /*2090*/  LOP3.LUT R32, R32, 0x1c0, RZ, 0xc0, !PT ;  /* 0x000001c020207812 */ /* 0x000fe200078ec0ff */
[----:B------:R-:W-:Y:S01]  /*20a0*/  IMAD.MOV.U32 R68, RZ, RZ, R10 ;  /* 0x000000ffff447224 */ /* 0x000fe200078e000a */
[----:B------:R-:W-:Y:S01]  /*20b0*/  SHF.L.U64.HI R10, R12, 0x6, R13 ;  /* 0x000000060c0a7819 */ /* 0x000fe2000001020d */
[C---:B------:R-:W-:Y:S01]  /*20c0*/  IMAD R13, R37.reuse, R64, RZ ;  /* 0x00000040250d7224 */ /* 0x040fe200078e02ff */
[----:B------:R-:W-:Y:S01]  /*20d0*/  SHF.R.U32.HI R76, RZ, 0x3, R32 ;  /* 0x00000003ff4c7819 */ /* 0x000fe20000011620 */
[----:B------:R-:W-:Y:S01]  /*20e0*/  IMAD R42, R37, R70, RZ ;  /* 0x00000046252a7224 */ /* 0x000fe200078e02ff */
[----:B------:R-:W-:Y:S01]  /*20f0*/  LOP3.LUT R86, R43, 0xfffffff8, RZ, 0xc0, !PT ;  /* 0xfffffff82b567812 */ /* 0x000fe200078ec0ff */
[----:B------:R-:W-:Y:S01]  /*2100*/  IMAD.WIDE.U32 R36, R28, R64, R40 ;  /* 0x000000401c247225 */ /* 0x000fe200078e0028 */
[----:B------:R-:W-:-:S02]  /*2110*/  LOP3.LUT R41, R32, 0x18, R16, 0xf8, !PT ;  /* 0x0000001820297812 */ /* 0x000fc400078ef810 */
[----:B------:R-:W-:Y:S01]  /*2120*/  SHF.R.S32.HI R89, RZ, 0x1f, R86 ;  /* 0x0000001fff597819 */ /* 0x000fe20000011456 */
[----:B------:R-:W-:Y:S01]  /*2130*/  IMAD.WIDE.U32 R34, R19, R64, R20 ;  /* 0x0000004013227225 */ /* 0x000fe200078e0014 */
[-C--:B------:R-:W-:Y:S02]  /*2140*/  LOP3.LUT R78, R41, R76.reuse, RZ, 0x3c, !PT ;  /* 0x0000004c294e7212 */ /* 0x080fe400078e3cff */
[----:B------:R-:W-:Y:S01]  /*2150*/  LOP3.LUT R41, R32, 0x38, R43, 0xf8, !PT ;  /* 0x0000003820297812 */ /* 0x000fe200078ef82b */
[----:B------:R-:W-:Y:S01]  /*2160*/  IMAD.IADD R39, R35, 0x1, R45 ;  /* 0x0000000123277824 */ /* 0x000fe200078e022d */
[----:B------:R-:W-:Y:S01]  /*2170*/  LOP3.LUT R43, R213, 0x38, R43, 0xf8, !PT ;  /* 0x00000038d52b7812 */ /* 0x000fe200078ef82b */
[----:B------:R-:W-:Y:S01]  /*2180*/  IMAD.IADD R69, R11, 0x1, R69 ;  /* 0x000000010b457824 */ /* 0x000fe200078e0245 */
[----:B------:R-:W-:Y:S01]  /*2190*/  LOP3.LUT R90, R41, R76, RZ, 0x3c, !PT ;  /* 0x0000004c295a7212 */ /* 0x000fe200078e3cff */
[----:B------:R-:W-:Y:S01]  /*21a0*/  IMAD.MOV.U32 R38, RZ, RZ, R34 ;  /* 0x000000ffff267224 */ /* 0x000fe200078e0022 */
[----:B------:R-:W-:Y:S01]  /*21b0*/  LOP3.LUT R43, R43, R236, RZ, 0x3c, !PT ;  /* 0x000000ec2b2b7212 */ /* 0x000fe200078e3cff */
[----:B------:R-:W-:Y:S01]  /*21c0*/  IMAD.SHL.U32 R11, R12, 0x40, RZ ;  /* 0x000000400c0b7824 */ /* 0x000fe200078e00ff */
[----:B------:R-:W-:Y:S01]  /*21d0*/  ISETP.GE.AND P1, PT, R16, UR4, PT ;  /* 0x0000000410007c0c */ /* 0x000fe2000bf26270 */
[----:B------:R-:W-:Y:S01]  /*21e0*/  IMAD.WIDE.U32 R34, R12, 0x60, RZ ;  /* 0x000000600c227825 */ /* 0x000fe200078e00ff */
[----:B------:R-:W-:-:S02]  /*21f0*/  SHF.L.U64.HI R12, R64, 0x6, R65 ;  /* 0x00000006400c7819 */ /* 0x000fc40000010241 */
[----:B------:R-:W-:Y:S01]  /*2200*/  LOP3.LUT R94, R94, 0x40, RZ, 0xc0, !PT ;  /* 0x000000405e5e7812 */ /* 0x000fe200078ec0ff */
[----:B------:R-:W-:Y:S02]  /*2210*/  IMAD R87, R28, R65, R13 ;  /* 0x000000411c577224 */ /* 0x000fe400078e020d */
[----:B------:R-:W-:Y:S02]  /*2220*/  IMAD.SHL.U32 R13, R64, 0x40, RZ ;  /* 0x00000040400d7824 */ /* 0x000fe400078e00ff */
[----:B------:R-:W-:-:S04]  /*2230*/  IMAD.WIDE.U32 R38, R28, R64, R38 ;  /* 0x000000401c267225 */ /* 0x000fc800078e0026 */
[C---:B------:R-:W-:Y:S02]  /*2240*/  IMAD R45, R28.reuse, R71, R42 ;  /* 0x000000471c2d7224 */ /* 0x040fe400078e022a */
[----:B------:R-:W-:-:S04]  /*2250*/  IMAD.WIDE.U32 R66, R28, R70, R66 ;  /* 0x000000461c427225 */ /* 0x000fc800078e0042 */
[----:B------:R-:W-:-:S04]  /*2260*/  IMAD.WIDE.U32 R68, R28, R70, R68 ;  /* 0x000000461c447225 */ /* 0x000fc800078e0044 */
[----:B------:R-:W-:-:S04]  /*2270*/  IMAD.WIDE.U32 R64, R64, 0x60, RZ ;  /* 0x0000006040407825 */ /* 0x000fc800078e00ff */
[----:B------:R-:W-:-:S04]  /*2280*/  IMAD.WIDE.U32 R70, R70, 0x60, RZ ;  /* 0x0000006046467825 */ /* 0x000fc800078e00ff */
[----:B------:R-:W-:Y:S02]  /*2290*/  IMAD R78, R217, 0x200, R78 ;  /* 0x00000200d94e7824 */ /* 0x000fe400078e024e */
[----:B------:R-:W-:Y:S01]  /*22a0*/  IMAD.X R73, R226, 0x1, R51, P2 ;  /* 0x00000001e2497824 */ /* 0x000fe200010e0633 */
[----:B------:R-:W-:Y:S01]  /*22b0*/  ISETP.GE.AND P2, PT, R0, UR4, PT ;  /* 0x0000000400007c0c */ /* 0x000fe2000bf46270 */
[----:B------:R-:W-:Y:S02]  /*22c0*/  IMAD.IADD R83, R87, 0x1, R37 ;  /* 0x0000000157537824 */ /* 0x000fe400078e0225 */
[----:B------:R-:W-:Y:S02]  /*22d0*/  IMAD.SHL.U32 R97, R97, 0x2, RZ ;  /* 0x0000000261617824 */ /* 0x000fe400078e00ff */
[----:B------:R-:W-:Y:S02]  /*22e0*/  IMAD.IADD R79, R35, 0x1, R79 ;  /* 0x00000001234f7824 */ /* 0x000fe400078e024f */
[----:B------:R-:W-:-:S02]  /*22f0*/  IMAD.IADD R80, R65, 0x1, R49 ;  /* 0x0000000141507824 */ /* 0x000fc400078e0231 */
[----:B------:R-:W-:Y:S02]  /*2300*/  IMAD.IADD R81, R71, 0x1, R81 ;  /* 0x0000000147517824 */ /* 0x000fe400078e0251 */
[----:B------:R-:W-:Y:S02]  /*2310*/  IMAD.IADD R82, R77, 0x1, R78 ;  /* 0x000000014d527824 */ /* 0x000fe400078e024e */
[----:B------:R-:W-:Y:S02]  /*2320*/  IMAD.IADD R84, R45, 0x1, R67 ;  /* 0x000000012d547824 */ /* 0x000fe400078e0243 */
[----:B------:R-:W-:Y:S02]  /*2330*/  IMAD.IADD R87, R39, 0x1, R87 ;  /* 0x0000000127577824 */ /* 0x000fe400078e0257 */
[----:B------:R-:W-:Y:S02]  /*2340*/  IMAD.IADD R88, R69, 0x1, R45 ;  /* 0x0000000145587824 */ /* 0x000fe400078e022d */
[----:B------:R-:W-:-:S02]  /*2350*/  IMAD R90, R217, 0x200, R90 ;  /* 0x00000200d95a7824 */ /* 0x000fc400078e025a */
[----:B------:R-:W-:Y:S02]  /*2360*/  IMAD.IADD R91, R218, 0x1, R43 ;  /* 0x00000001da5b7824 */ /* 0x000fe400078e022b */
[----:B------:R-:W-:-:S07]  /*2370*/  IMAD.IADD R92, R31, 0x1, R47 ;  /* 0x000000011f5c7824 */ /* 0x000fce00078e022f */
.L_x_1014:
        /* <DEDUP_REMOVED lines=9> */
[-C--:B------:R-:W-:Y:S01]  /*2410*/  IADD3 R26, P3, P4, R4, R104.reuse, R11 ;  /* 0x00000068041a7210 */ /* 0x080fe20007c7e00b */
[----:B------:R-:W-:Y:S01]  /*2420*/  IMAD R108, R2, 0x1800, R78 ;  /* 0x00001800026c7824 */ /* 0x000fe200078e024e */
[----:B------:R-:W-:Y:S01]  /*2430*/  IADD3 R41, P5, R4, R104, RZ ;  /* 0x0000006804297210 */ /* 0x000fe20007fbe0ff */
[----:B------:R-:W-:Y:S02]  /*2440*/  IMAD.IADD R58, R105, 0x1, R43 ;  /* 0x00000001693a7824 */ /* 0x000fe400078e022b */
[----:B------:R-:W-:Y:S02]  /*2450*/  IMAD R106, R2, 0x1800, R82 ;  /* 0x00001800026a7824 */ /* 0x000fe400078e0252 */
[----:B------:R-:W-:Y:S01]  /*2460*/  IMAD.X R42, R58, 0x1, R5, P5 ;  /* 0x000000013a2a7824 */ /* 0x000fe200028e0605 */
[----:B------:R-:W-:Y:S01]  /*2470*/  IADD3.X R40, R5, R58, R10, P3, P4 ;  /* 0x0000003a05287210 */ /* 0x000fe20001fe840a */
[--C-:B------:R-:W-:Y:S01]  /*2480*/  IMAD R108, R108, 0x2, R25.reuse ;  /* 0x000000026c6c7824 */ /* 0x100fe200078e0219 */
[-C--:B0-----:R-:W-:Y:S01]  /*2490*/  LEA R48, P3, R26, R102.reuse, 0x1 ;  /* 0x000000661a307211 */ /* 0x081fe200078608ff */
[----:B------:R-:W-:Y:S01]  /*24a0*/  IMAD R106, R106, 0x2, R25 ;  /* 0x000000026a6a7824 */ /* 0x000fe200078e0219 */
[----:B------:R-:W-:-:S02]  /*24b0*/  LEA R50, P5, R41, R102, 0x1 ;  /* 0x0000006629327211 */ /* 0x000fc400078a08ff */
[----:B------:R-:W-:Y:S01]  /*24c0*/  LEA.HI.X R49, R26, R103, R40, 0x1, P3 ;  /* 0x000000671a317211 */ /* 0x000fe200018f0c28 */
[----:B------:R-:W-:Y:S01]  /*24d0*/  IMAD.MOV.U32 R26, RZ, RZ, R53 ;  /* 0x000000ffff1a7224 */ /* 0x000fe200078e0035 */
[----:B-1----:R-:W-:Y:S02]  /*24e0*/  ISETP.GE.AND P3, PT, R107, 0x1, PT ;  /* 0x000000016b00780c */ /* 0x002fe40003f66270 */
[----:B------:R-:W-:Y:S02]  /*24f0*/  ISETP.GT.AND P4, PT, R53, R27, PT ;  /* 0x0000001b3500720c */ /* 0x000fe40003f84270 */
[----:B------:R-:W-:Y:S02]  /*2500*/  LEA.HI.X R51, R41, R103, R42, 0x1, P5 ;  /* 0x0000006729337211 */ /* 0x000fe400028f0c2a */
[----:B------:R-:W-:-:S07]  /*2510*/  P2R R96, PR, RZ, 0x10 ;  /* 0x00000010ff607803 */ /* 0x000fce0000000000 */
[----:B----4-:R-:W-:Y:S05]  /*2520*/  @!P3 BRA `(.L_x_968) ;  /* 0x0000002800a0b947 */ /* 0x010fea0003800000 */
        /* <DEDUP_REMOVED lines=42> */
.L_x_971:
[----:B------:R-:W-:Y:S05]  /*27d0*/  BSYNC B1 ;  /* 0x0000000000017941 */ /* 0x000fea0003800000 */
.L_x_970:
[----:B------:R-:W-:Y:S01]  /*27e0*/  ISETP.GE.AND P5, PT, R223, R101, PT ;  /* 0x00000065df00720c */ /* 0x000fe20003fa6270 */
[----:B------:R-:W-:Y:S01]  /*27f0*/  BSSY B1, `(.L_x_972) ;  /* 0x000001c000017945 */ /* 0x000fe20003800000 */
[----:B0-----:R-:W-:Y:S02]  /*2800*/  CS2R R52, SRZ ;  /* 0x0000000000347805 */ /* 0x001fe4000001ff00 */
[----:B------:R-:W-:Y:S01]  /*2810*/  CS2R R44, SRZ ;  /* 0x00000000002c7805 */ /* 0x000fe2000001ff00 */
        /* <DEDUP_REMOVED lines=25> */
.L_x_973:
[----:B------:R-:W-:Y:S05]  /*29b0*/  BSYNC B1 ;  /* 0x0000000000017941 */ /* 0x000fea0003800000 */
.L_x_972:
[----:B0-----:R-:W2:Y:S01]  /*29c0*/  LDL R40, [R1+0x7c] ;  /* 0x00007c0001287983 */ /* 0x001ea20000100800 */
[----:B------:R-:W-:Y:S01]  /*29d0*/  IMAD.MOV.U32 R41, RZ, RZ, R61 ;  /* 0x000000ffff297224 */ /* 0x000fe200078e003d */
[----:B------:R-:W-:Y:S01]  /*29e0*/  PRMT R102, R102, 0x5410, R103 ;  /* 0x0000541066667816 */ /* 0x000fe20000000067 */
[----:B------:R-:W-:Y:S01]  /*29f0*/  IMAD.MOV.U32 R42, RZ, RZ, R62 ;  /* 0x000000ffff2a7224 */ /* 0x000fe200078e003e */
[----:B------:R-:W-:Y:S01]  /*2a00*/  PRMT R103, R103, 0x5410, R104 ;  /* 0x0000541067677816 */ /* 0x000fe20000000068 */
        /* <DEDUP_REMOVED lines=8> */
[----:B------:R-:W-:-:S03]  /*2a90*/  IMAD.MOV.U32 R41, RZ, RZ, R47 ;  /* 0x000000ffff297224 */ /* 0x000fc600078e002f */
[----:B------:R-:W-:Y:S01]  /*2aa0*/  PRMT R111, R43, 0x7610, R111 ;  /* 0x000076102b6f7816 */ /* 0x000fe2000000006f */
[----:B------:R-:W-:Y:S01]  /*2ab0*/  IMAD.MOV.U32 R43, RZ, RZ, R55 ;  /* 0x000000ffff2b7224 */ /* 0x000fe200078e0037 */
[----:B------:R-:W-:Y:S01]  /*2ac0*/  PRMT R103, R41, 0x7610, R103 ;  /* 0x0000761029677816 */ /* 0x000fe20000000067 */
[----:B------:R-:W-:-:S03]  /*2ad0*/  IMAD.MOV.U32 R41, RZ, RZ, R45 ;  /* 0x000000ffff297224 */ /* 0x000fc600078e002d */
[----:B------:R-:W-:Y:S02]  /*2ae0*/  PRMT R113, R43, 0x7610, R113 ;  /* 0x000076102b717816 */ /* 0x000fe40000000071 */
[----:B------:R-:W-:Y:S02]  /*2af0*/  PRMT R105, R41, 0x7610, R105 ;  /* 0x0000761029697816 */ /* 0x000fe40000000069 */
[----:B--2---:R-:W-:Y:S01]  /*2b00*/  R2UR UR4, R40 ;  /* 0x00000000280472ca */ /* 0x004fe200000e0000 */
[----:B------:R-:W-:-:S05]  /*2b10*/  IMAD.MOV.U32 R40, RZ, RZ, R60 ;  /* 0x000000ffff287224 */ /* 0x000fca00078e003c */
[----:B------:R-:W-:Y:S01]  /*2b20*/  PRMT R104, R104, 0x5410, R40 ;  /* 0x0000541068687816 */ /* 0x000fe20000000028 */
[----:B------:R-:W-:-:S05]  /*2b30*/  IMAD.MOV.U32 R40, RZ, RZ, R56 ;  /* 0x000000ffff287224 */ /* 0x000fca00078e0038 */
[----:B------:R-:W-:Y:S01]  /*2b40*/  PRMT R109, R109, 0x5410, R40 ;  /* 0x000054106d6d7816 */ /* 0x000fe20000000028 */
[----:B------:R-:W-:Y:S01]  /*2b50*/  UISETP.NE.AND UP0, UPT, UR4, 0x3, UPT ;  /* 0x000000030400788c */ /* 0x000fe2000bf05270 */
[----:B------:R-:W-:Y:S02]  /*2b60*/  IMAD.MOV.U32 R40, RZ, RZ, R46 ;  /* 0x000000ffff287224 */ /* 0x000fe400078e002e */
[----:B------:R-:W-:Y:S01]  /*2b70*/  PRMT R109, R42, 0x7610, R109 ;  /* 0x000076102a6d7816 */ /* 0x000fe2000000006d */
[----:B------:R-:W-:Y:S02]  /*2b80*/  IMAD.MOV.U32 R42, RZ, RZ, R54 ;  /* 0x000000ffff2a7224 */ /* 0x000fe400078e0036 */
[----:B------:R-:W-:Y:S02]  /*2b90*/  PLOP3.LUT P3, PT, PT, PT, UP0, 0x80, 0x0 ;  /* 0x000000000000781c */ /* 0x000fe40003f6f008 */
[----:B------:R-:W-:Y:S01]  /*2ba0*/  PRMT R102, R40, 0x7610, R102 ;  /* 0x0000761028667816 */ /* 0x000fe20000000066 */
[----:B------:R-:W-:Y:S01]  /*2bb0*/  IMAD.MOV.U32 R40, RZ, RZ, R44 ;  /* 0x000000ffff287224 */ /* 0x000fe200078e002c */
[----:B------:R-:W-:-:S04]  /*2bc0*/  PRMT R112, R42, 0x7610, R112 ;  /* 0x000076102a707816 */ /* 0x000fc80000000070 */
[----:B------:R-:W-:-:S05]  /*2bd0*/  PRMT R104, R40, 0x7610, R104 ;  /* 0x0000761028687816 */ /* 0x000fca0000000068 */
[----:B------:R-:W-:Y:S05]  /*2be0*/  @!P3 BRA `(.L_x_974) ;  /* 0x000000000004b947 */ /* 0x000fea0003800000 */
[----:B------:R-:W-:Y:S01]  /*2bf0*/  BPT.TRAP 0x1 ;  /* 0x000000040000795c */ /* 0x000fe20000300000 */
.L_x_974:
[----:B------:R-:W-:Y:S01]  /*2c00*/  IMAD R95, R2, 0x8, R18 ;  /* 0x00000008025f7824 */ /* 0x000fe200078e0212 */
[----:B------:R-:W-:Y:S01]  /*2c10*/  SHF.L.U32 R110, R23, 0x1f, RZ ;  /* 0x0000001f176e7819 */ /* 0x000fe200000006ff */
[----:B------:R-:W-:Y:S03]  /*2c20*/  BSSY B1, `(.L_x_975) ;  /* 0x0000003000017945 */ /* 0x000fe60003800000 */
[----:B------:R-:W0:Y:S02]  /*2c30*/  SYNCS.PHASECHK.TRANS64.TRYWAIT P6, [R95+URZ+0x32490], R110 ;  /* 0x0324906e5f0075a7 */ /* 0x000e2400080c017f */
[----:B0-----:R-:W-:Y:S05]  /*2c40*/  @!P6 BRA `(.L_x_976) ;  /* 0x000001340000e947 */ /* 0x001fea0003800000 */
.L_x_1193:
[----:B------:R-:W-:Y:S05]  /*2c50*/  BSYNC B1 ;  /* 0x0000000000017941 */ /* 0x000fea0003800000 */
.L_x_975:
        /* <DEDUP_REMOVED lines=54> */
.L_x_982:
[----:B------:R-:W-:Y:S05]  /*2fc0*/  BSYNC B3 ;  /* 0x0000000000037941 */ /* 0x000fea0003800000 */
.L_x_981:
[----:B--2---:R1:W-:Y:S02]  /*2fd0*/  STG.E.128 desc[UR60][R50.64], R40 ;  /* 0x0000002832007986 */ /* 0x0043e4000c101d3c */
.L_x_980:
[----:B------:R-:W-:Y:S05]  /*2fe0*/  BSYNC B2 ;  /* 0x0000000000027941 */ /* 0x000fea0003800000 */
.L_x_979:
        /* <DEDUP_REMOVED lines=52> */
.L_x_984:
[----:B------:R-:W-:Y:S05]  /*3330*/  BSYNC B2 ;  /* 0x0000000000027941 */ /* 0x000fea0003800000 */
.L_x_983:
[----:B--2---:R2:W-:Y:S02]  /*3340*/  STG.E.128 desc[UR60][R50.64+0x40], R40 ;  /* 0x0000402832007986 */ /* 0x0045e4000c101d3c */
.L_x_978:
[----:B------:R-:W-:Y:S05]  /*3350*/  BSYNC B1 ;  /* 0x0000000000017941 */ /* 0x000fea0003800000 */
.L_x_977:
[----:B------:R-:W-:Y:S05]  /*3360*/  @P5 BRA `(.L_x_985) ;  /* 0x0000001c00805947 */ /* 0x000fea0003800000 */
[----:B------:R-:W-:Y:S04]  /*3370*/  BSSY B1, `(.L_x_986) ;  /* 0x0000036000017945 */ /* 0x000fe80003800000 */
[----:B------:R-:W-:Y:S05]  /*3380*/  @P1 BRA `(.L_x_987) ;  /* 0x0000000000d01947 */ /* 0x000fea0003800000 */
[----:B-12---:R1:W2:Y:S01]  /*3390*/  LDS.128 R40, [R108+0x2000] ;  /* 0x002000006c287984 */ /* 0x0062a20000000c00 */
[----:B------:R-:W-:Y:S01]  /*33a0*/  ISETP.GE.AND P4, PT, R20, R107, PT ;  /* 0x0000006b1400720c */ /* 0x000fe20003f86270 */
[----:B------:R-:W-:-:S12]  /*33b0*/  BSSY B2, `(.L_x_988) ;  /* 0x0000030000027945 */ /* 0x000fd80003800000 */
[----:B-1----:R-:W-:Y:S05]  /*33c0*/  @P4 BRA `(.L_x_989) ;  /* 0x0000000000b84947 */ /* 0x002fea0003800000 */
[--C-:B------:R-:W-:Y:S01]  /*33d0*/  SHF.R.U64 R57, R54, 0x10, R55.reuse ;  /* 0x0000001036397819 */ /* 0x100fe20000001237 */
[----:B--2---:R-:W-:Y:S01]  /*33e0*/  IMAD.U32 R50, R42, 0x10000, RZ ;  /* 0x000100002a327824 */ /* 0x004fe200078e00ff */
[----:B------:R-:W-:Y:S02]  /*33f0*/  SHF.R.U32.HI R54, RZ, 0x10, R55 ;  /* 0x00000010ff367819 */ /* 0x000fe40000011637 */
[--C-:B------:R-:W-:Y:S02]  /*3400*/  SHF.R.U32.HI R56, RZ, 0x10, R53.reuse ;  /* 0x00000010ff387819 */ /* 0x100fe40000011635 */
[----:B------:R-:W-:Y:S02]  /*3410*/  PRMT R113, R113, 0x5410, R54 ;  /* 0x0000541071717816 */ /* 0x000fe40000000036 */
[----:B------:R-:W-:Y:S01]  /*3420*/  SHF.R.U64 R58, R52, 0x10, R53 ;  /* 0x00000010343a7819 */ /* 0x000fe20000001235 */
[----:B------:R-:W-:Y:S01]  /*3430*/  IMAD.U32 R52, R43, 0x10000, RZ ;  /* 0x000100002b347824 */ /* 0x000fe200078e00ff */
[----:B------:R-:W-:-:S02]  /*3440*/  PRMT R111, R111, 0x5410, R56 ;  /* 0x000054106f6f7816 */ /* 0x000fc40000000038 */
[----:B------:R-:W-:Y:S01]  /*3450*/  PRMT R112, R112, 0x5410, R57 ;  /* 0x0000541070707816 */ /* 0x000fe20000000039 */
[----:B------:R-:W-:Y:S01]  /*3460*/  IMAD.U32 R57, R113, 0x10000, RZ ;  /* 0x0001000071397824 */ /* 0x000fe200078e00ff */
[----:B------:R-:W-:Y:S01]  /*3470*/  LOP3.LUT R51, R42, 0xffff0000, RZ, 0xc0, !PT ;  /* 0xffff00002a337812 */ /* 0x000fe200078ec0ff */
[----:B------:R-:W-:Y:S01]  /*3480*/  IMAD.U32 R55, R111, 0x10000, RZ ;  /* 0x000100006f377824 */ /* 0x000fe200078e00ff */
[----:B------:R-:W-:Y:S01]  /*3490*/  LOP3.LUT R53, R43, 0xffff0000, RZ, 0xc0, !PT ;  /* 0xffff00002b357812 */ /* 0x000fe200078ec0ff */
[----:B------:R-:W-:Y:S01]  /*34a0*/  IMAD.U32 R42, R41, 0x10000, RZ ;  /* 0x00010000292a7824 */ /* 0x000fe200078e00ff */
[----:B------:R-:W-:Y:S01]  /*34b0*/  PRMT R109, R109, 0x5410, R58 ;  /* 0x000054106d6d7816 */ /* 0x000fe2000000003a */
[----:B------:R-:W-:Y:S01]  /*34c0*/  FMUL.FTZ R61, R51, R57 ;  /* 0x00000039333d7220 */ /* 0x000fe20000410000 */
[----:B------:R-:W-:Y:S01]  /*34d0*/  LOP3.LUT R43, R41, 0xffff0000, RZ, 0xc0, !PT ;  /* 0xffff0000292b7812 */ /* 0x000fe200078ec0ff */
[-C--:B------:R-:W-:Y:S01]  /*34e0*/  FMUL.FTZ R51, R51, R55.reuse ;  /* 0x0000003733337220 */ /* 0x080fe20000410000 */
[----:B------:R-:W-:Y:S01]  /*34f0*/  LOP3.LUT R56, R112, 0xffff0000, RZ, 0xc0, !PT ;  /* 0xffff000070387812 */ /* 0x000fe200078ec0ff */
[----:B------:R-:W-:Y:S01]  /*3500*/  IMAD.U32 R41, R40, 0x10000, RZ ;  /* 0x0001000028297824 */ /* 0x000fe200078e00ff */
[----:B------:R-:W-:Y:S01]  /*3510*/  LOP3.LUT R54, R109, 0xffff0000, RZ, 0xc0, !PT ;  /* 0xffff00006d367812 */ /* 0x000fe200078ec0ff */
[----:B------:R-:W-:Y:S01]  /*3520*/  FFMA.FTZ R61, R50, R55, -R61 ;  /* 0x00000037323d7223 */ /* 0x000fe2000001083d */
[----:B------:R-:W-:Y:S01]  /*3530*/  LOP3.LUT R113, R113, 0xffff0000, RZ, 0xc0, !PT ;  /* 0xffff000071717812 */ /* 0x000fe200078ec0ff */
[----:B------:R-:W-:Y:S01]  /*3540*/  FMUL.FTZ R59, R43, R56 ;  /* 0x000000382b3b7220 */ /* 0x000fe20000410000 */
[----:B------:R-:W-:Y:S01]  /*3550*/  LOP3.LUT R111, R111, 0xffff0000, RZ, 0xc0, !PT ;  /* 0xffff00006f6f7812 */ /* 0x000fe200078ec0ff */
[-C--:B------:R-:W-:Y:S01]  /*3560*/  FMUL.FTZ R43, R43, R54.reuse ;  /* 0x000000362b2b7220 */ /* 0x080fe20000410000 */
[----:B------:R-:W-:Y:S01]  /*3570*/  LOP3.LUT R40, R40, 0xffff0000, RZ, 0xc0, !PT ;  /* 0xffff000028287812 */ /* 0x000fe200078ec0ff */
[----:B------:R-:W-:Y:S01]  /*3580*/  FFMA.FTZ R59, R42, R54, -R59 ;  /* 0x000000362a3b7223 */ /* 0x000fe2000001083b */
[----:B------:R-:W-:Y:S01]  /*3590*/  FFMA.FTZ R50, R50, R57, R51 ;  /* 0x0000003932327223 */ /* 0x000fe20000010033 */
[----:B------:R-:W-:-:S02]  /*35a0*/  IMAD.U32 R112, R112, 0x10000, RZ ;  /* 0x0001000070707824 */ /* 0x000fc400078e00ff */
[----:B------:R-:W-:Y:S01]  /*35b0*/  FMUL.FTZ R51, R53, R113 ;  /* 0x0000007135337220 */ /* 0x000fe20000410000 */
[----:B------:R-:W-:Y:S02]  /*35c0*/  IMAD.U32 R109, R109, 0x10000, RZ ;  /* 0x000100006d6d7824 */ /* 0x000fe400078e00ff */
[----:B------:R-:W-:Y:S01]  /*35d0*/  FMUL.FTZ R54, R53, R111 ;  /* 0x0000006f35367220 */ /* 0x000fe20000410000 */
[----:B------:R-:W-:Y:S01]  /*35e0*/  FFMA.FTZ R56, R42, R56, R43 ;  /* 0x000000382a387223 */ /* 0x000fe2000001002b */
[CC--:B------:R-:W-:Y:S01]  /*35f0*/  FMUL.FTZ R42, R40.reuse, R112.reuse ;  /* 0x00000070282a7220 */ /* 0x0c0fe20000410000 */
[----:B------:R-:W-:Y:S01]  /*3600*/  FMUL.FTZ R43, R40, R109 ;  /* 0x0000006d282b7220 */ /* 0x000fe20000410000 */
        /* <DEDUP_REMOVED lines=10> */
.L_x_989:
[----:B------:R-:W-:Y:S05]  /*36b0*/  BSYNC B2 ;  /* 0x0000000000027941 */ /* 0x000fea0003800000 */
.L_x_988:
[----:B--2---:R3:W-:Y:S02]  /*36c0*/  STG.E.128 desc[UR60][R48.64], R40 ;  /* 0x0000002830007986 */ /* 0x0047e4000c101d3c */
.L_x_987:
[----:B------:R-:W-:Y:S05]  /*36d0*/  BSYNC B1 ;  /* 0x0000000000017941 */ /* 0x000fea0003800000 */
.L_x_986:
        /* <DEDUP_REMOVED lines=52> */
.L_x_991:
[----:B------:R-:W-:Y:S05]  /*3a20*/  BSYNC B1 ;  /* 0x0000000000017941 */ /* 0x000fea0003800000 */
.L_x_990:
[----:B--2---:R1:W-:Y:S01]  /*3a30*/  STG.E.128 desc[UR60][R48.64+0x40], R40 ;  /* 0x0000402830007986 */ /* 0x0043e2000c101d3c */
[----:B------:R-:W-:Y:S05]  /*3a40*/  BRA `(.L_x_985) ;  /* 0x0000001400c87947 */ /* 0x000fea0003800000 */
.L_x_969:
[----:B------:R-:W2:Y:S01]  /*3a50*/  LDL R44, [R1+0x7c] ;  /* 0x00007c00012c7983 */ /* 0x000ea20000100800 */
[----:B------:R-:W-:-:S04]  /*3a60*/  ISETP.GE.AND P3, PT, R223, R101, PT ;  /* 0x00000065df00720c */ /* 0x000fc80003f66270 */
        /* <DEDUP_REMOVED lines=9> */
[----:B------:R-:W3:Y:S01]  /*3b00*/  @!P4 LDC.64 R48, c[0x0][0x3e0] ;  /* 0x0000f800ff30cb82 */ /* 0x000ee20000000a00 */
[----:B------:R-:W-:-:S05]  /*3b10*/  @!P4 IADD3 R40, P5, R66, R40, RZ ;  /* 0x000000284228c210 */ /* 0x000fca0007fbe0ff */
[----:B------:R-:W-:Y:S01]  /*3b20*/  @!P4 IMAD.X R41, R95, 0x1, R84, P5 ;  /* 0x000000015f29c824 */ /* 0x000fe200028e0654 */
[----:B------:R-:W-:Y:S02]  /*3b30*/  CS2R R46, SRZ ;  /* 0x00000000002e7805 */ /* 0x000fe4000001ff00 */
[----:B--2---:R-:W-:Y:S02]  /*3b40*/  R2UR UR4, R44 ;  /* 0x000000002c0472ca */ /* 0x004fe400000e0000 */
[----:B------:R-:W2:Y:S02]  /*3b50*/  @!P4 LDC.64 R44, c[0x0][0x3c8] ;  /* 0x0000f200ff2ccb82 */ /* 0x000ea40000000a00 */
[----:B--2---:R-:W-:-:S04]  /*3b60*/  @!P4 LEA R44, P5, R40, R44, 0x1 ;  /* 0x0000002c282cc211 */ /* 0x004fc800078a08ff */
[----:B------:R-:W-:Y:S02]  /*3b70*/  @!P4 LEA.HI.X R45, R40, R45, R41, 0x1, P5 ;  /* 0x0000002d282dc211 */ /* 0x000fe400028f0c29 */
[----:B------:R-:W-:-:S05]  /*3b80*/  @!P4 IADD3 R42, P5, R36, R42, RZ ;  /* 0x0000002a242ac210 */ /* 0x000fca0007fbe0ff */
[----:B------:R-:W-:Y:S01]  /*3b90*/  @!P4 IMAD.X R40, R110, 0x1, R83, P5 ;  /* 0x000000016e28c824 */ /* 0x000fe200028e0653 */
[----:B---3--:R-:W-:-:S04]  /*3ba0*/  @!P4 LEA R48, P5, R42, R48, 0x1 ;  /* 0x000000302a30c211 */ /* 0x008fc800078a08ff */
[----:B------:R-:W-:Y:S02]  /*3bb0*/  @!P4 LEA.HI.X R49, R42, R49, R40, 0x1, P5 ;  /* 0x000000312a31c211 */ /* 0x000fe400028f0c28 */
[----:B------:R-:W-:Y:S02]  /*3bc0*/  CS2R R42, SRZ ;  /* 0x00000000002a7805 */ /* 0x000fe4000001ff00 */
[----:B------:R-:W-:-:S06]  /*3bd0*/  CS2R R40, SRZ ;  /* 0x0000000000287805 */ /* 0x000fcc000001ff00 */
[----:B------:R2:W3:Y:S02]  /*3be0*/  @!P4 LDG.E.128 R40, desc[UR60][R44.64] ;  /* 0x0000003c2c28c981 */ /* 0x0004e4000c1e1d00 */
[----:B--2---:R-:W-:-:S06]  /*3bf0*/  CS2R R44, SRZ ;  /* 0x00000000002c7805 */ /* 0x004fcc000001ff00 */
[----:B------:R2:W4:Y:S01]  /*3c00*/  @!P4 LDG.E.128 R44, desc[UR60][R48.64] ;  /* 0x0000003c302cc981 */ /* 0x000522000c1e1d00 */
[----:B0-----:R-:W-:-:S04]  /*3c10*/  @!P3 LEA R52, P4, R50, R52, 0x1 ;  /* 0x000000343234b211 */ /* 0x001fc800078808ff */
[----:B------:R-:W-:Y:S02]  /*3c20*/  @!P3 LEA.HI.X R53, R50, R53, R51, 0x1, P4 ;  /* 0x000000353235b211 */ /* 0x000fe400020f0c33 */
[----:B------:R-:W-:Y:S02]  /*3c30*/  CS2R R50, SRZ ;  /* 0x0000000000327805 */ /* 0x000fe4000001ff00 */
[C---:B-1----:R-:W-:Y:S02]  /*3c40*/  @!P3 LEA R56, P4, R54.reuse, R56, 0x1 ;  /* 0x000000383638b211 */ /* 0x042fe400078808ff */
[----:B--2---:R-:W-:Y:S02]  /*3c50*/  CS2R R48, SRZ ;  /* 0x0000000000307805 */ /* 0x004fe4000001ff00 */
[----:B------:R-:W-:Y:S02]  /*3c60*/  @!P3 LEA.HI.X R57, R54, R57, R55, 0x1, P4 ;  /* 0x000000393639b211 */ /* 0x000fe400020f0c37 */
[----:B------:R-:W-:-:S02]  /*3c70*/  CS2R R54, SRZ ;  /* 0x0000000000367805 */ /* 0x000fc4000001ff00 */
[----:B------:R0:W2:Y:S02]  /*3c80*/  @!P3 LDG.E.128 R48, desc[UR60][R52.64] ;  /* 0x0000003c3430b981 */ /* 0x0000a4000c1e1d00 */
[----:B0-----:R-:W-:-:S06]  /*3c90*/  CS2R R52, SRZ ;  /* 0x0000000000347805 */ /* 0x001fcc000001ff00 */
[----:B------:R0:W5:Y:S01]  /*3ca0*/  @!P3 LDG.E.128 R52, desc[UR60][R56.64] ;  /* 0x0000003c3834b981 */ /* 0x000162000c1e1d00 */
[----:B------:R-:W-:Y:S01]  /*3cb0*/  UISETP.NE.AND UP0, UPT, UR4, 0x3, UPT ;  /* 0x000000030400788c */ /* 0x000fe2000bf05270 */
[----:B------:R-:W-:-:S05]  /*3cc0*/  ISETP.GE.AND P4, PT, R16, R107, PT ;  /* 0x0000006b1000720c */ /* 0x000fca0003f86270 */
[----:B------:R-:W-:Y:S01]  /*3cd0*/  PLOP3.LUT P3, PT, PT, PT, UP0, 0x80, 0x0 ;  /* 0x000000000000781c */ /* 0x000fe20003f6f008 */
[----:B---3--:R-:W-:Y:S02]  /*3ce0*/  IMAD.MOV.U32 R59, RZ, RZ, R42 ;  /* 0x000000ffff3b7224 */ /* 0x008fe400078e002a */
[----:B------:R-:W-:Y:S02]  /*3cf0*/  IMAD.MOV.U32 R60, RZ, RZ, R43 ;  /* 0x000000ffff3c7224 */ /* 0x000fe400078e002b */
[----:B------:R-:W-:Y:S01]  /*3d00*/  IMAD.MOV.U32 R61, RZ, RZ, R40 ;  /* 0x000000ffff3d7224 */ /* 0x000fe200078e0028 */
[----:B------:R-:W-:Y:S01]  /*3d10*/  PRMT R113, R113, 0x5410, R59 ;  /* 0x0000541071717816 */ /* 0x000fe2000000003b */
[----:B------:R-:W-:Y:S01]  /*3d20*/  IMAD.MOV.U32 R62, RZ, RZ, R41 ;  /* 0x000000ffff3e7224 */ /* 0x000fe200078e0029 */
[----:B------:R-:W-:Y:S02]  /*3d30*/  PRMT R135, R60, 0x7610, R135 ;  /* 0x000076103c877816 */ /* 0x000fe40000000087 */
[----:B------:R-:W-:-:S02]  /*3d40*/  PRMT R115, R115, 0x5410, R61 ;  /* 0x0000541073737816 */ /* 0x000fc4000000003d */
[----:B------:R-:W-:Y:S01]  /*3d50*/  PRMT R132, R62, 0x7610, R132 ;  /* 0x000076103e847816 */ /* 0x000fe20000000084 */
[----:B----4-:R-:W-:Y:S02]  /*3d60*/  IMAD.MOV.U32 R59, RZ, RZ, R46 ;  /* 0x000000ffff3b7224 */ /* 0x010fe400078e002e */
[----:B0-----:R-:W-:Y:S02]  /*3d70*/  IMAD.MOV.U32 R56, RZ, RZ, R47 ;  /* 0x000000ffff387224 */ /* 0x001fe400078e002f */
[----:B------:R-:W-:Y:S01]  /*3d80*/  IMAD.MOV.U32 R57, RZ, RZ, R44 ;  /* 0x000000ffff397224 */ /* 0x000fe200078e002c */
[----:B------:R-:W-:Y:S01]  /*3d90*/  PRMT R136, R59, 0x7610, R136 ;  /* 0x000076103b887816 */ /* 0x000fe20000000088 */
[----:B------:R-:W-:Y:S01]  /*3da0*/  IMAD.MOV.U32 R60, RZ, RZ, R45 ;  /* 0x000000ffff3c7224 */ /* 0x000fe200078e002d */
[----:B------:R-:W-:Y:S02]  /*3db0*/  PRMT R117, R117, 0x5410, R56 ;  /* 0x0000541075757816 */ /* 0x000fe40000000038 */
[----:B------:R-:W-:-:S02]  /*3dc0*/  PRMT R119, R119, 0x5410, R57 ;  /* 0x0000541077777816 */ /* 0x000fc40000000039 */
[----:B------:R-:W-:Y:S01]  /*3dd0*/  PRMT R137, R60, 0x7610, R137 ;  /* 0x000076103c897816 */ /* 0x000fe20000000089 */
[----:B--2---:R-:W-:Y:S02]  /*3de0*/  IMAD.MOV.U32 R56, RZ, RZ, R50 ;  /* 0x000000ffff387224 */ /* 0x004fe400078e0032 */
[----:B------:R-:W-:Y:S02]  /*3df0*/  IMAD.MOV.U32 R57, RZ, RZ, R51 ;  /* 0x000000ffff397224 */ /* 0x000fe400078e0033 */
[----:B------:R-:W-:Y:S01]  /*3e00*/  IMAD.MOV.U32 R59, RZ, RZ, R48 ;  /* 0x000000ffff3b7224 */ /* 0x000fe200078e0030 */
[----:B------:R-:W-:Y:S01]  /*3e10*/  PRMT R113, R56, 0x7610, R113 ;  /* 0x0000761038717816 */ /* 0x000fe20000000071 */
[----:B------:R-:W-:Y:S01]  /*3e20*/  IMAD.MOV.U32 R60, RZ, RZ, R49 ;  /* 0x000000ffff3c7224 */ /* 0x000fe200078e0031 */
[----:B------:R-:W-:Y:S02]  /*3e30*/  PRMT R115, R57, 0x7610, R115 ;  /* 0x0000761039737816 */ /* 0x000fe40000000073 */
[----:B------:R-:W-:-:S02]  /*3e40*/  PRMT R117, R59, 0x7610, R117 ;  /* 0x000076103b757816 */ /* 0x000fc40000000075 */
[----:B------:R-:W-:Y:S01]  /*3e50*/  PRMT R119, R60, 0x7610, R119 ;  /* 0x000076103c777816 */ /* 0x000fe20000000077 */
[----:B-----5:R-:W-:Y:S02]  /*3e60*/  IMAD.MOV.U32 R56, RZ, RZ, R54 ;  /* 0x000000ffff387224 */ /* 0x020fe400078e0036 */
[----:B------:R-:W-:Y:S02]  /*3e70*/  IMAD.MOV.U32 R57, RZ, RZ, R55 ;  /* 0x000000ffff397224 */ /* 0x000fe400078e0037 */
[----:B------:R-:W-:Y:S01]  /*3e80*/  IMAD.MOV.U32 R59, RZ, RZ, R52 ;  /* 0x000000ffff3b7224 */ /* 0x000fe200078e0034 */
[----:B------:R-:W-:Y:S01]  /*3e90*/  PRMT R120, R56, 0x7610, R120 ;  /* 0x0000761038787816 */ /* 0x000fe20000000078 */
[----:B------:R-:W-:Y:S01]  /*3ea0*/  IMAD.MOV.U32 R60, RZ, RZ, R53 ;  /* 0x000000ffff3c7224 */ /* 0x000fe200078e0035 */
[----:B------:R-:W-:Y:S02]  /*3eb0*/  PRMT R121, R57, 0x7610, R121 ;  /* 0x0000761039797816 */ /* 0x000fe40000000079 */
[----:B------:R-:W-:-:S02]  /*3ec0*/  PRMT R122, R59, 0x7610, R122 ;  /* 0x000076103b7a7816 */ /* 0x000fc4000000007a */
[----:B------:R-:W-:Y:S01]  /*3ed0*/  PRMT R123, R60, 0x7610, R123 ;  /* 0x000076103c7b7816 */ /* 0x000fe2000000007b */
[----:B------:R-:W-:Y:S06]  /*3ee0*/  @!P3 BRA `(.L_x_992) ;  /* 0x000000000004b947 */ /* 0x000fec0003800000 */
[----:B------:R-:W-:Y:S01]  /*3ef0*/  BPT.TRAP 0x1 ;  /* 0x000000040000795c */ /* 0x000fe20000300000 */
.L_x_992:
        /* <DEDUP_REMOVED lines=9> */
.L_x_1194:
[----:B------:R-:W-:Y:S05]  /*3f90*/  BSYNC B1 ;  /* 0x0000000000017941 */ /* 0x000fea0003800000 */
.L_x_993:
        /* <DEDUP_REMOVED lines=27> */
[----:B------:R-:W-:Y:S02]  /*4150*/  PRMT R131, R137, 0x5410, R131 ;  /* 0x0000541089837816 */ /* 0x000fe40000000083 */
[----:B------:R-:W-:Y:S01]  /*4160*/  SHF.R.U64 R128, R42, 0x10, R43 ;  /* 0x000000102a807819 */ /* 0x000fe2000000122b */
[----:B--2---:R-:W-:Y:S01]  /*4170*/  IMAD.U32 R42, R62, 0x10000, RZ ;  /* 0x000100003e2a7824 */ /* 0x004fe200078e00ff */
[----:B------:R-:W-:Y:S01]  /*4180*/  PRMT R127, R132, 0x5410, R127 ;  /* 0x00005410847f7816 */ /* 0x000fe2000000007f */
[----:B------:R-:W-:Y:S01]  /*4190*/  IMAD.U32 R132, R131, 0x10000, RZ ;  /* 0x0001000083847824 */ /* 0x000fe200078e00ff */
[----:B------:R-:W-:Y:S01]  /*41a0*/  SHF.R.U64 R126, R40, 0x10, R41 ;  /* 0x00000010287e7819 */ /* 0x000fe20000001229 */
[----:B------:R-:W-:Y:S01]  /*41b0*/  IMAD.U32 R41, R61, 0x10000, RZ ;  /* 0x000100003d297824 */ /* 0x000fe200078e00ff */
[--C-:B------:R-:W-:Y:S01]  /*41c0*/  SHF.R.U64 R133, R46, 0x10, R47.reuse ;  /* 0x000000102e857819 */ /* 0x100fe2000000122f */
[----:B------:R-:W-:Y:S01]  /*41d0*/  IMAD.U32 R46, R60, 0x10000, RZ ;  /* 0x000100003c2e7824 */ /* 0x000fe200078e00ff */
[----:B------:R-:W-:Y:S01]  /*41e0*/  SHF.R.U32.HI R134, RZ, 0x10, R47 ;  /* 0x00000010ff867819 */ /* 0x000fe2000001162f */
[----:B-1----:R-:W-:Y:S01]  /*41f0*/  IMAD.U32 R40, R58, 0x10000, RZ ;  /* 0x000100003a287824 */ /* 0x002fe200078e00ff */
[----:B------:R-:W-:Y:S01]  /*4200*/  SHF.R.U32.HI R129, RZ, 0x10, R43 ;  /* 0x00000010ff817819 */ /* 0x000fe2000001162b */
[----:B------:R-:W-:Y:S01]  /*4210*/  IMAD.U32 R43, R57, 0x10000, RZ ;  /* 0x00010000392b7824 */ /* 0x000fe200078e00ff */
[----:B------:R-:W-:Y:S01]  /*4220*/  SHF.R.U64 R130, R44, 0x10, R45 ;  /* 0x000000102c827819 */ /* 0x000fe2000000122d */
[----:B------:R-:W-:Y:S01]  /*4230*/  IMAD.U32 R44, R56, 0x10000, RZ ;  /* 0x00010000382c7824 */ /* 0x000fe200078e00ff */
[----:B------:R-:W-:Y:S01]  /*4240*/  PRMT R45, R113, 0x5432, R128 ;  /* 0x00005432712d7816 */ /* 0x000fe20000000080 */
[----:B------:R-:W-:Y:S01]  /*4250*/  IMAD.U32 R128, R127, 0x10000, RZ ;  /* 0x000100007f807824 */ /* 0x000fe200078e00ff */
[----:B------:R-:W-:Y:S01]  /*4260*/  LOP3.LUT R124, R61, 0xffff0000, RZ, 0xc0, !PT ;  /* 0xffff00003d7c7812 */ /* 0x000fe200078ec0ff */
[----:B------:R-:W-:Y:S01]  /*4270*/  IMAD.U32 R61, R59, 0x10000, RZ ;  /* 0x000100003b3d7824 */ /* 0x000fe200078e00ff */
[----:B------:R-:W-:Y:S01]  /*4280*/  PRMT R133, R136, 0x5410, R133 ;  /* 0x0000541088857816 */ /* 0x000fe20000000085 */
[----:B------:R-:W-:Y:S01]  /*4290*/  FMUL.FTZ R136, R41, R132 ;  /* 0x0000008429887220 */ /* 0x000fe20000410000 */
[----:B------:R-:W-:Y:S01]  /*42a0*/  LOP3.LUT R131, R131, 0xffff0000, RZ, 0xc0, !PT ;  /* 0xffff000083837812 */ /* 0x000fe200078ec0ff */
[-C--:B------:R-:W-:Y:S01]  /*42b0*/  FMUL.FTZ R138, R41, R128.reuse ;  /* 0x00000080298a7220 */ /* 0x080fe20000410000 */
[----:B------:R-:W-:Y:S01]  /*42c0*/  PRMT R134, R117, 0x5432, R134 ;  /* 0x0000543275867816 */ /* 0x000fe20000000086 */
[----:B------:R-:W-:Y:S01]  /*42d0*/  FFMA.FTZ R41, R43, R128, -R136 ;  /* 0x000000802b297223 */ /* 0x000fe20000010888 */
[----:B------:R-:W-:Y:S01]  /*42e0*/  LOP3.LUT R127, R127, 0xffff0000, RZ, 0xc0, !PT ;  /* 0xffff00007f7f7812 */ /* 0x000fe200078ec0ff */
[----:B------:R-:W-:Y:S01]  /*42f0*/  FMUL.FTZ R140, R124, R131 ;  /* 0x000000837c8c7220 */ /* 0x000fe20000410000 */
[----:B------:R-:W-:Y:S01]  /*4300*/  PRMT R129, R135, 0x5410, R129 ;  /* 0x0000541087817816 */ /* 0x000fe20000000081 */
[----:B------:R-:W-:Y:S01]  /*4310*/  IMAD.U32 R136, R134, 0x10000, RZ ;  /* 0x0001000086887824 */ /* 0x000fe200078e00ff */
[----:B------:R-:W-:Y:S01]  /*4320*/  LOP3.LUT R57, R57, 0xffff0000, RZ, 0xc0, !PT ;  /* 0xffff000039397812 */ /* 0x000fe200078ec0ff */
[----:B------:R-:W-:Y:S01]  /*4330*/  FMUL.FTZ R124, R124, R127 ;  /* 0x0000007f7c7c7220 */ /* 0x000fe20000410000 */
[----:B------:R-:W-:Y:S01]  /*4340*/  LOP3.LUT R47, R59, 0xffff0000, RZ, 0xc0, !PT ;  /* 0xffff00003b2f7812 */ /* 0x000fe200078ec0ff */
[----:B------:R-:W-:-:S02]  /*4350*/  IMAD.U32 R59, R63, 0x10000, RZ ;  /* 0x000100003f3b7824 */ /* 0x000fc400078e00ff */
[----:B------:R-:W-:Y:S01]  /*4360*/  FFMA.FTZ R43, R43, R132, R138 ;  /* 0x000000842b2b7223 */ /* 0x000fe2000001008a */
[----:B------:R-:W-:Y:S02]  /*4370*/  IMAD.U32 R128, R129, 0x10000, RZ ;  /* 0x0001000081807824 */ /* 0x000fe400078e00ff */
[----:B------:R-:W-:Y:S01]  /*4380*/  FFMA.FTZ R132, R57, R131, R124 ;  /* 0x0000008339847223 */ /* 0x000fe2000001007c */
[----:B------:R-:W-:Y:S01]  /*4390*/  FMUL.FTZ R138, R59, R136 ;  /* 0x000000883b8a7220 */ /* 0x000fe20000410000 */
[----:B------:R-:W-:Y:S01]  /*43a0*/  LOP3.LUT R63, R63, 0xffff0000, RZ, 0xc0, !PT ;  /* 0xffff00003f3f7812 */ /* 0x000fe200078ec0ff */
[-C--:B------:R-:W-:Y:S01]  /*43b0*/  FMUL.FTZ R59, R59, R128.reuse ;  /* 0x000000803b3b7220 */ /* 0x080fe20000410000 */
[----:B------:R-:W-:Y:S01]  /*43c0*/  PRMT R130, R119, 0x5432, R130 ;  /* 0x0000543277827816 */ /* 0x000fe20000000082 */
[C---:B------:R-:W-:Y:S01]  /*43d0*/  FFMA.FTZ R138, R61.reuse, R128, -R138 ;  /* 0x000000803d8a7223 */ /* 0x040fe2000001088a */
[----:B------:R-:W-:Y:S01]  /*43e0*/  LOP3.LUT R134, R134, 0xffff0000, RZ, 0xc0, !PT ;  /* 0xffff000086867812 */ /* 0x000fe200078ec0ff */
[----:B------:R-:W-:Y:S01]  /*43f0*/  FFMA.FTZ R136, R61, R136, R59 ;  /* 0x000000883d887223 */ /* 0x000fe2000001003b */
[----:B------:R-:W-:Y:S01]  /*4400*/  LOP3.LUT R124, R129, 0xffff0000, RZ, 0xc0, !PT ;  /* 0xffff0000817c7812 */ /* 0x000fe200078ec0ff */
[----:B------:R-:W-:Y:S01]  /*4410*/  FFMA.FTZ R140, R57, R127, -R140 ;  /* 0x0000007f398c7223 */ /* 0x000fe2000001088c */
[----:B------:R-:W-:Y:S01]  /*4420*/  PRMT R126, R115, 0x5432, R126 ;  /* 0x00005432737e7816 */ /* 0x000fe2000000007e */
[----:B------:R-:W-:Y:S01]  /*4430*/  FMUL.FTZ R128, R63, R134 ;  /* 0x000000863f807220 */ /* 0x000fe20000410000 */
[----:B------:R-:W-:-:S02]  /*4440*/  IMAD.U32 R61, R130, 0x10000, RZ ;  /* 0x00010000823d7824 */ /* 0x000fc400078e00ff */
[-C--:B------:R-:W-:Y:S01]  /*4450*/  FMUL.FTZ R142, R63, R124.reuse ;  /* 0x0000007c3f8e7220 */ /* 0x080fe20000410000 */
[----:B------:R-:W-:Y:S01]  /*4460*/  LOP3.LUT R60, R60, 0xffff0000, RZ, 0xc0, !PT ;  /* 0xffff00003c3c7812 */ /* 0x000fe200078ec0ff */
[----:B------:R-:W-:Y:S01]  /*4470*/  IMAD.U32 R57, R126, 0x10000, RZ ;  /* 0x000100007e397824 */ /* 0x000fe200078e00ff */
[----:B------:R-:W-:Y:S01]  /*4480*/  LOP3.LUT R63, R130, 0xffff0000, RZ, 0xc0, !PT ;  /* 0xffff0000823f7812 */ /* 0x000fe200078ec0ff */
[----:B------:R-:W-:Y:S01]  /*4490*/  FMUL.FTZ R127, R46, R61 ;  /* 0x0000003d2e7f7220 */ /* 0x000fe20000410000 */
[----:B------:R-:W-:Y:S01]  /*44a0*/  LOP3.LUT R56, R56, 0xffff0000, RZ, 0xc0, !PT ;  /* 0xffff000038387812 */ /* 0x000fe200078ec0ff */
[C---:B------:R-:W-:Y:S01]  /*44b0*/  FFMA.FTZ R129, R47.reuse, R124, -R128 ;  /* 0x0000007c2f817223 */ /* 0x040fe20000010880 */
[----:B------:R-:W-:Y:S01]  /*44c0*/  LOP3.LUT R59, R126, 0xffff0000, RZ, 0xc0, !PT ;  /* 0xffff00007e3b7812 */ /* 0x000fe200078ec0ff */
[----:B------:R-:W-:Y:S01]  /*44d0*/  FMUL.FTZ R46, R46, R57 ;  /* 0x000000392e2e7220 */ /* 0x000fe20000410000 */
[----:B------:R-:W-:Y:S01]  /*44e0*/  FFMA.FTZ R131, R47, R134, R142 ;  /* 0x000000862f837223 */ /* 0x000fe2000001008e */
[----:B------:R-:W-:Y:S01]  /*44f0*/  FMUL.FTZ R47, R60, R63 ;  /* 0x0000003f3c2f7220 */ /* 0x000fe20000410000 */
[C---:B------:R-:W-:Y:S01]  /*4500*/  FFMA.FTZ R127, R44.reuse, R57, -R127 ;  /* 0x000000392c7f7223 */ /* 0x040fe2000001087f */
[----:B------:R-:W-:Y:S01]  /*4510*/  FFMA.FTZ R46, R44, R61, R46 ;  /* 0x0000003d2c2e7223 */ /* 0x000fe2000001002e */
[----:B------:R-:W-:-:S02]  /*4520*/  IMAD.U32 R57, R133, 0x10000, RZ ;  /* 0x0001000085397824 */ /* 0x000fc400078e00ff */
[-C--:B------:R-:W-:Y:S01]  /*4530*/  FFMA.FTZ R44, R56, R59.reuse, -R47 ;  /* 0x0000003b382c7223 */ /* 0x080fe2000001082f */
[----:B------:R-:W-:Y:S01]  /*4540*/  LOP3.LUT R62, R62, 0xffff0000, RZ, 0xc0, !PT ;  /* 0xffff00003e3e7812 */ /* 0x000fe200078ec0ff */
[----:B------:R-:W-:Y:S01]  /*4550*/  FMUL.FTZ R61, R60, R59 ;  /* 0x0000003b3c3d7220 */ /* 0x000fe20000410000 */
[----:B------:R-:W-:Y:S01]  /*4560*/  IMAD.U32 R47, R45, 0x10000, RZ ;  /* 0x000100002d2f7824 */ /* 0x000fe200078e00ff */
[----:B------:R-:W-:Y:S01]  /*4570*/  LOP3.LUT R133, R133, 0xffff0000, RZ, 0xc0, !PT ;  /* 0xffff000085857812 */ /* 0x000fe200078ec0ff */
[----:B------:R-:W-:Y:S01]  /*4580*/  FMUL.FTZ R59, R42, R57 ;  /* 0x000000392a3b7220 */ /* 0x000fe20000410000 */
[----:B------:R-:W-:Y:S01]  /*4590*/  LOP3.LUT R45, R45, 0xffff0000, RZ, 0xc0, !PT ;  /* 0xffff00002d2d7812 */ /* 0x000fe200078ec0ff */
[----:B------:R-:W-:Y:S01]  /*45a0*/  FFMA.FTZ R61, R56, R63, R61 ;  /* 0x0000003f383d7223 */ /* 0x000fe2000001003d */
[----:B------:R-:W-:Y:S01]  /*45b0*/  LOP3.LUT R58, R58, 0xffff0000, RZ, 0xc0, !PT ;  /* 0xffff00003a3a7812 */ /* 0x000fe200078ec0ff */
[----:B------:R-:W-:Y:S01]  /*45c0*/  FMUL.FTZ R42, R42, R47 ;  /* 0x0000002f2a2a7220 */ /* 0x000fe20000410000 */
[C---:B------:R-:W-:Y:S01]  /*45d0*/  FMUL.FTZ R63, R62.reuse, R133 ;  /* 0x000000853e3f7220 */ /* 0x040fe20000410000 */
[----:B------:R-:W-:Y:S01]  /*45e0*/  FMUL.FTZ R62, R62, R45 ;  /* 0x0000002d3e3e7220 */ /* 0x000fe20000410000 */
[C---:B------:R-:W-:Y:S01]  /*45f0*/  FFMA.FTZ R59, R40.reuse, R47, -R59 ;  /* 0x0000002f283b7223 */ /* 0x040fe2000001083b */
[----:B------:R-:W-:Y:S01]  /*4600*/  FFMA.FTZ R42, R40, R57, R42 ;  /* 0x00000039282a7223 */ /* 0x000fe2000001002a */
[C---:B------:R-:W-:Y:S01]  /*4610*/  FFMA.FTZ R40, R58.reuse, R45, -R63 ;  /* 0x0000002d3a287223 */ /* 0x040fe2000001083f */
        /* <DEDUP_REMOVED lines=8> */
[----:B------:R-:W-:Y:S02]  /*46a0*/  F2FP.BF16.F32.PACK_AB R63, R131, R136 ;  /* 0x00000088833f723e */ /* 0x000fe400000010ff */
[----:B------:R-:W-:-:S02]  /*46b0*/  F2FP.BF16.F32.PACK_AB R56, R44, R127 ;  /* 0x0000007f2c38723e */ /* 0x000fc400000010ff */
[----:B------:R-:W-:-:S07]  /*46c0*/  F2FP.BF16.F32.PACK_AB R62, R133, R42 ;  /* 0x0000002a853e723e */ /* 0x000fce00000010ff */
.L_x_998:
[----:B------:R-:W-:Y:S05]  /*46d0*/  BSYNC B2 ;  /* 0x0000000000027941 */ /* 0x000fea0003800000 */
.L_x_997:
        /* <DEDUP_REMOVED lines=12> */
.L_x_996:
[----:B------:R-:W-:Y:S05]  /*47a0*/  BSYNC B1 ;  /* 0x0000000000017941 */ /* 0x000fea0003800000 */
.L_x_995:
[C---:B------:R-:W-:Y:S01]  /*47b0*/  ISETP.GE.OR P5, PT, R223.reuse, R101, P1 ;  /* 0x00000065df00720c */ /* 0x040fe20000fa6670 */
        /* <DEDUP_REMOVED lines=27> */
[----:B------:R-:W-:Y:S02]  /*4970*/  PRMT R123, R123, 0x5410, R60 ;  /* 0x000054107b7b7816 */ /* 0x000fe4000000003c */
[----:B------:R-:W-:Y:S02]  /*4980*/  PRMT R119, R119, 0x5410, R114 ;  /* 0x0000541077777816 */ /* 0x000fe40000000072 */
[----:B------:R-:W-:Y:S01]  /*4990*/  SHF.R.U32.HI R62, RZ, 0x10, R51 ;  /* 0x00000010ff3e7819 */ /* 0x000fe20000011633 */
[----:B------:R-:W-:Y:S01]  /*49a0*/  IMAD.U32 R61, R123, 0x10000, RZ ;  /* 0x000100007b3d7824 */ /* 0x000fe200078e00ff */
[----:B------:R-:W-:Y:S01]  /*49b0*/  SHF.R.U64 R107, R52, 0x10, R53 ;  /* 0x00000010346b7819 */ /* 0x000fe20000001235 */
[----:B--2---:R-:W-:Y:S01]  /*49c0*/  IMAD.U32 R52, R45, 0x10000, RZ ;  /* 0x000100002d347824 */ /* 0x004fe200078e00ff */
[----:B------:R-:W-:Y:S01]  /*49d0*/  SHF.R.U32.HI R106, RZ, 0x10, R55 ;  /* 0x00000010ff6a7819 */ /* 0x000fe20000011637 */
[----:B------:R-:W-:Y:S01]  /*49e0*/  IMAD.U32 R60, R119, 0x10000, RZ ;  /* 0x00010000773c7824 */ /* 0x000fe200078e00ff */
[----:B------:R-:W-:Y:S01]  /*49f0*/  PRMT R115, R115, 0x5410, R62 ;  /* 0x0000541073737816 */ /* 0x000fe2000000003e */
[-C--:B------:R-:W-:Y:S01]  /*4a00*/  FMUL.FTZ R62, R52, R61.reuse ;  /* 0x0000003d343e7220 */ /* 0x080fe20000410000 */
[----:B------:R-:W-:Y:S01]  /*4a10*/  SHF.R.U64 R116, R48, 0x10, R49 ;  /* 0x0000001030747819 */ /* 0x000fe20000001231 */
[----:B-1----:R-:W-:Y:S01]  /*4a20*/  IMAD.U32 R49, R41, 0x10000, RZ ;  /* 0x0001000029317824 */ /* 0x002fe200078e00ff */
[----:B------:R-:W-:Y:S01]  /*4a30*/  SHF.R.U64 R63, R54, 0x10, R55 ;  /* 0x00000010363f7819 */ /* 0x000fe20000001237 */
[-C--:B------:R-:W-:Y:S01]  /*4a40*/  FMUL.FTZ R52, R52, R60.reuse ;  /* 0x0000003c34347220 */ /* 0x080fe20000410000 */
[----:B------:R-:W-:Y:S01]  /*4a50*/  LOP3.LUT R53, R45, 0xffff0000, RZ, 0xc0, !PT ;  /* 0xffff00002d357812 */ /* 0x000fe200078ec0ff */
[----:B------:R-:W-:Y:S01]  /*4a60*/  FFMA.FTZ R62, R49, R60, -R62 ;  /* 0x0000003c313e7223 */ /* 0x000fe2000001083e */
[----:B------:R-:W-:Y:S01]  /*4a70*/  PRMT R121, R121, 0x5410, R106 ;  /* 0x0000541079797816 */ /* 0x000fe2000000006a */
[----:B------:R-:W-:Y:S01]  /*4a80*/  FFMA.FTZ R61, R49, R61, R52 ;  /* 0x0000003d313d7223 */ /* 0x000fe20000010034 */
[----:B------:R-:W-:Y:S01]  /*4a90*/  LOP3.LUT R123, R123, 0xffff0000, RZ, 0xc0, !PT ;  /* 0xffff00007b7b7812 */ /* 0x000fe200078ec0ff */
[----:B------:R-:W-:Y:S01]  /*4aa0*/  IMAD.U32 R54, R47, 0x10000, RZ ;  /* 0x000100002f367824 */ /* 0x000fe200078e00ff */
[----:B------:R-:W-:Y:S01]  /*4ab0*/  LOP3.LUT R119, R119, 0xffff0000, RZ, 0xc0, !PT ;  /* 0xffff000077777812 */ /* 0x000fe200078ec0ff */
[----:B------:R-:W-:Y:S01]  /*4ac0*/  IMAD.U32 R49, R115, 0x10000, RZ ;  /* 0x0001000073317824 */ /* 0x000fe200078e00ff */
[----:B------:R-:W-:Y:S01]  /*4ad0*/  SHF.R.U64 R108, R50, 0x10, R51 ;  /* 0x00000010326c7819 */ /* 0x000fe20000001233 */
[----:B------:R-:W-:Y:S01]  /*4ae0*/  IMAD.U32 R45, R44, 0x10000, RZ ;  /* 0x000100002c2d7824 */ /* 0x000fe200078e00ff */
[----:B------:R-:W-:Y:S01]  /*4af0*/  PRMT R122, R122, 0x5410, R107 ;  /* 0x000054107a7a7816 */ /* 0x000fe2000000006b */
[----:B------:R-:W-:Y:S01]  /*4b00*/  FMUL.FTZ R107, R53, R123 ;  /* 0x0000007b356b7220 */ /* 0x000fe20000410000 */
[----:B------:R-:W-:Y:S01]  /*4b10*/  PRMT R120, R120, 0x5410, R63 ;  /* 0x0000541078787816 */ /* 0x000fe2000000003f */
[----:B------:R-:W-:Y:S01]  /*4b20*/  IMAD.U32 R63, R121, 0x10000, RZ ;  /* 0x00010000793f7824 */ /* 0x000fe200078e00ff */
[----:B------:R-:W-:Y:S01]  /*4b30*/  LOP3.LUT R50, R41, 0xffff0000, RZ, 0xc0, !PT ;  /* 0xffff000029327812 */ /* 0x000fe200078ec0ff */
[----:B------:R-:W-:Y:S01]  /*4b40*/  FMUL.FTZ R53, R53, R119 ;  /* 0x0000007735357220 */ /* 0x000fe20000410000 */
[----:B------:R-:W-:Y:S01]  /*4b50*/  LOP3.LUT R51, R44, 0xffff0000, RZ, 0xc0, !PT ;  /* 0xffff00002c337812 */ /* 0x000fe200078ec0ff */
[C---:B------:R-:W-:Y:S01]  /*4b60*/  FMUL.FTZ R109, R54.reuse, R63 ;  /* 0x0000003f366d7220 */ /* 0x040fe20000410000 */
[----:B------:R-:W-:Y:S01]  /*4b70*/  FMUL.FTZ R52, R54, R49 ;  /* 0x0000003136347220 */ /* 0x000fe20000410000 */
[----:B------:R-:W-:Y:S01]  /*4b80*/  IMAD.U32 R44, R43, 0x10000, RZ ;  /* 0x000100002b2c7824 */ /* 0x000fe200078e00ff */
[----:B------:R-:W-:Y:S01]  /*4b90*/  LOP3.LUT R55, R47, 0xffff0000, RZ, 0xc0, !PT ;  /* 0xffff00002f377812 */ /* 0x000fe200078ec0ff */
[C---:B------:R-:W-:Y:S01]  /*4ba0*/  FFMA.FTZ R107, R50.reuse, R119, -R107 ;  /* 0x00000077326b7223 */ /* 0x040fe2000001086b */
[----:B------:R-:W-:Y:S01]  /*4bb0*/  LOP3.LUT R60, R121, 0xffff0000, RZ, 0xc0, !PT ;  /* 0xffff0000793c7812 */ /* 0x000fe200078ec0ff */
[----:B------:R-:W-:Y:S01]  /*4bc0*/  FFMA.FTZ R54, R50, R123, R53 ;  /* 0x0000007b32367223 */ /* 0x000fe20000010035 */
[----:B------:R-:W-:Y:S01]  /*4bd0*/  LOP3.LUT R50, R115, 0xffff0000, RZ, 0xc0, !PT ;  /* 0xffff000073327812 */ /* 0x000fe200078ec0ff */
[----:B------:R-:W-:Y:S01]  /*4be0*/  FFMA.FTZ R63, R44, R63, R52 ;  /* 0x0000003f2c3f7223 */ /* 0x000fe20000010034 */
[----:B------:R-:W-:Y:S01]  /*4bf0*/  PRMT R117, R117, 0x5410, R116 ;  /* 0x0000541075757816 */ /* 0x000fe20000000074 */
[----:B------:R-:W-:Y:S01]  /*4c00*/  FMUL.FTZ R106, R55, R60 ;  /* 0x0000003c376a7220 */ /* 0x000fe20000410000 */
[----:B------:R-:W-:Y:S01]  /*4c10*/  LOP3.LUT R43, R43, 0xffff0000, RZ, 0xc0, !PT ;  /* 0xffff00002b2b7812 */ /* 0x000fe200078ec0ff */
[----:B------:R-:W-:Y:S01]  /*4c20*/  IMAD.U32 R52, R122, 0x10000, RZ ;  /* 0x000100007a347824 */ /* 0x000fe200078e00ff */
[----:B------:R-:W-:Y:S01]  /*4c30*/  PRMT R113, R113, 0x5410, R108 ;  /* 0x0000541071717816 */ /* 0x000fe2000000006c */
[----:B------:R-:W-:Y:S01]  /*4c40*/  FFMA.FTZ R109, R44, R49, -R109 ;  /* 0x000000312c6d7223 */ /* 0x000fe2000001086d */
[----:B------:R-:W-:Y:S01]  /*4c50*/  FMUL.FTZ R108, R55, R50 ;  /* 0x00000032376c7220 */ /* 0x000fe20000410000 */
[----:B------:R-:W-:Y:S01]  /*4c60*/  LOP3.LUT R122, R122, 0xffff0000, RZ, 0xc0, !PT ;  /* 0xffff00007a7a7812 */ /* 0x000fe200078ec0ff */
[----:B------:R-:W-:-:S02]  /*4c70*/  IMAD.U32 R44, R117, 0x10000, RZ ;  /* 0x00010000752c7824 */ /* 0x000fc400078e00ff */
[----:B------:R-:W-:Y:S01]  /*4c80*/  FFMA.FTZ R106, R43, R50, -R106 ;  /* 0x000000322b6a7223 */ /* 0x000fe2000001086a */
[----:B------:R-:W-:Y:S01]  /*4c90*/  LOP3.LUT R117, R117, 0xffff0000, RZ, 0xc0, !PT ;  /* 0xffff000075757812 */ /* 0x000fe200078ec0ff */
[----:B------:R-:W-:Y:S01]  /*4ca0*/  FMUL.FTZ R50, R45, R52 ;  /* 0x000000342d327220 */ /* 0x000fe20000410000 */
[C---:B------:R-:W-:Y:S01]  /*4cb0*/  LOP3.LUT R48, R40.reuse, 0xffff0000, RZ, 0xc0, !PT ;  /* 0xffff000028307812 */ /* 0x040fe200078ec0ff */
[----:B------:R-:W-:Y:S01]  /*4cc0*/  FFMA.FTZ R108, R43, R60, R108 ;  /* 0x0000003c2b6c7223 */ /* 0x000fe2000001006c */
[----:B------:R-:W-:Y:S02]  /*4cd0*/  IMAD.U32 R41, R40, 0x10000, RZ ;  /* 0x0001000028297824 */ /* 0x000fe400078e00ff */
[----:B------:R-:W-:Y:S01]  /*4ce0*/  FMUL.FTZ R45, R45, R44 ;  /* 0x0000002c2d2d7220 */ /* 0x000fe20000410000 */
[C---:B------:R-:W-:Y:S01]  /*4cf0*/  FMUL.FTZ R43, R51.reuse, R122 ;  /* 0x0000007a332b7220 */ /* 0x040fe20000410000 */
[----:B------:R-:W-:Y:S01]  /*4d00*/  FMUL.FTZ R51, R51, R117 ;  /* 0x0000007533337220 */ /* 0x000fe20000410000 */
[----:B------:R-:W-:-:S02]  /*4d10*/  IMAD.U32 R47, R46, 0x10000, RZ ;  /* 0x000100002e2f7824 */ /* 0x000fc400078e00ff */
[C---:B------:R-:W-:Y:S01]  /*4d20*/  FFMA.FTZ R50, R41.reuse, R44, -R50 ;  /* 0x0000002c29327223 */ /* 0x040fe20000010832 */
[----:B------:R-:W-:Y:S01]  /*4d30*/  FFMA.FTZ R52, R41, R52, R45 ;  /* 0x0000003429347223 */ /* 0x000fe2000001002d */
[----:B------:R-:W-:Y:S01]  /*4d40*/  FFMA.FTZ R117, R48, R117, -R43 ;  /* 0x0000007530757223 */ /* 0x000fe2000001082b */
[----:B------:R-:W-:Y:S01]  /*4d50*/  LOP3.LUT R46, R46, 0xffff0000, RZ, 0xc0, !PT ;  /* 0xffff00002e2e7812 */ /* 0x000fe200078ec0ff */
[C---:B------:R-:W-:Y:S01]  /*4d60*/  IMAD.U32 R43, R120.reuse, 0x10000, RZ ;  /* 0x00010000782b7824 */ /* 0x040fe200078e00ff */
[----:B------:R-:W-:Y:S01]  /*4d70*/  LOP3.LUT R45, R120, 0xffff0000, RZ, 0xc0, !PT ;  /* 0xffff0000782d7812 */ /* 0x000fe200078ec0ff */
[C---:B------:R-:W-:Y:S01]  /*4d80*/  IMAD.U32 R41, R113.reuse, 0x10000, RZ ;  /* 0x0001000071297824 */ /* 0x040fe200078e00ff */
[----:B------:R-:W-:Y:S01]  /*4d90*/  LOP3.LUT R113, R113, 0xffff0000, RZ, 0xc0, !PT ;  /* 0xffff000071717812 */ /* 0x000fe200078ec0ff */
[C---:B------:R-:W-:Y:S02]  /*4da0*/  IMAD.U32 R40, R42.reuse, 0x10000, RZ ;  /* 0x000100002a287824 */ /* 0x040fe400078e00ff */
[C---:B------:R-:W-:Y:S01]  /*4db0*/  FMUL.FTZ R49, R47.reuse, R43 ;  /* 0x0000002b2f317220 */ /* 0x040fe20000410000 */
[----:B------:R-:W-:Y:S01]  /*4dc0*/  FMUL.FTZ R44, R47, R41 ;  /* 0x000000292f2c7220 */ /* 0x000fe20000410000 */
[----:B------:R-:W-:Y:S01]  /*4dd0*/  LOP3.LUT R42, R42, 0xffff0000, RZ, 0xc0, !PT ;  /* 0xffff00002a2a7812 */ /* 0x000fe200078ec0ff */
[----:B------:R-:W-:Y:S01]  /*4de0*/  FMUL.FTZ R47, R46, R45 ;  /* 0x0000002d2e2f7220 */ /* 0x000fe20000410000 */
[----:B------:R-:W-:Y:S01]  /*4df0*/  FFMA.FTZ R51, R48, R122, R51 ;  /* 0x0000007a30337223 */ /* 0x000fe20000010033 */
        /* <DEDUP_REMOVED lines=16> */
.L_x_1000:
[----:B------:R-:W-:Y:S05]  /*4f00*/  BSYNC B1 ;  /* 0x0000000000017941 */ /* 0x000fea0003800000 */
.L_x_999:
[----:B-1----:R4:W-:Y:S01]  /*4f10*/  STG.E.128 desc[UR60][R56.64], R40 ;  /* 0x0000002838007986 */ /* 0x0029e2000c101d3c */
[----:B------:R-:W-:-:S13]  /*4f20*/  ISETP.GE.AND P4, PT, R59, R112, PT ;  /* 0x000000703b00720c */ /* 0x000fda0003f86270 */
[----:B------:R-:W-:Y:S05]  /*4f30*/  @P4 BRA `(.L_x_985) ;  /* 0x00000000008c4947 */ /* 0x000fea0003800000 */
[--C-:B----4-:R-:W-:Y:S02]  /*4f40*/  SHF.R.S32.HI R40, RZ, 0x1f, R59.reuse ;  /* 0x0000001fff287819 */ /* 0x110fe4000001143b */
[----:B------:R-:W-:-:S04]  /*4f50*/  IADD3 R59, P4, P5, R14, R104, R59 ;  /* 0x000000680e3b7210 */ /* 0x000fc80007d9e03b */
[----:B------:R-:W-:Y:S02]  /*4f60*/  IADD3.X R58, R3, R58, R40, P4, P5 ;  /* 0x0000003a033a7210 */ /* 0x000fe400027ea428 */
[----:B------:R-:W-:-:S04]  /*4f70*/  LEA R102, P4, R59, R102, 0x1 ;  /* 0x000000663b667211 */ /* 0x000fc800078808ff */
[----:B------:R-:W-:-:S05]  /*4f80*/  LEA.HI.X R103, R59, R103, R58, 0x1, P4 ;  /* 0x000000673b677211 */ /* 0x000fca00020f0c3a */
[----:B--2---:R1:W-:Y:S01]  /*4f90*/  STG.E.128 desc[UR60][R102.64], R44 ;  /* 0x0000002c66007986 */ /* 0x0043e2000c101d3c */
[----:B------:R-:W-:Y:S05]  /*4fa0*/  BRA `(.L_x_985) ;  /* 0x0000000000707947 */ /* 0x000fea0003800000 */
.L_x_968:
[----:B------:R-:W2:Y:S02]  /*4fb0*/  LDL R40, [R1+0x7c] ;  /* 0x00007c0001287983 */ /* 0x000ea40000100800 */
[----:B--2---:R-:W-:-:S13]  /*4fc0*/  R2UR UR4, R40 ;  /* 0x00000000280472ca */ /* 0x004fda00000e0000 */
[----:B------:R-:W-:-:S06]  /*4fd0*/  UISETP.NE.AND UP0, UPT, UR4, 0x3, UPT ;  /* 0x000000030400788c */ /* 0x000fcc000bf05270 */
[----:B------:R-:W-:-:S13]  /*4fe0*/  PLOP3.LUT P3, PT, PT, PT, UP0, 0x80, 0x0 ;  /* 0x000000000000781c */ /* 0x000fda0003f6f008 */
[----:B------:R-:W-:Y:S05]  /*4ff0*/  @!P3 BRA `(.L_x_1001) ;  /* 0x000000000004b947 */ /* 0x000fea0003800000 */
[----:B------:R-:W-:Y:S01]  /*5000*/  BPT.TRAP 0x1 ;  /* 0x000000040000795c */ /* 0x000fe20000300000 */
.L_x_1001:
[----:B------:R-:W-:Y:S01]  /*5010*/  IMAD R95, R2, 0x8, R18 ;  /* 0x00000008025f7824 */ /* 0x000fe200078e0212 */
[----:B------:R-:W-:Y:S01]  /*5020*/  SHF.L.U32 R110, R23, 0x1f, RZ ;  /* 0x0000001f176e7819 */ /* 0x000fe200000006ff */
[----:B------:R-:W-:Y:S01]  /*5030*/  IMAD R101, R26, -0x60, R29 ;  /* 0xffffffa01a657824 */ /* 0x000fe200078e021d */
[----:B------:R-:W-:Y:S02]  /*5040*/  BSSY B1, `(.L_x_1002) ;  /* 0x0000004000017945 */ /* 0x000fe40003800000 */
[----:B------:R-:W0:Y:S02]  /*5050*/  SYNCS.PHASECHK.TRANS64.TRYWAIT P4, [R95+URZ+0x32490], R110 ;  /* 0x0324906e5f0075a7 */ /* 0x000e24000808017f */
[----:B------:R-:W-:Y:S01]  /*5060*/  VIMNMX R101, R101, 0x60, PT ;  /* 0x0000006065657848 */ /* 0x000fe20003fe0100 */
[----:B0-----:R-:W-:Y:S06]  /*5070*/  @!P4 BRA `(.L_x_1003) ;  /* 0x00000110001cc947 */ /* 0x001fec0003800000 */
.L_x_1195:
[----:B------:R-:W-:Y:S05]  /*5080*/  BSYNC B1 ;  /* 0x0000000000017941 */ /* 0x000fea0003800000 */
.L_x_1002:
        /* <DEDUP_REMOVED lines=8> */
.L_x_1005:
[----:B------:R-:W-:Y:S05]  /*5110*/  BSYNC B1 ;  /* 0x0000000000017941 */ /* 0x000fea0003800000 */
.L_x_1004:
[----:B------:R-:W-:Y:S05]  /*5120*/  @P4 BRA `(.L_x_985) ;  /* 0x0000000000104947 */ /* 0x000fea0003800000 */
[----:B-1----:R-:W1:Y:S04]  /*5130*/  @!P1 LDS.128 R40, [R108+0x2000] ;  /* 0x002000006c289984 */ /* 0x002e680000000c00 */
[----:B------:R-:W2:Y:S04]  /*5140*/  @!P2 LDS.128 R44, [R106+0x2000] ;  /* 0x002000006a2ca984 */ /* 0x000ea80000000c00 */
[----:B-1----:R3:W-:Y:S04]  /*5150*/  @!P1 STG.E.128 desc[UR60][R48.64], R40 ;  /* 0x0000002830009986 */ /* 0x0027e8000c101d3c */
[----:B--2---:R3:W-:Y:S02]  /*5160*/  @!P2 STG.E.128 desc[UR60][R48.64+0x40], R44 ;  /* 0x0000402c3000a986 */ /* 0x0047e4000c101d3c */
.L_x_985:
[----:B------:R-:W-:Y:S05]  /*5170*/  BSYNC B0 ;  /* 0x0000000000007941 */ /* 0x000fea0003800000 */
.L_x_967:
[----:B-1234-:R-:W1:Y:S01]  /*5180*/  S2R R40, SR_TID.X ;  /* 0x0000000000287919 */ /* 0x01ee620000002100 */
        /* <DEDUP_REMOVED lines=16> */
.L_x_1007:
[----:B------:R-:W-:Y:S05]  /*5290*/  BSYNC B0 ;  /* 0x0000000000007941 */ /* 0x000fea0003800000 */
.L_x_1006:
[----:B------:R-:W2:Y:S01]  /*52a0*/  SYNCS.PHASECHK.TRANS64.TRYWAIT P3, [R95+URZ+0x324b0], R110 ;  /* 0x0324b06e5f0075a7 */ /* 0x000ea2000806017f */
[----:B------:R-:W-:Y:S01]  /*52b0*/  ULDC.64 UR56, c[0x0][0x318] ;  /* 0x0000c60000387ab9 */ /* 0x000fe20000000a00 */
[----:B------:R-:W-:Y:S01]  /*52c0*/  ULDC.64 UR58, c[0x0][0x308] ;  /* 0x0000c200003a7ab9 */ /* 0x000fe20000000a00 */
[----:B------:R-:W-:Y:S01]  /*52d0*/  BSSY B0, `(.L_x_1008) ;  /* 0x0000003000007945 */ /* 0x000fe20003800000 */
[----:B-1----:R-:W-:-:S03]  /*52e0*/  IMAD R40, R2, 0x6000, R78 ;  /* 0x0000600002287824 */ /* 0x002fc600078e024e */
[----:B--2---:R-:W-:Y:S05]  /*52f0*/  @!P3 BRA `(.L_x_1009) ;  /* 0x0000010c0090b947 */ /* 0x004fea0003800000 */
.L_x_1196:
[----:B------:R-:W-:Y:S05]  /*5300*/  BSYNC B0 ;  /* 0x0000000000007941 */ /* 0x000fea0003800000 */
.L_x_1008:
[----:B------:R-:W-:Y:S01]  /*5310*/  ISETP.GE.AND P3, PT, R19, R101, PT ;  /* 0x000000651300720c */ /* 0x000fe20003f66270 */
[----:B------:R-:W-:Y:S01]  /*5320*/  IMAD.IADD R41, R77, 0x1, R40 ;  /* 0x000000014d297824 */ /* 0x000fe200078e0228 */
[----:B------:R-:W-:Y:S01]  /*5330*/  BSSY B0, `(.L_x_1010) ;  /* 0x0000026000007945 */ /* 0x000fe20003800000 */
[----:B------:R-:W-:Y:S02]  /*5340*/  IMAD R48, R40, 0x2, R24 ;  /* 0x0000000228307824 */ /* 0x000fe400078e0218 */
[----:B------:R-:W-:-:S04]  /*5350*/  IMAD.WIDE R44, R26, 0x60, R72 ;  /* 0x000000601a2c7825 */ /* 0x000fc800078e0248 */
[----:B------:R-:W-:-:S04]  /*5360*/  IMAD R49, R41, 0x2, R24 ;  /* 0x0000000229317824 */ /* 0x000fc800078e0218 */
[----:B------:R-:W-:Y:S05]  /*5370*/  @P3 BRA `(.L_x_1011) ;  /* 0x0000000000843947 */ /* 0x000fea0003800000 */
[----:B------:R-:W-:Y:S01]  /*5380*/  IMAD R43, R45, UR56, RZ ;  /* 0x000000382d2b7c24 */ /* 0x000fe2000f8e02ff */
[----:B------:R-:W-:Y:S01]  /*5390*/  ULDC UR4, c[0x0][0x310] ;  /* 0x0000c40000047ab9 */ /* 0x000fe20000000800 */
        /* <DEDUP_REMOVED lines=31> */
.L_x_1011:
[----:B------:R-:W-:Y:S05]  /*5590*/  BSYNC B0 ;  /* 0x0000000000007941 */ /* 0x000fea0003800000 */
.L_x_1010:
[----:B------:R-:W-:Y:S01]  /*55a0*/  ISETP.GE.AND P3, PT, R223, R101, PT ;  /* 0x00000065df00720c */ /* 0x000fe20003f66270 */
[----:B------:R-:W-:-:S12]  /*55b0*/  BSSY B0, `(.L_x_1012) ;  /* 0x0000025000007945 */ /* 0x000fd80003800000 */
[----:B------:R-:W-:Y:S05]  /*55c0*/  @P3 BRA `(.L_x_1013) ;  /* 0x00000000008c3947 */ /* 0x000fea0003800000 */
[----:B--2---:R-:W-:Y:S01]  /*55d0*/  IADD3 R43, P3, R44, 0x40, RZ ;  /* 0x000000402c2b7810 */ /* 0x004fe20007f7e0ff */
[----:B------:R-:W-:Y:S01]  /*55e0*/  IMAD.MOV.U32 R40, RZ, RZ, R30 ;  /* 0x000000ffff287224 */ /* 0x000fe200078e001e */
[----:B------:R-:W-:Y:S01]  /*55f0*/  ULDC UR4, c[0x0][0x310] ;  /* 0x0000c40000047ab9 */ /* 0x000fe20000000800 */
        /* <DEDUP_REMOVED lines=32> */
.L_x_1013:
[----:B------:R-:W-:Y:S05]  /*5800*/  BSYNC B0 ;  /* 0x0000000000007941 */ /* 0x000fea0003800000 */
.L_x_1012:
        /* <DEDUP_REMOVED lines=12> */
[----:B--23--:R-:W-:Y:S02]  /*58d0*/  SEL R40, RZ, 0x1, P3 ;  /* 0x00000001ff287807 */ /* 0x00cfe40001800000 */
        /* <DEDUP_REMOVED lines=9> */
.L_x_962:
[----:B------:R-:W-:Y:S02]  /*5970*/  ISETP.GE.AND P2, PT, R199, 0x1, PT ;  /* 0x00000001c700780c */ /* 0x000fe40003f46270 */
[----:B------:R-:W-:Y:S02]  /*5980*/  CS2R R6, SRZ ;  /* 0x0000000000067805 */ /* 0x000fe4000001ff00 */
[----:B------:R-:W-:Y:S02]  /*5990*/  PLOP3.LUT P1, PT, PT, PT, PT, 0x80, 0x0 ;  /* 0x000000000000781c */ /* 0x000fe40003f2f070 */
        /* <DEDUP_REMOVED lines=36> */
[----:B----4-:R-:W-:Y:S02]  /*5be0*/  CS2R R94, SRZ ;  /* 0x00000000005e7805 */ /* 0x010fe4000001ff00 */
        /* <DEDUP_REMOVED lines=24> */
[----:B------:R-:W-:Y:S01]  /*5d70*/  CS2R R10, SRZ ;  /* 0x00000000000a7805 */ /* 0x000fe2000001ff00 */
[----:B------:R-:W-:-:S02]  /*5d80*/  IMAD.MOV.U32 R24, RZ, RZ, RZ ;  /* 0x000000ffff187224 */ /* 0x000fc400078e00ff */
[----:B------:R-:W-:Y:S02]  /*5d90*/  IMAD.MOV.U32 R31, RZ, RZ, RZ ;  /* 0x000000ffff1f7224 */ /* 0x000fe400078e00ff */
[----:B------:R-:W-:Y:S02]  /*5da0*/  IMAD.MOV.U32 R29, RZ, RZ, RZ ;  /* 0x000000ffff1d7224 */ /* 0x000fe400078e00ff */
[----:B------:R-:W-:Y:S02]  /*5db0*/  IMAD.MOV.U32 R27, RZ, RZ, RZ ;  /* 0x000000ffff1b7224 */ /* 0x000fe400078e00ff */
[----:B------:R-:W-:Y:S01]  /*5dc0*/  IMAD.MOV.U32 R9, RZ, RZ, RZ ;  /* 0x000000ffff097224 */ /* 0x000fe200078e00ff */
[----:B------:R-:W-:Y:S06]  /*5dd0*/  @P0 BRA `(.L_x_1015) ;  /* 0x00000000000c0947 */ /* 0x000fec0003800000 */
[----:B------:R-:W0:Y:S01]  /*5de0*/  FENCE.VIEW.ASYNC.G ;  /* 0x00000000000073c6 */ /* 0x000e220000000100 */
[----:B------:R-:W-:Y:S05]  /*5df0*/  WARPSYNC.ALL ;  /* 0x0000000000007948 */ /* 0x000fea0003800000 */
[----:B0-----:R-:W-:Y:S06]  /*5e00*/  BAR.ARV 0xc, 0x120 ;  /* 0x0304800000007b1d */ /* 0x001fec0000002000 */
.L_x_1015:
[----:B------:R-:W-:Y:S02]  /*5e10*/  IMAD.MOV.U32 R25, RZ, RZ, RZ ;  /* 0x000000ffff197224 */ /* 0x000fe400078e00ff */
[----:B------:R-:W-:Y:S01]  /*5e20*/  IMAD.MOV.U32 R8, RZ, RZ, RZ ;  /* 0x000000ffff087224 */ /* 0x000fe200078e00ff */
[----:B------:R-:W-:Y:S06]  /*5e30*/  @!P2 BRA `(.L_x_1016) ;  /* 0x000000800030a947 */ /* 0x000fec0003800000 */
[----:B------:R-:W-:-:S03]  /*5e40*/  UMOV UR4, 0xffffffff ;  /* 0xffffffff00047882 */ /* 0x000fc60000000000 */
[----:B------:R-:W-:Y:S05]  /*5e50*/  BRA.DIV UR4, `(.L_x_1017) ;  /* 0x0000010204cc7947 */ /* 0x000fea000b800000 */
[----:B------:R0:W1:Y:S02]  /*5e60*/  SHFL.IDX PT, R14, R232, RZ, 0x1f ;  /* 0x00001fffe80e7589 */ /* 0x00006400000e0000 */
.L_x_1199:
[----:B------:R-:W-:Y:S01]  /*5e70*/  VIADD R24, R18, 0x18400 ;  /* 0x0001840012187836 */ /* 0x000fe20000000000 */
[----:B-1----:R-:W-:Y:S01]  /*5e80*/  LEA.HI R0, R14, R14, RZ, 0x1 ;  /* 0x0000000e0e007211 */ /* 0x002fe200078f08ff */
[----:B------:R-:W-:Y:S03]  /*5e90*/  BSSY B6, `(.L_x_1018) ;  /* 0x0000015000067945 */ /* 0x000fe60003800000 */
[----:B------:R-:W-:Y:S02]  /*5ea0*/  LOP3.LUT P0, RZ, R24, 0x1bf, RZ, 0xc0, !PT ;  /* 0x000001bf18ff7812 */ /* 0x000fe4000780c0ff */
[----:B------:R-:W-:-:S05]  /*5eb0*/  LOP3.LUT R35, R0, 0xffffe, RZ, 0xc0, !PT ;  /* 0x000ffffe00237812 */ /* 0x000fca00078ec0ff */
[----:B------:R-:W-:-:S06]  /*5ec0*/  IMAD.IADD R35, R14, 0x1, -R35 ;  /* 0x000000010e237824 */ /* 0x000fcc00078e0a23 */
[----:B------:R-:W-:Y:S05]  /*5ed0*/  @!P0 BRA `(.L_x_1019) ;  /* 0x0000000000408947 */ /* 0x000fea0003800000 */
        /* <DEDUP_REMOVED lines=16> */
.L_x_1019:
[----:B------:R-:W-:Y:S05]  /*5fe0*/  BSYNC B6 ;  /* 0x0000000000067941 */ /* 0x000fea0003800000 */
.L_x_1018:
        /* <DEDUP_REMOVED lines=12> */
.L_x_1023:
[----:B--2---:R2:W3:Y:S02]  /*60b0*/  SYNCS.PHASECHK.TRANS64.TRYWAIT P0, [R18+URZ+0x32400], R3 ;  /* 0x03240003120075a7 */ /* 0x0044e4000800017f */
[----:B---3--:R-:W-:Y:S05]  /*60c0*/  @!P0 NANOSLEEP.SYNCS 0x989680 ;  /* 0x009896800000895d */ /* 0x008fea0003900000 */
[----:B------:R-:W3:Y:S02]  /*60d0*/  @!P0 SYNCS.PHASECHK.TRANS64 P0, [R18+URZ+0x32400], R3 ;  /* 0x03240003120085a7 */ /* 0x000ee4000800007f */
[----:B---3--:R-:W-:Y:S05]  /*60e0*/  @!P0 BRA `(.L_x_1023) ;  /* 0xfffffffc00f08947 */ /* 0x008fea000383ffff */
.L_x_1022:
[----:B------:R-:W-:Y:S05]  /*60f0*/  BSYNC B0 ;  /* 0x0000000000007941 */ /* 0x000fea0003800000 */
.L_x_1021:
[----:B------:R-:W-:Y:S05]  /*6100*/  BRA `(.L_x_1024) ;  /* 0x0000002000787947 */ /* 0x000fea0003800000 */
.L_x_1020:
[----:B-----5:R-:W-:Y:S01]  /*6110*/  SHF.R.S32.HI R0, RZ, 0x1f, R28 ;  /* 0x0000001fff007819 */ /* 0x020fe2000001141c */
[----:B------:R-:W-:Y:S01]  /*6120*/  ULDC.64 UR4, c[0x0][0x3d8] ;  /* 0x0000f60000047ab9 */ /* 0x000fe20000000a00 */
[----:B------:R-:W-:Y:S01]  /*6130*/  ULDC.64 UR6, c[0x0][0x3e8] ;  /* 0x0000fa0000067ab9 */ /* 0x000fe20000000a00 */
[----:B------:R-:W-:Y:S01]  /*6140*/  LOP3.LUT P0, RZ, R24, 0x3ff, RZ, 0xc0, !PT ;  /* 0x000003ff18ff7812 */ /* 0x000fe2000780c0ff */
[----:B------:R-:W-:Y:S01]  /*6150*/  IMAD.WIDE.U32 R4, R28, UR4, RZ ;  /* 0x000000041c047c25 */ /* 0x000fe2000f8e00ff */
[----:B------:R-:W-:Y:S03]  /*6160*/  BSSY B6, `(.L_x_1025) ;  /* 0x0000031000067945 */ /* 0x000fe60003800000 */
[C---:B------:R-:W-:Y:S02]  /*6170*/  IMAD R3, R0.reuse, UR4, RZ ;  /* 0x0000000400037c24 */ /* 0x040fe4000f8e02ff */
[----:B------:R-:W-:-:S02]  /*6180*/  IMAD R7, R0, UR6, RZ ;  /* 0x0000000600077c24 */ /* 0x000fc4000f8e02ff */
[----:B------:R-:W-:Y:S02]  /*6190*/  IMAD.SHL.U32 R24, R227, 0x4, RZ ;  /* 0x00000004e3187824 */ /* 0x000fe400078e00ff */
[C---:B------:R-:W-:Y:S01]  /*61a0*/  IMAD R3, R28.reuse, UR5, R3 ;  /* 0x000000051c037c24 */ /* 0x040fe2000f8e0203 */
[----:B------:R-:W-:Y:S01]  /*61b0*/  ULDC.64 UR4, c[0x0][0x3c8] ;  /* 0x0000f20000047ab9 */ /* 0x000fe20000000a00 */
[----:B------:R-:W-:Y:S01]  /*61c0*/  IMAD R31, R28, UR7, R7 ;  /* 0x000000071c1f7c24 */ /* 0x000fe2000f8e0207 */
[-C--:B------:R-:W-:Y:S01]  /*61d0*/  IADD3 R0, P3, R24, R4.reuse, RZ ;  /* 0x0000000418007210 */ /* 0x080fe20007f7e0ff */
[----:B------:R-:W-:Y:S01]  /*61e0*/  IMAD.WIDE.U32 R6, R28, UR6, RZ ;  /* 0x000000061c067c25 */ /* 0x000fe2000f8e00ff */
[----:B------:R-:W-:Y:S01]  /*61f0*/  SHF.R.S32.HI R10, RZ, 0x1f, R24 ;  /* 0x0000001fff0a7819 */ /* 0x000fe20000011418 */
[----:B------:R-:W-:Y:S01]  /*6200*/  ULDC.64 UR6, c[0x0][0x3e0] ;  /* 0x0000f80000067ab9 */ /* 0x000fe20000000a00 */
[----:B------:R-:W-:Y:S01]  /*6210*/  LEA R28, P2, R4, UR4, 0x1 ;  /* 0x00000004041c7c11 */ /* 0x000fe2000f8408ff */
[----:B------:R-:W-:Y:S01]  /*6220*/  IMAD.IADD R9, R3, 0x1, R5 ;  /* 0x0000000103097824 */ /* 0x000fe200078e0205 */
[----:B------:R-:W-:Y:S01]  /*6230*/  IADD3 R5, P1, R16, R4, RZ ;  /* 0x0000000410057210 */ /* 0x000fe20007f3e0ff */
[----:B------:R-:W-:Y:S01]  /*6240*/  IMAD.IADD R31, R31, 0x1, R7 ;  /* 0x000000011f1f7824 */ /* 0x000fe200078e0207 */
[----:B------:R-:W-:Y:S01]  /*6250*/  IADD3 R8, P4, R24, R6, RZ ;  /* 0x0000000618087210 */ /* 0x000fe20007f9e0ff */
[--C-:B------:R-:W-:Y:S01]  /*6260*/  IMAD.X R3, R10, 0x1, R9.reuse, P3 ;  /* 0x000000010a037824 */ /* 0x100fe200018e0609 */
[--C-:B------:R-:W-:Y:S01]  /*6270*/  LEA.HI.X R29, R4, UR5, R9.reuse, 0x1, P2 ;  /* 0x00000005041d7c11 */ /* 0x100fe200090f0c09 */
[----:B------:R-:W-:Y:S01]  /*6280*/  IMAD.X R4, R17, 0x1, R9, P1 ;  /* 0x0000000111047824 */ /* 0x000fe200008e0609 */
[----:B------:R-:W-:Y:S01]  /*6290*/  LEA R26, P2, R0, UR4, 0x1 ;  /* 0x00000004001a7c11 */ /* 0x000fe2000f8408ff */
[----:B------:R-:W-:Y:S01]  /*62a0*/  IMAD.X R7, R10, 0x1, R31, P4 ;  /* 0x000000010a077824 */ /* 0x000fe200020e061f */
[----:B------:R-:W-:-:S02]  /*62b0*/  LEA R40, P5, R8, UR6, 0x1 ;  /* 0x0000000608287c11 */ /* 0x000fc4000f8a08ff */
[----:B------:R-:W-:Y:S02]  /*62c0*/  LEA.HI.X R27, R0, UR5, R3, 0x1, P2 ;  /* 0x00000005001b7c11 */ /* 0x000fe400090f0c03 */
[----:B------:R-:W-:Y:S02]  /*62d0*/  IADD3 R0, P3, R16, R6, RZ ;  /* 0x0000000610007210 */ /* 0x000fe40007f7e0ff */
[----:B------:R-:W-:Y:S02]  /*62e0*/  LEA R30, P2, R6, UR6, 0x1 ;  /* 0x00000006061e7c11 */ /* 0x000fe4000f8408ff */
[----:B------:R-:W-:Y:S01]  /*62f0*/  LEA R36, P4, R5, UR4, 0x1 ;  /* 0x0000000405247c11 */ /* 0x000fe2000f8808ff */
[----:B------:R-:W-:Y:S01]  /*6300*/  IMAD.X R3, R17, 0x1, R31, P3 ;  /* 0x0000000111037824 */ /* 0x000fe200018e061f */
[----:B------:R-:W-:Y:S02]  /*6310*/  LEA R38, P1, R0, UR6, 0x1 ;  /* 0x0000000600267c11 */ /* 0x000fe4000f8208ff */
[----:B------:R-:W-:-:S02]  /*6320*/  LEA.HI.X R41, R8, UR7, R7, 0x1, P5 ;  /* 0x0000000708297c11 */ /* 0x000fc4000a8f0c07 */
        /* <DEDUP_REMOVED lines=20> */
.L_x_1026:
[----:B------:R-:W-:Y:S05]  /*6470*/  BSYNC B6 ;  /* 0x0000000000067941 */ /* 0x000fea0003800000 */
.L_x_1025:
        /* <DEDUP_REMOVED lines=30> */
.L_x_1030:
[----:B------:R-:W-:Y:S05]  /*6660*/  BSYNC B1 ;  /* 0x0000000000017941 */ /* 0x000fea0003800000 */
.L_x_1029:
[----:B------:R-:W-:Y:S01]  /*6670*/  UMOV UR4, 0xffffffff ;  /* 0xffffffff00047882 */ /* 0x000fe20000000000 */
[----:B-1---5:R-:W-:Y:S01]  /*6680*/  IMAD.MOV.U32 R26, RZ, RZ, R8 ;  /* 0x000000ffff1a7224 */ /* 0x022fe200078e0008 */
[--C-:B------:R-:W-:Y:S01]  /*6690*/  SHF.R.U64 R39, R8, 0x10, R9.reuse ;  /* 0x0000001008277819 */ /* 0x100fe20000001209 */
[--C-:B------:R-:W-:Y:S01]  /*66a0*/  IMAD.MOV.U32 R27, RZ, RZ, R9.reuse ;  /* 0x000000ffff1b7224 */ /* 0x100fe200078e0009 */
[----:B------:R-:W-:Y:S02]  /*66b0*/  SHF.R.U32.HI R40, RZ, 0x10, R9 ;  /* 0x00000010ff287819 */ /* 0x000fe40000011609 */
[----:B------:R-:W-:Y:S01]  /*66c0*/  LEA.HI R0, R224, R224, RZ, 0x1 ;  /* 0x000000e0e0007211 */ /* 0x000fe200078f08ff */
[----:B------:R-:W-:Y:S06]  /*66d0*/  BRA.DIV UR4, `(.L_x_1031) ;  /* 0x000000fa04d47947 */ /* 0x000fec000b800000 */
.L_x_1202:
[----:B------:R-:W-:Y:S01]  /*66e0*/  UMOV UR4, 0xffffffff ;  /* 0xffffffff00047882 */ /* 0x000fe20000000000 */
[----:B------:R-:W-:Y:S02]  /*66f0*/  LOP3.LUT R3, R0, 0xfffffffe, RZ, 0xc0, !PT ;  /* 0xfffffffe00037812 */ /* 0x000fe400078ec0ff */
[----:B------:R-:W-:Y:S05]  /*6700*/  BRA.DIV UR4, `(.L_x_1032) ;  /* 0x000000fa04f07947 */ /* 0x000fea000b800000 */
.L_x_1205:
[----:B------:R-:W-:Y:S01]  /*6710*/  UMOV UR4, 0xffffffff ;  /* 0xffffffff00047882 */ /* 0x000fe20000000000 */
[----:B------:R-:W-:Y:S02]  /*6720*/  IMAD.IADD R0, R224, 0x1, -R3 ;  /* 0x00000001e0007824 */ /* 0x000fe400078e0a03 */
[----:B------:R-:W-:Y:S05]  /*6730*/  BRA.DIV UR4, `(.L_x_1033) ;  /* 0x000000fe040c7947 */ /* 0x000fea000b800000 */
.L_x_1208:
[----:B------:R-:W-:Y:S01]  /*6740*/  UMOV UR4, 0xffffffff ;  /* 0xffffffff00047882 */ /* 0x000fe20000000000 */
[----:B------:R-:W-:Y:S02]  /*6750*/  SHF.L.U32 R25, R0, 0x1f, RZ ;  /* 0x0000001f00197819 */ /* 0x000fe400000006ff */
[----:B------:R-:W-:Y:S05]  /*6760*/  BRA.DIV UR4, `(.L_x_1034) ;  /* 0x000000fe04287947 */ /* 0x000fea000b800000 */
.L_x_1211:
        /* <DEDUP_REMOVED lines=18> */
[----:B------:R-:W-:Y:S01]  /*6890*/  VIADD R4, R9, 0x18400 ;  /* 0x0001840009047836 */ /* 0x000fe20000000000 */
        /* <DEDUP_REMOVED lines=10> */
.L_x_1212:
[----:B------:R-:W-:Y:S05]  /*6940*/  BSYNC B1 ;  /* 0x0000000000017941 */ /* 0x000fea0003800000 */
.L_x_1035:
        /* <DEDUP_REMOVED lines=17> */
[C---:B------:R-:W-:Y:S01]  /*6a60*/  IMAD.U32 R12, R6.reuse, 0x10000, RZ ;  /* 0x00010000060c7824 */ /* 0x040fe200078e00ff */
[----:B------:R-:W-:Y:S01]  /*6a70*/  LOP3.LUT R6, R6, 0xffff0000, RZ, 0xc0, !PT ;  /* 0xffff000006067812 */ /* 0x000fe200078ec0ff */
[C---:B-1----:R-:W-:Y:S01]  /*6a80*/  FMUL.FTZ R25, R4.reuse, R21 ;  /* 0x0000001504197220 */ /* 0x042fe20000410000 */
[----:B------:R-:W-:Y:S01]  /*6a90*/  FMUL.FTZ R4, R4, R15 ;  /* 0x0000000f04047220 */ /* 0x000fe20000410000 */
[----:B------:R-:W-:-:S02]  /*6aa0*/  IMAD.U32 R13, R7, 0x10000, RZ ;  /* 0x00010000070d7824 */ /* 0x000fc400078e00ff */
[----:B------:R-:W-:Y:S01]  /*6ab0*/  FMUL.FTZ R28, R5, R20 ;  /* 0x00000014051c7220 */ /* 0x000fe20000410000 */
[C---:B------:R-:W-:Y:S01]  /*6ac0*/  FFMA.FTZ R25, R10.reuse, R15, -R25 ;  /* 0x0000000f0a197223 */ /* 0x040fe20000010819 */
[----:B------:R-:W-:Y:S01]  /*6ad0*/  FFMA.FTZ R26, R10, R21, R4 ;  /* 0x000000150a1a7223 */ /* 0x000fe20000010004 */
[----:B------:R-:W-:Y:S01]  /*6ae0*/  LOP3.LUT R7, R7, 0xffff0000, RZ, 0xc0, !PT ;  /* 0xffff000007077812 */ /* 0x000fe200078ec0ff */
[-C--:B------:R-:W-:Y:S01]  /*6af0*/  FMUL.FTZ R30, R5, R14.reuse ;  /* 0x0000000e051e7220 */ /* 0x080fe20000410000 */
[C---:B------:R-:W-:Y:S01]  /*6b00*/  LOP3.LUT R10, R36.reuse, 0xffff0000, RZ, 0xc0, !PT ;  /* 0xffff0000240a7812 */ /* 0x040fe200078ec0ff */
[----:B------:R-:W-:Y:S01]  /*6b10*/  IMAD.U32 R15, R36, 0x10000, RZ ;  /* 0x00010000240f7824 */ /* 0x000fe200078e00ff */
[C---:B------:R-:W-:Y:S01]  /*6b20*/  LOP3.LUT R4, R31.reuse, 0xffff0000, RZ, 0xc0, !PT ;  /* 0xffff00001f047812 */ /* 0x040fe200078ec0ff */
[----:B------:R-:W-:Y:S02]  /*6b30*/  IMAD.U32 R5, R31, 0x10000, RZ ;  /* 0x000100001f057824 */ /* 0x000fe400078e00ff */
[C---:B------:R-:W-:Y:S01]  /*6b40*/  FFMA.FTZ R28, R11.reuse, R14, -R28 ;  /* 0x0000000e0b1c7223 */ /* 0x040fe2000001081c */
[----:B------:R-:W-:Y:S01]  /*6b50*/  FFMA.FTZ R11, R11, R20, R30 ;  /* 0x000000140b0b7223 */ /* 0x000fe2000001001e */
[C---:B------:R-:W-:Y:S01]  /*6b60*/  FMUL.FTZ R21, R6.reuse, R15 ;  /* 0x0000000f06157220 */ /* 0x040fe20000410000 */
[-C--:B------:R-:W-:Y:S01]  /*6b70*/  FMUL.FTZ R14, R6, R5.reuse ;  /* 0x00000005060e7220 */ /* 0x080fe20000410000 */
        /* <DEDUP_REMOVED lines=11> */
.L_x_1040:
[----:B------:R-:W-:Y:S05]  /*6c30*/  BSYNC B2 ;  /* 0x0000000000027941 */ /* 0x000fea0003800000 */
.L_x_1039:
        /* <DEDUP_REMOVED lines=39> */
.L_x_1038:
[----:B------:R-:W-:Y:S05]  /*6eb0*/  BSYNC B1 ;  /* 0x0000000000017941 */ /* 0x000fea0003800000 */
.L_x_1037:
        /* <DEDUP_REMOVED lines=12> */
[----:B-1----:R-:W-:Y:S01]  /*6f80*/  LOP3.LUT R25, R34, 0xffff0000, RZ, 0xc0, !PT ;  /* 0xffff000022197812 */ /* 0x002fe200078ec0ff */
        /* <DEDUP_REMOVED lines=8> */
[-C--:B------:R-:W-:Y:S01]  /*7010*/  FMUL.FTZ R21, R20, R4.reuse ;  /* 0x0000000414157220 */ /* 0x080fe20000410000 */
[C---:B------:R-:W-:Y:S01]  /*7020*/  FMUL.FTZ R15, R24.reuse, R4 ;  /* 0x00000004180f7220 */ /* 0x040fe20000410000 */
[C---:B------:R-:W-:Y:S01]  /*7030*/  IMAD.U32 R13, R7.reuse, 0x10000, RZ ;  /* 0x00010000070d7824 */ /* 0x040fe200078e00ff */
[----:B------:R-:W-:Y:S01]  /*7040*/  LOP3.LUT R7, R7, 0xffff0000, RZ, 0xc0, !PT ;  /* 0xffff000007077812 */ /* 0x000fe200078ec0ff */
[-C--:B------:R-:W-:Y:S01]  /*7050*/  FFMA.FTZ R21, R24, R10.reuse, R21 ;  /* 0x0000000a18157223 */ /* 0x080fe20000010015 */
[----:B------:R-:W-:Y:S01]  /*7060*/  FFMA.FTZ R4, R20, R10, -R15 ;  /* 0x0000000a14047223 */ /* 0x000fe2000001080f */
[----:B------:R-:W-:-:S02]  /*7070*/  IMAD.U32 R24, R31, 0x10000, RZ ;  /* 0x000100001f187824 */ /* 0x000fc400078e00ff */
[-C--:B------:R-:W-:Y:S01]  /*7080*/  FMUL.FTZ R14, R25, R5.reuse ;  /* 0x00000005190e7220 */ /* 0x080fe20000410000 */
[----:B------:R-:W-:Y:S01]  /*7090*/  FMUL.FTZ R10, R29, R5 ;  /* 0x000000051d0a7220 */ /* 0x000fe20000410000 */
[----:B------:R-:W-:Y:S01]  /*70a0*/  LOP3.LUT R31, R31, 0xffff0000, RZ, 0xc0, !PT ;  /* 0xffff00001f1f7812 */ /* 0x000fe200078ec0ff */
[-C--:B------:R-:W-:Y:S01]  /*70b0*/  FMUL.FTZ R15, R24, R6.reuse ;  /* 0x00000006180f7220 */ /* 0x080fe20000410000 */
[-C--:B------:R-:W-:Y:S01]  /*70c0*/  FFMA.FTZ R5, R29, R11.reuse, -R14 ;  /* 0x0000000b1d057223 */ /* 0x080fe2000001080e */
[----:B------:R-:W-:Y:S01]  /*70d0*/  FFMA.FTZ R10, R25, R11, R10 ;  /* 0x0000000b190a7223 */ /* 0x000fe2000001000a */
[C---:B------:R-:W-:Y:S01]  /*70e0*/  FMUL.FTZ R11, R26.reuse, R6 ;  /* 0x000000061a0b7220 */ /* 0x040fe20000410000 */
[-C--:B------:R-:W-:Y:S01]  /*70f0*/  FMUL.FTZ R14, R27, R7.reuse ;  /* 0x000000071b0e7220 */ /* 0x080fe20000410000 */
[C---:B------:R-:W-:Y:S01]  /*7100*/  FMUL.FTZ R20, R31.reuse, R7 ;  /* 0x000000071f147220 */ /* 0x040fe20000410000 */
[-C--:B------:R-:W-:Y:S01]  /*7110*/  FFMA.FTZ R15, R26, R12.reuse, R15 ;  /* 0x0000000c1a0f7223 */ /* 0x080fe2000001000f */
[----:B------:R-:W-:Y:S01]  /*7120*/  FFMA.FTZ R6, R24, R12, -R11 ;  /* 0x0000000c18067223 */ /* 0x000fe2000001080b */
[-C--:B------:R-:W-:Y:S01]  /*7130*/  FFMA.FTZ R7, R31, R13.reuse, -R14 ;  /* 0x0000000d1f077223 */ /* 0x080fe2000001080e */
[----:B------:R-:W-:Y:S01]  /*7140*/  FFMA.FTZ R20, R27, R13, R20 ;  /* 0x0000000d1b147223 */ /* 0x000fe20000010014 */
[----:B------:R-:W-:-:S02]  /*7150*/  F2FP.BF16.F32.PACK_AB R4, R21, R4 ;  /* 0x000000041504723e */ /* 0x000fc400000010ff */
[----:B------:R-:W-:Y:S02]  /*7160*/  F2FP.BF16.F32.PACK_AB R5, R10, R5 ;  /* 0x000000050a05723e */ /* 0x000fe400000010ff */
[----:B------:R-:W-:Y:S02]  /*7170*/  F2FP.BF16.F32.PACK_AB R6, R15, R6 ;  /* 0x000000060f06723e */ /* 0x000fe400000010ff */
[----:B------:R-:W-:-:S05]  /*7180*/  F2FP.BF16.F32.PACK_AB R7, R20, R7 ;  /* 0x000000071407723e */ /* 0x000fca00000010ff */
[----:B------:R2:W-:Y:S02]  /*7190*/  STS.128 [R9+0x1a400], R4 ;  /* 0x01a4000409007388 */ /* 0x0005e40000000c00 */
.L_x_1043:
[----:B------:R-:W-:Y:S05]  /*71a0*/  BSYNC B1 ;  /* 0x0000000000017941 */ /* 0x000fea0003800000 */
.L_x_1042:
[----:B------:R-:W-:Y:S05]  /*71b0*/  @P1 BRA `(.L_x_1041) ;  /* 0x0000001000281947 */ /* 0x000fea0003800000 */
[----:B--2---:R-:W2:Y:S01]  /*71c0*/  LDS.128 R4, [R3+0x2000] ;  /* 0x0020000003047984 */ /* 0x004ea20000000c00 */
[C---:B------:R-:W-:Y:S01]  /*71d0*/  IMAD.U32 R21, R37.reuse, 0x10000, RZ ;  /* 0x0001000025157824 */ /* 0x040fe200078e00ff */
[----:B------:R-:W-:Y:S01]  /*71e0*/  LOP3.LUT R26, R37, 0xffff0000, RZ, 0xc0, !PT ;  /* 0xffff0000251a7812 */ /* 0x000fe200078ec0ff */
[C---:B------:R-:W-:Y:S01]  /*71f0*/  IMAD.U32 R15, R33.reuse, 0x10000, RZ ;  /* 0x00010000210f7824 */ /* 0x040fe200078e00ff */
[----:B------:R-:W-:Y:S01]  /*7200*/  LOP3.LUT R24, R33, 0xffff0000, RZ, 0xc0, !PT ;  /* 0xffff000021187812 */ /* 0x000fe200078ec0ff */
[C---:B-1----:R-:W-:Y:S01]  /*7210*/  IMAD.U32 R25, R38.reuse, 0x10000, RZ ;  /* 0x0001000026197824 */ /* 0x042fe200078e00ff */
        /* <DEDUP_REMOVED lines=8> */
[----:B------:R-:W-:Y:S01]  /*72a0*/  FMUL.FTZ R20, R15, R4 ;  /* 0x000000040f147220 */ /* 0x000fe20000410000 */
[C---:B------:R-:W-:Y:S01]  /*72b0*/  IMAD.U32 R12, R7.reuse, 0x10000, RZ ;  /* 0x00010000070c7824 */ /* 0x040fe200078e00ff */
[----:B------:R-:W-:Y:S01]  /*72c0*/  LOP3.LUT R7, R7, 0xffff0000, RZ, 0xc0, !PT ;  /* 0xffff000007077812 */ /* 0x000fe200078ec0ff */
[----:B------:R-:W-:Y:S01]  /*72d0*/  FFMA.FTZ R4, R15, R9, -R14 ;  /* 0x000000090f047223 */ /* 0x000fe2000001080e */
[----:B------:R-:W-:Y:S01]  /*72e0*/  FMUL.FTZ R13, R26, R5 ;  /* 0x000000051a0d7220 */ /* 0x000fe20000410000 */
[----:B------:R-:W-:Y:S01]  /*72f0*/  FFMA.FTZ R9, R21, R9, R20 ;  /* 0x0000000915097223 */ /* 0x000fe20000010014 */
[----:B------:R-:W-:Y:S01]  /*7300*/  FMUL.FTZ R15, R24, R5 ;  /* 0x00000005180f7220 */ /* 0x000fe20000410000 */
[C---:B------:R-:W-:Y:S01]  /*7310*/  LOP3.LUT R20, R8.reuse, 0xffff0000, RZ, 0xc0, !PT ;  /* 0xffff000008147812 */ /* 0x040fe200078ec0ff */
[----:B------:R-:W-:-:S02]  /*7320*/  IMAD.U32 R21, R8, 0x10000, RZ ;  /* 0x0001000008157824 */ /* 0x000fc400078e00ff */
[-C--:B------:R-:W-:Y:S01]  /*7330*/  FFMA.FTZ R5, R24, R10.reuse, -R13 ;  /* 0x0000000a18057223 */ /* 0x080fe2000001080d */
        /* <DEDUP_REMOVED lines=15> */
.L_x_1028:
        /* <DEDUP_REMOVED lines=14> */
.L_x_1215:
[----:B------:R-:W-:Y:S01]  /*7510*/  UMOV UR4, 0xffffffff ;  /* 0xffffffff00047882 */ /* 0x000fe20000000000 */
[----:B------:R-:W-:Y:S02]  /*7520*/  LOP3.LUT R3, R0, 0xfffffffe, RZ, 0xc0, !PT ;  /* 0xfffffffe00037812 */ /* 0x000fe400078ec0ff */
[----:B------:R-:W-:Y:S05]  /*7530*/  BRA.DIV UR4, `(.L_x_1045) ;  /* 0x000000f204187947 */ /* 0x000fea000b800000 */
.L_x_1218:
[----:B------:R-:W-:Y:S01]  /*7540*/  UMOV UR4, 0xffffffff ;  /* 0xffffffff00047882 */ /* 0x000fe20000000000 */
[----:B------:R-:W-:Y:S02]  /*7550*/  IMAD.IADD R0, R224, 0x1, -R3 ;  /* 0x00000001e0007824 */ /* 0x000fe400078e0a03 */
[----:B------:R-:W-:Y:S05]  /*7560*/  BRA.DIV UR4, `(.L_x_1046) ;  /* 0x000000f204347947 */ /* 0x000fea000b800000 */
.L_x_1221:
[----:B------:R-:W-:Y:S01]  /*7570*/  UMOV UR4, 0xffffffff ;  /* 0xffffffff00047882 */ /* 0x000fe20000000000 */
[----:B------:R-:W-:Y:S02]  /*7580*/  SHF.L.U32 R3, R0, 0x1f, RZ ;  /* 0x0000001f00037819 */ /* 0x000fe400000006ff */
[----:B------:R-:W-:Y:S05]  /*7590*/  BRA.DIV UR4, `(.L_x_1047) ;  /* 0x000000f204507947 */ /* 0x000fea000b800000 */
.L_x_1224:
[----:B------:R-:W2:Y:S01]  /*75a0*/  SYNCS.PHASECHK.TRANS64.TRYWAIT P1, [R18+URZ+0x32400], R3 ;  /* 0x03240003120075a7 */ /* 0x000ea2000802017f */
[----:B-----5:R-:W-:Y:S01]  /*75b0*/  IMAD.MOV.U32 R42, RZ, RZ, R4 ;  /* 0x000000ffff2a7224 */ /* 0x020fe200078e0004 */
[----:B------:R-:W-:Y:S01]  /*75c0*/  SHF.R.U64 R4, R4, 0x10, R5 ;  /* 0x0000001004047819 */ /* 0x000fe20000001205 */
[----:B------:R-:W-:Y:S01]  /*75d0*/  IMAD.MOV.U32 R43, RZ, RZ, R6 ;  /* 0x000000ffff2b7224 */ /* 0x000fe200078e0006 */
[----:B------:R-:W-:Y:S01]  /*75e0*/  SHF.R.U64 R6, R6, 0x10, R7 ;  /* 0x0000001006067819 */ /* 0x000fe20000001207 */
[--C-:B------:R-:W-:Y:S01]  /*75f0*/  IMAD.MOV.U32 R13, RZ, RZ, R5.reuse ;  /* 0x000000ffff0d7224 */ /* 0x100fe200078e0005 */
[----:B------:R-:W-:Y:S01]  /*7600*/  SHF.R.U32.HI R5, RZ, 0x10, R5 ;  /* 0x00000010ff057819 */ /* 0x000fe20000011605 */
[--C-:B------:R-:W-:Y:S01]  /*7610*/  IMAD.MOV.U32 R12, RZ, RZ, R7.reuse ;  /* 0x000000ffff0c7224 */ /* 0x100fe200078e0007 */
[----:B------:R-:W-:Y:S01]  /*7620*/  SHF.R.U32.HI R7, RZ, 0x10, R7 ;  /* 0x00000010ff077819 */ /* 0x000fe20000011607 */
[----:B------:R-:W-:Y:S01]  /*7630*/  IMAD.MOV.U32 R44, RZ, RZ, R24 ;  /* 0x000000ffff2c7224 */ /* 0x000fe200078e0018 */
[-C--:B------:R-:W-:Y:S01]  /*7640*/  ISETP.GE.OR P2, PT, R19, R8.reuse, P0 ;  /* 0x000000081300720c */ /* 0x080fe20000746670 */
[----:B------:R-:W-:Y:S01]  /*7650*/  IMAD.MOV.U32 R14, RZ, RZ, R25 ;  /* 0x000000ffff0e7224 */ /* 0x000fe200078e0019 */
[----:B------:R-:W-:Y:S01]  /*7660*/  PRMT R42, R42, 0x5410, R4 ;  /* 0x000054102a2a7816 */ /* 0x000fe20000000004 */
[----:B------:R-:W-:Y:S01]  /*7670*/  IMAD.MOV.U32 R45, RZ, RZ, R26 ;  /* 0x000000ffff2d7224 */ /* 0x000fe200078e001a */
[----:B------:R-:W-:Y:S01]  /*7680*/  ISETP.GE.OR P0, PT, R223, R8, P0 ;  /* 0x00000008df00720c */ /* 0x000fe20000706670 */
[----:B------:R-:W-:Y:S01]  /*7690*/  IMAD.MOV.U32 R4, RZ, RZ, R27 ;  /* 0x000000ffff047224 */ /* 0x000fe200078e001b */
[----:B------:R-:W-:Y:S01]  /*76a0*/  PRMT R13, R13, 0x5410, R5 ;  /* 0x000054100d0d7816 */ /* 0x000fe20000000005 */
[----:B------:R-:W-:Y:S01]  /*76b0*/  BSSY B1, `(.L_x_1048) ;  /* 0x000000c000017945 */ /* 0x000fe20003800000 */
[----:B------:R-:W-:-:S02]  /*76c0*/  PRMT R43, R43, 0x5410, R6 ;  /* 0x000054102b2b7816 */ /* 0x000fc40000000006 */
[----:B------:R-:W-:Y:S02]  /*76d0*/  PRMT R12, R12, 0x5410, R7 ;  /* 0x000054100c0c7816 */ /* 0x000fe40000000007 */
[--C-:B------:R-:W-:Y:S02]  /*76e0*/  SHF.R.U64 R5, R24, 0x10, R25.reuse ;  /* 0x0000001018057819 */ /* 0x100fe40000001219 */
[----:B------:R-:W-:Y:S02]  /*76f0*/  SHF.R.U32.HI R6, RZ, 0x10, R25 ;  /* 0x00000010ff067819 */ /* 0x000fe40000011619 */
[--C-:B------:R-:W-:Y:S02]  /*7700*/  SHF.R.U64 R7, R26, 0x10, R27.reuse ;  /* 0x000000101a077819 */ /* 0x100fe4000000121b */
[----:B------:R-:W-:Y:S02]  /*7710*/  SHF.R.U32.HI R8, RZ, 0x10, R27 ;  /* 0x00000010ff087819 */ /* 0x000fe4000001161b */
[----:B------:R-:W-:-:S02]  /*7720*/  PRMT R44, R44, 0x5410, R5 ;  /* 0x000054102c2c7816 */ /* 0x000fc40000000005 */
[----:B------:R-:W-:Y:S02]  /*7730*/  PRMT R14, R14, 0x5410, R6 ;  /* 0x000054100e0e7816 */ /* 0x000fe40000000006 */
[----:B------:R-:W-:Y:S02]  /*7740*/  PRMT R45, R45, 0x5410, R7 ;  /* 0x000054102d2d7816 */ /* 0x000fe40000000007 */
[----:B------:R-:W-:Y:S01]  /*7750*/  PRMT R4, R4, 0x5410, R8 ;  /* 0x0000541004047816 */ /* 0x000fe20000000008 */
[----:B--2---:R-:W-:Y:S06]  /*7760*/  @!P1 BRA `(.L_x_1049) ;  /* 0x000000f000049947 */ /* 0x004fec0003800000 */
.L_x_1225:
[----:B------:R-:W-:Y:S05]  /*7770*/  BSYNC B1 ;  /* 0x0000000000017941 */ /* 0x000fea0003800000 */
.L_x_1048:
[----:B------:R-:W-:Y:S01]  /*7780*/  BSSY B1, `(.L_x_1050) ;  /* 0x000005b000017945 */ /* 0x000fe20003800000 */
[----:B--2---:R-:W-:-:S03]  /*7790*/  IMAD.MOV.U32 R3, RZ, RZ, R4 ;  /* 0x000000ffff037224 */ /* 0x004fc600078e0004 */
[----:B------:R-:W-:Y:S05]  /*77a0*/  @P2 BRA `(.L_x_1051) ;  /* 0x0000000400602947 */ /* 0x000fea0003800000 */
[----:B------:R-:W-:Y:S01]  /*77b0*/  IMAD.SHL.U32 R4, R228, 0x40, RZ ;  /* 0x00000040e4047824 */ /* 0x000fe200078e00ff */
[----:B------:R-:W-:Y:S01]  /*77c0*/  LOP3.LUT R29, R44, 0xffff0000, RZ, 0xc0, !PT ;  /* 0xffff00002c1d7812 */ /* 0x000fe200078ec0ff */
[----:B------:R-:W-:Y:S02]  /*77d0*/  IMAD.IADD R5, R16, 0x1, R47 ;  /* 0x0000000110057824 */ /* 0x000fe400078e022f */
        /* <DEDUP_REMOVED lines=8> */
[C---:B------:R-:W-:Y:S02]  /*7860*/  IMAD R5, R217.reuse, 0x200, R4 ;  /* 0x00000200d9057824 */ /* 0x040fe400078e0204 */
[----:B------:R-:W-:Y:S02]  /*7870*/  IMAD R9, R217, 0x200, R6 ;  /* 0x00000200d9097824 */ /* 0x000fe400078e0206 */
[--C-:B-1----:R-:W-:Y:S02]  /*7880*/  IMAD R38, R5, 0x2, R18.reuse ;  /* 0x0000000205267824 */ /* 0x102fe400078e0212 */
[----:B------:R-:W-:-:S03]  /*7890*/  IMAD R40, R9, 0x2, R18 ;  /* 0x0000000209287824 */ /* 0x000fc600078e0212 */
[----:B------:R-:W1:Y:S04]  /*78a0*/  LDS.128 R4, [R38+0x18400] ;  /* 0x0184000026047984 */ /* 0x000e680000000c00 */
[----:B------:R-:W2:Y:S01]  /*78b0*/  LDS.128 R8, [R40+0x18400] ;  /* 0x0184000028087984 */ /* 0x000ea20000000c00 */
[C---:B-1----:R-:W-:Y:S01]  /*78c0*/  IMAD.U32 R15, R4.reuse, 0x10000, RZ ;  /* 0x00010000040f7824 */ /* 0x042fe200078e00ff */
        /* <DEDUP_REMOVED lines=16> */
[----:B------:R-:W-:Y:S01]  /*79d0*/  FFMA.FTZ R32, R4, R25, -R31 ;  /* 0x0000001904207223 */ /* 0x000fe2000001081f */
[----:B------:R-:W-:Y:S01]  /*79e0*/  FMUL.FTZ R8, R27, R34 ;  /* 0x000000221b087220 */ /* 0x000fe20000410000 */
[----:B------:R-:W-:Y:S01]  /*79f0*/  LOP3.LUT R31, R45, 0xffff0000, RZ, 0xc0, !PT ;  /* 0xffff00002d1f7812 */ /* 0x000fe200078ec0ff */
[-C--:B------:R-:W-:Y:S01]  /*7a00*/  FMUL.FTZ R27, R27, R30.reuse ;  /* 0x0000001e1b1b7220 */ /* 0x080fe20000410000 */
[----:B------:R-:W-:Y:S01]  /*7a10*/  LOP3.LUT R25, R43, 0xffff0000, RZ, 0xc0, !PT ;  /* 0xffff00002b197812 */ /* 0x000fe200078ec0ff */
[----:B------:R-:W-:Y:S01]  /*7a20*/  FFMA.FTZ R30, R21, R30, -R8 ;  /* 0x0000001e151e7223 */ /* 0x000fe20000010808 */
[----:B------:R-:W-:-:S02]  /*7a30*/  IMAD.U32 R26, R9, 0x10000, RZ ;  /* 0x00010000091a7824 */ /* 0x000fc400078e00ff */
[----:B------:R-:W-:Y:S01]  /*7a40*/  FFMA.FTZ R34, R21, R34, R27 ;  /* 0x0000002215227223 */ /* 0x000fe2000001001b */
[----:B------:R-:W-:Y:S01]  /*7a50*/  FMUL.FTZ R21, R10, R31 ;  /* 0x0000001f0a157220 */ /* 0x000fe20000410000 */
[----:B------:R-:W-:Y:S02]  /*7a60*/  IMAD.U32 R27, R14, 0x10000, RZ ;  /* 0x000100000e1b7824 */ /* 0x000fe400078e00ff */
[----:B------:R-:W-:Y:S01]  /*7a70*/  FFMA.FTZ R29, R4, R29, R15 ;  /* 0x0000001d041d7223 */ /* 0x000fe2000001000f */
[----:B------:R-:W-:Y:S02]  /*7a80*/  IMAD.U32 R20, R5, 0x10000, RZ ;  /* 0x0001000005147824 */ /* 0x000fe400078e00ff */
[-C--:B------:R-:W-:Y:S01]  /*7a90*/  FMUL.FTZ R41, R10, R25.reuse ;  /* 0x000000190a297220 */ /* 0x080fe20000410000 */
[----:B------:R-:W-:Y:S02]  /*7aa0*/  IMAD.U32 R15, R13, 0x10000, RZ ;  /* 0x000100000d0f7824 */ /* 0x000fe400078e00ff */
[----:B------:R-:W-:Y:S01]  /*7ab0*/  FFMA.FTZ R39, R6, R25, -R21 ;  /* 0x0000001906277223 */ /* 0x000fe20000010815 */
[----:B------:R-:W-:Y:S01]  /*7ac0*/  FMUL.FTZ R37, R26, R27 ;  /* 0x0000001b1a257220 */ /* 0x000fe20000410000 */
[----:B------:R-:W-:-:S02]  /*7ad0*/  IMAD.U32 R28, R11, 0x10000, RZ ;  /* 0x000100000b1c7824 */ /* 0x000fc400078e00ff */
[----:B------:R-:W-:Y:S01]  /*7ae0*/  FMUL.FTZ R26, R26, R15 ;  /* 0x0000000f1a1a7220 */ /* 0x000fe20000410000 */
[----:B------:R-:W-:Y:S02]  /*7af0*/  IMAD.U32 R25, R3, 0x10000, RZ ;  /* 0x0001000003197824 */ /* 0x000fe400078e00ff */
[----:B------:R-:W-:Y:S01]  /*7b00*/  FFMA.FTZ R41, R6, R31, R41 ;  /* 0x0000001f06297223 */ /* 0x000fe20000010029 */
[----:B------:R-:W-:Y:S02]  /*7b10*/  IMAD.U32 R21, R12, 0x10000, RZ ;  /* 0x000100000c157824 */ /* 0x000fe400078e00ff */
[----:B------:R-:W-:Y:S01]  /*7b20*/  FFMA.FTZ R37, R20, R15, -R37 ;  /* 0x0000000f14257223 */ /* 0x000fe20000010825 */
[----:B------:R-:W-:Y:S01]  /*7b30*/  IMAD.U32 R24, R7, 0x10000, RZ ;  /* 0x0001000007187824 */ /* 0x000fe200078e00ff */
[----:B------:R-:W-:Y:S01]  /*7b40*/  LOP3.LUT R9, R9, 0xffff0000, RZ, 0xc0, !PT ;  /* 0xffff000009097812 */ /* 0x000fe200078ec0ff */
[C---:B------:R-:W-:Y:S01]  /*7b50*/  FMUL.FTZ R31, R28.reuse, R25 ;  /* 0x000000191c1f7220 */ /* 0x040fe20000410000 */
[----:B------:R-:W-:Y:S01]  /*7b60*/  LOP3.LUT R11, R11, 0xffff0000, RZ, 0xc0, !PT ;  /* 0xffff00000b0b7812 */ /* 0x000fe200078ec0ff */
[----:B------:R-:W-:Y:S01]  /*7b70*/  FMUL.FTZ R15, R28, R21 ;  /* 0x000000151c0f7220 */ /* 0x000fe20000410000 */
[----:B------:R-:W-:Y:S01]  /*7b80*/  LOP3.LUT R8, R14, 0xffff0000, RZ, 0xc0, !PT ;  /* 0xffff00000e087812 */ /* 0x000fe200078ec0ff */
[----:B------:R-:W-:Y:S01]  /*7b90*/  FFMA.FTZ R26, R20, R27, R26 ;  /* 0x0000001b141a7223 */ /* 0x000fe2000001001a */
[----:B------:R-:W-:Y:S01]  /*7ba0*/  LOP3.LUT R10, R3, 0xffff0000, RZ, 0xc0, !PT ;  /* 0xffff0000030a7812 */ /* 0x000fe200078ec0ff */
[C---:B------:R-:W-:Y:S01]  /*7bb0*/  FFMA.FTZ R31, R24.reuse, R21, -R31 ;  /* 0x00000015181f7223 */ /* 0x040fe2000001081f */
[----:B------:R-:W-:Y:S01]  /*7bc0*/  LOP3.LUT R4, R13, 0xffff0000, RZ, 0xc0, !PT ;  /* 0xffff00000d047812 */ /* 0x000fe200078ec0ff */
[----:B------:R-:W-:Y:S01]  /*7bd0*/  FFMA.FTZ R15, R24, R25, R15 ;  /* 0x00000019180f7223 */ /* 0x000fe2000001000f */
[----:B------:R-:W-:Y:S01]  /*7be0*/  LOP3.LUT R6, R12, 0xffff0000, RZ, 0xc0, !PT ;  /* 0xffff00000c067812 */ /* 0x000fe200078ec0ff */
[----:B------:R-:W-:Y:S01]  /*7bf0*/  FMUL.FTZ R20, R9, R8 ;  /* 0x0000000809147220 */ /* 0x000fe20000410000 */
[----:B------:R-:W-:Y:S01]  /*7c00*/  LOP3.LUT R5, R5, 0xffff0000, RZ, 0xc0, !PT ;  /* 0xffff000005057812 */ /* 0x000fe200078ec0ff */
[----:B------:R-:W-:Y:S01]  /*7c10*/  FMUL.FTZ R24, R11, R10 ;  /* 0x0000000a0b187220 */ /* 0x000fe20000410000 */
[----:B------:R-:W-:Y:S01]  /*7c20*/  LOP3.LUT R7, R7, 0xffff0000, RZ, 0xc0, !PT ;  /* 0xffff000007077812 */ /* 0x000fe200078ec0ff */
[----:B------:R-:W-:Y:S01]  /*7c30*/  FMUL.FTZ R9, R9, R4 ;  /* 0x0000000409097220 */ /* 0x000fe20000410000 */
[----:B------:R-:W-:Y:S01]  /*7c40*/  FMUL.FTZ R11, R11, R6 ;  /* 0x000000060b0b7220 */ /* 0x000fe20000410000 */
[----:B------:R-:W-:Y:S01]  /*7c50*/  FFMA.FTZ R20, R5, R4, -R20 ;  /* 0x0000000405147223 */ /* 0x000fe20000010814 */
        /* <DEDUP_REMOVED lines=8> */
[----:B------:R-:W-:Y:S01]  /*7ce0*/  F2FP.BF16.F32.PACK_AB R10, R41, R34 ;  /* 0x00000022290a723e */ /* 0x000fe200000010ff */
[----:B------:R2:W-:Y:S01]  /*7cf0*/  STS.128 [R38+0x18400], R4 ;  /* 0x0184000426007388 */ /* 0x0005e20000000c00 */
[----:B------:R-:W-:Y:S02]  /*7d00*/  F2FP.BF16.F32.PACK_AB R9, R9, R26 ;  /* 0x0000001a0909723e */ /* 0x000fe400000010ff */
[----:B------:R-:W-:-:S05]  /*7d10*/  F2FP.BF16.F32.PACK_AB R11, R28, R15 ;  /* 0x0000000f1c0b723e */ /* 0x000fca00000010ff */
[----:B------:R2:W-:Y:S02]  /*7d20*/  STS.128 [R40+0x18400], R8 ;  /* 0x0184000828007388 */ /* 0x0005e40000000c00 */
.L_x_1051:
[----:B------:R-:W-:Y:S05]  /*7d30*/  BSYNC B1 ;  /* 0x0000000000017941 */ /* 0x000fea0003800000 */
.L_x_1050:
[----:B------:R-:W-:Y:S05]  /*7d40*/  @P0 BRA `(.L_x_1041) ;  /* 0x0000000400440947 */ /* 0x000fea0003800000 */
[----:B--2---:R-:W-:Y:S01]  /*7d50*/  IMAD.IADD R4, R16, 0x1, R47 ;  /* 0x0000000110047824 */ /* 0x004fe200078e022f */
[----:B-1----:R-:W-:Y:S01]  /*7d60*/  LOP3.LUT R36, R45, 0xffff0000, RZ, 0xc0, !PT ;  /* 0xffff00002d247812 */ /* 0x002fe200078ec0ff */
[C---:B------:R-:W-:Y:S01]  /*7d70*/  IMAD.U32 R32, R44.reuse, 0x10000, RZ ;  /* 0x000100002c207824 */ /* 0x040fe200078e00ff */
[----:B------:R-:W-:Y:S01]  /*7d80*/  LOP3.LUT R44, R44, 0xffff0000, RZ, 0xc0, !PT ;  /* 0xffff00002c2c7812 */ /* 0x000fe200078ec0ff */
[----:B------:R-:W-:Y:S01]  /*7d90*/  IMAD.U32 R30, R42, 0x10000, RZ ;  /* 0x000100002a1e7824 */ /* 0x000fe200078e00ff */
[----:B------:R-:W-:Y:S01]  /*7da0*/  LOP3.LUT R5, R213, 0x38, R4, 0xf8, !PT ;  /* 0x00000038d5057812 */ /* 0x000fe200078ef804 */
[----:B------:R-:W-:Y:S01]  /*7db0*/  IMAD.U32 R47, R14, 0x10000, RZ ;  /* 0x000100000e2f7824 */ /* 0x000fe200078e00ff */
[----:B------:R-:W-:Y:S01]  /*7dc0*/  LOP3.LUT R42, R42, 0xffff0000, RZ, 0xc0, !PT ;  /* 0xffff00002a2a7812 */ /* 0x000fe200078ec0ff */
[----:B------:R-:W-:Y:S01]  /*7dd0*/  IMAD.U32 R41, R13, 0x10000, RZ ;  /* 0x000100000d297824 */ /* 0x000fe200078e00ff */
[----:B------:R-:W-:Y:S01]  /*7de0*/  LOP3.LUT R5, R5, R236, RZ, 0x3c, !PT ;  /* 0x000000ec05057212 */ /* 0x000fe200078e3cff */
[----:B------:R-:W-:Y:S01]  /*7df0*/  IMAD.U32 R34, R45, 0x10000, RZ ;  /* 0x000100002d227824 */ /* 0x000fe200078e00ff */
[----:B------:R-:W-:-:S03]  /*7e00*/  LOP3.LUT R13, R13, 0xffff0000, RZ, 0xc0, !PT ;  /* 0xffff00000d0d7812 */ /* 0x000fc600078ec0ff */
[----:B------:R-:W-:Y:S02]  /*7e10*/  IMAD.IADD R9, R218, 0x1, R5 ;  /* 0x00000001da097824 */ /* 0x000fe400078e0205 */
[----:B------:R-:W1:Y:S02]  /*7e20*/  LDS.128 R4, [R231+0x18400] ;  /* 0x01840000e7047984 */ /* 0x000e640000000c00 */
        /* <DEDUP_REMOVED lines=16> */
[-C--:B------:R-:W-:Y:S01]  /*7f30*/  FMUL.FTZ R37, R44, R8.reuse ;  /* 0x000000082c257220 */ /* 0x080fe20000410000 */
[----:B------:R-:W-:Y:S01]  /*7f40*/  FMUL.FTZ R39, R42, R8 ;  /* 0x000000082a277220 */ /* 0x000fe20000410000 */
[----:B------:R-:W-:Y:S01]  /*7f50*/  FFMA.FTZ R31, R30, R20, -R31 ;  /* 0x000000141e1f7223 */ /* 0x000fe2000001081f */
[-C--:B------:R-:W-:Y:S01]  /*7f60*/  FMUL.FTZ R26, R47, R27.reuse ;  /* 0x0000001b2f1a7220 */ /* 0x080fe20000410000 */
[----:B------:R-:W-:Y:S01]  /*7f70*/  FMUL.FTZ R30, R41, R27 ;  /* 0x0000001b291e7220 */ /* 0x000fe20000410000 */
[----:B------:R-:W-:-:S02]  /*7f80*/  IMAD.U32 R28, R10, 0x10000, RZ ;  /* 0x000100000a1c7824 */ /* 0x000fc400078e00ff */
[----:B------:R-:W-:Y:S01]  /*7f90*/  FFMA.FTZ R33, R32, R20, R33 ;  /* 0x0000001420217223 */ /* 0x000fe20000010021 */
[-C--:B------:R-:W-:Y:S01]  /*7fa0*/  FFMA.FTZ R8, R42, R4.reuse, -R37 ;  /* 0x000000042a087223 */ /* 0x080fe20000010825 */
[----:B------:R-:W-:Y:S01]  /*7fb0*/  FFMA.FTZ R20, R44, R4, R39 ;  /* 0x000000042c147223 */ /* 0x000fe20000010027 */
[----:B------:R-:W-:Y:S01]  /*7fc0*/  LOP3.LUT R10, R10, 0xffff0000, RZ, 0xc0, !PT ;  /* 0xffff00000a0a7812 */ /* 0x000fe200078ec0ff */
[-C--:B------:R-:W-:Y:S01]  /*7fd0*/  FFMA.FTZ R26, R41, R21.reuse, -R26 ;  /* 0x00000015291a7223 */ /* 0x080fe2000001081a */
[----:B------:R-:W-:Y:S02]  /*7fe0*/  IMAD.U32 R4, R43, 0x10000, RZ ;  /* 0x000100002b047824 */ /* 0x000fe400078e00ff */
[----:B------:R-:W-:Y:S01]  /*7ff0*/  FFMA.FTZ R30, R47, R21, R30 ;  /* 0x000000152f1e7223 */ /* 0x000fe2000001001e */
[----:B------:R-:W-:Y:S01]  /*8000*/  LOP3.LUT R32, R43, 0xffff0000, RZ, 0xc0, !PT ;  /* 0xffff00002b207812 */ /* 0x000fe200078ec0ff */
[----:B------:R-:W-:Y:S01]  /*8010*/  FMUL.FTZ R21, R34, R28 ;  /* 0x0000001c22157220 */ /* 0x000fe20000410000 */
[----:B------:R-:W-:-:S02]  /*8020*/  IMAD.U32 R29, R11, 0x10000, RZ ;  /* 0x000100000b1d7824 */ /* 0x000fc400078e00ff */
[C---:B------:R-:W-:Y:S01]  /*8030*/  FMUL.FTZ R27, R4.reuse, R28 ;  /* 0x0000001c041b7220 */ /* 0x040fe20000410000 */
[----:B------:R-:W-:Y:S02]  /*8040*/  IMAD.U32 R43, R3, 0x10000, RZ ;  /* 0x00010000032b7824 */ /* 0x000fe400078e00ff */
[----:B------:R-:W-:Y:S01]  /*8050*/  FFMA.FTZ R21, R4, R24, -R21 ;  /* 0x0000001804157223 */ /* 0x000fe20000010815 */
[-C--:B------:R-:W-:Y:S01]  /*8060*/  FMUL.FTZ R37, R36, R10.reuse ;  /* 0x0000000a24257220 */ /* 0x080fe20000410000 */
[----:B------:R-:W-:Y:S01]  /*8070*/  FMUL.FTZ R39, R32, R10 ;  /* 0x0000000a20277220 */ /* 0x000fe20000410000 */
[----:B------:R-:W-:Y:S02]  /*8080*/  IMAD.U32 R41, R12, 0x10000, RZ ;  /* 0x000100000c297824 */ /* 0x000fe400078e00ff */
[-C--:B------:R-:W-:Y:S01]  /*8090*/  FMUL.FTZ R4, R43, R29.reuse ;  /* 0x0000001d2b047220 */ /* 0x080fe20000410000 */
[----:B------:R-:W-:Y:S01]  /*80a0*/  FFMA.FTZ R10, R34, R24, R27 ;  /* 0x00000018220a7223 */ /* 0x000fe2000001001b */
[-C--:B------:R-:W-:Y:S01]  /*80b0*/  FFMA.FTZ R24, R32, R6.reuse, -R37 ;  /* 0x0000000620187223 */ /* 0x080fe20000010825 */
[----:B------:R-:W-:Y:S01]  /*80c0*/  FFMA.FTZ R39, R36, R6, R39 ;  /* 0x0000000624277223 */ /* 0x000fe20000010027 */
[C---:B------:R-:W-:Y:S01]  /*80d0*/  FMUL.FTZ R6, R41.reuse, R29 ;  /* 0x0000001d29067220 */ /* 0x040fe20000410000 */
[----:B------:R-:W-:Y:S01]  /*80e0*/  FFMA.FTZ R27, R41, R25, -R4 ;  /* 0x00000019291b7223 */ /* 0x000fe20000010804 */
[----:B------:R-:W-:-:S02]  /*80f0*/  LOP3.LUT R11, R11, 0xffff0000, RZ, 0xc0, !PT ;  /* 0xffff00000b0b7812 */ /* 0x000fc400078ec0ff */
[----:B------:R-:W-:Y:S01]  /*8100*/  LOP3.LUT R37, R14, 0xffff0000, RZ, 0xc0, !PT ;  /* 0xffff00000e257812 */ /* 0x000fe200078ec0ff */
[----:B------:R-:W-:Y:S01]  /*8110*/  FFMA.FTZ R25, R43, R25, R6 ;  /* 0x000000192b197223 */ /* 0x000fe20000010006 */
[----:B------:R-:W-:Y:S01]  /*8120*/  LOP3.LUT R41, R3, 0xffff0000, RZ, 0xc0, !PT ;  /* 0xffff000003297812 */ /* 0x000fe200078ec0ff */
[-C--:B------:R-:W-:Y:S01]  /*8130*/  FMUL.FTZ R6, R13, R9.reuse ;  /* 0x000000090d067220 */ /* 0x080fe20000410000 */
[----:B------:R-:W-:Y:S01]  /*8140*/  LOP3.LUT R29, R12, 0xffff0000, RZ, 0xc0, !PT ;  /* 0xffff00000c1d7812 */ /* 0x000fe200078ec0ff */
[----:B------:R-:W-:Y:S01]  /*8150*/  FMUL.FTZ R4, R37, R9 ;  /* 0x0000000925047220 */ /* 0x000fe20000410000 */
[----:B------:R-:W-:Y:S01]  /*8160*/  F2FP.BF16.F32.PACK_AB R10, R39, R10 ;  /* 0x0000000a270a723e */ /* 0x000fe200000010ff */
[----:B------:R-:W-:Y:S01]  /*8170*/  FMUL.FTZ R12, R41, R11 ;  /* 0x0000000b290c7220 */ /* 0x000fe20000410000 */
[----:B------:R-:W-:Y:S01]  /*8180*/  FFMA.FTZ R9, R37, R5, R6 ;  /* 0x0000000525097223 */ /* 0x000fe20000010006 */
[----:B------:R-:W-:Y:S01]  /*8190*/  FMUL.FTZ R14, R29, R11 ;  /* 0x0000000b1d0e7220 */ /* 0x000fe20000410000 */
[----:B------:R-:W-:Y:S01]  /*81a0*/  FFMA.FTZ R3, R13, R5, -R4 ;  /* 0x000000050d037223 */ /* 0x000fe20000010804 */
[----:B------:R-:W-:Y:S01]  /*81b0*/  FFMA.FTZ R12, R29, R7, -R12 ;  /* 0x000000071d0c7223 */ /* 0x000fe2000001080c */
[----:B------:R-:W-:Y:S01]  /*81c0*/  F2FP.BF16.F32.PACK_AB R6, R24, R21 ;  /* 0x000000151806723e */ /* 0x000fe200000010ff */
[----:B------:R-:W-:Y:S01]  /*81d0*/  FFMA.FTZ R14, R41, R7, R14 ;  /* 0x00000007290e7223 */ /* 0x000fe2000001000e */
[----:B------:R-:W-:-:S02]  /*81e0*/  F2FP.BF16.F32.PACK_AB R4, R8, R31 ;  /* 0x0000001f0804723e */ /* 0x000fc400000010ff */
[----:B------:R-:W-:Y:S02]  /*81f0*/  F2FP.BF16.F32.PACK_AB R5, R3, R26 ;  /* 0x0000001a0305723e */ /* 0x000fe400000010ff */
[----:B------:R-:W-:Y:S02]  /*8200*/  F2FP.BF16.F32.PACK_AB R7, R12, R27 ;  /* 0x0000001b0c07723e */ /* 0x000fe400000010ff */
[----:B------:R-:W-:Y:S02]  /*8210*/  F2FP.BF16.F32.PACK_AB R8, R20, R33 ;  /* 0x000000211408723e */ /* 0x000fe400000010ff */
[----:B------:R-:W-:Y:S01]  /*8220*/  F2FP.BF16.F32.PACK_AB R9, R9, R30 ;  /* 0x0000001e0909723e */ /* 0x000fe200000010ff */
[----:B------:R1:W-:Y:S01]  /*8230*/  STS.128 [R231+0x18400], R4 ;  /* 0x01840004e7007388 */ /* 0x0003e20000000c00 */
[----:B------:R-:W-:-:S05]  /*8240*/  F2FP.BF16.F32.PACK_AB R11, R14, R25 ;  /* 0x000000190e0b723e */ /* 0x000fca00000010ff */
[----:B------:R1:W-:Y:S02]  /*8250*/  STS.128 [R15+0x18400], R8 ;  /* 0x018400080f007388 */ /* 0x0003e40000000c00 */
.L_x_1041:
[----:B------:R-:W-:Y:S05]  /*8260*/  BSYNC B0 ;  /* 0x0000000000007941 */ /* 0x000fea0003800000 */
.L_x_1027:
        /* <DEDUP_REMOVED lines=8> */
.L_x_1024:
[----:B-1234-:R-:W2:Y:S01]  /*82f0*/  LDL R3, [R1+0x7c] ;  /* 0x00007c0001037983 */ /* 0x01eea20000100800 */
[----:B------:R-:W1:Y:S02]  /*8300*/  S2R R4, SR_TID.X ;  /* 0x0000000000047919 */ /* 0x000e640000002100 */
[----:B-1----:R-:W-:-:S05]  /*8310*/  SHF.R.U32.HI R4, RZ, 0x7, R4 ;  /* 0x00000007ff047819 */ /* 0x002fca0000011604 */
[----:B------:R-:W-:Y:S01]  /*8320*/  VIADD R170, R4, 0x8 ;  /* 0x0000000804aa7836 */ /* 0x000fe20000000000 */
[----:B--2---:R-:W-:-:S13]  /*8330*/  R2UR UR4, R3 ;  /* 0x00000000030472ca */ /* 0x004fda00000e0000 */
[----:B------:R-:W-:-:S05]  /*8340*/  IMAD.U32 R3, RZ, RZ, UR4 ;  /* 0x00000004ff037e24 */ /* 0x000fca000f8e00ff */
[----:B------:R-:W-:Y:S01]  /*8350*/  ISETP.NE.AND P0, PT, R3, 0x3, PT ;  /* 0x000000030300780c */ /* 0x000fe20003f05270 */
[----:B------:R-:W-:Y:S05]  /*8360*/  WARPSYNC.ALL ;  /* 0x0000000000007948 */ /* 0x000fea0003800000 */
[----:B------:R1:W-:Y:S07]  /*8370*/  BAR.SYNC.DEFER_BLOCKING R170, 0x100 ;  /* 0x000400aa0000751d */ /* 0x0003ee0000010000 */
[----:B-1----:R-:W-:Y:S05]  /*8380*/  @!P0 BRA `(.L_x_1052) ;  /* 0x0000000000048947 */ /* 0x002fea0003800000 */
[----:B------:R-:W-:Y:S01]  /*8390*/  BPT.TRAP 0x1 ;  /* 0x000000040000795c */ /* 0x000fe20000300000 */
.L_x_1052:
[----:B------:R-:W-:Y:S01]  /*83a0*/  IMAD R3, R22, 0x8, R18 ;  /* 0x0000000816037824 */ /* 0x000fe200078e0212 */
[----:B------:R-:W-:-:S04]  /*83b0*/  SHF.L.U32 R6, R200, 0x1f, RZ ;  /* 0x0000001fc8067819 */ /* 0x000fc800000006ff */
[----:B------:R1:W2:Y:S01]  /*83c0*/  SYNCS.PHASECHK.TRANS64.TRYWAIT P1, [R3+URZ+0x32430], R6 ;  /* 0x03243006030075a7 */ /* 0x0002a2000802017f */
[----:B------:R-:W-:Y:S05]  /*83d0*/  @!P0 BRA `(.L_x_1053) ;  /* 0x0000000000048947 */ /* 0x000fea0003800000 */
[----:B------:R-:W-:Y:S01]  /*83e0*/  BPT.TRAP 0x1 ;  /* 0x000000040000795c */ /* 0x000fe20000300000 */
.L_x_1053:
[----:B------:R-:W-:-:S05]  /*83f0*/  VIADD R4, R18, 0x1c400 ;  /* 0x0001c40012047836 */ /* 0x000fca0000000000 */
[----:B------:R-:W-:-:S04]  /*8400*/  SHF.R.U32.HI R4, RZ, 0x4, R4 ;  /* 0x00000004ff047819 */ /* 0x000fc80000011604 */
[----:B------:R-:W-:Y:S01]  /*8410*/  LOP3.LUT R4, R4, 0x3fff, RZ, 0xc0, !PT ;  /* 0x00003fff04047812 */ /* 0x000fe200078ec0ff */
[----:B--2---:R-:W-:Y:S06]  /*8420*/  @P1 BRA `(.L_x_1054) ;  /* 0x0000000000081947 */ /* 0x004fec0003800000 */
[----:B------:R-:W2:Y:S02]  /*8430*/  SYNCS.PHASECHK.TRANS64.TRYWAIT P1, [R3+URZ+0x32430], R6 ;  /* 0x03243006030075a7 */ /* 0x000ea4000802017f */
[----:B--2---:R-:W-:Y:S05]  /*8440*/  @!P1 BRA `(.L_x_1055) ;  /* 0x000000e000e09947 */ /* 0x004fea0003800000 */
.L_x_1054:
[----:B------:R-:W-:Y:S05]  /*8450*/  WARPSYNC.ALL ;  /* 0x0000000000007948 */ /* 0x000fea0003800000 */
[----:B------:R-:W-:Y:S01]  /*8460*/  LOP3.LUT R216, R4, 0x10000, RZ, 0xfc, !PT ;  /* 0x0001000004d87812 */ /* 0x000fe200078efcff */
[----:B------:R-:W-:Y:S01]  /*8470*/  IMAD R35, R35, 0x2000, R18 ;  /* 0x0000200023237824 */ /* 0x000fe200078e0212 */
[----:B------:R-:W-:-:S03]  /*8480*/  UMOV UR9, 0x40000040 ;  /* 0x4000004000097882 */ /* 0x000fc60000000000 */
[----:B------:R-:W-:Y:S01]  /*8490*/  IMAD R4, R22, 0x300, R216 ;  /* 0x0000030016047824 */ /* 0x000fe200078e02d8 */
[----:B------:R-:W-:Y:S01]  /*84a0*/  BSSY B0, `(.L_x_1056) ;  /* 0x000003a000007945 */ /* 0x000fe20003800000 */
[----:B------:R-:W-:Y:S01]  /*84b0*/  IMAD.MOV.U32 R5, RZ, RZ, 0x40000040 ;  /* 0x40000040ff057424 */ /* 0x000fe200078e00ff */
[----:B------:R-:W-:Y:S01]  /*84c0*/  R2UR UR4, R35 ;  /* 0x00000000230472ca */ /* 0x000fe200000e0000 */
[C---:B------:R-:W-:Y:S01]  /*84d0*/  VIADD R8, R4.reuse, 0x2 ;  /* 0x0000000204087836 */ /* 0x040fe20000000000 */
[----:B------:R-:W-:Y:S01]  /*84e0*/  R2UR UR10, R4 ;  /* 0x00000000040a72ca */ /* 0x000fe200000e0000 */
[----:B-----5:R-:W-:Y:S01]  /*84f0*/  WARPGROUP.ARRIVE ;  /* 0x00000000000079c5 */ /* 0x020fe20000000000 */
[----:B------:R-:W-:Y:S01]  /*8500*/  R2UR UR11, R5 ;  /* 0x00000000050b72ca */ /* 0x000fe200000e0000 */
[----:B------:R-:W-:Y:S02]  /*8510*/  IMAD.MOV.U32 R9, RZ, RZ, 0x40000040 ;  /* 0x40000040ff097424 */ /* 0x000fe400078e00ff */
[----:B------:R-:W-:-:S02]  /*8520*/  IMAD.U32 R11, RZ, RZ, UR9 ;  /* 0x00000009ff0b7e24 */ /* 0x000fc4000f8e00ff */
[----:B------:R-:W-:-:S04]  /*8530*/  IMAD.MOV.U32 R5, RZ, RZ, 0x40000040 ;  /* 0x40000040ff057424 */ /* 0x000fc800078e00ff */
[----:B------:R-:W-:-:S04]  /*8540*/  UIADD3 UR5, UR4, 0x18400, URZ ;  /* 0x0001840004057890 */ /* 0x000fc8000fffe03f */
[----:B------:R-:W-:-:S04]  /*8550*/  USHF.R.U32.HI UR5, URZ, 0x4, UR5 ;  /* 0x000000043f057899 */ /* 0x000fc80008011605 */
[----:B------:R-:W-:-:S04]  /*8560*/  ULOP3.LUT UR5, UR5, 0x3fff, URZ, 0xc0, !UPT ;  /* 0x00003fff05057892 */ /* 0x000fc8000f8ec03f */
[----:B------:R-:W-:-:S04]  /*8570*/  ULOP3.LUT UR6, UR5, 0x10000, URZ, 0xfc, !UPT ;  /* 0x0001000005067892 */ /* 0x000fc8000f8efc3f */
[----:B------:R-:W-:-:S03]  /*8580*/  UIADD3 UR5, UR6, 0x2, URZ ;  /* 0x0000000206057890 */ /* 0x000fc6000fffe03f */
[----:B------:R-:W-:Y:S02]  /*8590*/  UMOV UR8, UR6 ;  /* 0x0000000600087c82 */ /* 0x000fe40008000000 */
[----:B------:R-:W-:Y:S01]  /*85a0*/  HGMMA.64x96x16.F32.BF16 R24, gdesc[UR8], RZ, !UPT, gsb0 ;  /* 0x01600000081879f0 */ /* 0x000fe2000c0018ff */
[----:B------:R-:W-:Y:S01]  /*85b0*/  R2UR UR10, R8 ;  /* 0x00000000080a72ca */ /* 0x000fe200000e0000 */
[----:B------:R-:W-:Y:S01]  /*85c0*/  IMAD.U32 R10, RZ, RZ, UR8 ;  /* 0x00000008ff0a7e24 */ /* 0x000fe2000f8e00ff */
[----:B------:R-:W-:Y:S01]  /*85d0*/  R2UR UR11, R9 ;  /* 0x00000000090b72ca */ /* 0x000fe200000e0000 */
[----:B------:R-:W-:Y:S01]  /*85e0*/  UMOV UR8, UR5 ;  /* 0x0000000500087c82 */ /* 0x000fe20008000000 */
[----:B------:R-:W-:Y:S01]  /*85f0*/  UMOV UR9, 0x40000040 ;  /* 0x4000004000097882 */ /* 0x000fe20000000000 */
[C---:B------:R-:W-:Y:S01]  /*8600*/  VIADD R8, R4.reuse, 0x4 ;  /* 0x0000000404087836 */ /* 0x040fe20000000000 */
[----:B------:R-:W-:Y:S01]  /*8610*/  UIADD3 UR5, UR6, 0x4, URZ ;  /* 0x0000000406057890 */ /* 0x000fe2000fffe03f */
[----:B------:R-:W-:Y:S01]  /*8620*/  IMAD.MOV.U32 R9, RZ, RZ, 0x40000040 ;  /* 0x40000040ff097424 */ /* 0x000fe200078e00ff */
[----:B------:R3:W-:Y:S01]  /*8630*/  STL.64 [R1+0x70], R10 ;  /* 0x0000700a01007387 */ /* 0x0007e20000100a00 */
[----:B------:R-:W-:-:S02]  /*8640*/  VIADD R4, R4, 0x6 ;  /* 0x0000000604047836 */ /* 0x000fc40000000000 */
[----:B---3--:R-:W-:Y:S02]  /*8650*/  IMAD.U32 R10, RZ, RZ, UR8 ;  /* 0x00000008ff0a7e24 */ /* 0x008fe4000f8e00ff */
[----:B------:R-:W-:-:S05]  /*8660*/  IMAD.U32 R11, RZ, RZ, UR9 ;  /* 0x00000009ff0b7e24 */ /* 0x000fca000f8e00ff */
[----:B------:R-:W-:Y:S01]  /*8670*/  STL.64 [R1+0x68], R10 ;  /* 0x0000680a01007387 */ /* 0x000fe20000100a00 */
[----:B------:R-:W-:Y:S02]  /*8680*/  WARPGROUP.DEPBAR.LE gsb0, 0x0 ;  /* 0x00008000000079c5 */ /* 0x000fe40000010000 */
[----:B------:R-:W-:-:S06]  /*8690*/  WARPGROUP.ARRIVE ;  /* 0x00000000000079c5 */ /* 0x000fcc0000000000 */
[----:B------:R-:W-:Y:S01]  /*86a0*/  HGMMA.64x96x16.F32.BF16 R24, gdesc[UR8], R24, gsb0 ;  /* 0x01600000081879f0 */ /* 0x000fe20008001818 */
[----:B------:R-:W-:Y:S01]  /*86b0*/  R2UR UR10, R8 ;  /* 0x00000000080a72ca */ /* 0x000fe200000e0000 */
[----:B------:R-:W-:Y:S01]  /*86c0*/  UMOV UR8, UR5 ;  /* 0x0000000500087c82 */ /* 0x000fe20008000000 */
[----:B------:R-:W-:Y:S01]  /*86d0*/  R2UR UR11, R9 ;  /* 0x00000000090b72ca */ /* 0x000fe200000e0000 */
[----:B------:R-:W-:Y:S01]  /*86e0*/  UMOV UR9, 0x40000040 ;  /* 0x4000004000097882 */ /* 0x000fe20000000000 */
[----:B------:R-:W-:Y:S01]  /*86f0*/  UIADD3 UR5, UR6, 0x6, URZ ;  /* 0x0000000606057890 */ /* 0x000fe2000fffe03f */
[----:B------:R-:W-:Y:S02]  /*8700*/  IMAD.U32 R8, RZ, RZ, UR8 ;  /* 0x00000008ff087e24 */ /* 0x000fe4000f8e00ff */
[----:B------:R-:W-:-:S05]  /*8710*/  IMAD.U32 R9, RZ, RZ, UR9 ;  /* 0x00000009ff097e24 */ /* 0x000fca000f8e00ff */
[----:B------:R3:W-:Y:S01]  /*8720*/  STL.64 [R1+0x60], R8 ;  /* 0x0000600801007387 */ /* 0x0007e20000100a00 */
[----:B------:R-:W-:Y:S02]  /*8730*/  WARPGROUP.DEPBAR.LE gsb0, 0x0 ;  /* 0x00008000000079c5 */ /* 0x000fe40000010000 */
[----:B------:R-:W-:-:S06]  /*8740*/  WARPGROUP.ARRIVE ;  /* 0x00000000000079c5 */ /* 0x000fcc0000000000 */
[----:B------:R-:W-:Y:S01]  /*8750*/  HGMMA.64x96x16.F32.BF16 R24, gdesc[UR8], R24, gsb0 ;  /* 0x01600000081879f0 */ /* 0x000fe20008001818 */
[----:B------:R-:W-:Y:S01]  /*8760*/  R2UR UR10, R4 ;  /* 0x00000000040a72ca */ /* 0x000fe200000e0000 */
[----:B------:R-:W-:Y:S01]  /*8770*/  UMOV UR8, UR5 ;  /* 0x0000000500087c82 */ /* 0x000fe20008000000 */
[----:B------:R-:W-:Y:S01]  /*8780*/  R2UR UR11, R5 ;  /* 0x00000000050b72ca */ /* 0x000fe200000e0000 */
[----:B------:R-:W-:Y:S01]  /*8790*/  UMOV UR9, 0x40000040 ;  /* 0x4000004000097882 */ /* 0x000fe20000000000 */
[----:B------:R-:W-:Y:S01]  /*87a0*/  SHF.L.U32 R5, R0, 0x1f, RZ ;  /* 0x0000001f00057819 */ /* 0x000fe200000006ff */
[----:B---3--:R-:W-:Y:S02]  /*87b0*/  IMAD.U32 R8, RZ, RZ, UR8 ;  /* 0x00000008ff087e24 */ /* 0x008fe4000f8e00ff */
[----:B------:R-:W-:-:S05]  /*87c0*/  IMAD.U32 R9, RZ, RZ, UR9 ;  /* 0x00000009ff097e24 */ /* 0x000fca000f8e00ff */
[----:B------:R3:W-:Y:S01]  /*87d0*/  STL.64 [R1+0x58], R8 ;  /* 0x0000580801007387 */ /* 0x0007e20000100a00 */
[----:B------:R-:W-:Y:S02]  /*87e0*/  WARPGROUP.DEPBAR.LE gsb0, 0x0 ;  /* 0x00008000000079c5 */ /* 0x000fe40000010000 */
[----:B------:R-:W-:-:S06]  /*87f0*/  WARPGROUP.ARRIVE ;  /* 0x00000000000079c5 */ /* 0x000fcc0000000000 */
[----:B------:R-:W-:Y:S03]  /*8800*/  HGMMA.64x96x16.F32.BF16 R24, gdesc[UR8], R24, gsb0 ;  /* 0x01600000081879f0 */ /* 0x000fe60008001818 */
[----:B------:R-:W-:Y:S02]  /*8810*/  WARPGROUP.DEPBAR.LE gsb0, 0x0 ;  /* 0x00008000000079c5 */ /* 0x000fe40000010000 */
[----:B------:R-:W4:Y:S02]  /*8820*/  SYNCS.PHASECHK.TRANS64.TRYWAIT P1, [R18+URZ+0x32410], R5 ;  /* 0x03241005120075a7 */ /* 0x000f24000802017f */
[----:B---34-:R-:W-:Y:S05]  /*8830*/  @!P1 BRA `(.L_x_1057) ;  /* 0x000000dc00f89947 */ /* 0x018fea0003800000 */
.L_x_1226:
[----:B------:R-:W-:Y:S05]  /*8840*/  BSYNC B0 ;  /* 0x0000000000007941 */ /* 0x000fea0003800000 */
.L_x_1056:
[----:B------:R-:W-:Y:S05]  /*8850*/  @!P0 BRA `(.L_x_1058) ;  /* 0x0000000000048947 */ /* 0x000fea0003800000 */
[----:B------:R-:W-:Y:S01]  /*8860*/  BPT.TRAP 0x1 ;  /* 0x000000040000795c */ /* 0x000fe20000300000 */
.L_x_1058:
[----:B------:R4:W0:Y:S01]  /*8870*/  SYNCS.PHASECHK.TRANS64.TRYWAIT P2, [R3+URZ+0x32450], R6 ;  /* 0x03245006030075a7 */ /* 0x000822000804017f */
[----:B------:R-:W-:Y:S05]  /*8880*/  @!P0 BRA `(.L_x_1059) ;  /* 0x0000000000048947 */ /* 0x000fea0003800000 */
[----:B------:R-:W-:Y:S01]  /*8890*/  BPT.TRAP 0x1 ;  /* 0x000000040000795c */ /* 0x000fe20000300000 */
.L_x_1059:
[----:B------:R-:W5:Y:S01]  /*88a0*/  S2R R0, SR_TID.X ;  /* 0x0000000000007919 */ /* 0x000f620000002100 */
[----:B------:R-:W-:Y:S01]  /*88b0*/  BSSY B0, `(.L_x_1060) ;  /* 0x0000006000007945 */ /* 0x000fe20003800000 */
[----:B-----5:R-:W-:-:S04]  /*88c0*/  LOP3.LUT R0, R0, 0x7f, RZ, 0xc0, !PT ;  /* 0x0000007f00007812 */ /* 0x020fc800078ec0ff */
[----:B------:R-:W-:Y:S01]  /*88d0*/  ISETP.NE.AND P1, PT, R0, RZ, PT ;  /* 0x000000ff0000720c */ /* 0x000fe20003f25270 */
[----:B0-----:R-:W-:-:S12]  /*88e0*/  @P2 BRA `(.L_x_1061) ;  /* 0x0000000000082947 */ /* 0x001fd80003800000 */
[----:B------:R-:W0:Y:S02]  /*88f0*/  SYNCS.PHASECHK.TRANS64.TRYWAIT P2, [R3+URZ+0x32450], R6 ;  /* 0x03245006030075a7 */ /* 0x000e24000804017f */
[----:B0-----:R-:W-:Y:S05]  /*8900*/  @!P2 BRA `(.L_x_1062) ;  /* 0x000000dc00d8a947 */ /* 0x001fea0003800000 */
.L_x_1061:
[----:B------:R-:W-:Y:S05]  /*8910*/  BSYNC B0 ;  /* 0x0000000000007941 */ /* 0x000fea0003800000 */
.L_x_1060:
[----:B------:R-:W-:Y:S05]  /*8920*/  WARPSYNC.ALL ;  /* 0x0000000000007948 */ /* 0x000fea0003800000 */
[----:B------:R-:W-:Y:S01]  /*8930*/  R2UR UR5, R18 ;  /* 0x00000000120572ca */ /* 0x000fe200000e0000 */
[----:B---3--:R-:W-:Y:S01]  /*8940*/  IMAD.MOV.U32 R5, RZ, RZ, 0xc00 ;  /* 0x00000c00ff057424 */ /* 0x008fe200078e00ff */
[----:B------:R-:W-:Y:S01]  /*8950*/  UIADD3 UR4, UR4, 0x22400, URZ ;  /* 0x0002240004047890 */ /* 0x000fe2000fffe03f */
[----:B------:R-:W-:Y:S01]  /*8960*/  WARPGROUP.ARRIVE ;  /* 0x00000000000079c5 */ /* 0x000fe20000000000 */
[----:B------:R-:W-:Y:S01]  /*8970*/  UMOV UR9, 0x40000040 ;  /* 0x4000004000097882 */ /* 0x000fe20000000000 */
[----:B------:R-:W-:Y:S01]  /*8980*/  IMAD.MOV.U32 R7, RZ, RZ, 0x40000040 ;  /* 0x40000040ff077424 */ /* 0x000fe200078e00ff */
[----:B------:R-:W-:Y:S01]  /*8990*/  USHF.R.U32.HI UR4, URZ, 0x4, UR4 ;  /* 0x000000043f047899 */ /* 0x000fe20008011604 */
[----:B------:R-:W-:Y:S01]  /*89a0*/  IMAD.U32 R9, RZ, RZ, UR9 ;  /* 0x00000009ff097e24 */ /* 0x000fe2000f8e00ff */
[----:B------:R-:W-:Y:S01]  /*89b0*/  UMOV UR53, 0x40000040 ;  /* 0x4000004000357882 */ /* 0x000fe20000000000 */
[----:B------:R-:W-:Y:S01]  /*89c0*/  UMOV UR49, 0x40000040 ;  /* 0x4000004000317882 */ /* 0x000fe20000000000 */
[----:B------:R-:W-:Y:S01]  /*89d0*/  ULOP3.LUT UR4, UR4, 0x3fff, URZ, 0xc0, !UPT ;  /* 0x00003fff04047892 */ /* 0x000fe2000f8ec03f */
[----:B------:R-:W0:Y:S01]  /*89e0*/  S2R R72, SR_TID.X ;  /* 0x0000000000487919 */ /* 0x000e220000002100 */
[----:B------:R-:W-:Y:S01]  /*89f0*/  UMOV UR45, 0x40000040 ;  /* 0x40000040002d7882 */ /* 0x000fe20000000000 */
[----:B------:R-:W-:-:S02]  /*8a00*/  UIADD3 UR5, UR5, 0x400, URZ ;  /* 0x0000040005057890 */ /* 0x000fc4000fffe03f */
[----:B------:R-:W-:Y:S02]  /*8a10*/  ULOP3.LUT UR4, UR4, 0x10000, URZ, 0xfc, !UPT ;  /* 0x0001000004047892 */ /* 0x000fe4000f8efc3f */
[----:B------:R-:W-:Y:S02]  /*8a20*/  USHF.R.U32.HI UR5, URZ, 0x4, UR5 ;  /* 0x000000043f057899 */ /* 0x000fe40008011605 */
[----:B------:R-:W-:Y:S02]  /*8a30*/  UIADD3 UR52, UR4, 0x806, URZ ;  /* 0x0000080604347890 */ /* 0x000fe4000fffe03f */
[----:B------:R-:W-:Y:S01]  /*8a40*/  ULOP3.LUT UR5, UR5, 0x3fff, URZ, 0xc0, !UPT ;  /* 0x00003fff05057892 */ /* 0x000fe2000f8ec03f */
[----:B------:R-:W-:Y:S01]  /*8a50*/  UMOV UR8, UR4 ;  /* 0x0000000400087c82 */ /* 0x000fe20008000000 */
[----:B------:R-:W-:Y:S01]  /*8a60*/  UIADD3 UR48, UR4, 0xc00, URZ ;  /* 0x00000c0004307890 */ /* 0x000fe2000fffe03f */
[----:B------:R-:W-:Y:S01]  /*8a70*/  IMAD.U32 R8, RZ, RZ, UR8 ;  /* 0x00000008ff087e24 */ /* 0x000fe2000f8e00ff */
[----:B------:R-:W-:-:S02]  /*8a80*/  ULOP3.LUT UR6, UR5, 0x10000, URZ, 0xfc, !UPT ;  /* 0x0001000005067892 */ /* 0x000fc4000f8efc3f */
[----:B------:R-:W-:Y:S02]  /*8a90*/  UIADD3 UR44, UR4, 0xc02, URZ ;  /* 0x00000c02042c7890 */ /* 0x000fe4000fffe03f */
[----:B------:R-:W-:Y:S02]  /*8aa0*/  UIADD3 UR40, UR4, 0xc04, URZ ;  /* 0x00000c0404287890 */ /* 0x000fe4000fffe03f */
[----:B------:R-:W-:Y:S01]  /*8ab0*/  IMAD R4, R22, R5, UR6 ;  /* 0x0000000616047e24 */ /* 0x000fe2000f8e0205 */
[----:B------:R-:W-:Y:S01]  /*8ac0*/  UMOV UR41, 0x40000040 ;  /* 0x4000004000297882 */ /* 0x000fe20000000000 */
[----:B------:R-:W-:Y:S01]  /*8ad0*/  IMAD.MOV.U32 R5, RZ, RZ, 0x40000040 ;  /* 0x40000040ff057424 */ /* 0x000fe200078e00ff */
[----:B------:R-:W-:Y:S01]  /*8ae0*/  UIADD3 UR36, UR4, 0xc06, URZ ;  /* 0x00000c0604247890 */ /* 0x000fe2000fffe03f */
[C---:B-12-4-:R-:W-:Y:S01]  /*8af0*/  VIADD R6, R4.reuse, 0x2 ;  /* 0x0000000204067836 */ /* 0x056fe20000000000 */
[----:B------:R-:W-:Y:S01]  /*8b00*/  R2UR UR10, R4 ;  /* 0x00000000040a72ca */ /* 0x000fe200000e0000 */
[----:B------:R-:W-:Y:S01]  /*8b10*/  IMAD.U32 R0, RZ, RZ, UR6 ;  /* 0x00000006ff007e24 */ /* 0x000fe2000f8e00ff */
[----:B------:R-:W-:Y:S01]  /*8b20*/  R2UR UR11, R5 ;  /* 0x00000000050b72ca */ /* 0x000fe200000e0000 */
[----:B------:R-:W-:Y:S01]  /*8b30*/  UIADD3 UR6, UR4, 0x2, URZ ;  /* 0x0000000204067890 */ /* 0x000fe2000fffe03f */
[----:B------:R-:W-:Y:S01]  /*8b40*/  IMAD.MOV.U32 R5, RZ, RZ, 0x40000040 ;  /* 0x40000040ff057424 */ /* 0x000fe200078e00ff */
[----:B------:R-:W-:Y:S01]  /*8b50*/  UMOV UR37, 0x40000040 ;  /* 0x4000004000257882 */ /* 0x000fe20000000000 */
[----:B------:R-:W-:Y:S01]  /*8b60*/  STL [R1+0x78], R0 ;  /* 0x0000780001007387 */ /* 0x000fe20000100800 */
[----:B0-----:R-:W-:-:S02]  /*8b70*/  SHF.R.U32.HI R72, RZ, 0x7, R72 ;  /* 0x00000007ff487819 */ /* 0x001fc40000011648 */
[----:B------:R-:W-:Y:S01]  /*8b80*/  R2UR UR39, R5 ;  /* 0x00000000052772ca */ /* 0x000fe200000e0000 */
[----:B------:R0:W-:Y:S05]  /*8b90*/  STL.64 [R1+0x50], R8 ;  /* 0x0000500801007387 */ /* 0x0001ea0000100a00 */
[----:B------:R-:W-:Y:S01]  /*8ba0*/  HGMMA.64x96x16.F32.BF16 R24, gdesc[UR8], R24, gsb0 ;  /* 0x01600000081879f0 */ /* 0x000fe20008001818 */
[----:B------:R-:W-:Y:S01]  /*8bb0*/  R2UR UR10, R6 ;  /* 0x00000000060a72ca */ /* 0x000fe200000e0000 */
[----:B------:R-:W-:Y:S01]  /*8bc0*/  UMOV UR8, UR6 ;  /* 0x0000000600087c82 */ /* 0x000fe20008000000 */
[----:B------:R-:W-:Y:S01]  /*8bd0*/  R2UR UR11, R7 ;  /* 0x00000000070b72ca */ /* 0x000fe200000e0000 */
[----:B------:R-:W-:Y:S01]  /*8be0*/  UMOV UR9, 0x40000040 ;  /* 0x4000004000097882 */ /* 0x000fe20000000000 */
[----:B------:R-:W-:Y:S01]  /*8bf0*/  VIADD R6, R4, 0x4 ;  /* 0x0000000404067836 */ /* 0x000fe20000000000 */
[----:B------:R-:W-:Y:S01]  /*8c00*/  UIADD3 UR6, UR4, 0x4, URZ ;  /* 0x0000000404067890 */ /* 0x000fe2000fffe03f */
[----:B------:R-:W-:-:S02]  /*8c10*/  IMAD.MOV.U32 R7, RZ, RZ, 0x40000040 ;  /* 0x40000040ff077424 */ /* 0x000fc400078e00ff */
[----:B0-----:R-:W-:Y:S02]  /*8c20*/  IMAD.U32 R8, RZ, RZ, UR8 ;  /* 0x00000008ff087e24 */ /* 0x001fe4000f8e00ff */
[----:B------:R-:W-:Y:S02]  /*8c30*/  IMAD.U32 R9, RZ, RZ, UR9 ;  /* 0x00000009ff097e24 */ /* 0x000fe4000f8e00ff */
[----:B------:R-:W-:-:S03]  /*8c40*/  IMAD R0, R202, -0x60, R199 ;  /* 0xffffffa0ca007824 */ /* 0x000fc600078e02c7 */
[----:B------:R0:W-:Y:S01]  /*8c50*/  STL.64 [R1+0x48], R8 ;  /* 0x0000480801007387 */ /* 0x0001e20000100a00 */
[----:B------:R-:W-:-:S04]  /*8c60*/  VIADD R0, R0, 0x60 ;  /* 0x0000006000007836 */ /* 0x000fc80000000000 */
[----:B------:R-:W-:-:S05]  /*8c70*/  IMAD R0, R233, -0x2, R0 ;  /* 0xfffffffee9007824 */ /* 0x000fca00078e0200 */
[C---:B------:R-:W-:Y:S02]  /*8c80*/  ISETP.GT.AND P3, PT, R0.reuse, RZ, PT ;  /* 0x000000ff0000720c */ /* 0x040fe40003f64270 */
[C---:B------:R-:W-:Y:S02]  /*8c90*/  ISETP.GT.AND P5, PT, R0.reuse, 0x1, PT ;  /* 0x000000010000780c */ /* 0x040fe40003fa4270 */
[C---:B------:R-:W-:Y:S02]  /*8ca0*/  ISETP.GT.AND P4, PT, R0.reuse, 0x8, PT ;  /* 0x000000080000780c */ /* 0x040fe40003f84270 */
[----:B------:R-:W-:Y:S01]  /*8cb0*/  ISETP.GT.AND P2, PT, R0, 0x9, PT ;  /* 0x000000090000780c */ /* 0x000fe20003f44270 */
[----:B------:R-:W-:Y:S02]  /*8cc0*/  WARPGROUP.DEPBAR.LE gsb0, 0x0 ;  /* 0x00008000000079c5 */ /* 0x000fe40000010000 */
[----:B------:R-:W-:-:S06]  /*8cd0*/  WARPGROUP.ARRIVE ;  /* 0x00000000000079c5 */ /* 0x000fcc0000000000 */
[----:B------:R-:W-:Y:S01]  /*8ce0*/  HGMMA.64x96x16.F32.BF16 R24, gdesc[UR8], R24, gsb0 ;  /* 0x01600000081879f0 */ /* 0x000fe20008001818 */
[----:B------:R-:W-:Y:S01]  /*8cf0*/  R2UR UR10, R6 ;  /* 0x00000000060a72ca */ /* 0x000fe200000e0000 */
[----:B------:R-:W-:Y:S01]  /*8d00*/  UMOV UR8, UR6 ;  /* 0x0000000600087c82 */ /* 0x000fe20008000000 */
[----:B------:R-:W-:Y:S01]  /*8d10*/  R2UR UR11, R7 ;  /* 0x00000000070b72ca */ /* 0x000fe200000e0000 */
[----:B------:R-:W-:Y:S01]  /*8d20*/  UMOV UR9, 0x40000040 ;  /* 0x4000004000097882 */ /* 0x000fe20000000000 */
[----:B------:R-:W-:Y:S01]  /*8d30*/  VIADD R6, R4, 0x6 ;  /* 0x0000000604067836 */ /* 0x000fe20000000000 */
[----:B------:R-:W-:Y:S01]  /*8d40*/  UIADD3 UR6, UR4, 0x6, URZ ;  /* 0x0000000604067890 */ /* 0x000fe2000fffe03f */
[----:B------:R-:W-:Y:S02]  /*8d50*/  IMAD.MOV.U32 R7, RZ, RZ, 0x40000040 ;  /* 0x40000040ff077424 */ /* 0x000fe400078e00ff */
[----:B0-----:R-:W-:Y:S02]  /*8d60*/  IMAD.U32 R8, RZ, RZ, UR8 ;  /* 0x00000008ff087e24 */ /* 0x001fe4000f8e00ff */
        /* <DEDUP_REMOVED lines=100> */
[----:B------:R-:W-:Y:S02]  /*93b0*/  VIADD R6, R4, 0x606 ;  /* 0x0000060604067836 */ /* 0x000fe40000000000 */
[----:B------:R-:W-:Y:S02]  /*93c0*/  IMAD.MOV.U32 R7, RZ, RZ, 0x40000040 ;  /* 0x40000040ff077424 */ /* 0x000fe400078e00ff */
[----:B0-----:R-:W-:Y:S01]  /*93d0*/  IMAD.U32 R8, RZ, RZ, UR8 ;  /* 0x00000008ff087e24 */ /* 0x001fe2000f8e00ff */
[----:B------:R-:W-:Y:S01]  /*93e0*/  R2UR UR54, R6 ;  /* 0x00000000063672ca */ /* 0x000fe200000e0000 */
[----:B------:R-:W-:Y:S01]  /*93f0*/  VIADD R6, R4, 0x900 ;  /* 0x0000090004067836 */ /* 0x000fe20000000000 */
[----:B------:R-:W-:Y:S01]  /*9400*/  R2UR UR55, R7 ;  /* 0x00000000073772ca */ /* 0x000fe200000e0000 */
[----:B------:R-:W-:-:S02]  /*9410*/  IMAD.MOV.U32 R7, RZ, RZ, 0x40000040 ;  /* 0x40000040ff077424 */ /* 0x000fc400078e00ff */
[----:B------:R-:W-:Y:S01]  /*9420*/  IMAD.U32 R9, RZ, RZ, UR9 ;  /* 0x00000009ff097e24 */ /* 0x000fe2000f8e00ff */
[----:B------:R-:W-:Y:S01]  /*9430*/  R2UR UR50, R6 ;  /* 0x00000000063272ca */ /* 0x000fe200000e0000 */
[----:B------:R-:W-:Y:S01]  /*9440*/  VIADD R6, R4, 0x902 ;  /* 0x0000090204067836 */ /* 0x000fe20000000000 */
[----:B------:R-:W-:Y:S01]  /*9450*/  R2UR UR51, R7 ;  /* 0x00000000073372ca */ /* 0x000fe200000e0000 */
[----:B------:R-:W-:Y:S01]  /*9460*/  IMAD.MOV.U32 R7, RZ, RZ, 0x40000040 ;  /* 0x40000040ff077424 */ /* 0x000fe200078e00ff */
[----:B------:R0:W-:Y:S02]  /*9470*/  STL.64 [R1], R8 ;  /* 0x0000000801007387 */ /* 0x0001e40000100a00 */
[----:B------:R-:W-:Y:S01]  /*9480*/  R2UR UR46, R6 ;  /* 0x00000000062e72ca */ /* 0x000fe200000e0000 */
[----:B------:R-:W-:Y:S01]  /*9490*/  VIADD R6, R4, 0x904 ;  /* 0x0000090404067836 */ /* 0x000fe20000000000 */
[----:B------:R-:W-:Y:S01]  /*94a0*/  R2UR UR47, R7 ;  /* 0x00000000072f72ca */ /* 0x000fe200000e0000 */
[----:B------:R-:W-:-:S02]  /*94b0*/  IMAD.MOV.U32 R7, RZ, RZ, 0x40000040 ;  /* 0x40000040ff077424 */ /* 0x000fc400078e00ff */
[----:B------:R-:W-:Y:S01]  /*94c0*/  VIADD R4, R4, 0x906 ;  /* 0x0000090604047836 */ /* 0x000fe20000000000 */
[----:B------:R-:W-:Y:S02]  /*94d0*/  R2UR UR42, R6 ;  /* 0x00000000062a72ca */ /* 0x000fe400000e0000 */
[----:B------:R-:W-:Y:S02]  /*94e0*/  R2UR UR43, R7 ;  /* 0x00000000072b72ca */ /* 0x000fe400000e0000 */
[----:B------:R-:W-:Y:S01]  /*94f0*/  R2UR UR38, R4 ;  /* 0x00000000042672ca */ /* 0x000fe200000e0000 */
        /* <DEDUP_REMOVED lines=14> */
[----:B------:R-:W-:Y:S01]  /*95e0*/  HGMMA.64x96x16.F32.BF16 R24, gdesc[UR40], R24, gsb0 ;  /* 0x01600000281879f0 */ /* 0x000fe20008001818 */
[----:B------:R-:W-:Y:S02]  /*95f0*/  ULDC UR42, c[0x0][0xa80] ;  /* 0x0002a000002a7ab9 */ /* 0x000fe40000000800 */
[----:B------:R-:W-:Y:S02]  /*9600*/  WARPGROUP.DEPBAR.LE gsb0, 0x0 ;  /* 0x00008000000079c5 */ /* 0x000fe40000010000 */
[----:B------:R-:W-:-:S06]  /*9610*/  WARPGROUP.ARRIVE ;  /* 0x00000000000079c5 */ /* 0x000fcc0000000000 */
[----:B------:R-:W-:Y:S01]  /*9620*/  HGMMA.64x96x16.F32.BF16 R24, gdesc[UR36], R24, gsb0 ;  /* 0x01600000241879f0 */ /* 0x000fe20008001818 */
[----:B------:R-:W-:Y:S01]  /*9630*/  ULDC UR38, c[0x0][0xa80] ;  /* 0x0002a00000267ab9 */ /* 0x000fe20000000800 */
[----:B------:R-:W-:Y:S01]  /*9640*/  ULOP3.LUT UR39, UR5, 0x3000000, URZ, 0xfc, !UPT ;  /* 0x0300000005277892 */ /* 0x000fe2000f8efc3f */
[----:B------:R-:W-:Y:S02]  /*9650*/  WARPGROUP.DEPBAR.LE gsb0, 0x0 ;  /* 0x00008000000079c5 */ /* 0x000fe40000010000 */
[----:B------:R-:W-:Y:S02]  /*9660*/  FSEL R5, R24, -INF , P3 ;  /* 0xff80000018057808 */ /* 0x000fe40001800000 */
[----:B------:R-:W-:Y:S02]  /*9670*/  FSEL R25, R25, -INF , P5 ;  /* 0xff80000019197808 */ /* 0x000fe40002800000 */
[----:B------:R-:W-:Y:S02]  /*9680*/  FSEL R7, R28, -INF , P4 ;  /* 0xff8000001c077808 */ /* 0x000fe40002000000 */
[----:B------:R-:W-:-:S02]  /*9690*/  FMNMX.FTZ R14, R5, R25, !PT ;  /* 0x00000019050e7209 */ /* 0x000fc40007810000 */
[----:B------:R-:W-:Y:S02]  /*96a0*/  FSEL R26, R26, -INF , P3 ;  /* 0xff8000001a1a7808 */ /* 0x000fe40001800000 */
[C---:B------:R-:W-:Y:S02]  /*96b0*/  ISETP.GT.AND P3, PT, R0.reuse, 0x10, PT ;  /* 0x000000100000780c */ /* 0x040fe40003f64270 */
        /* <DEDUP_REMOVED lines=12> */
[----:B0-----:R-:W-:Y:S02]  /*9780*/  FSEL R9, R36, -INF , P4 ;  /* 0xff80000024097808 */ /* 0x001fe40002000000 */
[----:B------:R-:W-:Y:S02]  /*9790*/  FMNMX.FTZ R20, R6, R13, !PT ;  /* 0x0000000d06147209 */ /* 0x000fe40007810000 */
[----:B------:R-:W-:Y:S02]  /*97a0*/  FMNMX.FTZ R13, R26, R12, !PT ;  /* 0x0000000c1a0d7209 */ /* 0x000fe40007810000 */
[----:B------:R-:W-:-:S02]  /*97b0*/  FSEL R171, R34, -INF , P3 ;  /* 0xff80000022ab7808 */ /* 0x000fc40001800000 */
[----:B------:R-:W-:Y:S02]  /*97c0*/  ISETP.GT.AND P3, PT, R0, 0x20, PT ;  /* 0x000000200000780c */ /* 0x000fe40003f64270 */
[----:B------:R-:W-:Y:S02]  /*97d0*/  FSEL R11, R37, -INF , P2 ;  /* 0xff800000250b7808 */ /* 0x000fe40001000000 */
[----:B------:R-:W-:Y:S02]  /*97e0*/  FMNMX.FTZ R28, R9, R20, !PT ;  /* 0x00000014091c7209 */ /* 0x000fe40007810000 */
[----:B------:R-:W-:Y:S02]  /*97f0*/  FMNMX.FTZ R13, R30, R13, !PT ;  /* 0x0000000d1e0d7209 */ /* 0x000fe40007810000 */
[----:B------:R-:W-:Y:S02]  /*9800*/  FSEL R169, R35, -INF , P5 ;  /* 0xff80000023a97808 */ /* 0x000fe40002800000 */
[----:B------:R-:W-:-:S02]  /*9810*/  ISETP.GT.AND P5, PT, R0, 0x21, PT ;  /* 0x000000210000780c */ /* 0x000fc40003fa4270 */
[----:B------:R-:W-:Y:S02]  /*9820*/  FSEL R173, R40, -INF , P3 ;  /* 0xff80000028ad7808 */ /* 0x000fe40001800000 */
[----:B------:R-:W-:Y:S02]  /*9830*/  FMNMX.FTZ R32, R11, R28, !PT ;  /* 0x0000001c0b207209 */ /* 0x000fe40007810000 */
[----:B------:R-:W-:Y:S02]  /*9840*/  FMNMX.FTZ R28, R24, R13, !PT ;  /* 0x0000000d181c7209 */ /* 0x000fe40007810000 */
[----:B------:R-:W-:Y:S02]  /*9850*/  FSEL R8, R38, -INF , P4 ;  /* 0xff80000026087808 */ /* 0x000fe40002000000 */
[----:B------:R-:W-:Y:S02]  /*9860*/  ISETP.GT.AND P4, PT, R0, 0x28, PT ;  /* 0x000000280000780c */ /* 0x000fe40003f84270 */
[----:B------:R-:W-:-:S02]  /*9870*/  FSEL R172, R41, -INF , P5 ;  /* 0xff80000029ac7808 */ /* 0x000fc40002800000 */
[----:B------:R-:W-:Y:S02]  /*9880*/  FMNMX.FTZ R13, R173, R32, !PT ;  /* 0x00000020ad0d7209 */ /* 0x000fe40007810000 */
[----:B------:R-:W-:Y:S02]  /*9890*/  FMNMX.FTZ R28, R171, R28, !PT ;  /* 0x0000001cab1c7209 */ /* 0x000fe40007810000 */
[----:B------:R-:W-:Y:S02]  /*98a0*/  FSEL R10, R39, -INF , P2 ;  /* 0xff800000270a7808 */ /* 0x000fe40001000000 */
[----:B------:R-:W-:Y:S02]  /*98b0*/  ISETP.GT.AND P2, PT, R0, 0x29, PT ;  /* 0x000000290000780c */ /* 0x000fe40003f44270 */
[----:B------:R-:W-:Y:S02]  /*98c0*/  FSEL R15, R44, -INF , P4 ;  /* 0xff8000002c0f7808 */ /* 0x000fe40002000000 */
[----:B------:R-:W-:-:S02]  /*98d0*/  FMNMX.FTZ R32, R172, R13, !PT ;  /* 0x0000000dac207209 */ /* 0x000fc40007810000 */
[----:B------:R-:W-:Y:S02]  /*98e0*/  FMNMX.FTZ R13, R169, R28, !PT ;  /* 0x0000001ca90d7209 */ /* 0x000fe40007810000 */
[----:B------:R-:W-:Y:S02]  /*98f0*/  FSEL R177, R42, -INF , P3 ;  /* 0xff8000002ab17808 */ /* 0x000fe40001800000 */
[----:B------:R-:W-:Y:S02]  /*9900*/  ISETP.GT.AND P3, PT, R0, 0x30, PT ;  /* 0x000000300000780c */ /* 0x000fe40003f64270 */
[----:B------:R-:W-:Y:S02]  /*9910*/  FSEL R21, R45, -INF , P2 ;  /* 0xff8000002d157808 */ /* 0x000fe40001000000 */
[----:B------:R-:W-:Y:S02]  /*9920*/  FMNMX.FTZ R32, R15, R32, !PT ;  /* 0x000000200f207209 */ /* 0x000fe40007810000 */
[----:B------:R-:W-:-:S02]  /*9930*/  FMNMX.FTZ R13, R8, R13, !PT ;  /* 0x0000000d080d7209 */ /* 0x000fc40007810000 */
[----:B------:R-:W-:Y:S02]  /*9940*/  FSEL R174, R43, -INF , P5 ;  /* 0xff8000002bae7808 */ /* 0x000fe40002800000 */
[----:B------:R-:W-:Y:S02]  /*9950*/  ISETP.GT.AND P5, PT, R0, 0x31, PT ;  /* 0x000000310000780c */ /* 0x000fe40003fa4270 */
[----:B------:R-:W-:Y:S02]  /*9960*/  FSEL R178, R48, -INF , P3 ;  /* 0xff80000030b27808 */ /* 0x000fe40001800000 */
        /* <DEDUP_REMOVED lines=18> */
[----:B------:R-:W-:Y:S02]  /*9a90*/  FSEL R185, R56, -INF , P3 ;  /* 0xff80000038b97808 */ /* 0x000fe40001800000 */
[----:B------:R-:W-:Y:S02]  /*9aa0*/  FMNMX.FTZ R28, R157, R28, !PT ;  /* 0x0000001c9d1c7209 */ /* 0x000fe40007810000 */
[----:B------:R-:W-:-:S02]  /*9ab0*/  ISETP.GT.AND P5, PT, R0, 0x41, PT ;  /* 0x000000410000780c */ /* 0x000fc40003fa4270 */
[----:B------:R-:W-:Y:S02]  /*9ac0*/  FMNMX.FTZ R13, R20, R13, !PT ;  /* 0x0000000d140d7209 */ /* 0x000fe40007810000 */
[----:B------:R-:W-:Y:S02]  /*9ad0*/  FSEL R180, R54, -INF , P4 ;  /* 0xff80000036b47808 */ /* 0x000fe40002000000 */
[----:B------:R-:W-:Y:S02]  /*9ae0*/  FMNMX.FTZ R32, R185, R28, !PT ;  /* 0x0000001cb9207209 */ /* 0x000fe40007810000 */
[----:B------:R-:W-:Y:S02]  /*9af0*/  ISETP.GT.AND P4, PT, R0, 0x48, PT ;  /* 0x000000480000780c */ /* 0x000fe40003f84270 */
[----:B------:R-:W-:Y:S02]  /*9b00*/  FSEL R183, R57, -INF , P5 ;  /* 0xff80000039b77808 */ /* 0x000fe40002800000 */
        /* <DEDUP_REMOVED lines=17> */
[----:B------:R-:W-:Y:S02]  /*9c20*/  FSEL R159, R63, -INF , P2 ;  /* 0xff8000003f9f7808 */ /* 0x000fe40001000000 */
[----:B------:R-:W-:-:S02]  /*9c30*/  ISETP.GT.AND P4, PT, R0, 0x58, PT ;  /* 0x000000580000780c */ /* 0x000fc40003f84270 */
[----:B------:R-:W-:Y:S02]  /*9c40*/  ISETP.GT.AND P2, PT, R0, 0x59, PT ;  /* 0x000000590000780c */ /* 0x000fe40003f44270 */
[----:B------:R-:W-:Y:S02]  /*9c50*/  FSEL R195, R65, -INF , P5 ;  /* 0xff80000041c37808 */ /* 0x000fe40002800000 */
[----:B------:R-:W-:Y:S02]  /*9c60*/  FMNMX.FTZ R28, R196, R27, !PT ;  /* 0x0000001bc41c7209 */ /* 0x000fe40007810000 */
[----:B------:R-:W-:Y:S02]  /*9c70*/  FMNMX.FTZ R0, R192, R13, !PT ;  /* 0x0000000dc0007209 */ /* 0x000fe40007810000 */
[----:B------:R-:W-:Y:S02]  /*9c80*/  FSEL R193, R68, -INF , P4 ;  /* 0xff80000044c17808 */ /* 0x000fe40002000000 */
[----:B------:R-:W-:-:S02]  /*9c90*/  FMNMX.FTZ R28, R195, R28, !PT ;  /* 0x0000001cc31c7209 */ /* 0x000fc40007810000 */
[----:B------:R-:W-:Y:S02]  /*9ca0*/  FMNMX.FTZ R13, R191, R0, !PT ;  /* 0x00000000bf0d7209 */ /* 0x000fe40007810000 */
[----:B------:R-:W-:Y:S02]  /*9cb0*/  FSEL R194, R69, -INF , P2 ;  /* 0xff80000045c27808 */ /* 0x000fe40001000000 */
[----:B------:R-:W-:Y:S02]  /*9cc0*/  FMNMX.FTZ R27, R193, R28, !PT ;  /* 0x0000001cc11b7209 */ /* 0x000fe40007810000 */
[----:B------:R-:W-:Y:S02]  /*9cd0*/  FMNMX.FTZ R0, R186, R13, !PT ;  /* 0x0000000dba007209 */ /* 0x000fe40007810000 */
[----:B------:R-:W-:Y:S02]  /*9ce0*/  FMNMX.FTZ R27, R194, R27, !PT ;  /* 0x0000001bc21b7209 */ /* 0x000fe40007810000 */
[----:B------:R-:W-:-:S02]  /*9cf0*/  FSEL R190, R66, -INF , P3 ;  /* 0xff80000042be7808 */ /* 0x000fc40001800000 */
[----:B------:R-:W-:Y:S01]  /*9d00*/  FMNMX.FTZ R13, R159, R0, !PT ;  /* 0x000000009f0d7209 */ /* 0x000fe20007810000 */
[----:B------:R-:W0:Y:S01]  /*9d10*/  SHFL.BFLY PT, R28, R27, 0x2, 0x1f ;  /* 0x0c401f001b1c7f89 */ /* 0x000e2200000e0000 */
[----:B------:R-:W-:Y:S02]  /*9d20*/  FSEL R189, R67, -INF , P5 ;  /* 0xff80000043bd7808 */ /* 0x000fe40002800000 */
[----:B------:R-:W-:Y:S02]  /*9d30*/  FMNMX.FTZ R0, R190, R13, !PT ;  /* 0x0000000dbe007209 */ /* 0x000fe40007810000 */
[----:B------:R-:W-:Y:S02]  /*9d40*/  FSEL R160, R70, -INF , P4 ;  /* 0xff80000046a07808 */ /* 0x000fe40002000000 */
[----:B------:R-:W-:Y:S02]  /*9d50*/  FMNMX.FTZ R13, R189, R0, !PT ;  /* 0x00000000bd0d7209 */ /* 0x000fe40007810000 */
[----:B------:R-:W-:-:S02]  /*9d60*/  FSEL R168, R71, -INF , P2 ;  /* 0xff80000047a87808 */ /* 0x000fc40001000000 */
[----:B------:R-:W-:-:S04]  /*9d70*/  FMNMX.FTZ R13, R160, R13, !PT ;  /* 0x0000000da00d7209 */ /* 0x000fc80007810000 */
[----:B------:R-:W-:-:S05]  /*9d80*/  FMNMX.FTZ R13, R168, R13, !PT ;  /* 0x0000000da80d7209 */ /* 0x000fca0007810000 */
[----:B------:R-:W1:Y:S01]  /*9d90*/  SHFL.BFLY PT, R0, R13, 0x2, 0x1f ;  /* 0x0c401f000d007f89 */ /* 0x000e6200000e0000 */
[----:B0-----:R-:W-:-:S05]  /*9da0*/  FMNMX.FTZ R28, R27, R28, !PT ;  /* 0x0000001c1b1c7209 */ /* 0x001fca0007810000 */
[----:B------:R-:W0:Y:S01]  /*9db0*/  SHFL.BFLY PT, R31, R28, 0x1, 0x1f ;  /* 0x0c201f001c1f7f89 */ /* 0x000e2200000e0000 */
[----:B-1----:R-:W-:Y:S01]  /*9dc0*/  FMNMX.FTZ R27, R13, R0, !PT ;  /* 0x000000000d1b7209 */ /* 0x002fe20007810000 */
[----:B------:R-:W-:-:S04]  /*9dd0*/  IMAD.MOV.U32 R13, RZ, RZ, 0xc00 ;  /* 0x00000c00ff0d7424 */ /* 0x000fc800078e00ff */
[----:B------:R-:W1:Y:S01]  /*9de0*/  SHFL.BFLY PT, R32, R27, 0x1, 0x1f ;  /* 0x0c201f001b207f89 */ /* 0x000e6200000e0000 */
[----:B0-----:R-:W-:-:S04]  /*9df0*/  FMNMX.FTZ R0, R28, R31, !PT ;  /* 0x0000001f1c007209 */ /* 0x001fc80007810000 */
[C---:B------:R-:W-:Y:S01]  /*9e00*/  FSETP.NEU.FTZ.AND P2, PT, R0.reuse, -INF , PT ;  /* 0xff8000000000780b */ /* 0x040fe20003f5d000 */
[----:B------:R-:W-:-:S05]  /*9e10*/  FMUL.FTZ R162, R0, UR38 ;  /* 0x0000002600a27c20 */ /* 0x000fca0008410000 */
[----:B------:R-:W-:-:S05]  /*9e20*/  FSEL R162, R162, RZ, P2 ;  /* 0x000000ffa2a27208 */ /* 0x000fca0001000000 */
[--C-:B------:R-:W-:Y:S01]  /*9e30*/  FFMA.FTZ R197, R5, UR38, -R162.reuse ;  /* 0x0000002605c57c23 */ /* 0x100fe200080108a2 */
[--C-:B------:R-:W-:Y:S01]  /*9e40*/  FFMA.FTZ R165, R7, UR38, -R162.reuse ;  /* 0x0000002607a57c23 */ /* 0x100fe200080108a2 */
[----:B------:R-:W-:Y:S01]  /*9e50*/  IADD3 R7, -R72, 0xb, RZ ;  /* 0x0000000b48077810 */ /* 0x000fe20007ffe1ff */
[--C-:B------:R-:W-:Y:S01]  /*9e60*/  FFMA.FTZ R188, R25, UR38, -R162.reuse ;  /* 0x0000002619bc7c23 */ /* 0x100fe200080108a2 */
[--C-:B------:R-:W-:Y:S01]  /*9e70*/  FFMA.FTZ R161, R29, UR38, -R162.reuse ;  /* 0x000000261da17c23 */ /* 0x100fe200080108a2 */
[----:B-1----:R-:W-:Y:S01]  /*9e80*/  FMNMX.FTZ R5, R27, R32, !PT ;  /* 0x000000201b057209 */ /* 0x002fe20007810000 */
[----:B------:R-:W-:Y:S01]  /*9e90*/  MUFU.EX2 R197, R197 ;  /* 0x000000c500c57308 */ /* 0x000fe20000000800 */
[--C-:B------:R-:W-:Y:S01]  /*9ea0*/  FFMA.FTZ R4, R4, UR38, -R162.reuse ;  /* 0x0000002604047c23 */ /* 0x100fe200080108a2 */
[--C-:B------:R-:W-:Y:S01]  /*9eb0*/  FFMA.FTZ R6, R6, UR38, -R162.reuse ;  /* 0x0000002606067c23 */ /* 0x100fe200080108a2 */
[C---:B------:R-:W-:Y:S01]  /*9ec0*/  FSETP.NEU.FTZ.AND P2, PT, R5.reuse, -INF , PT ;  /* 0xff8000000500780b */ /* 0x040fe20003f5d000 */
[----:B------:R-:W-:Y:S01]  /*9ed0*/  FMUL.FTZ R163, R5, UR38 ;  /* 0x0000002605a37c20 */ /* 0x000fe20008410000 */
[--C-:B------:R-:W-:Y:S01]  /*9ee0*/  FFMA.FTZ R175, R21, UR38, -R162.reuse ;  /* 0x0000002615af7c23 */ /* 0x100fe200080108a2 */
[--C-:B------:R-:W-:Y:S01]  /*9ef0*/  FFMA.FTZ R173, R173, UR38, -R162.reuse ;  /* 0x00000026adad7c23 */ /* 0x100fe200080108a2 */
[--C-:B------:R-:W-:Y:S01]  /*9f00*/  FFMA.FTZ R172, R172, UR38, -R162.reuse ;  /* 0x00000026acac7c23 */ /* 0x100fe200080108a2 */
[----:B------:R-:W0:Y:S01]  /*9f10*/  MUFU.EX2 R188, R188 ;  /* 0x000000bc00bc7308 */ /* 0x000e220000000800 */
[----:B------:R-:W-:Y:S01]  /*9f20*/  FSEL R163, R163, RZ, P2 ;  /* 0x000000ffa3a37208 */ /* 0x000fe20001000000 */
[--C-:B------:R-:W-:Y:S01]  /*9f30*/  FFMA.FTZ R15, R15, UR38, -R162.reuse ;  /* 0x000000260f0f7c23 */ /* 0x100fe200080108a2 */
[--C-:B------:R-:W-:Y:S01]  /*9f40*/  FFMA.FTZ R176, R176, UR38, -R162.reuse ;  /* 0x00000026b0b07c23 */ /* 0x100fe200080108a2 */
[--C-:B------:R-:W-:Y:S01]  /*9f50*/  FFMA.FTZ R156, R156, UR38, -R162.reuse ;  /* 0x000000269c9c7c23 */ /* 0x100fe200080108a2 */
[----:B------:R-:W-:Y:S01]  /*9f60*/  FFMA.FTZ R157, R157, UR38, -R162 ;  /* 0x000000269d9d7c23 */ /* 0x000fe200080108a2 */
        /* <DEDUP_REMOVED lines=11> */
[----:B------:R-:W-:Y:S01]  /*a020*/  IMAD R12, R22, R13, UR39 ;  /* 0x00000027160c7e24 */ /* 0x000fe2000f8e020d */
[----:B0-----:R-:W-:Y:S01]  /*a030*/  F2FP.BF16.F32.PACK_AB R152, R188, R197 ;  /* 0x000000c5bc98723e */ /* 0x001fe200000010ff */
[----:B------:R-:W-:-:S02]  /*a040*/  IMAD.MOV.U32 R13, RZ, RZ, 0x40000040 ;  /* 0x40000040ff0d7424 */ /* 0x000fc400078e00ff */
[--C-:B------:R-:W-:Y:S01]  /*a050*/  FFMA.FTZ R169, R169, UR38, -R163.reuse ;  /* 0x00000026a9a97c23 */ /* 0x100fe200080108a3 */
[--C-:B------:R-:W-:Y:S01]  /*a060*/  FFMA.FTZ R10, R10, UR38, -R163.reuse ;  /* 0x000000260a0a7c23 */ /* 0x100fe200080108a3 */
[----:B------:R-:W-:Y:S01]  /*a070*/  R2UR UR6, R12 ;  /* 0x000000000c0672ca */ /* 0x000fe200000e0000 */
[----:B------:R-:W-:Y:S01]  /*a080*/  MUFU.EX2 R166, R166 ;  /* 0x000000a600a67308 */ /* 0x000fe20000000800 */
[----:B------:R-:W-:Y:S01]  /*a090*/  R2UR UR7, R13 ;  /* 0x000000000d0772ca */ /* 0x000fe200000e0000 */
[--C-:B----4-:R-:W-:Y:S01]  /*a0a0*/  FFMA.FTZ R170, R11, UR38, -R162.reuse ;  /* 0x000000260baa7c23 */ /* 0x110fe200080108a2 */
[--C-:B------:R-:W-:Y:S01]  /*a0b0*/  FFMA.FTZ R11, R171, UR38, -R163.reuse ;  /* 0x00000026ab0b7c23 */ /* 0x100fe200080108a3 */
[----:B------:R-:W-:Y:S01]  /*a0c0*/  FFMA.FTZ R13, R9, UR38, -R162 ;  /* 0x00000026090d7c23 */ /* 0x000fe200080108a2 */
[--C-:B------:R-:W-:Y:S01]  /*a0d0*/  FFMA.FTZ R171, R8, UR38, -R163.reuse ;  /* 0x0000002608ab7c23 */ /* 0x100fe200080108a3 */
[----:B------:R-:W-:Y:S02]  /*a0e0*/  VIADD R8, R12, 0x80 ;  /* 0x000000800c087836 */ /* 0x000fe40000000000 */
[----:B------:R-:W-:Y:S01]  /*a0f0*/  FFMA.FTZ R21, R177, UR38, -R163 ;  /* 0x00000026b1157c23 */ /* 0x000fe200080108a3 */
[----:B------:R-:W0:Y:S01]  /*a100*/  MUFU.EX2 R167, R167 ;  /* 0x000000a700a77308 */ /* 0x000e220000000800 */
[----:B---3--:R-:W-:Y:S01]  /*a110*/  F2FP.BF16.F32.PACK_AB R154, R161, R165 ;  /* 0x000000a5a19a723e */ /* 0x008fe200000010ff */
[----:B------:R-:W-:-:S02]  /*a120*/  IMAD.MOV.U32 R9, RZ, RZ, 0x40000040 ;  /* 0x40000040ff097424 */ /* 0x000fc400078e00ff */
        /* <DEDUP_REMOVED lines=19> */
[--C-:B------:R-:W-:Y:S01]  /*a260*/  FFMA.FTZ R191, R196, UR38, -R162.reuse ;  /* 0x00000026c4bf7c23 */ /* 0x100fe200080108a2 */
[--C-:B------:R-:W-:Y:S01]  /*a270*/  FFMA.FTZ R192, R195, UR38, -R162.reuse ;  /* 0x00000026c3c07c23 */ /* 0x100fe200080108a2 */
[----:B------:R-:W0:Y:S01]  /*a280*/  MUFU.EX2 R4, R4 ;  /* 0x0000000400047308 */ /* 0x000e220000000800 */
[--C-:B------:R-:W-:Y:S01]  /*a290*/  FFMA.FTZ R193, R193, UR38, -R162.reuse ;  /* 0x00000026c1c17c23 */ /* 0x100fe200080108a2 */
[----:B------:R-:W-:Y:S01]  /*a2a0*/  FFMA.FTZ R162, R194, UR38, -R162 ;  /* 0x00000026c2a27c23 */ /* 0x000fe200080108a2 */
[--C-:B------:R-:W-:Y:S01]  /*a2b0*/  FFMA.FTZ R190, R190, UR38, -R163.reuse ;  /* 0x00000026bebe7c23 */ /* 0x100fe200080108a3 */
[--C-:B------:R-:W-:Y:S01]  /*a2c0*/  FFMA.FTZ R189, R189, UR38, -R163.reuse ;  /* 0x00000026bdbd7c23 */ /* 0x100fe200080108a3 */
[--C-:B------:R-:W-:Y:S01]  /*a2d0*/  FFMA.FTZ R160, R160, UR38, -R163.reuse ;  /* 0x00000026a0a07c23 */ /* 0x100fe200080108a3 */
[----:B------:R-:W-:Y:S01]  /*a2e0*/  FFMA.FTZ R163, R168, UR38, -R163 ;  /* 0x00000026a8a37c23 */ /* 0x000fe200080108a3 */
[----:B------:R-:W-:Y:S01]  /*a2f0*/  FADD.FTZ R188, R197, R188 ;  /* 0x000000bcc5bc7221 */ /* 0x000fe20000010000 */
[----:B------:R-:W4:Y:S01]  /*a300*/  MUFU.EX2 R6, R6 ;  /* 0x0000000600067308 */ /* 0x000f220000000800 */
[----:B---3--:R-:W-:Y:S01]  /*a310*/  F2FP.BF16.F32.PACK_AB R155, R198, R164 ;  /* 0x000000a4c69b723e */ /* 0x008fe200000010ff */
[----:B------:R-:W-:Y:S01]  /*a320*/  FADD.FTZ R166, R166, R167 ;  /* 0x000000a7a6a67221 */ /* 0x000fe20000010000 */
[----:B------:R-:W-:Y:S01]  /*a330*/  FADD.FTZ R188, R165, R188 ;  /* 0x000000bca5bc7221 */ /* 0x000fe20000010000 */
[----:B------:R-:W-:Y:S01]  /*a340*/  ISETP.GE.AND P2, PT, R199, 0x61, PT ;  /* 0x00000061c700780c */ /* 0x000fe20003f46270 */
[----:B--2---:R-:W-:Y:S01]  /*a350*/  WARPGROUP.ARRIVE ;  /* 0x00000000000079c5 */ /* 0x004fe20000000000 */
[----:B------:R-:W-:Y:S01]  /*a360*/  FADD.FTZ R164, R164, R166 ;  /* 0x000000a6a4a47221 */ /* 0x000fe20000010000 */
[----:B------:R-:W-:Y:S01]  /*a370*/  FADD.FTZ R161, R161, R188 ;  /* 0x000000bca1a17221 */ /* 0x000fe20000010000 */
[----:B------:R-:W2:Y:S01]  /*a380*/  MUFU.EX2 R13, R13 ;  /* 0x0000000d000d7308 */ /* 0x000ea20000000800 */
[----:B------:R-:W-:-:S02]  /*a390*/  @!P1 VIADD R3, R3, 0x32460 ;  /* 0x0003246003039836 */ /* 0x000fc40000000000 */
[----:B------:R-:W-:Y:S01]  /*a3a0*/  FADD.FTZ R164, R198, R164 ;  /* 0x000000a4c6a47221 */ /* 0x000fe20000010000 */
[----:B------:R-:W-:Y:S01]  /*a3b0*/  HGMMA.64x256x16.F32.BF16 R24, R152, gdesc[UR4].tnspB, RZ, !UPT, gsb0 ;  /* 0x43e0000498187df0 */ /* 0x000fe2000c0018ff */
[----:B------:R-:W-:Y:S01]  /*a3c0*/  R2UR UR6, R8 ;  /* 0x00000000080672ca */ /* 0x000fe200000e0000 */
[----:B------:R-:W-:Y:S01]  /*a3d0*/  VIADD R8, R12, 0x100 ;  /* 0x000001000c087836 */ /* 0x000fe20000000000 */
[----:B------:R-:W-:Y:S01]  /*a3e0*/  R2UR UR7, R9 ;  /* 0x00000000090772ca */ /* 0x000fe200000e0000 */
[----:B------:R-:W-:Y:S01]  /*a3f0*/  IMAD.MOV.U32 R9, RZ, RZ, 0x40000040 ;  /* 0x40000040ff097424 */ /* 0x000fe200078e00ff */
[----:B------:R-:W3:Y:S01]  /*a400*/  MUFU.EX2 R170, R170 ;  /* 0x000000aa00aa7308 */ /* 0x000ee20000000800 */
[----:B0-----:R-:W-:Y:S01]  /*a410*/  FADD.FTZ R161, R4, R161 ;  /* 0x000000a104a17221 */ /* 0x001fe20000010000 */
[----:B------:R-:W-:-:S03]  /*a420*/  @!P1 PRMT R3, RZ, 0x654, R3 ;  /* 0x00000654ff039816 */ /* 0x000fc60000000003 */
[----:B----4-:R-:W-:-:S03]  /*a430*/  FADD.FTZ R161, R6, R161 ;  /* 0x000000a106a17221 */ /* 0x010fc60000010000 */
[----:B------:R-:W0:Y:S01]  /*a440*/  MUFU.EX2 R11, R11 ;  /* 0x0000000b000b7308 */ /* 0x000e220000000800 */
[----:B--2---:R-:W-:-:S07]  /*a450*/  FADD.FTZ R161, R13, R161 ;  /* 0x000000a10da17221 */ /* 0x004fce0000010000 */
[----:B------:R-:W2:Y:S01]  /*a460*/  MUFU.EX2 R169, R169 ;  /* 0x000000a900a97308 */ /* 0x000ea20000000800 */
[----:B---3--:R-:W-:-:S07]  /*a470*/  FADD.FTZ R161, R170, R161 ;  /* 0x000000a1aaa17221 */ /* 0x008fce0000010000 */
[----:B------:R-:W3:Y:S01]  /*a480*/  MUFU.EX2 R171, R171 ;  /* 0x000000ab00ab7308 */ /* 0x000ee20000000800 */
[----:B0-----:R-:W-:-:S07]  /*a490*/  FADD.FTZ R164, R11, R164 ;  /* 0x000000a40ba47221 */ /* 0x001fce0000010000 */
[----:B------:R-:W0:Y:S01]  /*a4a0*/  MUFU.EX2 R10, R10 ;  /* 0x0000000a000a7308 */ /* 0x000e220000000800 */
[----:B--2---:R-:W-:-:S07]  /*a4b0*/  FADD.FTZ R164, R169, R164 ;  /* 0x000000a4a9a47221 */ /* 0x004fce0000010000 */
[----:B------:R-:W2:Y:S01]  /*a4c0*/  MUFU.EX2 R173, R173 ;  /* 0x000000ad00ad7308 */ /* 0x000ea20000000800 */
[----:B---3--:R-:W-:-:S07]  /*a4d0*/  FADD.FTZ R164, R171, R164 ;  /* 0x000000a4aba47221 */ /* 0x008fce0000010000 */
[----:B------:R-:W3:Y:S01]  /*a4e0*/  MUFU.EX2 R172, R172 ;  /* 0x000000ac00ac7308 */ /* 0x000ee20000000800 */
[----:B0-----:R-:W-:-:S07]  /*a4f0*/  FADD.FTZ R164, R10, R164 ;  /* 0x000000a40aa47221 */ /* 0x001fce0000010000 */
[----:B------:R-:W-:Y:S01]  /*a500*/  MUFU.EX2 R15, R15 ;  /* 0x0000000f000f7308 */ /* 0x000fe20000000800 */
[----:B--2---:R-:W-:-:S07]  /*a510*/  FADD.FTZ R161, R173, R161 ;  /* 0x000000a1ada17221 */ /* 0x004fce0000010000 */
[----:B------:R-:W-:Y:S08]  /*a520*/  MUFU.EX2 R175, R175 ;  /* 0x000000af00af7308 */ /* 0x000ff00000000800 */
[----:B------:R-:W-:Y:S08]  /*a530*/  MUFU.EX2 R21, R21 ;  /* 0x0000001500157308 */ /* 0x000ff00000000800 */
[----:B------:R-:W0:Y:S08]  /*a540*/  MUFU.EX2 R174, R174 ;  /* 0x000000ae00ae7308 */ /* 0x000e300000000800 */
[----:B------:R-:W-:Y:S08]  /*a550*/  MUFU.EX2 R14, R14 ;  /* 0x0000000e000e7308 */ /* 0x000ff00000000800 */
[----:B------:R-:W2:Y:S08]  /*a560*/  MUFU.EX2 R20, R20 ;  /* 0x0000001400147308 */ /* 0x000eb00000000800 */
[----:B------:R-:W-:Y:S08]  /*a570*/  MUFU.EX2 R177, R177 ;  /* 0x000000b100b17308 */ /* 0x000ff00000000800 */
[----:B------:R-:W4:Y:S08]  /*a580*/  MUFU.EX2 R176, R176 ;  /* 0x000000b000b07308 */ /* 0x000f300000000800 */
        /* <DEDUP_REMOVED lines=20> */
[----:B------:R-:W-:Y:S02]  /*a6d0*/  F2FP.BF16.F32.PACK_AB R152, R6, R4 ;  /* 0x000000040698723e */ /* 0x000fe400000010ff */
[----:B------:R-:W-:Y:S02]  /*a6e0*/  F2FP.BF16.F32.PACK_AB R153, R169, R11 ;  /* 0x0000000ba999723e */ /* 0x000fe400000010ff */
[----:B------:R-:W-:Y:S01]  /*a6f0*/  F2FP.BF16.F32.PACK_AB R154, R170, R13 ;  /* 0x0000000daa9a723e */ /* 0x000fe200000010ff */
[----:B------:R-:W1:Y:S01]  /*a700*/  MUFU.EX2 R189, R189 ;  /* 0x000000bd00bd7308 */ /* 0x000e620000000800 */
[----:B------:R-:W-:-:S04]  /*a710*/  F2FP.BF16.F32.PACK_AB R155, R10, R171 ;  /* 0x000000ab0a9b723e */ /* 0x000fc800000010ff */
[----:B------:R-:W-:-:S03]  /*a720*/  WARPGROUP.ARRIVE ;  /* 0x00000000000079c5 */ /* 0x000fc60000000000 */
[----:B------:R-:W-:Y:S03]  /*a730*/  MUFU.EX2 R160, R160 ;  /* 0x000000a000a07308 */ /* 0x000fe60000000800 */
[----:B------:R-:W-:Y:S01]  /*a740*/  HGMMA.64x256x16.F32.BF16 R24, R152, gdesc[UR4].tnspB, R24, gsb0 ;  /* 0x43e0000498187df0 */ /* 0x000fe20008001818 */
[----:B------:R-:W-:Y:S01]  /*a750*/  R2UR UR6, R8 ;  /* 0x00000000080672ca */ /* 0x000fe200000e0000 */
[----:B------:R-:W-:Y:S01]  /*a760*/  VIADD R8, R12, 0x180 ;  /* 0x000001800c087836 */ /* 0x000fe20000000000 */
[----:B------:R-:W-:Y:S01]  /*a770*/  R2UR UR7, R9 ;  /* 0x00000000090772ca */ /* 0x000fe200000e0000 */
[----:B------:R-:W-:Y:S01]  /*a780*/  IMAD.MOV.U32 R9, RZ, RZ, 0x40000040 ;  /* 0x40000040ff097424 */ /* 0x000fe200078e00ff */
[----:B------:R-:W-:Y:S02]  /*a790*/  WARPGROUP.DEPBAR.LE gsb0, 0x0 ;  /* 0x00008000000079c5 */ /* 0x000fe40000010000 */
[C---:B---3--:R-:W-:Y:S01]  /*a7a0*/  F2FP.BF16.F32.PACK_AB R152, R172.reuse, R173 ;  /* 0x000000adac98723e */ /* 0x048fe200000010ff */
        /* <DEDUP_REMOVED lines=10> */
[----:B------:R-:W-:-:S06]  /*a850*/  FADD.FTZ R21, R20, R21 ;  /* 0x0000001514157221 */ /* 0x000fcc0000010000 */
[----:B------:R-:W-:Y:S01]  /*a860*/  HGMMA.64x256x16.F32.BF16 R24, R152, gdesc[UR4].tnspB, R24, gsb0 ;  /* 0x43e0000498187df0 */ /* 0x000fe20008001818 */
[----:B------:R-:W-:Y:S01]  /*a870*/  R2UR UR6, R8 ;  /* 0x00000000080672ca */ /* 0x000fe200000e0000 */
[----:B------:R-:W-:Y:S01]  /*a880*/  VIADD R8, R12, 0x200 ;  /* 0x000002000c087836 */ /* 0x000fe20000000000 */
[----:B------:R-:W-:Y:S01]  /*a890*/  R2UR UR7, R9 ;  /* 0x00000000090772ca */ /* 0x000fe200000e0000 */
[----:B------:R-:W-:Y:S01]  /*a8a0*/  IMAD.MOV.U32 R9, RZ, RZ, 0x40000040 ;  /* 0x40000040ff097424 */ /* 0x000fe200078e00ff */
[----:B------:R-:W-:Y:S02]  /*a8b0*/  WARPGROUP.DEPBAR.LE gsb0, 0x0 ;  /* 0x00008000000079c5 */ /* 0x000fe40000010000 */
[----:B----4-:R-:W-:Y:S01]  /*a8c0*/  F2FP.BF16.F32.PACK_AB R152, R176, R177 ;  /* 0x000000b1b098723e */ /* 0x010fe200000010ff */
        /* <DEDUP_REMOVED lines=11> */
[----:B------:R-:W-:-:S06]  /*a980*/  FADD.FTZ R181, R181, R180 ;  /* 0x000000b4b5b57221 */ /* 0x000fcc0000010000 */
[----:B------:R-:W-:Y:S01]  /*a990*/  HGMMA.64x256x16.F32.BF16 R24, R152, gdesc[UR4].tnspB, R24, gsb0 ;  /* 0x43e0000498187df0 */ /* 0x000fe20008001818 */
[----:B------:R-:W-:Y:S01]  /*a9a0*/  R2UR UR6, R8 ;  /* 0x00000000080672ca */ /* 0x000fe200000e0000 */
[----:B------:R-:W-:Y:S01]  /*a9b0*/  VIADD R8, R12, 0x280 ;  /* 0x000002800c087836 */ /* 0x000fe20000000000 */
[----:B------:R-:W-:Y:S01]  /*a9c0*/  R2UR UR7, R9 ;  /* 0x00000000090772ca */ /* 0x000fe200000e0000 */
[----:B------:R-:W0:Y:S01]  /*a9d0*/  MUFU.EX2 R12, R163 ;  /* 0x000000a3000c7308 */ /* 0x000e220000000800 */
[----:B------:R-:W-:Y:S01]  /*a9e0*/  IMAD.MOV.U32 R9, RZ, RZ, 0x40000040 ;  /* 0x40000040ff097424 */ /* 0x000fe200078e00ff */
        /* <DEDUP_REMOVED lines=15> */
[----:B------:R-:W-:Y:S02]  /*aae0*/  R2UR UR6, R8 ;  /* 0x00000000080672ca */ /* 0x000fe400000e0000 */
[----:B------:R-:W-:Y:S01]  /*aaf0*/  R2UR UR7, R9 ;  /* 0x00000000090772ca */ /* 0x000fe200000e0000 */
[----:B------:R-:W-:Y:S02]  /*ab00*/  WARPGROUP.DEPBAR.LE gsb0, 0x0 ;  /* 0x00008000000079c5 */ /* 0x000fe40000010000 */
[----:B------:R-:W-:Y:S01]  /*ab10*/  F2FP.BF16.F32.PACK_AB R152, R192, R191 ;  /* 0x000000bfc098723e */ /* 0x000fe200000010ff */
[----:B------:R-:W-:Y:S01]  /*ab20*/  FADD.FTZ R191, R191, R182 ;  /* 0x000000b6bfbf7221 */ /* 0x000fe20000010000 */
[C---:B------:R-:W-:Y:S01]  /*ab30*/  F2FP.BF16.F32.PACK_AB R153, R189.reuse, R190 ;  /* 0x000000bebd99723e */ /* 0x040fe200000010ff */
[----:B------:R-:W-:Y:S01]  /*ab40*/  FADD.FTZ R190, R190, R159 ;  /* 0x0000009fbebe7221 */ /* 0x000fe20000010000 */
[----:B------:R-:W-:Y:S01]  /*ab50*/  F2FP.BF16.F32.PACK_AB R154, R162, R193 ;  /* 0x000000c1a29a723e */ /* 0x000fe200000010ff */
[----:B------:R-:W-:Y:S01]  /*ab60*/  FADD.FTZ R192, R192, R191 ;  /* 0x000000bfc0c07221 */ /* 0x000fe20000010000 */
[----:B0-----:R-:W-:Y:S01]  /*ab70*/  F2FP.BF16.F32.PACK_AB R155, R12, R160 ;  /* 0x000000a00c9b723e */ /* 0x001fe200000010ff */
[----:B------:R-:W-:-:S02]  /*ab80*/  FADD.FTZ R189, R189, R190 ;  /* 0x000000bebdbd7221 */ /* 0x000fc40000010000 */
[----:B------:R-:W-:Y:S01]  /*ab90*/  FADD.FTZ R193, R193, R192 ;  /* 0x000000c0c1c17221 */ /* 0x000fe20000010000 */
[----:B------:R-:W-:Y:S01]  /*aba0*/  WARPGROUP.ARRIVE ;  /* 0x00000000000079c5 */ /* 0x000fe20000000000 */
[----:B------:R-:W-:Y:S02]  /*abb0*/  FADD.FTZ R189, R160, R189 ;  /* 0x000000bda0bd7221 */ /* 0x000fe40000010000 */
[----:B------:R-:W-:Y:S02]  /*abc0*/  FADD.FTZ R14, R162, R193 ;  /* 0x000000c1a20e7221 */ /* 0x000fe40000010000 */
[----:B------:R-:W-:-:S07]  /*abd0*/  FADD.FTZ R8, R12, R189 ;  /* 0x000000bd0c087221 */ /* 0x000fce0000010000 */
[----:B------:R-:W-:Y:S03]  /*abe0*/  HGMMA.64x256x16.F32.BF16 R24, R152, gdesc[UR4].tnspB, R24, gsb0 ;  /* 0x43e0000498187df0 */ /* 0x000fe60008001818 */
[----:B------:R-:W-:Y:S02]  /*abf0*/  WARPGROUP.DEPBAR.LE gsb0, 0x0 ;  /* 0x00008000000079c5 */ /* 0x000fe40000010000 */
[----:B------:R0:W-:Y:S01]  /*ac00*/  @!P1 SYNCS.ARRIVE.TRANS64.RED.A1T0 RZ, [R3+URZ], RZ ;  /* 0x000000ff03ff99a7 */ /* 0x0001e2000810043f */
[----:B------:R-:W-:Y:S05]  /*ac10*/  @!P2 BRA `(.L_x_1063) ;  /* 0x000000280028a947 */ /* 0x000fea0003800000 */
[----:B0-----:R-:W-:Y:S02]  /*ac20*/  VIADD R3, R202, 0xfffffffe ;  /* 0xfffffffeca037836 */ /* 0x001fe40000000000 */
[----:B------:R-:W-:Y:S02]  /*ac30*/  IMAD.MOV.U32 R11, RZ, RZ, R5 ;  /* 0x000000ffff0b7224 */ /* 0x000fe400078e0005 */
[----:B------:R-:W-:-:S07]  /*ac40*/  IMAD.MOV.U32 R9, RZ, RZ, R0 ;  /* 0x000000ffff097224 */ /* 0x000fce00078e0000 */
.L_x_1073:
        /* <DEDUP_REMOVED lines=8> */
[----:B-1----:R-:W-:Y:S06]  /*acd0*/  @!P0 BRA `(.L_x_1064) ;  /* 0x0000000000048947 */ /* 0x002fec0003800000 */
[----:B------:R-:W-:Y:S01]  /*ace0*/  BPT.TRAP 0x1 ;  /* 0x000000040000795c */ /* 0x000fe20000300000 */
.L_x_1064:
[----:B------:R-:W-:Y:S01]  /*acf0*/  IMAD R6, R22, 0x8, R18 ;  /* 0x0000000816067824 */ /* 0x000fe200078e0212 */
[----:B------:R-:W-:-:S04]  /*ad00*/  SHF.L.U32 R0, R200, 0x1f, RZ ;  /* 0x0000001fc8007819 */ /* 0x000fc800000006ff */
[----:B------:R0:W1:Y:S01]  /*ad10*/  SYNCS.PHASECHK.TRANS64.TRYWAIT P3, [R6+URZ+0x32430], R0 ;  /* 0x03243000060075a7 */ /* 0x000062000806017f */
[----:B------:R-:W-:Y:S05]  /*ad20*/  @!P0 BRA `(.L_x_1065) ;  /* 0x0000000000048947 */ /* 0x000fea0003800000 */
[----:B------:R-:W-:Y:S01]  /*ad30*/  BPT.TRAP 0x1 ;  /* 0x000000040000795c */ /* 0x000fe20000300000 */
.L_x_1065:
[----:B------:R-:W-:Y:S02]  /*ad40*/  IMAD R4, R22, 0x300, R216 ;  /* 0x0000030016047824 */ /* 0x000fe400078e02d8 */
[----:B------:R-:W-:Y:S01]  /*ad50*/  IMAD.MOV.U32 R5, RZ, RZ, 0x40000040 ;  /* 0x40000040ff057424 */ /* 0x000fe200078e00ff */
[----:B-1----:R-:W-:Y:S06]  /*ad60*/  @P3 BRA `(.L_x_1066) ;  /* 0x0000000000083947 */ /* 0x002fec0003800000 */
[----:B------:R-:W1:Y:S02]  /*ad70*/  SYNCS.PHASECHK.TRANS64.TRYWAIT P3, [R6+URZ+0x32430], R0 ;  /* 0x03243000060075a7 */ /* 0x000e64000806017f */
[----:B-1----:R-:W-:Y:S05]  /*ad80*/  @!P3 BRA `(.L_x_1067) ;  /* 0x000000b800ccb947 */ /* 0x002fea0003800000 */
.L_x_1066:
[----:B------:R-:W2:Y:S04]  /*ad90*/  LDL.64 R152, [R1+0x70] ;  /* 0x0000700001987983 */ /* 0x000ea80000100a00 */
[----:B------:R-:W3:Y:S04]  /*ada0*/  LDL.64 R204, [R1+0x68] ;  /* 0x0000680001cc7983 */ /* 0x000ee80000100a00 */
[----:B------:R-:W4:Y:S01]  /*adb0*/  LDL.64 R202, [R1+0x60] ;  /* 0x0000600001ca7983 */ /* 0x000f220000100a00 */
[----:B------:R-:W-:Y:S05]  /*adc0*/  WARPSYNC.ALL ;  /* 0x0000000000007948 */ /* 0x000fea0003800000 */
[----:B------:R-:W5:Y:S01]  /*add0*/  LDL.64 R20, [R1+0x58] ;  /* 0x0000580001147983 */ /* 0x000f620000100a00 */
[C---:B------:R-:W-:Y:S01]  /*ade0*/  R2UR UR6, R4.reuse ;  /* 0x00000000040672ca */ /* 0x040fe200000e0000 */
[----:B------:R-:W-:Y:S01]  /*adf0*/  VIADD R12, R4, 0x2 ;  /* 0x00000002040c7836 */ /* 0x000fe20000000000 */
[----:B------:R-:W-:Y:S01]  /*ae00*/  R2UR UR7, R5 ;  /* 0x00000000050772ca */ /* 0x000fe200000e0000 */
[----:B------:R-:W-:-:S02]  /*ae10*/  IMAD.MOV.U32 R13, RZ, RZ, 0x40000040 ;  /* 0x40000040ff0d7424 */ /* 0x000fc400078e00ff */
[----:B------:R-:W-:Y:S01]  /*ae20*/  IMAD.MOV.U32 R5, RZ, RZ, 0x40000040 ;  /* 0x40000040ff057424 */ /* 0x000fe200078e00ff */
[----:B--2---:R-:W-:Y:S02]  /*ae30*/  R2UR UR4, R152 ;  /* 0x00000000980472ca */ /* 0x004fe400000e0000 */
[----:B------:R-:W-:Y:S02]  /*ae40*/  R2UR UR5, R153 ;  /* 0x00000000990572ca */ /* 0x000fe400000e0000 */
[----:B------:R-:W-:-:S11]  /*ae50*/  WARPGROUP.ARRIVE ;  /* 0x00000000000079c5 */ /* 0x000fd60000000000 */
[----:B------:R-:W-:Y:S01]  /*ae60*/  HGMMA.64x96x16.F32.BF16 R152, gdesc[UR4], RZ, !UPT, gsb0 ;  /* 0x01600000049879f0 */ /* 0x000fe2000c0018ff */
[----:B------:R-:W-:Y:S01]  /*ae70*/  R2UR UR6, R12 ;  /* 0x000000000c0672ca */ /* 0x000fe200000e0000 */
[----:B------:R-:W-:Y:S01]  /*ae80*/  VIADD R12, R4, 0x4 ;  /* 0x00000004040c7836 */ /* 0x000fe20000000000 */
[----:B------:R-:W-:Y:S01]  /*ae90*/  R2UR UR7, R13 ;  /* 0x000000000d0772ca */ /* 0x000fe200000e0000 */
[----:B------:R-:W-:Y:S01]  /*aea0*/  IMAD.MOV.U32 R13, RZ, RZ, 0x40000040 ;  /* 0x40000040ff0d7424 */ /* 0x000fe200078e00ff */
[----:B---3--:R-:W-:Y:S01]  /*aeb0*/  R2UR UR4, R204 ;  /* 0x00000000cc0472ca */ /* 0x008fe200000e0000 */
[----:B------:R-:W-:Y:S01]  /*aec0*/  VIADD R4, R4, 0x6 ;  /* 0x0000000604047836 */ /* 0x000fe20000000000 */
[----:B------:R-:W-:Y:S01]  /*aed0*/  R2UR UR5, R205 ;  /* 0x00000000cd0572ca */ /* 0x000fe200000e0000 */
[----:B------:R-:W-:Y:S02]  /*aee0*/  WARPGROUP.DEPBAR.LE gsb0, 0x0 ;  /* 0x00008000000079c5 */ /* 0x000fe40000010000 */
[----:B------:R-:W-:-:S10]  /*aef0*/  WARPGROUP.ARRIVE ;  /* 0x00000000000079c5 */ /* 0x000fd40000000000 */
[----:B------:R-:W-:Y:S01]  /*af00*/  HGMMA.64x96x16.F32.BF16 R152, gdesc[UR4], R152, gsb0 ;  /* 0x01600000049879f0 */ /* 0x000fe20008001898 */
[----:B------:R-:W-:Y:S02]  /*af10*/  R2UR UR6, R12 ;  /* 0x000000000c0672ca */ /* 0x000fe400000e0000 */
[----:B------:R-:W-:Y:S02]  /*af20*/  R2UR UR7, R13 ;  /* 0x000000000d0772ca */ /* 0x000fe400000e0000 */
[----:B----4-:R-:W-:Y:S02]  /*af30*/  R2UR UR4, R202 ;  /* 0x00000000ca0472ca */ /* 0x010fe400000e0000 */
[----:B------:R-:W-:Y:S01]  /*af40*/  R2UR UR5, R203 ;  /* 0x00000000cb0572ca */ /* 0x000fe200000e0000 */
[----:B------:R-:W-:Y:S02]  /*af50*/  WARPGROUP.DEPBAR.LE gsb0, 0x0 ;  /* 0x00008000000079c5 */ /* 0x000fe40000010000 */
[----:B------:R-:W-:-:S10]  /*af60*/  WARPGROUP.ARRIVE ;  /* 0x00000000000079c5 */ /* 0x000fd40000000000 */
[----:B------:R-:W-:Y:S01]  /*af70*/  HGMMA.64x96x16.F32.BF16 R152, gdesc[UR4], R152, gsb0 ;  /* 0x01600000049879f0 */ /* 0x000fe20008001898 */
[----:B------:R-:W-:Y:S02]  /*af80*/  R2UR UR6, R4 ;  /* 0x00000000040672ca */ /* 0x000fe400000e0000 */
[----:B------:R-:W-:Y:S02]  /*af90*/  R2UR UR7, R5 ;  /* 0x00000000050772ca */ /* 0x000fe400000e0000 */
[----:B-----5:R-:W-:Y:S02]  /*afa0*/  R2UR UR4, R20 ;  /* 0x00000000140472ca */ /* 0x020fe400000e0000 */
[----:B------:R-:W-:Y:S01]  /*afb0*/  R2UR UR5, R21 ;  /* 0x00000000150572ca */ /* 0x000fe200000e0000 */
[----:B------:R-:W-:Y:S02]  /*afc0*/  WARPGROUP.DEPBAR.LE gsb0, 0x0 ;  /* 0x00008000000079c5 */ /* 0x000fe40000010000 */
[----:B------:R-:W-:-:S10]  /*afd0*/  WARPGROUP.ARRIVE ;  /* 0x00000000000079c5 */ /* 0x000fd40000000000 */
[----:B------:R-:W-:Y:S03]  /*afe0*/  HGMMA.64x96x16.F32.BF16 R152, gdesc[UR4], R152, gsb0 ;  /* 0x01600000049879f0 */ /* 0x000fe60008001898 */
[----:B------:R-:W-:Y:S02]  /*aff0*/  WARPGROUP.DEPBAR.LE gsb0, 0x0 ;  /* 0x00008000000079c5 */ /* 0x000fe40000010000 */
[----:B------:R-:W-:Y:S05]  /*b000*/  @!P0 BRA `(.L_x_1068) ;  /* 0x0000000000048947 */ /* 0x000fea0003800000 */
[----:B------:R-:W-:Y:S01]  /*b010*/  BPT.TRAP 0x1 ;  /* 0x000000040000795c */ /* 0x000fe20000300000 */
.L_x_1068:
[----:B------:R2:W3:Y:S01]  /*b020*/  SYNCS.PHASECHK.TRANS64.TRYWAIT P3, [R6+URZ+0x32450], R0 ;  /* 0x03245000060075a7 */ /* 0x0004e2000806017f */
[----:B------:R-:W-:Y:S05]  /*b030*/  @!P0 BRA `(.L_x_1069) ;  /* 0x0000000000048947 */ /* 0x000fea0003800000 */
[----:B------:R-:W-:Y:S01]  /*b040*/  BPT.TRAP 0x1 ;  /* 0x000000040000795c */ /* 0x000fe20000300000 */
.L_x_1069:
[----:B------:R-:W-:Y:S04]  /*b050*/  BSSY B0, `(.L_x_1070) ;  /* 0x0000004000007945 */ /* 0x000fe80003800000 */
[----:B---3--:R-:W-:Y:S05]  /*b060*/  @P3 BRA `(.L_x_1071) ;  /* 0x0000000000083947 */ /* 0x008fea0003800000 */
[----:B------:R-:W3:Y:S02]  /*b070*/  SYNCS.PHASECHK.TRANS64.TRYWAIT P3, [R6+URZ+0x32450], R0 ;  /* 0x03245000060075a7 */ /* 0x000ee4000806017f */
[----:B---3--:R-:W-:Y:S05]  /*b080*/  @!P3 BRA `(.L_x_1072) ;  /* 0x000000b80020b947 */ /* 0x008fea0003800000 */
.L_x_1071:
[----:B------:R-:W-:Y:S05]  /*b090*/  BSYNC B0 ;  /* 0x0000000000007941 */ /* 0x000fea0003800000 */
.L_x_1070:
[----:B------:R-:W-:Y:S05]  /*b0a0*/  WARPSYNC.ALL ;  /* 0x0000000000007948 */ /* 0x000fea0003800000 */
[----:B------:R-:W4:Y:S04]  /*b0b0*/  LDL R4, [R1+0x78] ;  /* 0x0000780001047983 */ /* 0x000f280000100800 */
[----:B------:R-:W5:Y:S04]  /*b0c0*/  LDL.64 R206, [R1+0x50] ;  /* 0x0000500001ce7983 */ /* 0x000f680000100a00 */
[----:B------:R-:W2:Y:S04]  /*b0d0*/  LDL.64 R204, [R1+0x48] ;  /* 0x0000480001cc7983 */ /* 0x000ea80000100a00 */
[----:B------:R-:W3:Y:S01]  /*b0e0*/  LDL.64 R202, [R1+0x40] ;  /* 0x0000400001ca7983 */ /* 0x000ee20000100a00 */
[----:B------:R-:W-:Y:S01]  /*b0f0*/  IMAD.MOV.U32 R5, RZ, RZ, 0x40000040 ;  /* 0x40000040ff057424 */ /* 0x000fe200078e00ff */
[----:B------:R-:W-:Y:S01]  /*b100*/  WARPGROUP.ARRIVE ;  /* 0x00000000000079c5 */ /* 0x000fe20000000000 */
[----:B------:R-:W-:Y:S01]  /*b110*/  IMAD.MOV.U32 R13, RZ, RZ, 0x40000040 ;  /* 0x40000040ff0d7424 */ /* 0x000fe200078e00ff */
[----:B------:R-:W3:Y:S02]  /*b120*/  LDL.64 R210, [R1+0x20] ;  /* 0x0000200001d27983 */ /* 0x000ee40000100a00 */
[----:B------:R-:W-:-:S02]  /*b130*/  R2UR UR7, R5 ;  /* 0x00000000050772ca */ /* 0x000fc400000e0000 */
[----:B------:R-:W3:Y:S01]  /*b140*/  LDL.64 R208, [R1+0x18] ;  /* 0x0000180001d07983 */ /* 0x000ee20000100a00 */
[----:B----4-:R-:W-:Y:S01]  /*b150*/  R2UR UR4, R4 ;  /* 0x00000000040472ca */ /* 0x010fe200000e0000 */
[----:B------:R-:W-:Y:S01]  /*b160*/  IMAD.MOV.U32 R4, RZ, RZ, 0xc00 ;  /* 0x00000c00ff047424 */ /* 0x000fe200078e00ff */
[----:B-----5:R-:W-:-:S11]  /*b170*/  R2UR UR5, R207 ;  /* 0x00000000cf0572ca */ /* 0x020fd600000e0000 */
[----:B------:R-:W-:Y:S01]  /*b180*/  IMAD R4, R22, R4, UR4 ;  /* 0x0000000416047e24 */ /* 0x000fe2000f8e0204 */
[----:B------:R-:W-:Y:S02]  /*b190*/  R2UR UR4, R206 ;  /* 0x00000000ce0472ca */ /* 0x000fe400000e0000 */
[----:B------:R-:W4:Y:S02]  /*b1a0*/  LDL.64 R206, [R1+0x38] ;  /* 0x0000380001ce7983 */ /* 0x000f240000100a00 */
[----:B------:R-:W-:-:S13]  /*b1b0*/  R2UR UR6, R4 ;  /* 0x00000000040672ca */ /* 0x000fda00000e0000 */
[----:B------:R-:W-:Y:S01]  /*b1c0*/  HGMMA.64x96x16.F32.BF16 R152, gdesc[UR4], R152, gsb0 ;  /* 0x01600000049879f0 */ /* 0x000fe20008001898 */
[----:B------:R-:W-:Y:S01]  /*b1d0*/  VIADD R12, R4, 0x2 ;  /* 0x00000002040c7836 */ /* 0x000fe20000000000 */
[----:B--2---:R-:W-:Y:S02]  /*b1e0*/  R2UR UR4, R204 ;  /* 0x00000000cc0472ca */ /* 0x004fe400000e0000 */
[----:B------:R-:W-:Y:S02]  /*b1f0*/  R2UR UR5, R205 ;  /* 0x00000000cd0572ca */ /* 0x000fe400000e0000 */
[----:B------:R-:W2:Y:S01]  /*b200*/  LDL.64 R204, [R1+0x30] ;  /* 0x0000300001cc7983 */ /* 0x000ea20000100a00 */
[----:B------:R-:W-:Y:S02]  /*b210*/  R2UR UR6, R12 ;  /* 0x000000000c0672ca */ /* 0x000fe400000e0000 */
[----:B------:R-:W-:Y:S01]  /*b220*/  R2UR UR7, R13 ;  /* 0x000000000d0772ca */ /* 0x000fe200000e0000 */
[----:B------:R-:W-:-:S02]  /*b230*/  VIADD R12, R4, 0x4 ;  /* 0x00000004040c7836 */ /* 0x000fc40000000000 */
[----:B------:R-:W-:Y:S01]  /*b240*/  IMAD.MOV.U32 R13, RZ, RZ, 0x40000040 ;  /* 0x40000040ff0d7424 */ /* 0x000fe200078e00ff */
[----:B------:R-:W-:Y:S02]  /*b250*/  WARPGROUP.DEPBAR.LE gsb0, 0x0 ;  /* 0x00008000000079c5 */ /* 0x000fe40000010000 */
[----:B------:R-:W-:-:S07]  /*b260*/  WARPGROUP.ARRIVE ;  /* 0x00000000000079c5 */ /* 0x000fce0000000000 */
[----:B------:R-:W-:Y:S01]  /*b270*/  HGMMA.64x96x16.F32.BF16 R152, gdesc[UR4], R152, gsb0 ;  /* 0x01600000049879f0 */ /* 0x000fe20008001898 */
[----:B---3--:R-:W-:Y:S02]  /*b280*/  R2UR UR4, R202 ;  /* 0x00000000ca0472ca */ /* 0x008fe400000e0000 */
[----:B------:R-:W-:Y:S02]  /*b290*/  R2UR UR5, R203 ;  /* 0x00000000cb0572ca */ /* 0x000fe400000e0000 */
[----:B------:R-:W3:Y:S01]  /*b2a0*/  LDL.64 R202, [R1+0x28] ;  /* 0x0000280001ca7983 */ /* 0x000ee20000100a00 */
[----:B------:R-:W-:Y:S02]  /*b2b0*/  R2UR UR6, R12 ;  /* 0x000000000c0672ca */ /* 0x000fe400000e0000 */
[----:B------:R-:W-:Y:S01]  /*b2c0*/  R2UR UR7, R13 ;  /* 0x000000000d0772ca */ /* 0x000fe200000e0000 */
[----:B------:R-:W-:Y:S02]  /*b2d0*/  VIADD R12, R4, 0x6 ;  /* 0x00000006040c7836 */ /* 0x000fe40000000000 */
[----:B------:R-:W-:Y:S01]  /*b2e0*/  IMAD.MOV.U32 R13, RZ, RZ, 0x40000040 ;  /* 0x40000040ff0d7424 */ /* 0x000fe200078e00ff */
[----:B------:R-:W-:-:S02]  /*b2f0*/  WARPGROUP.DEPBAR.LE gsb0, 0x0 ;  /* 0x00008000000079c5 */ /* 0x000fc40000010000 */
[----:B------:R-:W-:-:S07]  /*b300*/  WARPGROUP.ARRIVE ;  /* 0x00000000000079c5 */ /* 0x000fce0000000000 */
[----:B------:R-:W-:Y:S01]  /*b310*/  HGMMA.64x96x16.F32.BF16 R152, gdesc[UR4], R152, gsb0 ;  /* 0x01600000049879f0 */ /* 0x000fe20008001898 */
[----:B------:R-:W-:Y:S02]  /*b320*/  R2UR UR6, R12 ;  /* 0x000000000c0672ca */ /* 0x000fe400000e0000 */
[----:B------:R-:W-:Y:S02]  /*b330*/  R2UR UR7, R13 ;  /* 0x000000000d0772ca */ /* 0x000fe400000e0000 */
[----:B----4-:R-:W-:Y:S02]  /*b340*/  R2UR UR4, R206 ;  /* 0x00000000ce0472ca */ /* 0x010fe400000e0000 */
[----:B------:R-:W-:Y:S01]  /*b350*/  R2UR UR5, R207 ;  /* 0x00000000cf0572ca */ /* 0x000fe200000e0000 */
[----:B------:R-:W-:Y:S02]  /*b360*/  WARPGROUP.DEPBAR.LE gsb0, 0x0 ;  /* 0x00008000000079c5 */ /* 0x000fe40000010000 */
[----:B------:R-:W-:Y:S01]  /*b370*/  WARPGROUP.ARRIVE ;  /* 0x00000000000079c5 */ /* 0x000fe20000000000 */
[----:B------:R-:W-:Y:S01]  /*b380*/  VIADD R12, R4, 0x300 ;  /* 0x00000300040c7836 */ /* 0x000fe20000000000 */
[----:B------:R-:W4:Y:S08]  /*b390*/  LDL.64 R206, [R1+0x10] ;  /* 0x0000100001ce7983 */ /* 0x000f300000100a00 */
[----:B------:R-:W-:Y:S01]  /*b3a0*/  HGMMA.64x96x16.F32.BF16 R152, gdesc[UR4], R152, gsb0 ;  /* 0x01600000049879f0 */ /* 0x000fe20008001898 */
[----:B------:R-:W-:Y:S01]  /*b3b0*/  IMAD.MOV.U32 R13, RZ, RZ, 0x40000040 ;  /* 0x40000040ff0d7424 */ /* 0x000fe200078e00ff */
[----:B------:R-:W-:-:S02]  /*b3c0*/  R2UR UR6, R12 ;  /* 0x000000000c0672ca */ /* 0x000fc400000e0000 */
[----:B--2---:R-:W-:Y:S02]  /*b3d0*/  R2UR UR4, R204 ;  /* 0x00000000cc0472ca */ /* 0x004fe400000e0000 */
[----:B------:R-:W-:Y:S02]  /*b3e0*/  R2UR UR7, R13 ;  /* 0x000000000d0772ca */ /* 0x000fe400000e0000 */
[----:B------:R-:W-:Y:S01]  /*b3f0*/  R2UR UR5, R205 ;  /* 0x00000000cd0572ca */ /* 0x000fe200000e0000 */
[----:B------:R-:W-:Y:S01]  /*b400*/  VIADD R12, R4, 0x302 ;  /* 0x00000302040c7836 */ /* 0x000fe20000000000 */
[----:B------:R-:W2:Y:S01]  /*b410*/  LDL.64 R204, [R1+0x8] ;  /* 0x0000080001cc7983 */ /* 0x000ea20000100a00 */
[----:B------:R-:W-:Y:S01]  /*b420*/  IMAD.MOV.U32 R13, RZ, RZ, 0x40000040 ;  /* 0x40000040ff0d7424 */ /* 0x000fe200078e00ff */
[----:B------:R-:W-:Y:S02]  /*b430*/  WARPGROUP.DEPBAR.LE gsb0, 0x0 ;  /* 0x00008000000079c5 */ /* 0x000fe40000010000 */
[----:B------:R-:W-:-:S07]  /*b440*/  WARPGROUP.ARRIVE ;  /* 0x00000000000079c5 */ /* 0x000fce0000000000 */
[----:B------:R-:W-:Y:S01]  /*b450*/  HGMMA.64x96x16.F32.BF16 R152, gdesc[UR4], R152, gsb0 ;  /* 0x01600000049879f0 */ /* 0x000fe20008001898 */
[----:B------:R-:W-:Y:S02]  /*b460*/  R2UR UR6, R12 ;  /* 0x000000000c0672ca */ /* 0x000fe400000e0000 */
[----:B------:R-:W-:Y:S02]  /*b470*/  R2UR UR7, R13 ;  /* 0x000000000d0772ca */ /* 0x000fe400000e0000 */
[----:B---3--:R-:W-:Y:S02]  /*b480*/  R2UR UR4, R202 ;  /* 0x00000000ca0472ca */ /* 0x008fe400000e0000 */
[----:B------:R-:W-:Y:S01]  /*b490*/  R2UR UR5, R203 ;  /* 0x00000000cb0572ca */ /* 0x000fe200000e0000 */
[----:B------:R-:W-:Y:S01]  /*b4a0*/  VIADD R12, R4, 0x304 ;  /* 0x00000304040c7836 */ /* 0x000fe20000000000 */
[----:B------:R-:W3:Y:S01]  /*b4b0*/  LDL.64 R202, [R1] ;  /* 0x0000000001ca7983 */ /* 0x000ee20000100a00 */
[----:B------:R-:W-:Y:S01]  /*b4c0*/  IMAD.MOV.U32 R13, RZ, RZ, 0x40000040 ;  /* 0x40000040ff0d7424 */ /* 0x000fe200078e00ff */
[----:B------:R-:W-:-:S02]  /*b4d0*/  WARPGROUP.DEPBAR.LE gsb0, 0x0 ;  /* 0x00008000000079c5 */ /* 0x000fc40000010000 */
[----:B------:R-:W-:-:S07]  /*b4e0*/  WARPGROUP.ARRIVE ;  /* 0x00000000000079c5 */ /* 0x000fce0000000000 */
[----:B------:R-:W-:Y:S01]  /*b4f0*/  HGMMA.64x96x16.F32.BF16 R152, gdesc[UR4], R152, gsb0 ;  /* 0x01600000049879f0 */ /* 0x000fe20008001898 */
[----:B------:R-:W-:Y:S02]  /*b500*/  R2UR UR6, R12 ;  /* 0x000000000c0672ca */ /* 0x000fe400000e0000 */
[----:B------:R-:W-:Y:S02]  /*b510*/  R2UR UR7, R13 ;  /* 0x000000000d0772ca */ /* 0x000fe400000e0000 */
        /* <DEDUP_REMOVED lines=27> */
[----:B--2---:R-:W-:Y:S02]  /*b6d0*/  R2UR UR4, R204 ;  /* 0x00000000cc0472ca */ /* 0x004fe400000e0000 */
        /* <DEDUP_REMOVED lines=8> */
[----:B---3--:R-:W-:Y:S02]  /*b760*/  R2UR UR4, R202 ;  /* 0x00000000ca0472ca */ /* 0x008fe400000e0000 */
[----:B------:R-:W-:Y:S01]  /*b770*/  R2UR UR5, R203 ;  /* 0x00000000cb0572ca */ /* 0x000fe200000e0000 */
[----:B------:R-:W-:Y:S02]  /*b780*/  VIADD R12, R4, 0x606 ;  /* 0x00000606040c7836 */ /* 0x000fe40000000000 */
[----:B------:R-:W-:Y:S01]  /*b790*/  IMAD.MOV.U32 R13, RZ, RZ, 0x40000040 ;  /* 0x40000040ff0d7424 */ /* 0x000fe200078e00ff */
[----:B------:R-:W-:-:S02]  /*b7a0*/  WARPGROUP.DEPBAR.LE gsb0, 0x0 ;  /* 0x00008000000079c5 */ /* 0x000fc40000010000 */
[----:B------:R-:W-:-:S07]  /*b7b0*/  WARPGROUP.ARRIVE ;  /* 0x00000000000079c5 */ /* 0x000fce0000000000 */
[----:B------:R-:W-:Y:S01]  /*b7c0*/  HGMMA.64x96x16.F32.BF16 R152, gdesc[UR4], R152, gsb0 ;  /* 0x01600000049879f0 */ /* 0x000fe20008001898 */
[----:B------:R-:W-:Y:S02]  /*b7d0*/  R2UR UR6, R12 ;  /* 0x000000000c0672ca */ /* 0x000fe400000e0000 */
[----:B------:R-:W-:Y:S01]  /*b7e0*/  R2UR UR7, R13 ;  /* 0x000000000d0772ca */ /* 0x000fe200000e0000 */
[----:B------:R-:W-:Y:S01]  /*b7f0*/  UMOV UR4, UR52 ;  /* 0x0000003400047c82 */ /* 0x000fe20008000000 */
[----:B------:R-:W-:Y:S01]  /*b800*/  UMOV UR5, UR53 ;  /* 0x0000003500057c82 */ /* 0x000fe20008000000 */
[----:B------:R-:W-:Y:S02]  /*b810*/  VIADD R12, R4, 0x900 ;  /* 0x00000900040c7836 */ /* 0x000fe40000000000 */
[----:B------:R-:W-:Y:S01]  /*b820*/  IMAD.MOV.U32 R13, RZ, RZ, 0x40000040 ;  /* 0x40000040ff0d7424 */ /* 0x000fe200078e00ff */
[----:B------:R-:W-:Y:S02]  /*b830*/  WARPGROUP.DEPBAR.LE gsb0, 0x0 ;  /* 0x00008000000079c5 */ /* 0x000fe40000010000 */
[----:B------:R-:W-:-:S06]  /*b840*/  WARPGROUP.ARRIVE ;  /* 0x00000000000079c5 */ /* 0x000fcc0000000000 */
        /* <DEDUP_REMOVED lines=32> */
[----:B------:R-:W-:Y:S02]  /*ba50*/  WARPGROUP.DEPBAR.LE gsb0, 0x0 ;  /* 0x00008000000079c5 */ /* 0x000fe40000010000 */
[----:B------:R-:W-:-:S08]  /*ba60*/  WARPGROUP.ARRIVE ;  /* 0x00000000000079c5 */ /* 0x000fd00000000000 */
[----:B------:R-:W-:Y:S03]  /*ba70*/  HGMMA.64x96x16.F32.BF16 R152, gdesc[UR4], R152, gsb0 ;  /* 0x01600000049879f0 */ /* 0x000fe60008001898 */
[----:B------:R-:W-:Y:S02]  /*ba80*/  WARPGROUP.DEPBAR.LE gsb0, 0x0 ;  /* 0x00008000000079c5 */ /* 0x000fe40000010000 */
[----:B------:R-:W-:-:S04]  /*ba90*/  FMNMX.FTZ R5, R154, R11, !PT ;  /* 0x0000000b9a057209 */ /* 0x000fc80007810000 */
[----:B------:R-:W-:-:S04]  /*baa0*/  FMNMX.FTZ R5, R155, R5, !PT ;  /* 0x000000059b057209 */ /* 0x000fc80007810000 */
[----:B------:R-:W-:Y:S02]  /*bab0*/  FMNMX.FTZ R5, R158, R5, !PT ;  /* 0x000000059e057209 */ /* 0x000fe40007810000 */
[----:B01----:R-:W-:Y:S02]  /*bac0*/  FMNMX.FTZ R0, R152, R9, !PT ;  /* 0x0000000998007209 */ /* 0x003fe40007810000 */
        /* <DEDUP_REMOVED lines=44> */
[----:B------:R-:W-:-:S05]  /*bd90*/  FMNMX.FTZ R0, R197, R0, !PT ;  /* 0x00000000c5007209 */ /* 0x000fca0007810000 */
[----:B------:R-:W1:Y:S01]  /*bda0*/  SHFL.BFLY PT, R4, R0, 0x2, 0x1f ;  /* 0x0c401f0000047f89 */ /* 0x000e6200000e0000 */
[----:B------:R-:W2:Y:S01]  /*bdb0*/  S2R R15, SR_TID.X ;  /* 0x00000000000f7919 */ /* 0x000ea20000002100 */
[----:B0-----:R-:W-:Y:S01]  /*bdc0*/  FMNMX.FTZ R7, R7, R5, !PT ;  /* 0x0000000507077209 */ /* 0x001fe20007810000 */
[----:B------:R-:W-:-:S05]  /*bdd0*/  IMAD.MOV.U32 R5, RZ, RZ, 0x40000040 ;  /* 0x40000040ff057424 */ /* 0x000fca00078e00ff */
[----:B------:R-:W-:Y:S02]  /*bde0*/  R2UR UR7, R5 ;  /* 0x00000000050772ca */ /* 0x000fe400000e0000 */
[----:B------:R-:W0:Y:S01]  /*bdf0*/  SHFL.BFLY PT, R5, R7, 0x1, 0x1f ;  /* 0x0c201f0007057f89 */ /* 0x000e2200000e0000 */
[----:B-1----:R-:W-:-:S05]  /*be00*/  FMNMX.FTZ R0, R0, R4, !PT ;  /* 0x0000000400007209 */ /* 0x002fca0007810000 */
[----:B------:R-:W1:Y:S01]  /*be10*/  SHFL.BFLY PT, R10, R0, 0x1, 0x1f ;  /* 0x0c201f00000a7f89 */ /* 0x000e6200000e0000 */
[----:B------:R-:W-:Y:S01]  /*be20*/  UMOV UR38, UR42 ;  /* 0x0000002a00267c82 */ /* 0x000fe20008000000 */
[----:B------:R-:W-:Y:S01]  /*be30*/  @!P1 VIADD R13, R6, 0x32440 ;  /* 0x00032440060d9836 */ /* 0x000fe20000000000 */
[----:B--2---:R-:W-:Y:S02]  /*be40*/  SHF.R.U32.HI R15, RZ, 0x7, R15 ;  /* 0x00000007ff0f7819 */ /* 0x004fe4000001160f */
[----:B0-----:R-:W-:-:S05]  /*be50*/  FMNMX.FTZ R5, R7, R5, !PT ;  /* 0x0000000507057209 */ /* 0x001fca0007810000 */
[----:B------:R-:W-:-:S04]  /*be60*/  FADD.FTZ R7, -R5, R11 ;  /* 0x0000000b05077221 */ /* 0x000fc80000010100 */
[----:B------:R-:W-:Y:S01]  /*be70*/  FMUL.FTZ R7, R7, UR38 ;  /* 0x0000002607077c20 */ /* 0x000fe20008410000 */
[----:B-1----:R-:W-:-:S03]  /*be80*/  FMNMX.FTZ R0, R0, R10, !PT ;  /* 0x0000000a00007209 */ /* 0x002fc60007810000 */
[----:B------:R0:W-:Y:S01]  /*be90*/  MUFU.EX2 R12, R7 ;  /* 0x00000007000c7308 */ /* 0x0001e20000000800 */
[----:B------:R-:W-:Y:S01]  /*bea0*/  @!P1 PRMT R13, RZ, 0x654, R13 ;  /* 0x00000654ff0d9816 */ /* 0x000fe2000000000d */
[C---:B------:R-:W-:Y:S01]  /*beb0*/  FADD.FTZ R9, -R0.reuse, R9 ;  /* 0x0000000900097221 */ /* 0x040fe20000010100 */
[----:B------:R-:W-:Y:S01]  /*bec0*/  FMUL.FTZ R10, R0, UR38 ;  /* 0x00000026000a7c20 */ /* 0x000fe20008410000 */
[----:B------:R-:W-:Y:S01]  /*bed0*/  FMUL.FTZ R11, R5, UR38 ;  /* 0x00000026050b7c20 */ /* 0x000fe20008410000 */
[----:B0-----:R-:W-:Y:S01]  /*bee0*/  IADD3 R7, -R15, 0xb, RZ ;  /* 0x0000000b0f077810 */ /* 0x001fe20007ffe1ff */
[----:B------:R-:W-:-:S04]  /*bef0*/  FMUL.FTZ R9, R9, UR38 ;  /* 0x0000002609097c20 */ /* 0x000fc80008410000 */
[----:B------:R1:W-:Y:S06]  /*bf00*/  BAR.ARV R7, 0x100 ;  /* 0x000400070000751d */ /* 0x0003ec0000002000 */
[----:B------:R0:W-:Y:S01]  /*bf10*/  @!P1 SYNCS.ARRIVE.TRANS64.RED.A1T0 RZ, [R13+URZ], RZ ;  /* 0x000000ff0dff99a7 */ /* 0x0001e2000810043f */
[--C-:B------:R-:W-:Y:S01]  /*bf20*/  FFMA.FTZ R207, R152, UR38, -R10.reuse ;  /* 0x0000002698cf7c23 */ /* 0x100fe2000801080a */
[--C-:B------:R-:W-:Y:S01]  /*bf30*/  FFMA.FTZ R208, R153, UR38, -R10.reuse ;  /* 0x0000002699d07c23 */ /* 0x100fe2000801080a */
[--C-:B------:R-:W-:Y:S01]  /*bf40*/  FFMA.FTZ R211, R156, UR38, -R10.reuse ;  /* 0x000000269cd37c23 */ /* 0x100fe2000801080a */
[----:B------:R-:W-:Y:S01]  /*bf50*/  FFMA.FTZ R212, R157, UR38, -R10 ;  /* 0x000000269dd47c23 */ /* 0x000fe2000801080a */
[--C-:B------:R-:W-:Y:S01]  /*bf60*/  FFMA.FTZ R202, R154, UR38, -R11.reuse ;  /* 0x000000269aca7c23 */ /* 0x100fe2000801080b */
[----:B------:R-:W-:Y:S01]  /*bf70*/  FFMA.FTZ R206, R155, UR38, -R11 ;  /* 0x000000269bce7c23 */ /* 0x000fe2000801080b */
[----:B0-----:R-:W-:-:S02]  /*bf80*/  VIADD R13, R15, 0x8 ;  /* 0x000000080f0d7836 */ /* 0x001fc40000000000 */
[--C-:B------:R-:W-:Y:S01]  /*bf90*/  FFMA.FTZ R205, R158, UR38, -R11.reuse ;  /* 0x000000269ecd7c23 */ /* 0x100fe2000801080b */
[----:B------:R-:W-:Y:S01]  /*bfa0*/  FFMA.FTZ R210, R159, UR38, -R11 ;  /* 0x000000269fd27c23 */ /* 0x000fe2000801080b */
[----:B------:R-:W0:Y:S01]  /*bfb0*/  MUFU.EX2 R9, R9 ;  /* 0x0000000900097308 */ /* 0x000e220000000800 */
[----:B------:R2:W-:Y:S01]  /*bfc0*/  BAR.SYNC.DEFER_BLOCKING R13, 0x100 ;  /* 0x0004000d0000751d */ /* 0x0005e20000010000 */
[----:B------:R-:W-:-:S06]  /*bfd0*/  IMAD.MOV.U32 R4, RZ, RZ, 0xc00 ;  /* 0x00000c00ff047424 */ /* 0x000fcc00078e00ff */
[----:B------:R-:W-:Y:S08]  /*bfe0*/  MUFU.EX2 R207, R207 ;  /* 0x000000cf00cf7308 */ /* 0x000ff00000000800 */
[----:B------:R-:W3:Y:S08]  /*bff0*/  MUFU.EX2 R208, R208 ;  /* 0x000000d000d07308 */ /* 0x000ef00000000800 */
[----:B------:R-:W-:Y:S08]  /*c000*/  MUFU.EX2 R211, R211 ;  /* 0x000000d300d37308 */ /* 0x000ff00000000800 */
[----:B------:R-:W4:Y:S08]  /*c010*/  MUFU.EX2 R212, R212 ;  /* 0x000000d400d47308 */ /* 0x000f300000000800 */
[----:B------:R-:W-:Y:S08]  /*c020*/  MUFU.EX2 R202, R202 ;  /* 0x000000ca00ca7308 */ /* 0x000ff00000000800 */
[----:B------:R-:W5:Y:S08]  /*c030*/  MUFU.EX2 R206, R206 ;  /* 0x000000ce00ce7308 */ /* 0x000f700000000800 */
[----:B------:R-:W-:Y:S08]  /*c040*/  MUFU.EX2 R205, R205 ;  /* 0x000000cd00cd7308 */ /* 0x000ff00000000800 */
[----:B------:R-:W1:Y:S01]  /*c050*/  MUFU.EX2 R210, R210 ;  /* 0x000000d200d27308 */ /* 0x000e620000000800 */
[----:B------:R-:W-:-:S02]  /*c060*/  IMAD R4, R22, R4, UR39 ;  /* 0x0000002716047e24 */ /* 0x000fc4000f8e0204 */
[-C--:B0-----:R-:W-:Y:S01]  /*c070*/  FMUL.FTZ R24, R24, R9.reuse ;  /* 0x0000000918187220 */ /* 0x081fe20000410000 */
[-C--:B------:R-:W-:Y:S01]  /*c080*/  FMUL.FTZ R25, R25, R9.reuse ;  /* 0x0000000919197220 */ /* 0x080fe20000410000 */
[-C--:B------:R-:W-:Y:S01]  /*c090*/  FMUL.FTZ R28, R28, R9.reuse ;  /* 0x000000091c1c7220 */ /* 0x080fe20000410000 */
[-C--:B------:R-:W-:Y:S01]  /*c0a0*/  FMUL.FTZ R29, R29, R9.reuse ;  /* 0x000000091d1d7220 */ /* 0x080fe20000410000 */
[----:B------:R-:W-:Y:S01]  /*c0b0*/  R2UR UR6, R4 ;  /* 0x00000000040672ca */ /* 0x000fe200000e0000 */
        /* <DEDUP_REMOVED lines=124> */
[----:B---3--:R-:W-:-:S02]  /*c880*/  F2FP.BF16.F32.PACK_AB R152, R208, R207 ;  /* 0x000000cfd098723e */ /* 0x008fc400000010ff */
[----:B----4-:R-:W-:Y:S02]  /*c890*/  F2FP.BF16.F32.PACK_AB R154, R212, R211 ;  /* 0x000000d3d49a723e */ /* 0x010fe400000010ff */
[----:B-----5:R-:W-:Y:S02]  /*c8a0*/  F2FP.BF16.F32.PACK_AB R153, R206, R202 ;  /* 0x000000cace99723e */ /* 0x020fe400000010ff */
[----:B-1----:R-:W-:-:S04]  /*c8b0*/  F2FP.BF16.F32.PACK_AB R155, R210, R205 ;  /* 0x000000cdd29b723e */ /* 0x002fc800000010ff */
[----:B------:R-:W-:-:S06]  /*c8c0*/  WARPGROUP.ARRIVE ;  /* 0x00000000000079c5 */ /* 0x000fcc0000000000 */
[----:B------:R-:W-:Y:S01]  /*c8d0*/  HGMMA.64x256x16.F32.BF16 R24, R152, gdesc[UR4].tnspB, R24, gsb0 ;  /* 0x43e0000498187df0 */ /* 0x000fe20008001818 */
[--C-:B------:R-:W-:Y:S01]  /*c8e0*/  FFMA.FTZ R209, R164, UR38, -R10.reuse ;  /* 0x00000026a4d17c23 */ /* 0x100fe2000801080a */
[--C-:B------:R-:W-:Y:S01]  /*c8f0*/  FFMA.FTZ R204, R160, UR38, -R10.reuse ;  /* 0x00000026a0cc7c23 */ /* 0x100fe2000801080a */
[--C-:B------:R-:W-:Y:S01]  /*c900*/  FFMA.FTZ R203, R161, UR38, -R10.reuse ;  /* 0x00000026a1cb7c23 */ /* 0x100fe2000801080a */
[----:B------:R-:W-:Y:S01]  /*c910*/  FFMA.FTZ R164, R165, UR38, -R10 ;  /* 0x00000026a5a47c23 */ /* 0x000fe2000801080a */
[--C-:B------:R-:W-:Y:S01]  /*c920*/  FFMA.FTZ R156, R162, UR38, -R11.reuse ;  /* 0x00000026a29c7c23 */ /* 0x100fe2000801080b */
[--C-:B------:R-:W-:Y:S01]  /*c930*/  FFMA.FTZ R163, R163, UR38, -R11.reuse ;  /* 0x00000026a3a37c23 */ /* 0x100fe2000801080b */
[--C-:B--2---:R-:W-:Y:S01]  /*c940*/  FFMA.FTZ R13, R166, UR38, -R11.reuse ;  /* 0x00000026a60d7c23 */ /* 0x104fe2000801080b */
[----:B------:R-:W-:Y:S01]  /*c950*/  FFMA.FTZ R15, R167, UR38, -R11 ;  /* 0x00000026a70f7c23 */ /* 0x000fe2000801080b */
[----:B------:R-:W-:Y:S08]  /*c960*/  MUFU.EX2 R204, R204 ;  /* 0x000000cc00cc7308 */ /* 0x000ff00000000800 */
[----:B------:R-:W0:Y:S08]  /*c970*/  MUFU.EX2 R203, R203 ;  /* 0x000000cb00cb7308 */ /* 0x000e300000000800 */
[----:B------:R-:W-:Y:S08]  /*c980*/  MUFU.EX2 R209, R209 ;  /* 0x000000d100d17308 */ /* 0x000ff00000000800 */
[----:B------:R-:W-:Y:S08]  /*c990*/  MUFU.EX2 R164, R164 ;  /* 0x000000a400a47308 */ /* 0x000ff00000000800 */
[----:B------:R-:W-:Y:S08]  /*c9a0*/  MUFU.EX2 R156, R156 ;  /* 0x0000009c009c7308 */ /* 0x000ff00000000800 */
[----:B------:R-:W1:Y:S08]  /*c9b0*/  MUFU.EX2 R163, R163 ;  /* 0x000000a300a37308 */ /* 0x000e700000000800 */
[----:B------:R-:W-:Y:S08]  /*c9c0*/  MUFU.EX2 R13, R13 ;  /* 0x0000000d000d7308 */ /* 0x000ff00000000800 */
[----:B------:R-:W2:Y:S01]  /*c9d0*/  MUFU.EX2 R15, R15 ;  /* 0x0000000f000f7308 */ /* 0x000ea20000000800 */
[----:B------:R-:W-:-:S02]  /*c9e0*/  VIADD R20, R4, 0x80 ;  /* 0x0000008004147836 */ /* 0x000fc40000000000 */
[----:B------:R-:W-:-:S03]  /*c9f0*/  IMAD.MOV.U32 R21, RZ, RZ, 0x40000040 ;  /* 0x40000040ff157424 */ /* 0x000fc600078e00ff */
[----:B------:R-:W-:Y:S02]  /*ca00*/  R2UR UR6, R20 ;  /* 0x00000000140672ca */ /* 0x000fe400000e0000 */
[----:B------:R-:W-:Y:S01]  /*ca10*/  R2UR UR7, R21 ;  /* 0x00000000150772ca */ /* 0x000fe200000e0000 */
[--C-:B------:R-:W-:Y:S01]  /*ca20*/  FFMA.FTZ R20, R168, UR38, -R10.reuse ;  /* 0x00000026a8147c23 */ /* 0x100fe2000801080a */
[--C-:B------:R-:W-:Y:S01]  /*ca30*/  FFMA.FTZ R21, R169, UR38, -R10.reuse ;  /* 0x00000026a9157c23 */ /* 0x100fe2000801080a */
[--C-:B------:R-:W-:Y:S01]  /*ca40*/  FFMA.FTZ R157, R172, UR38, -R10.reuse ;  /* 0x00000026ac9d7c23 */ /* 0x100fe2000801080a */
[----:B------:R-:W-:Y:S01]  /*ca50*/  FFMA.FTZ R158, R173, UR38, -R10 ;  /* 0x00000026ad9e7c23 */ /* 0x000fe2000801080a */
[--C-:B------:R-:W-:Y:S01]  /*ca60*/  FFMA.FTZ R159, R170, UR38, -R11.reuse ;  /* 0x00000026aa9f7c23 */ /* 0x100fe2000801080b */
[--C-:B------:R-:W-:Y:S01]  /*ca70*/  FFMA.FTZ R160, R171, UR38, -R11.reuse ;  /* 0x00000026aba07c23 */ /* 0x100fe2000801080b */
[--C-:B------:R-:W-:Y:S01]  /*ca80*/  FFMA.FTZ R161, R174, UR38, -R11.reuse ;  /* 0x00000026aea17c23 */ /* 0x100fe2000801080b */
[----:B------:R-:W-:Y:S01]  /*ca90*/  FFMA.FTZ R162, R175, UR38, -R11 ;  /* 0x00000026afa27c23 */ /* 0x000fe2000801080b */
[----:B------:R-:W-:Y:S08]  /*caa0*/  MUFU.EX2 R20, R20 ;  /* 0x0000001400147308 */ /* 0x000ff00000000800 */
[----:B------:R-:W3:Y:S08]  /*cab0*/  MUFU.EX2 R21, R21 ;  /* 0x0000001500157308 */ /* 0x000ef00000000800 */
[----:B------:R-:W-:Y:S01]  /*cac0*/  MUFU.EX2 R157, R157 ;  /* 0x0000009d009d7308 */ /* 0x000fe20000000800 */
[----:B------:R-:W-:-:S02]  /*cad0*/  WARPGROUP.DEPBAR.LE gsb0, 0x0 ;  /* 0x00008000000079c5 */ /* 0x000fc40000010000 */
[----:B0-----:R-:W-:Y:S02]  /*cae0*/  F2FP.BF16.F32.PACK_AB R152, R203, R204 ;  /* 0x000000cccb98723e */ /* 0x001fe400000010ff */
[----:B-1----:R-:W-:Y:S02]  /*caf0*/  F2FP.BF16.F32.PACK_AB R153, R163, R156 ;  /* 0x0000009ca399723e */ /* 0x002fe400000010ff */
[----:B------:R-:W-:Y:S02]  /*cb00*/  F2FP.BF16.F32.PACK_AB R154, R164, R209 ;  /* 0x000000d1a49a723e */ /* 0x000fe400000010ff */
[----:B--2---:R-:W-:-:S04]  /*cb10*/  F2FP.BF16.F32.PACK_AB R155, R15, R13 ;  /* 0x0000000d0f9b723e */ /* 0x004fc800000010ff */
[----:B------:R-:W-:-:S06]  /*cb20*/  WARPGROUP.ARRIVE ;  /* 0x00000000000079c5 */ /* 0x000fcc0000000000 */
[----:B------:R-:W-:Y:S01]  /*cb30*/  HGMMA.64x256x16.F32.BF16 R24, R152, gdesc[UR4].tnspB, R24, gsb0 ;  /* 0x43e0000498187df0 */ /* 0x000fe20008001818 */
[----:B------:R-:W-:Y:S08]  /*cb40*/  MUFU.EX2 R158, R158 ;  /* 0x0000009e009e7308 */ /* 0x000ff00000000800 */
[----:B------:R-:W-:Y:S08]  /*cb50*/  MUFU.EX2 R159, R159 ;  /* 0x0000009f009f7308 */ /* 0x000ff00000000800 */
[----:B------:R-:W0:Y:S08]  /*cb60*/  MUFU.EX2 R160, R160 ;  /* 0x000000a000a07308 */ /* 0x000e300000000800 */
[----:B------:R-:W-:Y:S08]  /*cb70*/  MUFU.EX2 R161, R161 ;  /* 0x000000a100a17308 */ /* 0x000ff00000000800 */
[----:B------:R-:W1:Y:S01]  /*cb80*/  MUFU.EX2 R162, R162 ;  /* 0x000000a200a27308 */ /* 0x000e620000000800 */
[----:B------:R-:W-:Y:S01]  /*cb90*/  FFMA.FTZ R207, R9, R14, R207 ;  /* 0x0000000e09cf7223 */ /* 0x000fe200000100cf */
[----:B------:R-:W-:Y:S01]  /*cba0*/  FFMA.FTZ R202, R12, R8, R202 ;  /* 0x000000080cca7223 */ /* 0x000fe200000100ca */
[----:B------:R-:W-:-:S02]  /*cbb0*/  VIADD R8, R4, 0x180 ;  /* 0x0000018004087836 */ /* 0x000fc40000000000 */
[----:B------:R-:W-:Y:S02]  /*cbc0*/  IMAD.MOV.U32 R9, RZ, RZ, 0x40000040 ;  /* 0x40000040ff097424 */ /* 0x000fe400078e00ff */
[--C-:B------:R-:W-:Y:S01]  /*cbd0*/  FFMA.FTZ R12, R180, UR38, -R10.reuse ;  /* 0x00000026b40c7c23 */ /* 0x100fe2000801080a */
[----:B------:R-:W-:Y:S01]  /*cbe0*/  FFMA.FTZ R14, R181, UR38, -R10 ;  /* 0x00000026b50e7c23 */ /* 0x000fe2000801080a */
[--C-:B------:R-:W-:Y:S01]  /*cbf0*/  FFMA.FTZ R165, R178, UR38, -R11.reuse ;  /* 0x00000026b2a57c23 */ /* 0x100fe2000801080b */
[--C-:B------:R-:W-:Y:S01]  /*cc00*/  FFMA.FTZ R166, R179, UR38, -R11.reuse ;  /* 0x00000026b3a67c23 */ /* 0x100fe2000801080b */
[--C-:B------:R-:W-:Y:S01]  /*cc10*/  FFMA.FTZ R167, R182, UR38, -R11.reuse ;  /* 0x00000026b6a77c23 */ /* 0x100fe2000801080b */
[----:B------:R-:W-:Y:S01]  /*cc20*/  FFMA.FTZ R168, R183, UR38, -R11 ;  /* 0x00000026b7a87c23 */ /* 0x000fe2000801080b */
[----:B------:R-:W-:Y:S08]  /*cc30*/  MUFU.EX2 R12, R12 ;  /* 0x0000000c000c7308 */ /* 0x000ff00000000800 */
[----:B------:R-:W-:Y:S08]  /*cc40*/  MUFU.EX2 R14, R14 ;  /* 0x0000000e000e7308 */ /* 0x000ff00000000800 */
[----:B------:R-:W-:Y:S08]  /*cc50*/  MUFU.EX2 R165, R165 ;  /* 0x000000a500a57308 */ /* 0x000ff00000000800 */
[----:B------:R-:W-:Y:S08]  /*cc60*/  MUFU.EX2 R166, R166 ;  /* 0x000000a600a67308 */ /* 0x000ff00000000800 */
[----:B------:R-:W-:Y:S08]  /*cc70*/  MUFU.EX2 R167, R167 ;  /* 0x000000a700a77308 */ /* 0x000ff00000000800 */
[----:B------:R-:W-:Y:S01]  /*cc80*/  MUFU.EX2 R168, R168 ;  /* 0x000000a800a87308 */ /* 0x000fe20000000800 */
[----:B------:R-:W-:-:S02]  /*cc90*/  WARPGROUP.DEPBAR.LE gsb0, 0x0 ;  /* 0x00008000000079c5 */ /* 0x000fc40000010000 */
[----:B------:R-:W-:Y:S02]  /*cca0*/  VIADD R152, R4, 0x100 ;  /* 0x0000010004987836 */ /* 0x000fe40000000000 */
[----:B------:R-:W-:-:S03]  /*ccb0*/  IMAD.MOV.U32 R153, RZ, RZ, 0x40000040 ;  /* 0x40000040ff997424 */ /* 0x000fc600078e00ff */
[----:B------:R-:W-:Y:S02]  /*ccc0*/  R2UR UR6, R152 ;  /* 0x00000000980672ca */ /* 0x000fe400000e0000 */
[----:B------:R-:W-:Y:S02]  /*ccd0*/  R2UR UR7, R153 ;  /* 0x00000000990772ca */ /* 0x000fe400000e0000 */
[----:B---3--:R-:W-:Y:S02]  /*cce0*/  F2FP.BF16.F32.PACK_AB R152, R21, R20 ;  /* 0x000000141598723e */ /* 0x008fe400000010ff */
[----:B0-----:R-:W-:Y:S02]  /*ccf0*/  F2FP.BF16.F32.PACK_AB R153, R160, R159 ;  /* 0x0000009fa099723e */ /* 0x001fe400000010ff */
[----:B------:R-:W-:Y:S02]  /*cd00*/  F2FP.BF16.F32.PACK_AB R154, R158, R157 ;  /* 0x0000009d9e9a723e */ /* 0x000fe400000010ff */
[----:B-1----:R-:W-:-:S04]  /*cd10*/  F2FP.BF16.F32.PACK_AB R155, R162, R161 ;  /* 0x000000a1a29b723e */ /* 0x002fc800000010ff */
[----:B------:R-:W-:-:S06]  /*cd20*/  WARPGROUP.ARRIVE ;  /* 0x00000000000079c5 */ /* 0x000fcc0000000000 */
[----:B------:R-:W-:Y:S01]  /*cd30*/  HGMMA.64x256x16.F32.BF16 R24, R152, gdesc[UR4].tnspB, R24, gsb0 ;  /* 0x43e0000498187df0 */ /* 0x000fe20008001818 */
[----:B------:R-:W-:Y:S01]  /*cd40*/  R2UR UR6, R8 ;  /* 0x00000000080672ca */ /* 0x000fe200000e0000 */
[--C-:B------:R-:W-:Y:S01]  /*cd50*/  FFMA.FTZ R8, R176, UR38, -R10.reuse ;  /* 0x00000026b0087c23 */ /* 0x100fe2000801080a */
[----:B------:R-:W-:Y:S01]  /*cd60*/  R2UR UR7, R9 ;  /* 0x00000000090772ca */ /* 0x000fe200000e0000 */
[----:B------:R-:W-:-:S04]  /*cd70*/  FFMA.FTZ R9, R177, UR38, -R10 ;  /* 0x00000026b1097c23 */ /* 0x000fc8000801080a */
[----:B------:R-:W-:Y:S08]  /*cd80*/  MUFU.EX2 R8, R8 ;  /* 0x0000000800087308 */ /* 0x000ff00000000800 */
[----:B------:R-:W0:Y:S01]  /*cd90*/  MUFU.EX2 R9, R9 ;  /* 0x0000000900097308 */ /* 0x000e220000000800 */
        /* <DEDUP_REMOVED lines=9> */
[----:B------:R-:W1:Y:S08]  /*ce30*/  MUFU.EX2 R185, R185 ;  /* 0x000000b900b97308 */ /* 0x000e700000000800 */
[----:B------:R-:W-:Y:S08]  /*ce40*/  MUFU.EX2 R188, R188 ;  /* 0x000000bc00bc7308 */ /* 0x000ff00000000800 */
[----:B------:R-:W-:Y:S08]  /*ce50*/  MUFU.EX2 R189, R189 ;  /* 0x000000bd00bd7308 */ /* 0x000ff00000000800 */
[----:B------:R-:W-:Y:S08]  /*ce60*/  MUFU.EX2 R169, R169 ;  /* 0x000000a900a97308 */ /* 0x000ff00000000800 */
[----:B------:R-:W2:Y:S08]  /*ce70*/  MUFU.EX2 R170, R170 ;  /* 0x000000aa00aa7308 */ /* 0x000eb00000000800 */
[----:B------:R-:W-:Y:S08]  /*ce80*/  MUFU.EX2 R171, R171 ;  /* 0x000000ab00ab7308 */ /* 0x000ff00000000800 */
[----:B------:R-:W3:Y:S01]  /*ce90*/  MUFU.EX2 R172, R172 ;  /* 0x000000ac00ac7308 */ /* 0x000ee20000000800 */
[----:B------:R-:W-:-:S02]  /*cea0*/  WARPGROUP.DEPBAR.LE gsb0, 0x0 ;  /* 0x00008000000079c5 */ /* 0x000fc40000010000 */
[----:B0-----:R-:W-:Y:S02]  /*ceb0*/  F2FP.BF16.F32.PACK_AB R152, R9, R8 ;  /* 0x000000080998723e */ /* 0x001fe400000010ff */
[----:B------:R-:W-:Y:S02]  /*cec0*/  F2FP.BF16.F32.PACK_AB R153, R166, R165 ;  /* 0x000000a5a699723e */ /* 0x000fe400000010ff */
[----:B------:R-:W-:Y:S02]  /*ced0*/  F2FP.BF16.F32.PACK_AB R154, R14, R12 ;  /* 0x0000000c0e9a723e */ /* 0x000fe400000010ff */
[----:B------:R-:W-:-:S04]  /*cee0*/  F2FP.BF16.F32.PACK_AB R155, R168, R167 ;  /* 0x000000a7a89b723e */ /* 0x000fc800000010ff */
        /* <DEDUP_REMOVED lines=10> */
[----:B------:R0:W-:Y:S08]  /*cf90*/  MUFU.EX2 R173, R10 ;  /* 0x0000000a00ad7308 */ /* 0x0001f00000000800 */
[----:B------:R-:W-:Y:S01]  /*cfa0*/  MUFU.EX2 R192, R192 ;  /* 0x000000c000c07308 */ /* 0x000fe20000000800 */
[----:B0-----:R-:W-:-:S07]  /*cfb0*/  VIADD R10, R4, 0x280 ;  /* 0x00000280040a7836 */ /* 0x001fce0000000000 */
[----:B------:R-:W0:Y:S08]  /*cfc0*/  MUFU.EX2 R193, R193 ;  /* 0x000000c100c17308 */ /* 0x000e300000000800 */
[----:B------:R-:W-:Y:S08]  /*cfd0*/  MUFU.EX2 R196, R196 ;  /* 0x000000c400c47308 */ /* 0x000ff00000000800 */
[----:B------:R-:W-:Y:S08]  /*cfe0*/  MUFU.EX2 R194, R194 ;  /* 0x000000c200c27308 */ /* 0x000ff00000000800 */
[----:B------:R-:W4:Y:S08]  /*cff0*/  MUFU.EX2 R195, R195 ;  /* 0x000000c300c37308 */ /* 0x000f300000000800 */
[----:B------:R-:W-:Y:S01]  /*d000*/  MUFU.EX2 R198, R198 ;  /* 0x000000c600c67308 */ /* 0x000fe20000000800 */
[----:B------:R-:W-:-:S02]  /*d010*/  WARPGROUP.DEPBAR.LE gsb0, 0x0 ;  /* 0x00008000000079c5 */ /* 0x000fc40000010000 */
[----:B------:R-:W-:Y:S02]  /*d020*/  VIADD R152, R4, 0x200 ;  /* 0x0000020004987836 */ /* 0x000fe40000000000 */
[----:B------:R-:W-:-:S03]  /*d030*/  IMAD.MOV.U32 R153, RZ, RZ, 0x40000040 ;  /* 0x40000040ff997424 */ /* 0x000fc600078e00ff */
[----:B------:R-:W-:Y:S02]  /*d040*/  R2UR UR6, R152 ;  /* 0x00000000980672ca */ /* 0x000fe400000e0000 */
[----:B------:R-:W-:Y:S02]  /*d050*/  R2UR UR7, R153 ;  /* 0x00000000990772ca */ /* 0x000fe400000e0000 */
[----:B-1----:R-:W-:Y:S02]  /*d060*/  F2FP.BF16.F32.PACK_AB R152, R185, R184 ;  /* 0x000000b8b998723e */ /* 0x002fe400000010ff */
[----:B--2---:R-:W-:Y:S02]  /*d070*/  F2FP.BF16.F32.PACK_AB R153, R170, R169 ;  /* 0x000000a9aa99723e */ /* 0x004fe400000010ff */
[----:B------:R-:W-:Y:S02]  /*d080*/  F2FP.BF16.F32.PACK_AB R154, R189, R188 ;  /* 0x000000bcbd9a723e */ /* 0x000fe400000010ff */
[----:B---3--:R-:W-:-:S04]  /*d090*/  F2FP.BF16.F32.PACK_AB R155, R172, R171 ;  /* 0x000000abac9b723e */ /* 0x008fc800000010ff */
[----:B------:R-:W-:-:S06]  /*d0a0*/  WARPGROUP.ARRIVE ;  /* 0x00000000000079c5 */ /* 0x000fcc0000000000 */
[----:B------:R-:W-:Y:S01]  /*d0b0*/  HGMMA.64x256x16.F32.BF16 R24, R152, gdesc[UR4].tnspB, R24, gsb0 ;  /* 0x43e0000498187df0 */ /* 0x000fe20008001818 */
[----:B------:R1:W2:Y:S01]  /*d0c0*/  MUFU.EX2 R4, R11 ;  /* 0x0000000b00047308 */ /* 0x0002a20000000800 */
[----:B------:R-:W-:Y:S01]  /*d0d0*/  R2UR UR6, R10 ;  /* 0x000000000a0672ca */ /* 0x000fe200000e0000 */
[----:B-1----:R-:W-:-:S05]  /*d0e0*/  IMAD.MOV.U32 R11, RZ, RZ, 0x40000040 ;  /* 0x40000040ff0b7424 */ /* 0x002fca00078e00ff */
[----:B------:R-:W-:Y:S01]  /*d0f0*/  R2UR UR7, R11 ;  /* 0x000000000b0772ca */ /* 0x000fe200000e0000 */
[----:B------:R-:W-:Y:S01]  /*d100*/  FADD.FTZ R207, R208, R207 ;  /* 0x000000cfd0cf7221 */ /* 0x000fe20000010000 */
[----:B------:R-:W-:-:S03]  /*d110*/  FADD.FTZ R202, R206, R202 ;  /* 0x000000caceca7221 */ /* 0x000fc60000010000 */
        /* <DEDUP_REMOVED lines=35> */
[----:B------:R-:W-:Y:S01]  /*d350*/  FADD.FTZ R171, R172, R171 ;  /* 0x000000abacab7221 */ /* 0x000fe20000010000 */
[----:B------:R-:W-:-:S05]  /*d360*/  @!P1 VIADD R6, R6, 0x32460 ;  /* 0x0003246006069836 */ /* 0x000fca0000000000 */
[----:B------:R-:W-:Y:S01]  /*d370*/  @!P1 PRMT R6, RZ, 0x654, R6 ;  /* 0x00000654ff069816 */ /* 0x000fe20000000006 */
[----:B------:R-:W-:Y:S02]  /*d380*/  WARPGROUP.DEPBAR.LE gsb0, 0x0 ;  /* 0x00008000000079c5 */ /* 0x000fe40000010000 */
[----:B0-----:R-:W-:Y:S02]  /*d390*/  F2FP.BF16.F32.PACK_AB R152, R193, R192 ;  /* 0x000000c0c198723e */ /* 0x001fe400000010ff */
[----:B----4-:R-:W-:Y:S02]  /*d3a0*/  F2FP.BF16.F32.PACK_AB R153, R195, R194 ;  /* 0x000000c2c399723e */ /* 0x010fe400000010ff */
[----:B------:R-:W-:Y:S02]  /*d3b0*/  F2FP.BF16.F32.PACK_AB R154, R173, R196 ;  /* 0x000000c4ad9a723e */ /* 0x000fe400000010ff */
[----:B--2---:R-:W-:-:S04]  /*d3c0*/  F2FP.BF16.F32.PACK_AB R155, R4, R198 ;  /* 0x000000c6049b723e */ /* 0x004fc800000010ff */
[----:B------:R-:W-:-:S06]  /*d3d0*/  WARPGROUP.ARRIVE ;  /* 0x00000000000079c5 */ /* 0x000fcc0000000000 */
[----:B------:R-:W-:Y:S01]  /*d3e0*/  HGMMA.64x256x16.F32.BF16 R24, R152, gdesc[UR4].tnspB, R24, gsb0 ;  /* 0x43e0000498187df0 */ /* 0x000fe20008001818 */
[----:B------:R-:W-:Y:S01]  /*d3f0*/  FADD.FTZ R192, R192, R189 ;  /* 0x000000bdc0c07221 */ /* 0x000fe20000010000 */
[----:B------:R-:W-:-:S03]  /*d400*/  FADD.FTZ R194, R194, R171 ;  /* 0x000000abc2c27221 */ /* 0x000fc60000010000 */
[----:B------:R-:W-:Y:S01]  /*d410*/  FADD.FTZ R193, R193, R192 ;  /* 0x000000c0c1c17221 */ /* 0x000fe20000010000 */
[----:B------:R-:W-:-:S03]  /*d420*/  FADD.FTZ R195, R195, R194 ;  /* 0x000000c2c3c37221 */ /* 0x000fc60000010000 */
[----:B------:R-:W-:Y:S01]  /*d430*/  FADD.FTZ R14, R196, R193 ;  /* 0x000000c1c40e7221 */ /* 0x000fe20000010000 */
[----:B------:R-:W-:Y:S01]  /*d440*/  FADD.FTZ R195, R198, R195 ;  /* 0x000000c3c6c37221 */ /* 0x000fe20000010000 */
[----:B------:R-:W-:Y:S02]  /*d450*/  IMAD.MOV.U32 R11, RZ, RZ, R5 ;  /* 0x000000ffff0b7224 */ /* 0x000fe400078e0005 */
[----:B------:R-:W-:Y:S01]  /*d460*/  FADD.FTZ R14, R173, R14 ;  /* 0x0000000ead0e7221 */ /* 0x000fe20000010000 */
[----:B------:R-:W-:Y:S01]  /*d470*/  FADD.FTZ R8, R4, R195 ;  /* 0x000000c304087221 */ /* 0x000fe20000010000 */
[----:B------:R-:W-:Y:S01]  /*d480*/  IMAD.MOV.U32 R9, RZ, RZ, R0 ;  /* 0x000000ffff097224 */ /* 0x000fe200078e0000 */
[----:B------:R-:W-:Y:S02]  /*d490*/  WARPGROUP.DEPBAR.LE gsb0, 0x0 ;  /* 0x00008000000079c5 */ /* 0x000fe40000010000 */
[----:B------:R1:W-:Y:S01]  /*d4a0*/  @!P1 SYNCS.ARRIVE.TRANS64.RED.A1T0 RZ, [R6+URZ], RZ ;  /* 0x000000ff06ff99a7 */ /* 0x0003e2000810043f */
[----:B------:R-:W-:Y:S05]  /*d4b0*/  @P2 BRA `(.L_x_1073) ;  /* 0xffffffd400e42947 */ /* 0x000fea000383ffff */
.L_x_1063:
[----:B------:R-:W-:Y:S05]  /*d4c0*/  WARPSYNC.ALL ;  /* 0x0000000000007948 */ /* 0x000fea0003800000 */
[----:B0-----:R-:W0:Y:S01]  /*d4d0*/  SHFL.BFLY PT, R3, R14, 0x2, 0x1f ;  /* 0x0c401f000e037f89 */ /* 0x001e2200000e0000 */
[----:B-1----:R-:W-:Y:S01]  /*d4e0*/  IMAD.MOV.U32 R6, RZ, RZ, RZ ;  /* 0x000000ffff067224 */ /* 0x002fe200078e00ff */
[----:B------:R1:W-:Y:S06]  /*d4f0*/  BAR.ARV R7, 0x100 ;  /* 0x000400070000751d */ /* 0x0003ec0000002000 */
[----:B------:R-:W-:-:S02]  /*d500*/  VIADD R22, R22, 0x1 ;  /* 0x0000000116167836 */ /* 0x000fc40000000000 */
[----:B------:R-:W-:Y:S06]  /*d510*/  BAR.ARV 0x8, 0x120 ;  /* 0x0204800000007b1d */ /* 0x000fec0000002000 */
[----:B------:R-:W-:Y:S01]  /*d520*/  ISETP.NE.AND P0, PT, R22, 0x2, PT ;  /* 0x000000021600780c */ /* 0x000fe20003f05270 */
[----:B-1----:R-:W-:Y:S01]  /*d530*/  IMAD.MOV.U32 R7, RZ, RZ, -0x800000 ;  /* 0xff800000ff077424 */ /* 0x002fe200078e00ff */
[----:B------:R-:W1:Y:S01]  /*d540*/  SHFL.BFLY PT, R9, R8, 0x2, 0x1f ;  /* 0x0c401f0008097f89 */ /* 0x000e6200000e0000 */
[----:B------:R-:W-:Y:S01]  /*d550*/  PLOP3.LUT P1, PT, PT, PT, PT, 0x8, 0x0 ;  /* 0x000000000000781c */ /* 0x000fe20003f2e170 */
[----:B------:R-:W-:Y:S01]  /*d560*/  VIADD R224, R224, 0x1 ;  /* 0x00000001e0e07836 */ /* 0x000fe20000000000 */
[----:B------:R-:W-:Y:S01]  /*d570*/  SEL R22, R22, RZ, P0 ;  /* 0x000000ff16167207 */ /* 0x000fe20000000000 */
[----:B0-----:R-:W-:-:S05]  /*d580*/  FADD.FTZ R3, R3, R14 ;  /* 0x0000000e03037221 */ /* 0x001fca0000010000 */
[----:B------:R-:W0:Y:S01]  /*d590*/  SHFL.BFLY PT, R4, R3, 0x1, 0x1f ;  /* 0x0c201f0003047f89 */ /* 0x000e2200000e0000 */
[----:B-1----:R-:W-:-:S05]  /*d5a0*/  FADD.FTZ R10, R9, R8 ;  /* 0x00000008090a7221 */ /* 0x002fca0000010000 */
[----:B------:R-:W1:Y:S01]  /*d5b0*/  SHFL.BFLY PT, R11, R10, 0x1, 0x1f ;  /* 0x0c201f000a0b7f89 */ /* 0x000e6200000e0000 */
[----:B0-----:R-:W-:Y:S01]  /*d5c0*/  FADD.FTZ R9, R3, R4 ;  /* 0x0000000403097221 */ /* 0x001fe20000010000 */
[----:B------:R-:W-:Y:S01]  /*d5d0*/  IMAD.MOV.U32 R4, RZ, RZ, RZ ;  /* 0x000000ffff047224 */ /* 0x000fe200078e00ff */
[----:B------:R-:W-:-:S03]  /*d5e0*/  SEL R3, RZ, 0x1, P0 ;  /* 0x00000001ff037807 */ /* 0x000fc60000000000 */
[----:B------:R-:W-:Y:S02]  /*d5f0*/  FSETP.NE.FTZ.AND P2, PT, R9, RZ, PT ;  /* 0x000000ff0900720b */ /* 0x000fe40003f55000 */
[----:B------:R-:W-:-:S11]  /*d600*/  LOP3.LUT R200, R200, R3, RZ, 0x3c, !PT ;  /* 0x00000003c8c87212 */ /* 0x000fd600078e3cff */
[----:B------:R-:W0:Y:S01]  /*d610*/  @P2 MUFU.RCP R6, R9 ;  /* 0x0000000900062308 */ /* 0x000e220000001000 */
[----:B-1----:R-:W-:-:S05]  /*d620*/  FADD.FTZ R11, R10, R11 ;  /* 0x0000000b0a0b7221 */ /* 0x002fca0000010000 */
[----:B------:R-:W-:Y:S01]  /*d630*/  FSETP.NE.FTZ.AND P3, PT, R11, RZ, PT ;  /* 0x000000ff0b00720b */ /* 0x000fe20003f75000 */
[-C--:B0-----:R-:W-:Y:S01]  /*d640*/  FMUL.FTZ R10, R28, R6.reuse ;  /* 0x000000061c0a7220 */ /* 0x081fe20000410000 */
[-C--:B------:R-:W-:Y:S01]  /*d650*/  FMUL.FTZ R8, R24, R6.reuse ;  /* 0x0000000618087220 */ /* 0x080fe20000410000 */
[----:B------:R-:W0:Y:S01]  /*d660*/  @P2 MUFU.LG2 R28, R9 ;  /* 0x00000009001c2308 */ /* 0x000e220000000c00 */
[-C--:B------:R-:W-:Y:S01]  /*d670*/  FMUL.FTZ R24, R32, R6.reuse ;  /* 0x0000000620187220 */ /* 0x080fe20000410000 */
[-C--:B------:R-:W-:Y:S01]  /*d680*/  FMUL.FTZ R3, R33, R6.reuse ;  /* 0x0000000621037220 */ /* 0x080fe20000410000 */
[----:B------:R-:W-:Y:S02]  /*d690*/  IMAD.U32 R33, RZ, RZ, UR38 ;  /* 0x00000026ff217e24 */ /* 0x000fe4000f8e00ff */
[-C--:B------:R-:W-:Y:S01]  /*d6a0*/  FMUL.FTZ R161, R48, R6.reuse ;  /* 0x0000000630a17220 */ /* 0x080fe20000410000 */
[----:B------:R-:W-:Y:S02]  /*d6b0*/  IMAD.U32 R32, RZ, RZ, UR38 ;  /* 0x00000026ff207e24 */ /* 0x000fe4000f8e00ff */
[-C--:B------:R-:W-:Y:S01]  /*d6c0*/  FMUL.FTZ R165, R64, R6.reuse ;  /* 0x0000000640a57220 */ /* 0x080fe20000410000 */
[----:B------:R-:W-:Y:S01]  /*d6d0*/  @P2 FMUL.FTZ R33, R33, 0.69314718246459960938 ;  /* 0x3f31721821212820 */ /* 0x000fe20000410000 */
[----:B------:R-:W1:Y:S01]  /*d6e0*/  @P3 MUFU.RCP R4, R11 ;  /* 0x0000000b00043308 */ /* 0x000e620000001000 */
[----:B------:R-:W-:Y:S01]  /*d6f0*/  @P3 FMUL.FTZ R32, R32, 0.69314718246459960938 ;  /* 0x3f31721820203820 */ /* 0x000fe20000410000 */
[-C--:B------:R-:W-:Y:S01]  /*d700*/  FMUL.FTZ R170, R84, R6.reuse ;  /* 0x0000000654aa7220 */ /* 0x080fe20000410000 */
[-C--:B------:R-:W-:Y:S01]  /*d710*/  FMUL.FTZ R25, R25, R6.reuse ;  /* 0x0000000619197220 */ /* 0x080fe20000410000 */
[-C--:B------:R-:W-:Y:S01]  /*d720*/  FMUL.FTZ R29, R29, R6.reuse ;  /* 0x000000061d1d7220 */ /* 0x080fe20000410000 */
[-C--:B------:R-:W-:Y:S01]  /*d730*/  FMUL.FTZ R36, R36, R6.reuse ;  /* 0x0000000624247220 */ /* 0x080fe20000410000 */
[-C--:B------:R-:W-:Y:S01]  /*d740*/  FMUL.FTZ R37, R37, R6.reuse ;  /* 0x0000000625257220 */ /* 0x080fe20000410000 */
[-C--:B------:R-:W-:Y:S01]  /*d750*/  FMUL.FTZ R159, R40, R6.reuse ;  /* 0x00000006289f7220 */ /* 0x080fe20000410000 */
[----:B------:R-:W2:Y:S01]  /*d760*/  @P3 MUFU.LG2 R18, R11 ;  /* 0x0000000b00123308 */ /* 0x000ea20000000c00 */
[----:B0-----:R-:W-:Y:S01]  /*d770*/  @P2 FMUL.FTZ R28, R28, 0.69314718246459960938 ;  /* 0x3f3172181c1c2820 */ /* 0x001fe20000410000 */
[-C--:B------:R-:W-:Y:S01]  /*d780*/  FMUL.FTZ R41, R41, R6.reuse ;  /* 0x0000000629297220 */ /* 0x080fe20000410000 */
[-C--:B------:R-:W-:Y:S01]  /*d790*/  FMUL.FTZ R160, R44, R6.reuse ;  /* 0x000000062ca07220 */ /* 0x080fe20000410000 */
[-C--:B------:R-:W-:Y:S01]  /*d7a0*/  FMUL.FTZ R45, R45, R6.reuse ;  /* 0x000000062d2d7220 */ /* 0x080fe20000410000 */
[-C--:B------:R-:W-:Y:S01]  /*d7b0*/  FMUL.FTZ R49, R49, R6.reuse ;  /* 0x0000000631317220 */ /* 0x080fe20000410000 */
[-C--:B------:R-:W-:Y:S01]  /*d7c0*/  FMUL.FTZ R162, R52, R6.reuse ;  /* 0x0000000634a27220 */ /* 0x080fe20000410000 */
[-C--:B------:R-:W-:Y:S01]  /*d7d0*/  FMUL.FTZ R53, R53, R6.reuse ;  /* 0x0000000635357220 */ /* 0x080fe20000410000 */
[----:B------:R-:W-:Y:S01]  /*d7e0*/  FMUL.FTZ R163, R56, R6 ;  /* 0x0000000638a37220 */ /* 0x000fe20000410000 */
[----:B-1----:R-:W-:Y:S01]  /*d7f0*/  FMUL.FTZ R14, R35, R4 ;  /* 0x00000004230e7220 */ /* 0x002fe20000410000 */
[-C--:B------:R-:W-:Y:S01]  /*d800*/  FMUL.FTZ R57, R57, R6.reuse ;  /* 0x0000000639397220 */ /* 0x080fe20000410000 */
[-C--:B------:R-:W-:Y:S01]  /*d810*/  FMUL.FTZ R164, R60, R6.reuse ;  /* 0x000000063ca47220 */ /* 0x080fe20000410000 */
[-C--:B------:R-:W-:Y:S01]  /*d820*/  FMUL.FTZ R61, R61, R6.reuse ;  /* 0x000000063d3d7220 */ /* 0x080fe20000410000 */
[-C--:B------:R-:W-:Y:S01]  /*d830*/  FMUL.FTZ R65, R65, R6.reuse ;  /* 0x0000000641417220 */ /* 0x080fe20000410000 */
[-C--:B------:R-:W-:Y:S01]  /*d840*/  FMUL.FTZ R166, R68, R6.reuse ;  /* 0x0000000644a67220 */ /* 0x080fe20000410000 */
[-C--:B------:R-:W-:Y:S01]  /*d850*/  FMUL.FTZ R69, R69, R6.reuse ;  /* 0x0000000645457220 */ /* 0x080fe20000410000 */
[-C--:B------:R-:W-:Y:S01]  /*d860*/  FMUL.FTZ R167, R72, R6.reuse ;  /* 0x0000000648a77220 */ /* 0x080fe20000410000 */
[----:B--2---:R-:W-:Y:S01]  /*d870*/  @P3 FMUL.FTZ R35, R18, 0.69314718246459960938 ;  /* 0x3f31721812233820 */ /* 0x004fe20000410000 */
        /* <DEDUP_REMOVED lines=104> */
.L_x_1016:
        /* <DEDUP_REMOVED lines=35> */
[C---:B-----5:R-:W-:Y:S02]  /*e130*/  IADD3 R28, P3, R126.reuse, 0x60, RZ ;  /* 0x000000607e1c7810 */ /* 0x060fe40007f7e0ff */
[----:B------:R-:W-:Y:S01]  /*e140*/  IADD3 R0, P1, R126, 0x20, RZ ;  /* 0x000000207e007810 */ /* 0x000fe20007f3e0ff */
[--C-:B------:R-:W-:Y:S01]  /*e150*/  IMAD.X R101, RZ, RZ, R127.reuse, P2 ;  /* 0x000000ffff657224 */ /* 0x100fe200010e067f */
[----:B------:R-:W-:Y:S01]  /*e160*/  LOP3.LUT R100, R26, 0x380, RZ, 0xc0, !PT ;  /* 0x000003801a647812 */ /* 0x000fe200078ec0ff */
[--C-:B------:R-:W-:Y:S01]  /*e170*/  IMAD.X R105, RZ, RZ, R127.reuse, P3 ;  /* 0x000000ffff697224 */ /* 0x100fe200018e067f */
[----:B------:R-:W-:Y:S01]  /*e180*/  LOP3.LUT R104, R28, 0x380, RZ, 0xc0, !PT ;  /* 0x000003801c687812 */ /* 0x000fe200078ec0ff */
[----:B------:R-:W-:Y:S01]  /*e190*/  IMAD.X R97, RZ, RZ, R127, P1 ;  /* 0x000000ffff617224 */ /* 0x000fe200008e067f */
[----:B------:R-:W-:-:S02]  /*e1a0*/  SHF.R.U64 R100, R100, 0x3, RZ ;  /* 0x0000000364647819 */ /* 0x000fc400000012ff */
[----:B------:R-:W-:Y:S02]  /*e1b0*/  IADD3 R92, P1, R126, 0x4060, RZ ;  /* 0x000040607e5c7810 */ /* 0x000fe40007f3e0ff */
[----:B------:R-:W-:Y:S02]  /*e1c0*/  SHF.R.U64 R104, R104, 0x3, RZ ;  /* 0x0000000368687819 */ /* 0x000fe400000012ff */
[C---:B------:R-:W-:Y:S01]  /*e1d0*/  IADD3 R30, P4, R126.reuse, 0x4000, RZ ;  /* 0x000040007e1e7810 */ /* 0x040fe20007f9e0ff */
[--C-:B------:R-:W-:Y:S01]  /*e1e0*/  IMAD.X R113, RZ, RZ, R127.reuse, P1 ;  /* 0x000000ffff717224 */ /* 0x100fe200008e067f */
[----:B-1----:R-:W-:Y:S02]  /*e1f0*/  IADD3 R32, P5, R126, 0x4020, RZ ;  /* 0x000040207e207810 */ /* 0x002fe40007fbe0ff */
[----:B------:R-:W-:Y:S01]  /*e200*/  LOP3.LUT R100, R100, R26, RZ, 0x3c, !PT ;  /* 0x0000001a64647212 */ /* 0x000fe200078e3cff */
[--C-:B------:R-:W-:Y:S01]  /*e210*/  IMAD.X R107, RZ, RZ, R127.reuse, P4 ;  /* 0x000000ffff6b7224 */ /* 0x100fe200020e067f */
[----:B------:R-:W-:Y:S01]  /*e220*/  LOP3.LUT R104, R104, R28, RZ, 0x3c, !PT ;  /* 0x0000001c68687212 */ /* 0x000fe200078e3cff */
[----:B------:R-:W-:Y:S01]  /*e230*/  IMAD.X R109, RZ, RZ, R127, P5 ;  /* 0x000000ffff6d7224 */ /* 0x000fe200028e067f */
[----:B------:R-:W-:-:S02]  /*e240*/  LOP3.LUT R26, R92, 0x380, RZ, 0xc0, !PT ;  /* 0x000003805c1a7812 */ /* 0x000fc400078ec0ff */
[----:B------:R-:W-:Y:S02]  /*e250*/  LOP3.LUT R28, R30, 0x380, RZ, 0xc0, !PT ;  /* 0x000003801e1c7812 */ /* 0x000fe400078ec0ff */
[----:B------:R-:W-:Y:S02]  /*e260*/  LOP3.LUT R96, R0, 0x380, RZ, 0xc0, !PT ;  /* 0x0000038000607812 */ /* 0x000fe400078ec0ff */
[----:B------:R-:W-:Y:S02]  /*e270*/  SHF.R.U64 R26, R26, 0x3, RZ ;  /* 0x000000031a1a7819 */ /* 0x000fe400000012ff */
[C---:B------:R-:W-:Y:S02]  /*e280*/  LOP3.LUT R93, R126.reuse, 0x380, RZ, 0xc0, !PT ;  /* 0x000003807e5d7812 */ /* 0x040fe400078ec0ff */
[----:B------:R-:W-:Y:S02]  /*e290*/  IADD3 R120, P5, R126, 0x8060, RZ ;  /* 0x000080607e787810 */ /* 0x000fe40007fbe0ff */
[----:B------:R-:W-:-:S02]  /*e2a0*/  SHF.R.U64 R28, R28, 0x3, RZ ;  /* 0x000000031c1c7819 */ /* 0x000fc400000012ff */
[C---:B------:R-:W-:Y:S01]  /*e2b0*/  IADD3 R88, P0, R126.reuse, 0x4040, RZ ;  /* 0x000040407e587810 */ /* 0x040fe20007f1e0ff */
[--C-:B------:R-:W-:Y:S01]  /*e2c0*/  IMAD.X R121, RZ, RZ, R127.reuse, P5 ;  /* 0x000000ffff797224 */ /* 0x100fe200028e067f */
[C---:B------:R-:W-:Y:S02]  /*e2d0*/  IADD3 R99, P2, R126.reuse, 0x8000, RZ ;  /* 0x000080007e637810 */ /* 0x040fe40007f5e0ff */
[----:B------:R-:W-:Y:S01]  /*e2e0*/  IADD3 R116, P3, R126, 0x8020, RZ ;  /* 0x000080207e747810 */ /* 0x000fe20007f7e0ff */
[--C-:B------:R-:W-:Y:S01]  /*e2f0*/  IMAD.X R111, RZ, RZ, R127.reuse, P0 ;  /* 0x000000ffff6f7224 */ /* 0x100fe200000e067f */
[----:B------:R-:W-:Y:S01]  /*e300*/  SHF.R.U64 R96, R96, 0x3, RZ ;  /* 0x0000000360607819 */ /* 0x000fe200000012ff */
[--C-:B------:R-:W-:Y:S01]  /*e310*/  IMAD.X R115, RZ, RZ, R127.reuse, P2 ;  /* 0x000000ffff737224 */ /* 0x100fe200010e067f */
[----:B------:R-:W-:Y:S01]  /*e320*/  LOP3.LUT R112, R26, R92, RZ, 0x3c, !PT ;  /* 0x0000005c1a707212 */ /* 0x000fe200078e3cff */
[----:B------:R-:W-:Y:S01]  /*e330*/  IMAD.X R117, RZ, RZ, R127, P3 ;  /* 0x000000ffff757224 */ /* 0x000fe200018e067f */
[----:B------:R-:W-:-:S02]  /*e340*/  SHF.R.U64 R93, R93, 0x3, RZ ;  /* 0x000000035d5d7819 */ /* 0x000fc400000012ff */
[----:B------:R-:W-:Y:S02]  /*e350*/  LOP3.LUT R106, R28, R30, RZ, 0x3c, !PT ;  /* 0x0000001e1c6a7212 */ /* 0x000fe400078e3cff */
[----:B------:R-:W-:Y:S02]  /*e360*/  LOP3.LUT R26, R120, 0x380, RZ, 0xc0, !PT ;  /* 0x00000380781a7812 */ /* 0x000fe400078ec0ff */
[----:B------:R-:W-:Y:S02]  /*e370*/  LOP3.LUT R28, R99, 0x380, RZ, 0xc0, !PT ;  /* 0x00000380631c7812 */ /* 0x000fe400078ec0ff */
[----:B------:R-:W-:Y:S02]  /*e380*/  LOP3.LUT R30, R116, 0x380, RZ, 0xc0, !PT ;  /* 0x00000380741e7812 */ /* 0x000fe400078ec0ff */
[C---:B------:R-:W-:Y:S02]  /*e390*/  IADD3 R118, P4, R126.reuse, 0x8040, RZ ;  /* 0x000080407e767810 */ /* 0x040fe40007f9e0ff */
[----:B------:R-:W-:-:S02]  /*e3a0*/  IADD3 R122, P0, R126, 0xc000, RZ ;  /* 0x0000c0007e7a7810 */ /* 0x000fc40007f1e0ff */
        /* <DEDUP_REMOVED lines=8> */
[----:B------:R-:W-:Y:S01]  /*e430*/  LOP3.LUT R126, R93, R126, RZ, 0x3c, !PT ;  /* 0x0000007e5d7e7212 */ /* 0x000fe200078e3cff */
[----:B------:R-:W-:Y:S01]  /*e440*/  IMAD.X R93, RZ, RZ, R127, P3 ;  /* 0x000000ffff5d7224 */ /* 0x000fe200018e067f */
[----:B------:R-:W-:-:S02]  /*e450*/  LOP3.LUT R0, R88, 0x380, RZ, 0xc0, !PT ;  /* 0x0000038058007812 */ /* 0x000fc400078ec0ff */
[----:B------:R-:W-:Y:S02]  /*e460*/  SHF.R.U64 R26, R26, 0x3, RZ ;  /* 0x000000031a1a7819 */ /* 0x000fe400000012ff */
[----:B------:R-:W-:Y:S02]  /*e470*/  SHF.R.U64 R28, R28, 0x3, RZ ;  /* 0x000000031c1c7819 */ /* 0x000fe400000012ff */
[----:B------:R-:W-:Y:S02]  /*e480*/  SHF.R.U64 R30, R30, 0x3, RZ ;  /* 0x000000031e1e7819 */ /* 0x000fe400000012ff */
[----:B------:R-:W-:Y:S02]  /*e490*/  LOP3.LUT R108, R32, 0x380, RZ, 0xc0, !PT ;  /* 0x00000380206c7812 */ /* 0x000fe400078ec0ff */
[----:B------:R-:W-:Y:S02]  /*e4a0*/  SHF.R.U64 R0, R0, 0x3, RZ ;  /* 0x0000000300007819 */ /* 0x000fe400000012ff */
[----:B------:R-:W-:-:S02]  /*e4b0*/  LOP3.LUT R120, R26, R120, RZ, 0x3c, !PT ;  /* 0x000000781a787212 */ /* 0x000fc400078e3cff */
[----:B------:R-:W-:Y:S02]  /*e4c0*/  MOV R126, R126 ;  /* 0x0000007e007e7202 */ /* 0x000fe40000000f00 */
[----:B------:R-:W-:Y:S02]  /*e4d0*/  LOP3.LUT R114, R28, R99, RZ, 0x3c, !PT ;  /* 0x000000631c727212 */ /* 0x000fe400078e3cff */
[----:B------:R-:W-:Y:S01]  /*e4e0*/  LOP3.LUT R116, R30, R116, RZ, 0x3c, !PT ;  /* 0x000000741e747212 */ /* 0x000fe200078e3cff */
[----:B------:R1:W-:Y:S01]  /*e4f0*/  STSM.16.M88.4 [R126], R8 ;  /* 0x000000087e007844 */ /* 0x0003e20000000200 */
[----:B------:R-:W-:Y:S02]  /*e500*/  LOP3.LUT R26, R182, 0x380, RZ, 0xc0, !PT ;  /* 0x00000380b61a7812 */ /* 0x000fe400078ec0ff */
[----:B------:R-:W-:Y:S02]  /*e510*/  LOP3.LUT R28, R122, 0x380, RZ, 0xc0, !PT ;  /* 0x000003807a1c7812 */ /* 0x000fe400078ec0ff */
[----:B------:R-:W-:-:S02]  /*e520*/  LOP3.LUT R30, R124, 0x380, RZ, 0xc0, !PT ;  /* 0x000003807c1e7812 */ /* 0x000fc400078ec0ff */
[----:B------:R-:W-:Y:S02]  /*e530*/  SHF.R.U64 R108, R108, 0x3, RZ ;  /* 0x000000036c6c7819 */ /* 0x000fe400000012ff */
[----:B------:R-:W-:Y:S02]  /*e540*/  LOP3.LUT R110, R0, R88, RZ, 0x3c, !PT ;  /* 0x00000058006e7212 */ /* 0x000fe400078e3cff */
[----:B------:R-:W-:Y:S02]  /*e550*/  LOP3.LUT R0, R118, 0x380, RZ, 0xc0, !PT ;  /* 0x0000038076007812 */ /* 0x000fe400078ec0ff */
[----:B------:R-:W-:Y:S02]  /*e560*/  SHF.R.U64 R26, R26, 0x3, RZ ;  /* 0x000000031a1a7819 */ /* 0x000fe400000012ff */
[----:B------:R-:W-:Y:S02]  /*e570*/  SHF.R.U64 R28, R28, 0x3, RZ ;  /* 0x000000031c1c7819 */ /* 0x000fe400000012ff */
[----:B------:R-:W-:-:S02]  /*e580*/  SHF.R.U64 R30, R30, 0x3, RZ ;  /* 0x000000031e1e7819 */ /* 0x000fc400000012ff */
[----:B------:R-:W-:Y:S02]  /*e590*/  MOV R96, R96 ;  /* 0x0000006000607202 */ /* 0x000fe40000000f00 */
[----:B-1----:R-:W-:Y:S02]  /*e5a0*/  F2FP.BF16.F32.PACK_AB R8, R3, R24 ;  /* 0x000000180308723e */ /* 0x002fe400000010ff */
[----:B------:R-:W-:Y:S02]  /*e5b0*/  F2FP.BF16.F32.PACK_AB R9, R14, R12 ;  /* 0x0000000c0e09723e */ /* 0x000fe400000010ff */
[----:B------:R-:W-:Y:S02]  /*e5c0*/  F2FP.BF16.F32.PACK_AB R10, R37, R36 ;  /* 0x00000024250a723e */ /* 0x000fe400000010ff */
[----:B------:R-:W-:Y:S02]  /*e5d0*/  F2FP.BF16.F32.PACK_AB R11, R39, R38 ;  /* 0x00000026270b723e */ /* 0x000fe400000010ff */
[----:B------:R-:W-:-:S02]  /*e5e0*/  LOP3.LUT R108, R108, R32, RZ, 0x3c, !PT ;  /* 0x000000206c6c7212 */ /* 0x000fc400078e3cff */
[----:B------:R-:W-:Y:S01]  /*e5f0*/  MOV R100, R100 ;  /* 0x0000006400647202 */ /* 0x000fe20000000f00 */
[----:B------:R1:W-:Y:S01]  /*e600*/  STSM.16.M88.4 [R96], R8 ;  /* 0x0000000860007844 */ /* 0x0003e20000000200 */
[----:B------:R-:W-:Y:S02]  /*e610*/  F2FP.BF16.F32.PACK_AB R12, R41, R159 ;  /* 0x0000009f290c723e */ /* 0x000fe400000010ff */
[----:B------:R-:W-:Y:S02]  /*e620*/  F2FP.BF16.F32.PACK_AB R14, R45, R160 ;  /* 0x000000a02d0e723e */ /* 0x000fe400000010ff */
[----:B------:R-:W-:Y:S02]  /*e630*/  SHF.R.U64 R0, R0, 0x3, RZ ;  /* 0x0000000300007819 */ /* 0x000fe400000012ff */
[----:B------:R-:W-:Y:S01]  /*e640*/  LOP3.LUT R92, R26, R182, RZ, 0x3c, !PT ;  /* 0x000000b61a5c7212 */ /* 0x000fe200078e3cff */
[----:B------:R2:W-:Y:S01]  /*e650*/  STSM.16.M88.4 [R100], R12 ;  /* 0x0000000c64007844 */ /* 0x0005e20000000200 */
[----:B------:R-:W-:-:S02]  /*e660*/  LOP3.LUT R122, R28, R122, RZ, 0x3c, !PT ;  /* 0x0000007a1c7a7212 */ /* 0x000fc400078e3cff */
[----:B------:R-:W-:Y:S02]  /*e670*/  LOP3.LUT R124, R30, R124, RZ, 0x3c, !PT ;  /* 0x0000007c1e7c7212 */ /* 0x000fe400078e3cff */
[----:B------:R-:W-:Y:S02]  /*e680*/  MOV R104, R104 ;  /* 0x0000006800687202 */ /* 0x000fe40000000f00 */
[----:B------:R-:W-:Y:S02]  /*e690*/  F2FP.BF16.F32.PACK_AB R24, R49, R161 ;  /* 0x000000a13118723e */ /* 0x000fe400000010ff */
[----:B------:R-:W-:Y:S02]  /*e6a0*/  F2FP.BF16.F32.PACK_AB R26, R53, R162 ;  /* 0x000000a2351a723e */ /* 0x000fe400000010ff */
[----:B------:R-:W-:Y:S02]  /*e6b0*/  MOV R106, R106 ;  /* 0x0000006a006a7202 */ /* 0x000fe40000000f00 */
[----:B------:R-:W-:Y:S01]  /*e6c0*/  F2FP.BF16.F32.PACK_AB R28, R57, R163 ;  /* 0x000000a3391c723e */ /* 0x000fe200000010ff */
[----:B------:R-:W-:Y:S01]  /*e6d0*/  STSM.16.M88.4 [R104], R24 ;  /* 0x0000001868007844 */ /* 0x000fe20000000200 */
[----:B------:R-:W-:-:S02]  /*e6e0*/  F2FP.BF16.F32.PACK_AB R30, R61, R164 ;  /* 0x000000a43d1e723e */ /* 0x000fc400000010ff */
[----:B------:R-:W-:Y:S02]  /*e6f0*/  MOV R108, R108 ;  /* 0x0000006c006c7202 */ /* 0x000fe40000000f00 */
[----:B-1----:R-:W-:Y:S01]  /*e700*/  F2FP.BF16.F32.PACK_AB R8, R65, R165 ;  /* 0x000000a54108723e */ /* 0x002fe200000010ff */
[----:B------:R-:W-:Y:S01]  /*e710*/  STSM.16.M88.4 [R106], R28 ;  /* 0x0000001c6a007844 */ /* 0x000fe20000000200 */
[----:B------:R-:W-:Y:S02]  /*e720*/  F2FP.BF16.F32.PACK_AB R9, R67, R66 ;  /* 0x000000424309723e */ /* 0x000fe400000010ff */
[----:B------:R-:W-:Y:S02]  /*e730*/  F2FP.BF16.F32.PACK_AB R10, R69, R166 ;  /* 0x000000a6450a723e */ /* 0x000fe400000010ff */
[----:B------:R-:W-:Y:S02]  /*e740*/  F2FP.BF16.F32.PACK_AB R11, R71, R70 ;  /* 0x00000046470b723e */ /* 0x000fe400000010ff */
[----:B------:R-:W-:-:S02]  /*e750*/  LOP3.LUT R118, R0, R118, RZ, 0x3c, !PT ;  /* 0x0000007600767212 */ /* 0x000fc400078e3cff */
[----:B------:R-:W-:Y:S01]  /*e760*/  LOP3.LUT R0, R181, 0x380, RZ, 0xc0, !PT ;  /* 0x00000380b5007812 */ /* 0x000fe200078ec0ff */
[----:B------:R1:W-:Y:S01]  /*e770*/  STSM.16.M88.4 [R108], R8 ;  /* 0x000000086c007844 */ /* 0x0003e20000000200 */
[----:B------:R-:W-:Y:S02]  /*e780*/  MOV R110, R110 ;  /* 0x0000006e006e7202 */ /* 0x000fe40000000f00 */
[----:B--2---:R-:W-:Y:S02]  /*e790*/  F2FP.BF16.F32.PACK_AB R12, R73, R167 ;  /* 0x000000a7490c723e */ /* 0x004fe400000010ff */
[----:B------:R-:W-:Y:S02]  /*e7a0*/  F2FP.BF16.F32.PACK_AB R13, R75, R74 ;  /* 0x0000004a4b0d723e */ /* 0x000fe400000010ff */
[----:B------:R-:W-:Y:S02]  /*e7b0*/  F2FP.BF16.F32.PACK_AB R14, R77, R168 ;  /* 0x000000a84d0e723e */ /* 0x000fe400000010ff */
[----:B------:R-:W-:-:S02]  /*e7c0*/  F2FP.BF16.F32.PACK_AB R15, R79, R78 ;  /* 0x0000004e4f0f723e */ /* 0x000fc400000010ff */
[----:B------:R-:W-:Y:S02]  /*e7d0*/  MOV R112, R112 ;  /* 0x0000007000707202 */ /* 0x000fe40000000f00 */
[----:B------:R-:W-:Y:S01]  /*e7e0*/  F2FP.BF16.F32.PACK_AB R36, R81, R169 ;  /* 0x000000a95124723e */ /* 0x000fe200000010ff */
[----:B------:R2:W-:Y:S01]  /*e7f0*/  STSM.16.M88.4 [R110], R12 ;  /* 0x0000000c6e007844 */ /* 0x0005e20000000200 */
[----:B------:R-:W-:Y:S02]  /*e800*/  F2FP.BF16.F32.PACK_AB R37, R83, R82 ;  /* 0x000000525325723e */ /* 0x000fe400000010ff */
[----:B------:R-:W-:Y:S02]  /*e810*/  F2FP.BF16.F32.PACK_AB R38, R85, R170 ;  /* 0x000000aa5526723e */ /* 0x000fe400000010ff */
[----:B------:R-:W-:Y:S02]  /*e820*/  F2FP.BF16.F32.PACK_AB R39, R87, R86 ;  /* 0x000000565727723e */ /* 0x000fe400000010ff */
[----:B------:R-:W-:-:S02]  /*e830*/  MOV R114, R114 ;  /* 0x0000007200727202 */ /* 0x000fc40000000f00 */
[----:B------:R-:W-:Y:S01]  /*e840*/  F2FP.BF16.F32.PACK_AB R49, R91, R90 ;  /* 0x0000005a5b31723e */ /* 0x000fe200000010ff */
[----:B------:R-:W-:Y:S01]  /*e850*/  STSM.16.M88.4 [R112], R36 ;  /* 0x0000002470007844 */ /* 0x000fe20000000200 */
[----:B------:R-:W-:Y:S02]  /*e860*/  MOV R116, R116 ;  /* 0x0000007400747202 */ /* 0x000fe40000000f00 */
[----:B------:R-:W-:Y:S01]  /*e870*/  F2FP.BF16.F32.PACK_AB R65, R20, R98 ;  /* 0x000000621441723e */ /* 0x000fe200000010ff */
[----:B------:R-:W-:Y:S01]  /*e880*/  STSM.16.M88.4 [R114], R48 ;  /* 0x0000003072007844 */ /* 0x000fe20000000200 */
[----:B------:R-:W-:Y:S01]  /*e890*/  F2FP.BF16.F32.PACK_AB R66, R152, R174 ;  /* 0x000000ae9842723e */ /* 0x000fe200000010ff */
[----:B------:R-:W-:Y:S01]  /*e8a0*/  IMAD.MOV.U32 R20, RZ, RZ, RZ ;  /* 0x000000ffff147224 */ /* 0x000fe200078e00ff */
[----:B------:R-:W-:Y:S02]  /*e8b0*/  F2FP.BF16.F32.PACK_AB R67, R103, R102 ;  /* 0x000000666743723e */ /* 0x000fe400000010ff */
[----:B------:R-:W-:-:S02]  /*e8c0*/  SHF.R.U64 R0, R0, 0x3, RZ ;  /* 0x0000000300007819 */ /* 0x000fc400000012ff */
[----:B------:R-:W-:Y:S01]  /*e8d0*/  MOV R118, R118 ;  /* 0x0000007600767202 */ /* 0x000fe20000000f00 */
[----:B------:R-:W-:Y:S01]  /*e8e0*/  STSM.16.M88.4 [R116], R64 ;  /* 0x0000004074007844 */ /* 0x000fe20000000200 */
[----:B-1----:R-:W-:Y:S02]  /*e8f0*/  F2FP.BF16.F32.PACK_AB R8, R153, R175 ;  /* 0x000000af9908723e */ /* 0x002fe400000010ff */
[----:B------:R-:W-:Y:S02]  /*e900*/  F2FP.BF16.F32.PACK_AB R9, R40, R21 ;  /* 0x000000152809723e */ /* 0x000fe400000010ff */
[----:B------:R-:W-:Y:S02]  /*e910*/  F2FP.BF16.F32.PACK_AB R10, R154, R176 ;  /* 0x000000b09a0a723e */ /* 0x000fe400000010ff */
[----:B------:R-:W-:Y:S02]  /*e920*/  F2FP.BF16.F32.PACK_AB R11, R44, R43 ;  /* 0x0000002b2c0b723e */ /* 0x000fe400000010ff */
[----:B------:R-:W-:-:S02]  /*e930*/  LOP3.LUT R88, R0, R181, RZ, 0x3c, !PT ;  /* 0x000000b500587212 */ /* 0x000fc400078e3cff */
[----:B------:R-:W-:Y:S01]  /*e940*/  MOV R120, R120 ;  /* 0x0000007800787202 */ /* 0x000fe20000000f00 */
[----:B------:R1:W-:Y:S01]  /*e950*/  STSM.16.M88.4 [R118], R8 ;  /* 0x0000000876007844 */ /* 0x0003e20000000200 */
[----:B--2---:R-:W-:Y:S02]  /*e960*/  F2FP.BF16.F32.PACK_AB R12, R155, R177 ;  /* 0x000000b19b0c723e */ /* 0x004fe400000010ff */
[----:B------:R-:W-:Y:S02]  /*e970*/  F2FP.BF16.F32.PACK_AB R13, R52, R47 ;  /* 0x0000002f340d723e */ /* 0x000fe400000010ff */
[----:B------:R-:W-:Y:S02]  /*e980*/  F2FP.BF16.F32.PACK_AB R14, R156, R178 ;  /* 0x000000b29c0e723e */ /* 0x000fe400000010ff */
[----:B------:R-:W-:Y:S02]  /*e990*/  F2FP.BF16.F32.PACK_AB R15, R60, R56 ;  /* 0x000000383c0f723e */ /* 0x000fe400000010ff */
[----:B------:R-:W-:-:S02]  /*e9a0*/  MOV R122, R122 ;  /* 0x0000007a007a7202 */ /* 0x000fc40000000f00 */
[----:B------:R-:W-:Y:S01]  /*e9b0*/  F2FP.BF16.F32.PACK_AB R24, R157, R179 ;  /* 0x000000b39d18723e */ /* 0x000fe200000010ff */
[----:B------:R2:W-:Y:S01]  /*e9c0*/  STSM.16.M88.4 [R120], R12 ;  /* 0x0000000c78007844 */ /* 0x0005e20000000200 */
[----:B------:R-:W-:Y:S02]  /*e9d0*/  F2FP.BF16.F32.PACK_AB R25, R72, R68 ;  /* 0x000000444819723e */ /* 0x000fe400000010ff */
[----:B------:R-:W-:Y:S02]  /*e9e0*/  F2FP.BF16.F32.PACK_AB R26, R158, R180 ;  /* 0x000000b49e1a723e */ /* 0x000fe400000010ff */
[----:B------:R-:W-:Y:S02]  /*e9f0*/  F2FP.BF16.F32.PACK_AB R27, R80, R76 ;  /* 0x0000004c501b723e */ /* 0x000fe400000010ff */
[----:B------:R-:W-:Y:S02]  /*ea00*/  ISETP.NE.U32.AND P0, PT, RZ, UR4, PT ;  /* 0x00000004ff007c0c */ /* 0x000fe4000bf05070 */
[----:B-1----:R-:W-:Y:S01]  /*ea10*/  IADD3 R8, P1, R220, UR4, RZ ;  /* 0x00000004dc087c10 */ /* 0x002fe2000ff3e0ff */
[----:B------:R1:W-:Y:S01]  /*ea20*/  STSM.16.M88.4 [R122], R24 ;  /* 0x000000187a007844 */ /* 0x0003e20000000200 */
[----:B------:R-:W-:-:S02]  /*ea30*/  MOV R124, R124 ;  /* 0x0000007c007c7202 */ /* 0x000fc40000000f00 */
[----:B------:R-:W-:Y:S02]  /*ea40*/  F2FP.BF16.F32.PACK_AB R28, R129, R128 ;  /* 0x00000080811c723e */ /* 0x000fe400000010ff */
[----:B------:R-:W-:Y:S02]  /*ea50*/  F2FP.BF16.F32.PACK_AB R29, R131, R130 ;  /* 0x00000082831d723e */ /* 0x000fe400000010ff */
[----:B------:R-:W-:Y:S02]  /*ea60*/  F2FP.BF16.F32.PACK_AB R30, R133, R132 ;  /* 0x00000084851e723e */ /* 0x000fe400000010ff */
[----:B------:R-:W-:Y:S02]  /*ea70*/  F2FP.BF16.F32.PACK_AB R31, R135, R134 ;  /* 0x00000086871f723e */ /* 0x000fe400000010ff */
[----:B------:R-:W-:Y:S02]  /*ea80*/  MOV R88, R88 ;  /* 0x0000005800587202 */ /* 0x000fe40000000f00 */
[----:B------:R-:W-:Y:S01]  /*ea90*/  F2FP.BF16.F32.PACK_AB R138, R141, R140 ;  /* 0x0000008c8d8a723e */ /* 0x000fe200000010ff */
[----:B------:R1:W-:Y:S01]  /*eaa0*/  STSM.16.M88.4 [R124], R28 ;  /* 0x0000001c7c007844 */ /* 0x0003e20000000200 */
[----:B------:R-:W-:-:S02]  /*eab0*/  F2FP.BF16.F32.PACK_AB R139, R143, R142 ;  /* 0x0000008e8f8b723e */ /* 0x000fc400000010ff */
[----:B------:R-:W-:Y:S02]  /*eac0*/  F2FP.BF16.F32.PACK_AB R145, R147, R146 ;  /* 0x000000929391723e */ /* 0x000fe400000010ff */
[----:B------:R-:W-:Y:S01]  /*ead0*/  MOV R92, R92 ;  /* 0x0000005c005c7202 */ /* 0x000fe20000000f00 */
[----:B------:R1:W-:Y:S01]  /*eae0*/  STSM.16.M88.4 [R88], R136 ;  /* 0x0000008858007844 */ /* 0x0003e20000000200 */
[----:B------:R-:W-:Y:S02]  /*eaf0*/  F2FP.BF16.F32.PACK_AB R146, R149, R148 ;  /* 0x000000949592723e */ /* 0x000fe400000010ff */
        /* <DEDUP_REMOVED lines=16> */
[----:B--2---:R-:W-:Y:S01]  /*ec00*/  IADD3 R15, P4, R4, 0x1000, RZ ;  /* 0x00001000040f7810 */ /* 0x004fe20007f9e0ff */
[----:B------:R-:W-:-:S12]  /*ec10*/  @P1 BRA `(.L_x_1076) ;  /* 0x0000000000101947 */ /* 0x000fd80003800000 */
[----:B------:R-:W-:Y:S05]  /*ec20*/  @!P0 BRA `(.L_x_1076) ;  /* 0x00000000000c8947 */ /* 0x000fea0003800000 */
[----:B------:R-:W2:Y:S04]  /*ec30*/  LDG.E R3, desc[UR60][R8.64] ;  /* 0x0000003c08037981 */ /* 0x000ea8000c1e1900 */
[----:B-----5:R-:W2:Y:S02]  /*ec40*/  LDG.E R0, desc[UR60][R8.64+0x4] ;  /* 0x0000043c08007981 */ /* 0x020ea4000c1e1900 */
[----:B--2---:R-:W-:-:S07]  /*ec50*/  IMAD.IADD R0, R0, 0x1, -R3 ;  /* 0x0000000100007824 */ /* 0x004fce00078e0a03 */
.L_x_1076:
[----:B------:R-:W-:Y:S01]  /*ec60*/  SHF.R.S32.HI R3, RZ, 0x1f, R219 ;  /* 0x0000001fff037819 */ /* 0x000fe200000114db */
[----:B------:R-:W-:Y:S01]  /*ec70*/  ULDC.64 UR4, c[0x0][0xc70] ;  /* 0x00031c0000047ab9 */ /* 0x000fe20000000a00 */
[----:B-----5:R-:W-:Y:S02]  /*ec80*/  SHF.R.S32.HI R21, RZ, 0x1f, R20 ;  /* 0x0000001fff157819 */ /* 0x020fe40000011414 */
[----:B------:R-:W-:Y:S01]  /*ec90*/  IADD3 R13, P5, R4, 0x2000, RZ ;  /* 0x00002000040d7810 */ /* 0x000fe20007fbe0ff */
[----:B------:R-:W-:Y:S01]  /*eca0*/  IMAD R10, R3, UR4, RZ ;  /* 0x00000004030a7c24 */ /* 0x000fe2000f8e02ff */
[----:B-1----:R-:W-:Y:S02]  /*ecb0*/  LOP3.LUT R8, R15, 0x380, RZ, 0xc0, !PT ;  /* 0x000003800f087812 */ /* 0x002fe400078ec0ff */
[----:B------:R-:W-:Y:S01]  /*ecc0*/  LOP3.LUT R12, R13, 0x380, RZ, 0xc0, !PT ;  /* 0x000003800d0c7812 */ /* 0x000fe200078ec0ff */
[C---:B------:R-:W-:Y:S01]  /*ecd0*/  IMAD R9, R219.reuse, UR5, R10 ;  /* 0x00000005db097c24 */ /* 0x040fe2000f8e020a */
[----:B------:R-:W-:Y:S01]  /*ece0*/  SHF.R.U64 R8, R8, 0x3, RZ ;  /* 0x0000000308087819 */ /* 0x000fe200000012ff */
[----:B------:R-:W-:Y:S01]  /*ecf0*/  IMAD.WIDE.U32 R10, R219, UR4, R20 ;  /* 0x00000004db0a7c25 */ /* 0x000fe2000f8e0014 */
[----:B------:R-:W-:Y:S01]  /*ed00*/  SEL R229, R229, RZ, !P0 ;  /* 0x000000ffe5e57207 */ /* 0x000fe20004000000 */
[----:B------:R-:W-:Y:S01]  /*ed10*/  ULDC.64 UR4, c[0x0][0xc78] ;  /* 0x00031e0000047ab9 */ /* 0x000fe20000000a00 */
[----:B------:R-:W-:Y:S01]  /*ed20*/  SEL R222, R222, RZ, !P0 ;  /* 0x000000ffdede7207 */ /* 0x000fe20004000000 */
[----:B------:R-:W-:Y:S01]  /*ed30*/  IMAD.IADD R11, R11, 0x1, R9 ;  /* 0x000000010b0b7824 */ /* 0x000fe200078e0209 */
[----:B------:R-:W-:Y:S01]  /*ed40*/  IADD3 R25, P0, R4, 0x3000, RZ ;  /* 0x0000300004197810 */ /* 0x000fe20007f1e0ff */
[----:B------:R-:W-:Y:S01]  /*ed50*/  IMAD R9, R229, UR4, RZ ;  /* 0x00000004e5097c24 */ /* 0x000fe2000f8e02ff */
[----:B------:R-:W-:Y:S01]  /*ed60*/  LOP3.LUT R8, R8, R15, RZ, 0x3c, !PT ;  /* 0x0000000f08087212 */ /* 0x000fe200078e3cff */
[----:B------:R-:W-:Y:S01]  /*ed70*/  IMAD R15, R225, 0x80, R234 ;  /* 0x00000080e10f7824 */ /* 0x000fe200078e02ea */
[----:B------:R-:W-:Y:S01]  /*ed80*/  SHF.R.U64 R12, R12, 0x3, RZ ;  /* 0x000000030c0c7819 */ /* 0x000fe200000012ff */
[----:B------:R-:W-:Y:S01]  /*ed90*/  IMAD.WIDE.U32 R10, R222, UR4, R10 ;  /* 0x00000004de0a7c25 */ /* 0x000fe2000f8e000a */
[----:B------:R-:W-:-:S02]  /*eda0*/  IADD3 R29, P1, R4, 0x4000, RZ ;  /* 0x00004000041d7810 */ /* 0x000fc40007f3e0ff */
[----:B------:R-:W-:Y:S02]  /*edb0*/  LOP3.LUT R24, R25, 0x380, RZ, 0xc0, !PT ;  /* 0x0000038019187812 */ /* 0x000fe400078ec0ff */
[----:B------:R-:W-:Y:S01]  /*edc0*/  LOP3.LUT R12, R12, R13, RZ, 0x3c, !PT ;  /* 0x0000000d0c0c7212 */ /* 0x000fe200078e3cff */
[----:B------:R-:W-:Y:S01]  /*edd0*/  IMAD R13, R222, UR5, R9 ;  /* 0x00000005de0d7c24 */ /* 0x000fe2000f8e0209 */
[----:B------:R-:W-:Y:S01]  /*ede0*/  IADD3 R37, P2, R4, 0x5000, RZ ;  /* 0x0000500004257810 */ /* 0x000fe20007f5e0ff */
[----:B------:R-:W-:Y:S01]  /*edf0*/  ULDC.64 UR4, c[0x0][0xc40] ;  /* 0x0003100000047ab9 */ /* 0x000fe20000000a00 */
[----:B------:R-:W-:Y:S02]  /*ee00*/  SHF.R.S32.HI R9, RZ, 0x1f, R15 ;  /* 0x0000001fff097819 */ /* 0x000fe4000001140f */
[----:B------:R-:W-:Y:S02]  /*ee10*/  IADD3 R10, P3, R15, R10, RZ ;  /* 0x0000000a0f0a7210 */ /* 0x000fe40007f7e0ff */
[----:B------:R-:W-:-:S02]  /*ee20*/  LOP3.LUT R28, R29, 0x380, RZ, 0xc0, !PT ;  /* 0x000003801d1c7812 */ /* 0x000fc400078ec0ff */
[----:B------:R-:W-:Y:S02]  /*ee30*/  SHF.R.U64 R24, R24, 0x3, RZ ;  /* 0x0000000318187819 */ /* 0x000fe400000012ff */
[----:B------:R-:W-:Y:S02]  /*ee40*/  LOP3.LUT R36, R37, 0x380, RZ, 0xc0, !PT ;  /* 0x0000038025247812 */ /* 0x000fe400078ec0ff */
[----:B------:R-:W-:Y:S01]  /*ee50*/  IADD3.X R9, R9, R11, R13, P3, !PT ;  /* 0x0000000b09097210 */ /* 0x000fe20001ffe40d */
[--C-:B------:R-:W-:Y:S01]  /*ee60*/  IMAD.X R13, RZ, RZ, R5.reuse, P5 ;  /* 0x000000ffff0d7224 */ /* 0x100fe200028e0605 */
[----:B------:R-:W-:Y:S01]  /*ee70*/  SHF.R.U64 R28, R28, 0x3, RZ ;  /* 0x000000031c1c7819 */ /* 0x000fe200000012ff */
[----:B------:R-:W-:Y:S01]  /*ee80*/  VIADD R11, R15, 0x8 ;  /* 0x000000080f0b7836 */ /* 0x000fe20000000000 */
[----:B------:R-:W-:Y:S02]  /*ee90*/  LEA R58, P3, R10, UR4, 0x2 ;  /* 0x000000040a3a7c11 */ /* 0x000fe4000f8610ff */
[----:B------:R-:W-:Y:S01]  /*eea0*/  LOP3.LUT R24, R24, R25, RZ, 0x3c, !PT ;  /* 0x0000001918187212 */ /* 0x000fe200078e3cff */
[----:B------:R-:W-:Y:S01]  /*eeb0*/  IMAD.X R25, RZ, RZ, R5, P0 ;  /* 0x000000ffff197224 */ /* 0x000fe200000e0605 */
[----:B------:R-:W-:-:S02]  /*eec0*/  SHF.R.U64 R36, R36, 0x3, RZ ;  /* 0x0000000324247819 */ /* 0x000fc400000012ff */
[----:B------:R-:W-:Y:S02]  /*eed0*/  IADD3 R53, P0, R4, 0x9000, RZ ;  /* 0x0000900004357810 */ /* 0x000fe40007f1e0ff */
[----:B------:R-:W-:Y:S01]  /*eee0*/  LOP3.LUT R28, R28, R29, RZ, 0x3c, !PT ;  /* 0x0000001d1c1c7212 */ /* 0x000fe200078e3cff */
[----:B------:R-:W-:Y:S01]  /*eef0*/  IMAD.X R29, RZ, RZ, R5, P1 ;  /* 0x000000ffff1d7224 */ /* 0x000fe200008e0605 */
[----:B------:R-:W-:Y:S01]  /*ef00*/  LEA.HI.X R59, R10, UR5, R9, 0x2, P3 ;  /* 0x000000050a3b7c11 */ /* 0x000fe200098f1409 */
[--C-:B------:R-:W-:Y:S01]  /*ef10*/  IMAD.X R9, RZ, RZ, R5.reuse, P4 ;  /* 0x000000ffff097224 */ /* 0x100fe200020e0605 */
[----:B------:R-:W-:Y:S01]  /*ef20*/  LOP3.LUT R36, R36, R37, RZ, 0x3c, !PT ;  /* 0x0000002524247212 */ /* 0x000fe200078e3cff */
[----:B------:R-:W-:Y:S01]  /*ef30*/  IMAD.X R37, RZ, RZ, R5, P2 ;  /* 0x000000ffff257224 */ /* 0x000fe200010e0605 */
[C---:B------:R-:W-:Y:S01]  /*ef40*/  IADD3 R41, P3, R4.reuse, 0x6000, RZ ;  /* 0x0000600004297810 */ /* 0x040fe20007f7e0ff */
[----:B------:R-:W-:Y:S01]  /*ef50*/  ULDC.64 UR4, c[0x0][0xba0] ;  /* 0x0002e80000047ab9 */ /* 0x000fe20000000a00 */
[----:B------:R-:W-:-:S02]  /*ef60*/  IADD3 R45, P4, R4, 0x7000, RZ ;  /* 0x00007000042d7810 */ /* 0x000fc40007f9e0ff */
[C---:B------:R-:W-:Y:S02]  /*ef70*/  IADD3 R49, P5, R4.reuse, 0x8000, RZ ;  /* 0x0000800004317810 */ /* 0x040fe40007fbe0ff */
[----:B------:R-:W-:Y:S02]  /*ef80*/  LOP3.LUT R52, R53, 0x380, RZ, 0xc0, !PT ;  /* 0x0000038035347812 */ /* 0x000fe400078ec0ff */
[C---:B------:R-:W-:Y:S02]  /*ef90*/  IADD3 R57, P1, R4.reuse, 0xa000, RZ ;  /* 0x0000a00004397810 */ /* 0x040fe40007f3e0ff */
[----:B------:R-:W-:Y:S02]  /*efa0*/  IADD3 R61, P2, R4, 0xb000, RZ ;  /* 0x0000b000043d7810 */ /* 0x000fe40007f5e0ff */
[----:B------:R-:W-:Y:S02]  /*efb0*/  LOP3.LUT R40, R41, 0x380, RZ, 0xc0, !PT ;  /* 0x0000038029287812 */ /* 0x000fe400078ec0ff */
[----:B------:R-:W-:-:S02]  /*efc0*/  LOP3.LUT R44, R45, 0x380, RZ, 0xc0, !PT ;  /* 0x000003802d2c7812 */ /* 0x000fc400078ec0ff */
[----:B------:R-:W-:Y:S02]  /*efd0*/  LOP3.LUT R48, R49, 0x380, RZ, 0xc0, !PT ;  /* 0x0000038031307812 */ /* 0x000fe400078ec0ff */
[----:B------:R-:W-:Y:S02]  /*efe0*/  SHF.R.U64 R52, R52, 0x3, RZ ;  /* 0x0000000334347819 */ /* 0x000fe400000012ff */
[----:B------:R-:W-:Y:S02]  /*eff0*/  LOP3.LUT R56, R57, 0x380, RZ, 0xc0, !PT ;  /* 0x0000038039387812 */ /* 0x000fe400078ec0ff */
[----:B------:R-:W-:Y:S02]  /*f000*/  LOP3.LUT R60, R61, 0x380, RZ, 0xc0, !PT ;  /* 0x000003803d3c7812 */ /* 0x000fe400078ec0ff */
[----:B------:R-:W-:Y:S02]  /*f010*/  SHF.R.U64 R40, R40, 0x3, RZ ;  /* 0x0000000328287819 */ /* 0x000fe400000012ff */
[----:B------:R-:W-:-:S02]  /*f020*/  SHF.R.U64 R44, R44, 0x3, RZ ;  /* 0x000000032c2c7819 */ /* 0x000fc400000012ff */
[----:B------:R-:W-:Y:S02]  /*f030*/  SHF.R.U64 R48, R48, 0x3, RZ ;  /* 0x0000000330307819 */ /* 0x000fe400000012ff */
[----:B------:R-:W-:Y:S01]  /*f040*/  LOP3.LUT R52, R52, R53, RZ, 0x3c, !PT ;  /* 0x0000003534347212 */ /* 0x000fe200078e3cff */
[--C-:B------:R-:W-:Y:S01]  /*f050*/  IMAD.X R53, RZ, RZ, R5.reuse, P0 ;  /* 0x000000ffff357224 */ /* 0x100fe200000e0605 */
        /* <DEDUP_REMOVED lines=13> */
[----:B------:R-:W-:-:S02]  /*f130*/  IADD3 R65, P3, R4, 0xc000, RZ ;  /* 0x0000c00004417810 */ /* 0x000fc40007f7e0ff */
[C---:B------:R-:W-:Y:S02]  /*f140*/  IADD3 R69, P4, R4.reuse, 0xd000, RZ ;  /* 0x0000d00004457810 */ /* 0x040fe40007f9e0ff */
[C---:B------:R-:W-:Y:S02]  /*f150*/  IADD3 R73, P5, R4.reuse, 0xe000, RZ ;  /* 0x0000e00004497810 */ /* 0x040fe40007fbe0ff */
[-C--:B------:R-:W-:Y:S02]  /*f160*/  ISETP.GE.OR P1, PT, R15, R0.reuse, P0 ;  /* 0x000000000f00720c */ /* 0x080fe40000726670 */
[C---:B------:R-:W-:Y:S02]  /*f170*/  LOP3.LUT R10, R4.reuse, 0x380, RZ, 0xc0, !PT ;  /* 0x00000380040a7812 */ /* 0x040fe400078ec0ff */
[----:B------:R-:W-:Y:S02]  /*f180*/  IADD3 R15, P2, R4, 0xf000, RZ ;  /* 0x0000f000040f7810 */ /* 0x000fe40007f5e0ff */
[----:B------:R-:W-:-:S02]  /*f190*/  ISETP.GE.OR P0, PT, R11, R0, P0 ;  /* 0x000000000b00720c */ /* 0x000fc40000706670 */
[----:B------:R-:W-:Y:S01]  /*f1a0*/  LOP3.LUT R64, R65, 0x380, RZ, 0xc0, !PT ;  /* 0x0000038041407812 */ /* 0x000fe200078ec0ff */
[----:B------:R-:W-:Y:S01]  /*f1b0*/  IMAD.X R77, RZ, RZ, R5, P2 ;  /* 0x000000ffff4d7224 */ /* 0x000fe200010e0605 */
[----:B------:R-:W-:Y:S02]  /*f1c0*/  LOP3.LUT R68, R69, 0x380, RZ, 0xc0, !PT ;  /* 0x0000038045447812 */ /* 0x000fe400078ec0ff */
[----:B------:R-:W-:Y:S01]  /*f1d0*/  LOP3.LUT R72, R73, 0x380, RZ, 0xc0, !PT ;  /* 0x0000038049487812 */ /* 0x000fe200078ec0ff */
[----:B------:R-:W-:Y:S01]  /*f1e0*/  @!P1 STG.E desc[UR60][R58.64], R7 ;  /* 0x000000073a009986 */ /* 0x000fe2000c10193c */
[----:B------:R-:W-:Y:S02]  /*f1f0*/  SHF.R.U64 R11, R10, 0x3, RZ ;  /* 0x000000030a0b7819 */ /* 0x000fe400000012ff */
[----:B------:R-:W-:Y:S02]  /*f200*/  LOP3.LUT R10, R15, 0x380, RZ, 0xc0, !PT ;  /* 0x000003800f0a7812 */ /* 0x000fe400078ec0ff */
[----:B------:R-:W-:Y:S01]  /*f210*/  SHF.R.U64 R64, R64, 0x3, RZ ;  /* 0x0000000340407819 */ /* 0x000fe200000012ff */
[----:B------:R1:W-:Y:S01]  /*f220*/  @!P0 STG.E desc[UR60][R58.64+0x20], R6 ;  /* 0x000020063a008986 */ /* 0x0003e2000c10193c */
[----:B------:R-:W-:-:S02]  /*f230*/  SHF.R.U64 R68, R68, 0x3, RZ ;  /* 0x0000000344447819 */ /* 0x000fc400000012ff */
[----:B------:R-:W-:Y:S01]  /*f240*/  SHF.R.U64 R72, R72, 0x3, RZ ;  /* 0x0000000348487819 */ /* 0x000fe200000012ff */
[----:B------:R-:W5:Y:S01]  /*f250*/  LD.E.128 R24, desc[UR60][R24.64] ;  /* 0x0000003c18187980 */ /* 0x000f62000c101d00 */
[----:B------:R-:W-:Y:S02]  /*f260*/  SHF.R.U64 R10, R10, 0x3, RZ ;  /* 0x000000030a0a7819 */ /* 0x000fe400000012ff */
        /* <DEDUP_REMOVED lines=11> */
[----:B-1----:R-:W5:Y:S04]  /*f320*/  LD.E.128 R4, desc[UR60][R4.64] ;  /* 0x0000003c04047980 */ /* 0x002f68000c101d00 */
[----:B------:R-:W5:Y:S04]  /*f330*/  LD.E.128 R12, desc[UR60][R12.64] ;  /* 0x0000003c0c0c7980 */ /* 0x000f68000c101d00 */
        /* <DEDUP_REMOVED lines=17> */
[----:B-1----:R-:W1:Y:S01]  /*f450*/  FENCE.VIEW.ASYNC.S ;  /* 0x00000000000073c6 */ /* 0x002e620000000000 */
[----:B------:R-:W-:-:S02]  /*f460*/  IMAD.MOV.U32 R80, RZ, RZ, R201 ;  /* 0x000000ffff507224 */ /* 0x000fc400078e00c9 */
[C---:B------:R-:W-:Y:S02]  /*f470*/  IMAD R21, R20.reuse, UR5, R21 ;  /* 0x0000000514157c24 */ /* 0x040fe4000f8e0215 */
[----:B------:R-:W-:Y:S01]  /*f480*/  IMAD.WIDE.U32 R80, R20, UR4, R80 ;  /* 0x0000000414507c25 */ /* 0x000fe2000f8e0050 */
[----:B------:R-:W-:-:S03]  /*f490*/  ULDC.64 UR4, c[0x0][0xbe0] ;  /* 0x0002f80000047ab9 */ /* 0x000fc60000000a00 */
[----:B------:R-:W-:Y:S02]  /*f4a0*/  IMAD R85, R225, -0x80, R0 ;  /* 0xffffff80e1557824 */ /* 0x000fe400078e0200 */
[C---:B------:R-:W-:Y:S02]  /*f4b0*/  VIADD R0, R214.reuse, 0x40 ;  /* 0x00000040d6007836 */ /* 0x040fe40000000000 */
[----:B------:R-:W-:Y:S01]  /*f4c0*/  IMAD R20, R3, UR4, RZ ;  /* 0x0000000403147c24 */ /* 0x000fe2000f8e02ff */
[-C--:B------:R-:W-:Y:S01]  /*f4d0*/  ISETP.GE.AND P3, PT, R214, R85.reuse, PT ;  /* 0x00000055d600720c */ /* 0x080fe20003f66270 */
[----:B------:R-:W-:Y:S01]  /*f4e0*/  IMAD.IADD R81, R81, 0x1, R21 ;  /* 0x0000000151517824 */ /* 0x000fe200078e0215 */
[----:B------:R-:W-:Y:S01]  /*f4f0*/  ISETP.GE.AND P0, PT, R0, R85, PT ;  /* 0x000000550000720c */ /* 0x000fe20003f06270 */
[C---:B------:R-:W-:Y:S02]  /*f500*/  IMAD R83, R219.reuse, UR5, R20 ;  /* 0x00000005db537c24 */ /* 0x040fe4000f8e0214 */
[----:B------:R-:W-:Y:S01]  /*f510*/  IMAD.WIDE.U32 R20, R219, UR4, R80 ;  /* 0x00000004db147c25 */ /* 0x000fe2000f8e0050 */
[----:B------:R-:W-:-:S03]  /*f520*/  ULDC.64 UR4, c[0x0][0xbe8] ;  /* 0x0002fa0000047ab9 */ /* 0x000fc60000000a00 */
[----:B------:R-:W-:Y:S02]  /*f530*/  VIADD R0, R18, 0x32420 ;  /* 0x0003242012007836 */ /* 0x000fe40000000000 */
[----:B------:R-:W-:Y:S02]  /*f540*/  IMAD.IADD R21, R21, 0x1, R83 ;  /* 0x0000000115157824 */ /* 0x000fe400078e0253 */
[----:B------:R-:W-:Y:S01]  /*f550*/  IMAD R229, R229, UR4, RZ ;  /* 0x00000004e5e57c24 */ /* 0x000fe2000f8e02ff */
[----:B------:R-:W-:Y:S01]  /*f560*/  PRMT R0, RZ, 0x654, R0 ;  /* 0x00000654ff007816 */ /* 0x000fe20000000000 */
[C---:B------:R-:W-:Y:S01]  /*f570*/  VIADD R32, R214.reuse, 0x20 ;  /* 0x00000020d6207836 */ /* 0x040fe20000000000 */
[----:B------:R-:W-:Y:S01]  /*f580*/  SHF.R.S32.HI R215, RZ, 0x1f, R214 ;  /* 0x0000001fffd77819 */ /* 0x000fe200000114d6 */
[----:B------:R-:W-:Y:S01]  /*f590*/  VIADD R3, R214, 0x60 ;  /* 0x00000060d6037836 */ /* 0x000fe20000000000 */
[----:B-1----:R1:W-:Y:S01]  /*f5a0*/  SYNCS.ARRIVE.TRANS64.RED.A1T0 RZ, [R0+URZ], RZ ;  /* 0x000000ff00ff79a7 */ /* 0x0023e2000810043f */
[C---:B------:R-:W-:Y:S01]  /*f5b0*/  IMAD R229, R222.reuse, UR5, R229 ;  /* 0x00000005dee57c24 */ /* 0x040fe2000f8e02e5 */
[----:B------:R-:W-:Y:S01]  /*f5c0*/  BSSY B1, `(.L_x_1077) ;  /* 0x000001d000017945 */ /* 0x000fe20003800000 */
[----:B------:R-:W-:Y:S01]  /*f5d0*/  IMAD.WIDE.U32 R20, R222, UR4, R20 ;  /* 0x00000004de147c25 */ /* 0x000fe2000f8e0014 */
[----:B------:R-:W-:-:S02]  /*f5e0*/  ISETP.GE.AND P2, PT, R32, R85, PT ;  /* 0x000000552000720c */ /* 0x000fc40003f46270 */
[----:B------:R-:W-:Y:S01]  /*f5f0*/  ISETP.GE.AND P1, PT, R3, R85, PT ;  /* 0x000000550300720c */ /* 0x000fe20003f26270 */
[----:B------:R-:W-:-:S04]  /*f600*/  IMAD.WIDE R82, R225, 0x80, R214 ;  /* 0x00000080e1527825 */ /* 0x000fc800078e02d6 */
[----:B------:R-:W-:Y:S01]  /*f610*/  IMAD.IADD R229, R21, 0x1, R229 ;  /* 0x0000000115e57824 */ /* 0x000fe200078e02e5 */
[----:B-1----:R-:W-:Y:S07]  /*f620*/  @P3 BRA `(.L_x_1078) ;  /* 0x0000000000583947 */ /* 0x002fee0003800000 */
[----:B------:R-:W-:Y:S01]  /*f630*/  ULDC.64 UR4, c[0x0][0xbd8] ;  /* 0x0002f60000047ab9 */ /* 0x000fe20000000a00 */
[----:B------:R-:W-:Y:S01]  /*f640*/  IMAD.MOV.U32 R80, RZ, RZ, R20 ;  /* 0x000000ffff507224 */ /* 0x000fe200078e0014 */
[----:B------:R-:W-:Y:S01]  /*f650*/  ULDC UR6, c[0x0][0xb8c] ;  /* 0x0002e30000067ab9 */ /* 0x000fe20000000800 */
[----:B------:R-:W-:Y:S01]  /*f660*/  IMAD R3, R83, UR4, RZ ;  /* 0x0000000453037c24 */ /* 0x000fe2000f8e02ff */
[----:B------:R-:W-:Y:S01]  /*f670*/  ISETP.GE.AND P5, PT, R201, UR6, PT ;  /* 0x00000006c9007c0c */ /* 0x000fe2000bfa6270 */
[----:B------:R-:W-:Y:S02]  /*f680*/  IMAD.MOV.U32 R81, RZ, RZ, R229 ;  /* 0x000000ffff517224 */ /* 0x000fe400078e00e5 */
[C---:B------:R-:W-:Y:S02]  /*f690*/  IMAD R3, R82.reuse, UR5, R3 ;  /* 0x0000000552037c24 */ /* 0x040fe4000f8e0203 */
[----:B------:R-:W-:Y:S01]  /*f6a0*/  IMAD.WIDE.U32 R80, R82, UR4, R80 ;  /* 0x0000000452507c25 */ /* 0x000fe2000f8e0050 */
[----:B------:R-:W-:-:S03]  /*f6b0*/  ULDC.64 UR4, c[0x0][0xb80] ;  /* 0x0002e00000047ab9 */ /* 0x000fc60000000a00 */
[----:B------:R-:W-:Y:S01]  /*f6c0*/  IMAD.IADD R3, R81, 0x1, R3 ;  /* 0x0000000151037824 */ /* 0x000fe200078e0203 */
[----:B------:R-:W-:Y:S01]  /*f6d0*/  LEA R84, P3, R80, UR4, 0x1 ;  /* 0x0000000450547c11 */ /* 0x000fe2000f8608ff */
[----:B------:R-:W-:-:S03]  /*f6e0*/  VIADD R0, R201, 0x40 ;  /* 0x00000040c9007836 */ /* 0x000fc60000000000 */
[----:B------:R-:W-:Y:S01]  /*f6f0*/  LEA.HI.X R85, R80, UR5, R3, 0x1, P3 ;  /* 0x0000000550557c11 */ /* 0x000fe200098f0c03 */
[C---:B------:R-:W-:Y:S01]  /*f700*/  VIADD R3, R201.reuse, 0x80 ;  /* 0x00000080c9037836 */ /* 0x040fe20000000000 */
[----:B------:R-:W-:Y:S01]  /*f710*/  ISETP.GE.AND P4, PT, R0, UR6, PT ;  /* 0x0000000600007c0c */ /* 0x000fe2000bf86270 */
[----:B------:R-:W-:Y:S02]  /*f720*/  VIADD R0, R201, 0xc0 ;  /* 0x000000c0c9007836 */ /* 0x000fe40000000000 */
[----:B-----5:R1:W-:Y:S01]  /*f730*/  @!P5 STG.E.128 desc[UR60][R84.64], R4 ;  /* 0x000000045400d986 */ /* 0x0203e2000c101d3c */
[----:B------:R-:W-:Y:S02]  /*f740*/  ISETP.GE.AND P3, PT, R3, UR6, PT ;  /* 0x0000000603007c0c */ /* 0x000fe4000bf66270 */
[----:B------:R-:W-:-:S07]  /*f750*/  ISETP.GE.AND P5, PT, R0, UR6, PT ;  /* 0x0000000600007c0c */ /* 0x000fce000bfa6270 */
[----:B------:R1:W-:Y:S04]  /*f760*/  @!P4 STG.E.128 desc[UR60][R84.64+0x80], R28 ;  /* 0x0000801c5400c986 */ /* 0x0003e8000c101d3c */
[----:B------:R1:W-:Y:S04]  /*f770*/  @!P3 STG.E.128 desc[UR60][R84.64+0x100], R48 ;  /* 0x000100305400b986 */ /* 0x0003e8000c101d3c */
[----:B------:R1:W-:Y:S02]  /*f780*/  @!P5 STG.E.128 desc[UR60][R84.64+0x180], R64 ;  /* 0x000180405400d986 */ /* 0x0003e4000c101d3c */
.L_x_1078:
[----:B------:R-:W-:Y:S05]  /*f790*/  BSYNC B1 ;  /* 0x0000000000017941 */ /* 0x000fea0003800000 */
.L_x_1077:
        /* <DEDUP_REMOVED lines=26> */
.L_x_1080:
[----:B------:R-:W-:Y:S05]  /*f940*/  BSYNC B1 ;  /* 0x0000000000017941 */ /* 0x000fea0003800000 */
.L_x_1079:
        /* <DEDUP_REMOVED lines=26> */
.L_x_1082:
[----:B------:R-:W-:Y:S05]  /*faf0*/  BSYNC B1 ;  /* 0x0000000000017941 */ /* 0x000fea0003800000 */
.L_x_1081:
[----:B------:R-:W-:Y:S05]  /*fb00*/  @P1 BRA `(.L_x_1083) ;  /* 0x0000000c00441947 */ /* 0x000fea0003800000 */
[----:B------:R-:W-:Y:S01]  /*fb10*/  IADD3 R3, P0, R82, 0x60, RZ ;  /* 0x0000006052037810 */ /* 0x000fe20007f1e0ff */
[C---:B------:R-:W-:Y:S01]  /*fb20*/  VIADD R0, R201.reuse, 0x40 ;  /* 0x00000040c9007836 */ /* 0x040fe20000000000 */
[----:B------:R-:W-:Y:S01]  /*fb30*/  ULDC UR6, c[0x0][0xb8c] ;  /* 0x0002e30000067ab9 */ /* 0x000fe20000000800 */
[----:B------:R-:W-:Y:S01]  /*fb40*/  ULDC.64 UR4, c[0x0][0xbd8] ;  /* 0x0002f60000047ab9 */ /* 0x000fe20000000a00 */
[----:B-1---5:R-:W-:Y:S01]  /*fb50*/  IMAD.MOV.U32 R4, RZ, RZ, R20 ;  /* 0x000000ffff047224 */ /* 0x022fe200078e0014 */
        /* <DEDUP_REMOVED lines=11> */
[----:B--23--:R-:W-:Y:S01]  /*fc10*/  LEA R6, P0, R4, UR4, 0x1 ;  /* 0x0000000404067c11 */ /* 0x00cfe2000f8008ff */
        /* <DEDUP_REMOVED lines=9> */
.L_x_1075:
        /* <DEDUP_REMOVED lines=21> */
.L_x_1084:
        /* <DEDUP_REMOVED lines=29> */
.L_x_1086:
[----:B------:R-:W-:Y:S05]  /*ffd0*/  BSYNC B1 ;  /* 0x0000000000017941 */ /* 0x000fea0003800000 */
.L_x_1085:
        /* <DEDUP_REMOVED lines=49> */
.L_x_1088:
[----:B------:R-:W-:Y:S05]  /*102f0*/  BSYNC B1 ;  /* 0x0000000000017941 */ /* 0x000fea0003800000 */
.L_x_1087:
        /* <DEDUP_REMOVED lines=28> */
.L_x_1090:
[----:B------:R-:W-:Y:S05]  /*104c0*/  BSYNC B1 ;  /* 0x0000000000017941 */ /* 0x000fea0003800000 */
.L_x_1089:
        /* <DEDUP_REMOVED lines=27> */
.L_x_1092:
[----:B------:R-:W-:Y:S05]  /*10680*/  BSYNC B1 ;  /* 0x0000000000017941 */ /* 0x000fea0003800000 */
.L_x_1091:
        /* <DEDUP_REMOVED lines=25> */
.L_x_1083:
[----:B------:R-:W-:Y:S05]  /*10820*/  BSYNC B0 ;  /* 0x0000000000007941 */ /* 0x000fea0003800000 */
.L_x_1074:
[----:B------:R-:W-:Y:S02]  /*10830*/  ULDC UR4, c[0x0][0xd14] ;  /* 0x0003450000047ab9 */ /* 0x000fe40000000800 */
[----:B-1----:R-:W-:-:S13]  /*10840*/  ISETP.GE.AND P0, PT, R35, UR4, PT ;  /* 0x0000000423007c0c */ /* 0x002fda000bf06270 */
[----:B------:R-:W-:Y:S05]  /*10850*/  @!P0 BRA `(.L_x_1093) ;  /* 0xffffff0400f08947 */ /* 0x000fea000383ffff */
[----:B------:R-:W-:Y:S05]  /*10860*/  BRA `(.L_x_958) ;  /* 0x0000005400f07947 */ /* 0x000fea0003800000 */
.L_x_956:
[----:B------:R-:W-:-:S08]  /*10870*/  NOP ;  /* 0x0000000000007918 */ /* 0x000fd00000000000 */
[----:B0-----:R-:W0:-:S00]  /*10880*/  USETMAXREG.DEALLOC.CTAPOOL 0x18 ;  /* 0x00000018000079c8 */ /* 0x001e0000080e0500 */
        /* <DEDUP_REMOVED lines=59> */
.L_x_1098:
        /* <DEDUP_REMOVED lines=16> */
.L_x_1097:
[----:B------:R-:W-:Y:S05]  /*10d40*/  BSYNC B0 ;  /* 0x0000000000007941 */ /* 0x000fea0003800000 */
.L_x_1096:
        /* <DEDUP_REMOVED lines=26> */
.L_x_1094:
        /* <DEDUP_REMOVED lines=16> */
.L_x_1099:
        /* <DEDUP_REMOVED lines=25> */
.L_x_1095:
[----:B------:R-:W-:Y:S02]  /*11180*/  IMAD.MOV.U32 R17, RZ, RZ, RZ ;  /* 0x000000ffff117224 */ /* 0x000fe400078e00ff */
[----:B------:R-:W-:Y:S02]  /*11190*/  IMAD.U32 R16, RZ, RZ, UR6 ;  /* 0x00000006ff107e24 */ /* 0x000fe4000f8e00ff */
[----:B------:R-:W-:-:S07]  /*111a0*/  IMAD.MOV.U32 R18, RZ, RZ, RZ ;  /* 0x000000ffff127224 */ /* 0x000fce00078e00ff */
.L_x_1100:
        /* <DEDUP_REMOVED lines=15> */
[----:B------:R0:W-:Y:S01]  /*112a0*/  STL [R1+0x4], RZ ;  /* 0x000004ff01007387 */ /* 0x0001e20000100800 */
[----:B------:R-:W-:Y:S01]  /*112b0*/  ULDC.64 UR48, c[0x0][0x198] ;  /* 0x0000660000307ab9 */ /* 0x000fe20000000a00 */
[----:B------:R-:W-:Y:S01]  /*112c0*/  ULDC UR51, c[0x0][0xc] ;  /* 0x0000030000337ab9 */ /* 0x000fe20000000800 */
[----:B------:R-:W-:Y:S01]  /*112d0*/  UMOV UR50, URZ ;  /* 0x0000003f00327c82 */ /* 0x000fe20008000000 */
[----:B------:R0:W-:Y:S04]  /*112e0*/  STL [R1+0xc], R0 ;  /* 0x00000c0001007387 */ /* 0x0001e80000100800 */
[----:B------:R0:W-:Y:S04]  /*112f0*/  STL [R1], RZ ;  /* 0x000000ff01007387 */ /* 0x0001e80000100800 */
[----:B------:R0:W-:Y:S02]  /*11300*/  STL [R1+0x8], R0 ;  /* 0x0000080001007387 */ /* 0x0001e40000100800 */
.L_x_1183:
        /* <DEDUP_REMOVED lines=47> */
[----:B-1----:R-:W-:-:S06]  /*11600*/  IMAD.U32 R0, RZ, RZ, UR4 ;  /* 0x00000004ff007e24 */ /* 0x002fcc000f8e00ff */
[----:B------:R0:W5:Y:S01]  /*11610*/  @P1 LDG.E R0, desc[UR60][R8.64] ;  /* 0x0000003c08001981 */ /* 0x000162000c1e1900 */
[----:B------:R-:W-:Y:S01]  /*11620*/  ISETP.NE.U32.AND P0, PT, RZ, UR6, PT ;  /* 0x00000006ff007c0c */ /* 0x000fe2000bf05070 */
[----:B------:R-:W-:Y:S02]  /*11630*/  ULDC UR4, c[0x0][0x338] ;  /* 0x0000ce0000047ab9 */ /* 0x000fe40000000800 */
[----:B------:R-:W-:Y:S01]  /*11640*/  IMAD.U32 R6, RZ, RZ, UR4 ;  /* 0x00000004ff067e24 */ /* 0x000fe2000f8e00ff */
[----:B------:R-:W-:Y:S01]  /*11650*/  ISETP.NE.AND.EX P0, PT, RZ, UR7, PT, P0 ;  /* 0x00000007ff007c0c */ /* 0x000fe2000bf05300 */
[----:B------:R-:W-:-:S12]  /*11660*/  @P1 BRA `(.L_x_1102) ;  /* 0x0000000000101947 */ /* 0x000fd80003800000 */
[----:B------:R-:W-:Y:S05]  /*11670*/  @!P2 BRA `(.L_x_1102) ;  /* 0x00000000000ca947 */ /* 0x000fea0003800000 */
[----:B-----5:R-:W2:Y:S04]  /*11680*/  LDG.E R0, desc[UR60][R2.64] ;  /* 0x0000003c02007981 */ /* 0x020ea8000c1e1900 */
[----:B0-----:R-:W2:Y:S02]  /*11690*/  LDG.E R2, desc[UR60][R2.64+0x4] ;  /* 0x0000043c02027981 */ /* 0x001ea4000c1e1900 */
[----:B--2---:R-:W-:-:S07]  /*116a0*/  IMAD.IADD R0, R2, 0x1, -R0 ;  /* 0x0000000102007824 */ /* 0x004fce00078e0a00 */
.L_x_1102:
        /* <DEDUP_REMOVED lines=17> */
[----:B------:R-:W-:-:S05]  /*117c0*/  SHF.R.U32.HI R2, RZ, 0x6, R9 ;  /* 0x00000006ff027819 */ /* 0x000fca0000011609 */
[----:B------:R-:W-:Y:S02]  /*117d0*/  IMAD.MOV.U32 R0, RZ, RZ, R2 ;  /* 0x000000ffff007224 */ /* 0x000fe400078e0002 */
[----:B------:R-:W-:-:S04]  /*117e0*/  @P1 VIADD R3, R6, 0x5f ;  /* 0x0000005f06031836 */ /* 0x000fc80000000000 */
        /* <DEDUP_REMOVED lines=21> */
.L_x_1229:
[----:B------:R-:W-:-:S03]  /*11940*/  UMOV UR4, 0xffffffff ;  /* 0xffffffff00047882 */ /* 0x000fc60000000000 */
[----:B------:R-:W-:Y:S05]  /*11950*/  BRA.DIV UR4, `(.L_x_1106) ;  /* 0x0000005204347947 */ /* 0x000fea000b800000 */
[----:B------:R-:W-:-:S13]  /*11960*/  ELECT P6, URZ, PT ;  /* 0x00000000003f782f */ /* 0x000fda00038c0000 */
.L_x_1232:
[----:B------:R-:W0:Y:S01]  /*11970*/  S2R R5, SR_CgaCtaId ;  /* 0x0000000000057919 */ /* 0x000e220000008800 */
[----:B------:R-:W-:Y:S01]  /*11980*/  UIADD3 UR4, UR50, 0x1, URZ ;  /* 0x0000000132047890 */ /* 0x000fe2000fffe03f */
[----:B------:R-:W-:-:S03]  /*11990*/  MOV R7, 0x400 ;  /* 0x0000040000077802 */ /* 0x000fc60000000f00 */
[----:B------:R-:W-:-:S04]  /*119a0*/  ULEA.HI UR5, UR4, UR4, URZ, 0x1 ;  /* 0x0000000404057291 */ /* 0x000fc8000f8f083f */
[----:B------:R-:W-:-:S04]  /*119b0*/  ULOP3.LUT UR5, UR5, 0xfffffffe, URZ, 0xc0, !UPT ;  /* 0xfffffffe05057892 */ /* 0x000fc8000f8ec03f */
[----:B------:R-:W-:Y:S01]  /*119c0*/  UIADD3 UR5, UR4, -UR5, URZ ;  /* 0x8000000504057290 */ /* 0x000fe2000fffe03f */
[----:B0-----:R-:W-:-:S05]  /*119d0*/  LEA R5, R5, R7, 0x18 ;  /* 0x0000000705057211 */ /* 0x001fca00078ec0ff */
[----:B------:R-:W-:-:S05]  /*119e0*/  IMAD.U32 R7, RZ, RZ, UR5 ;  /* 0x00000005ff077e24 */ /* 0x000fca000f8e00ff */
[----:B------:R-:W-:-:S04]  /*119f0*/  SHF.L.U32 R7, R7, 0x1f, RZ ;  /* 0x0000001f07077819 */ /* 0x000fc800000006ff */
[----:B------:R-:W0:Y:S02]  /*11a00*/  SYNCS.PHASECHK.TRANS64.TRYWAIT P0, [R5+URZ+0x32420], R7 ;  /* 0x03242007050075a7 */ /* 0x000e24000800017f */
[----:B0-----:R-:W-:Y:S05]  /*11a10*/  @!P0 BRA `(.L_x_1107) ;  /* 0x0000005000248947 */ /* 0x001fea0003800000 */
.L_x_1233:
        /* <DEDUP_REMOVED lines=8> */
.L_x_1234:
        /* <DEDUP_REMOVED lines=11> */
.L_x_1111:
        /* <DEDUP_REMOVED lines=19> */
.L_x_1235:
        /* <DEDUP_REMOVED lines=8> */
.L_x_1113:
        /* <DEDUP_REMOVED lines=31> */
.L_x_1109:
[----:B------:R-:W-:Y:S05]  /*11ef0*/  BSYNC B1 ;  /* 0x0000000000017941 */ /* 0x000fea0003800000 */
.L_x_1108:
[----:B0-----:R-:W2:Y:S04]  /*11f00*/  LDL.LU R7, [R1+0x4] ;  /* 0x0000040001077983 */ /* 0x001ea80000300800 */
[----:B------:R-:W3:Y:S01]  /*11f10*/  LDL.LU R9, [R1+0xc] ;  /* 0x00000c0001097983 */ /* 0x000ee20000300800 */
[----:B------:R-:W-:Y:S01]  /*11f20*/  PLOP3.LUT P2, PT, PT, PT, PT, 0x8, 0x0 ;  /* 0x000000000000781c */ /* 0x000fe20003f4e170 */
[----:B--2---:R-:W-:-:S05]  /*11f30*/  VIADD R7, R7, 0x1 ;  /* 0x0000000107077836 */ /* 0x004fca0000000000 */
[----:B------:R-:W-:-:S04]  /*11f40*/  ISETP.NE.AND P0, PT, R7, 0x2, PT ;  /* 0x000000020700780c */ /* 0x000fc80003f05270 */
[----:B------:R-:W-:-:S04]  /*11f50*/  SEL R8, RZ, 0x1, P0 ;  /* 0x00000001ff087807 */ /* 0x000fc80000000000 */
[----:B---3--:R-:W-:Y:S02]  /*11f60*/  LOP3.LUT R9, R9, R8, RZ, 0x3c, !PT ;  /* 0x0000000809097212 */ /* 0x008fe400078e3cff */
[----:B------:R-:W-:Y:S01]  /*11f70*/  SEL R8, R7, RZ, P0 ;  /* 0x000000ff07087207 */ /* 0x000fe20000000000 */
[----:B------:R-:W-:Y:S02]  /*11f80*/  VIADD R7, R0, 0xfffffffe ;  /* 0xfffffffe00077836 */ /* 0x000fe40000000000 */
[----:B------:R1:W-:Y:S03]  /*11f90*/  STL [R1+0xc], R9 ;  /* 0x00000c0901007387 */ /* 0x0003e60000100800 */
[----:B------:R-:W-:Y:S01]  /*11fa0*/  ISETP.GE.AND P0, PT, R7, R2, PT ;  /* 0x000000020700720c */ /* 0x000fe20003f06270 */
[----:B------:R1:W-:-:S12]  /*11fb0*/  STL [R1+0x4], R8 ;  /* 0x0000040801007387 */ /* 0x0003d80000100800 */
[----:B-1----:R-:W-:Y:S05]  /*11fc0*/  @!P0 BRA `(.L_x_1104) ;  /* 0x0000000400748947 */ /* 0x002fea0003800000 */
[C---:B-----5:R-:W-:Y:S02]  /*11fd0*/  IMAD R6, R0.reuse, 0x60, R6 ;  /* 0x0000006000067824 */ /* 0x060fe400078e0206 */
[----:B------:R-:W-:Y:S02]  /*11fe0*/  VIADD R0, R0, 0xffffffff ;  /* 0xffffffff00007836 */ /* 0x000fe40000000000 */
[----:B------:R-:W-:-:S07]  /*11ff0*/  VIADD R6, R6, 0xffffff40 ;  /* 0xffffff4006067836 */ /* 0x000fce0000000000 */
.L_x_1120:
        /* <DEDUP_REMOVED lines=9> */
.L_x_1236:
        /* <DEDUP_REMOVED lines=11> */
.L_x_1117:
        /* <DEDUP_REMOVED lines=17> */
.L_x_1237:
        /* <DEDUP_REMOVED lines=8> */
.L_x_1119:
        /* <DEDUP_REMOVED lines=31> */
.L_x_1115:
[----:B------:R-:W-:Y:S05]  /*124c0*/  BSYNC B1 ;  /* 0x0000000000017941 */ /* 0x000fea0003800000 */
.L_x_1114:
[----:B------:R-:W2:Y:S04]  /*124d0*/  LDL.LU R7, [R1+0x4] ;  /* 0x0000040001077983 */ /* 0x000ea80000300800 */
[----:B------:R-:W3:Y:S01]  /*124e0*/  LDL.LU R9, [R1+0xc] ;  /* 0x00000c0001097983 */ /* 0x000ee20000300800 */
[----:B------:R-:W-:Y:S02]  /*124f0*/  VIADD R0, R0, 0xffffffff ;  /* 0xffffffff00007836 */ /* 0x000fe40000000000 */
[----:B------:R-:W-:Y:S02]  /*12500*/  VIADD R6, R6, 0xffffffa0 ;  /* 0xffffffa006067836 */ /* 0x000fe40000000000 */
[----:B--2---:R-:W-:-:S05]  /*12510*/  VIADD R7, R7, 0x1 ;  /* 0x0000000107077836 */ /* 0x004fca0000000000 */
[----:B------:R-:W-:-:S04]  /*12520*/  ISETP.NE.AND P0, PT, R7, 0x2, PT ;  /* 0x000000020700780c */ /* 0x000fc80003f05270 */
[----:B------:R-:W-:Y:S02]  /*12530*/  SEL R8, RZ, 0x1, P0 ;  /* 0x00000001ff087807 */ /* 0x000fe40000000000 */
[----:B------:R-:W-:Y:S02]  /*12540*/  SEL R7, R7, RZ, P0 ;  /* 0x000000ff07077207 */ /* 0x000fe40000000000 */
[----:B---3--:R-:W-:Y:S02]  /*12550*/  LOP3.LUT R9, R9, R8, RZ, 0x3c, !PT ;  /* 0x0000000809097212 */ /* 0x008fe400078e3cff */
[----:B------:R-:W-:-:S03]  /*12560*/  ISETP.GT.AND P0, PT, R0, R2, PT ;  /* 0x000000020000720c */ /* 0x000fc60003f04270 */
[----:B------:R1:W-:Y:S04]  /*12570*/  STL [R1+0xc], R9 ;  /* 0x00000c0901007387 */ /* 0x0003e80000100800 */
[----:B------:R1:W-:Y:S06]  /*12580*/  STL [R1+0x4], R7 ;  /* 0x0000040701007387 */ /* 0x0003ec0000100800 */
[----:B------:R-:W-:Y:S05]  /*12590*/  @P0 BRA `(.L_x_1120) ;  /* 0xfffffff800980947 */ /* 0x000fea000383ffff */
.L_x_1104:
[----:B------:R-:W-:Y:S05]  /*125a0*/  BSYNC B0 ;  /* 0x0000000000007941 */ /* 0x000fea0003800000 */
.L_x_1103:
[----:B-1----:R-:W2:Y:S01]  /*125b0*/  LDL R7, [R1+0x2c] ;  /* 0x00002c0001077983 */ /* 0x002ea20000100800 */
[----:B------:R-:W-:Y:S05]  /*125c0*/  @!P2 WARPSYNC.ALL ;  /* 0x000000000000a948 */ /* 0x000fea0003800000 */
[----:B------:R-:W-:Y:S01]  /*125d0*/  BSSY B6, `(.L_x_1121) ;  /* 0x00002ce000067945 */ /* 0x000fe20003800000 */
[----:B------:R-:W-:Y:S01]  /*125e0*/  @!P2 BAR.SYNC.DEFER_BLOCKING 0xc, 0x120 ;  /* 0x030480000000ab1d */ /* 0x000fe20000010000 */
[----:B--2---:R-:W-:-:S13]  /*125f0*/  ISETP.GT.AND P0, PT, R7, RZ, PT ;  /* 0x000000ff0700720c */ /* 0x004fda0003f04270 */
[----:B------:R-:W-:Y:S05]  /*12600*/  @P0 BRA `(.L_x_1122) ;  /* 0x0000000000440947 */ /* 0x000fea0003800000 */
[----:B------:R-:W1:Y:S02]  /*12610*/  S2R R7, SR_TID.X ;  /* 0x0000000000077919 */ /* 0x000e640000002100 */
[----:B-1----:R-:W-:-:S04]  /*12620*/  LOP3.LUT R7, R7, 0x1f, RZ, 0xc0, !PT ;  /* 0x0000001f07077812 */ /* 0x002fc800078ec0ff */
[----:B------:R-:W-:-:S13]  /*12630*/  ISETP.NE.AND P1, PT, R7, RZ, PT ;  /* 0x000000ff0700720c */ /* 0x000fda0003f25270 */
[----:B------:R-:W-:Y:S05]  /*12640*/  @P1 BRA `(.L_x_1123) ;  /* 0x0000002c00181947 */ /* 0x000fea0003800000 */
[----:B------:R-:W1:Y:S01]  /*12650*/  S2R R7, SR_LANEID ;  /* 0x0000000000077919 */ /* 0x000e620000000000 */
[----:B------:R-:W-:Y:S01]  /*12660*/  VOTEU.ANY UR4, UPT, PT ;  /* 0x0000000000047886 */ /* 0x000fe200038e0100 */
[----:B0-----:R-:W0:Y:S01]  /*12670*/  LDC.64 R2, c[0x0][0xd38] ;  /* 0x00034e00ff027b82 */ /* 0x001e220000000a00 */
[----:B------:R-:W1:Y:S08]  /*12680*/  FLO.U32 R0, UR4 ;  /* 0x0000000400007d00 */ /* 0x000e7000080e0000 */
[----:B------:R-:W0:Y:S01]  /*12690*/  POPC R5, UR4 ;  /* 0x0000000400057d09 */ /* 0x000e220008000000 */
[----:B-1----:R-:W-:-:S13]  /*126a0*/  ISETP.EQ.U32.AND P0, PT, R0, R7, PT ;  /* 0x000000070000720c */ /* 0x002fda0003f02070 */
[----:B0-----:R-:W2:Y:S01]  /*126b0*/  @P0 ATOMG.E.ADD.STRONG.GPU PT, R3, desc[UR60][R2.64], R5 ;  /* 0x00000005020309a8 */ /* 0x001ea200081ee1fc */
[----:B------:R-:W0:Y:S02]  /*126c0*/  S2R R4, SR_LTMASK ;  /* 0x0000000000047919 */ /* 0x000e240000003900 */
[----:B0-----:R-:W-:-:S04]  /*126d0*/  LOP3.LUT R4, R4, UR4, RZ, 0xc0, !PT ;  /* 0x0000000404047c12 */ /* 0x001fc8000f8ec0ff */
[----:B------:R-:W0:Y:S01]  /*126e0*/  POPC R7, R4 ;  /* 0x0000000400077309 */ /* 0x000e220000000000 */
[----:B--2---:R-:W0:Y:S02]  /*126f0*/  SHFL.IDX PT, R0, R3, R0, 0x1f ;  /* 0x00001f0003007589 */ /* 0x004e2400000e0000 */
[----:B0-----:R-:W-:Y:S01]  /*12700*/  IADD3 R16, R0, UR51, R7 ;  /* 0x0000003300107c10 */ /* 0x001fe2000fffe007 */
[----:B------:R-:W-:Y:S06]  /*12710*/  BRA `(.L_x_1123) ;  /* 0x0000002800e47947 */ /* 0x000fec0003800000 */
.L_x_1122:
        /* <DEDUP_REMOVED lines=14> */
[----:B-----5:R-:W-:Y:S02]  /*12800*/  IMAD.U32 R6, RZ, RZ, UR8 ;  /* 0x00000008ff067e24 */ /* 0x020fe4000f8e00ff */
        /* <DEDUP_REMOVED lines=8> */
.L_x_1124:
        /* <DEDUP_REMOVED lines=11> */
[----:B-----5:R-:W-:Y:S02]  /*12940*/  IMAD.U32 R6, RZ, RZ, UR8 ;  /* 0x00000008ff067e24 */ /* 0x020fe4000f8e00ff */
        /* <DEDUP_REMOVED lines=8> */
.L_x_1126:
        /* <DEDUP_REMOVED lines=16> */
.L_x_1125:
[----:B------:R-:W2:Y:S01]  /*12ad0*/  LDL.LU R2, [R1+0x24] ;  /* 0x0000240001027983 */ /* 0x000ea20000300800 */
[----:B------:R-:W-:-:S03]  /*12ae0*/  ULDC.64 UR4, c[0x0][0xaf0] ;  /* 0x0002bc0000047ab9 */ /* 0x000fc60000000a00 */
[----:B------:R-:W3:Y:S04]  /*12af0*/  LDL.LU R0, [R1+0x28] ;  /* 0x0000280001007983 */ /* 0x000ee80000300800 */
[----:B------:R-:W4:Y:S04]  /*12b00*/  LDL.LU R4, [R1+0x34] ;  /* 0x0000340001047983 */ /* 0x000f280000300800 */
[----:B-----5:R-:W4:Y:S01]  /*12b10*/  LDL.LU R6, [R1+0x1c] ;  /* 0x00001c0001067983 */ /* 0x020f220000300800 */
        /* <DEDUP_REMOVED lines=20> */
[----:B-1----:R-:W1:Y:S01]  /*12c60*/  @P0 LDC R2, c[0x0][0x430] ;  /* 0x00010c00ff020b82 */ /* 0x002e620000000800 */
[----:B0-----:R-:W-:-:S05]  /*12c70*/  @P0 IMAD.HI.U32 R3, R18, R5, RZ ;  /* 0x0000000512030227 */ /* 0x001fca00078e00ff */
[----:B-1----:R-:W-:Y:S02]  /*12c80*/  @P0 SHF.R.U32.HI R4, RZ, R2, R3 ;  /* 0x00000002ff040219 */ /* 0x002fe40000011603 */
[----:B------:R-:W-:-:S04]  /*12c90*/  ISETP.NE.U32.AND P0, PT, RZ, UR4, PT ;  /* 0x00000004ff007c0c */ /* 0x000fc8000bf05070 */
[----:B------:R-:W-:-:S04]  /*12ca0*/  ISETP.NE.AND.EX P0, PT, RZ, UR5, PT, P0 ;  /* 0x00000005ff007c0c */ /* 0x000fc8000bf05300 */
[----:B------:R-:W-:-:S09]  /*12cb0*/  SEL R2, R6, RZ, !P0 ;  /* 0x000000ff06027207 */ /* 0x000fd20004000000 */
.L_x_1127:
        /* <DEDUP_REMOVED lines=17> */
.L_x_1240:
[----:B------:R-:W2:Y:S01]  /*12dd0*/  LDL R3, [R1+0x20] ;  /* 0x0000200001037983 */ /* 0x000ea20000100800 */
[----:B------:R-:W-:Y:S01]  /*12de0*/  UMOV UR4, 0xffffffff ;  /* 0xffffffff00047882 */ /* 0x000fe20000000000 */
[----:B------:R-:W-:Y:S01]  /*12df0*/  SHF.R.S32.HI R8, RZ, 0x1f, R0 ;  /* 0x0000001fff087819 */ /* 0x000fe20000011400 */
[----:B--2---:R-:W-:Y:S01]  /*12e00*/  VIADD R3, R3, 0xffffffff ;  /* 0xffffffff03037836 */ /* 0x004fe20000000000 */
[----:B------:R-:W-:Y:S06]  /*12e10*/  BRA.DIV UR4, `(.L_x_1129) ;  /* 0x0000003e04bc7947 */ /* 0x000fec000b800000 */
[----:B------:R-:W-:-:S13]  /*12e20*/  ELECT P6, URZ, PT ;  /* 0x00000000003f782f */ /* 0x000fda00038c0000 */
.L_x_1243:
        /* <DEDUP_REMOVED lines=24> */
.L_x_1131:
        /* <DEDUP_REMOVED lines=9> */
.L_x_1244:
        /* <DEDUP_REMOVED lines=11> */
.L_x_1133:
        /* <DEDUP_REMOVED lines=23> */
.L_x_1130:
        /* <DEDUP_REMOVED lines=55> */
.L_x_1135:
[----:B------:R-:W-:Y:S05]  /*135d0*/  BSYNC B0 ;  /* 0x0000000000007941 */ /* 0x000fea0003800000 */
.L_x_1134:
        /* <DEDUP_REMOVED lines=8> */
.L_x_1245:
[----:B------:R-:W-:Y:S01]  /*13660*/  ULDC.64 UR38, c[0x0][0x3f8] ;  /* 0x0000fe0000267ab9 */ /* 0x000fe20000000a00 */
[----:B------:R-:W-:Y:S01]  /*13670*/  ULDC.64 UR46, c[0x0][0x408] ;  /* 0x00010200002e7ab9 */ /* 0x000fe20000000a00 */
        /* <DEDUP_REMOVED lines=11> */
.L_x_1246:
        /* <DEDUP_REMOVED lines=11> */
.L_x_1140:
        /* <DEDUP_REMOVED lines=38> */
.L_x_1138:
[----:B------:R-:W-:Y:S05]  /*13a40*/  BSYNC B0 ;  /* 0x0000000000007941 */ /* 0x000fea0003800000 */
.L_x_1137:
        /* <DEDUP_REMOVED lines=46> */
.L_x_1147:
[----:B------:R-:W2:Y:S01]  /*13d30*/  S2R R7, SR_CgaCtaId ;  /* 0x0000000000077919 */ /* 0x000ea20000008800 */
[----:B------:R-:W-:-:S04]  /*13d40*/  MOV R2, 0x400 ;  /* 0x0000040000027802 */ /* 0x000fc80000000f00 */
[----:B--2---:R-:W-:Y:S02]  /*13d50*/  LEA R2, R7, R2, 0x18 ;  /* 0x0000000207027211 */ /* 0x004fe400078ec0ff */
[----:B------:R-:W-:-:S03]  /*13d60*/  SHF.L.U32 R7, R12, 0x1f, RZ ;  /* 0x0000001f0c077819 */ /* 0x000fc600000006ff */
[----:B------:R-:W-:-:S04]  /*13d70*/  IMAD R2, R13, 0x8, R2 ;  /* 0x000000080d027824 */ /* 0x000fc800078e0202 */
[----:B------:R-:W2:Y:S02]  /*13d80*/  SYNCS.PHASECHK.TRANS64.TRYWAIT P0, [R2+URZ+0x32440], R7 ;  /* 0x03244007020075a7 */ /* 0x000ea4000800017f */
[----:B--2---:R-:W-:Y:S05]  /*13d90*/  @!P0 BRA `(.L_x_1148) ;  /* 0x0000003000448947 */ /* 0x004fea0003800000 */
.L_x_1247:
        /* <DEDUP_REMOVED lines=11> */
.L_x_1149:
        /* <DEDUP_REMOVED lines=22> */
.L_x_1248:
        /* <DEDUP_REMOVED lines=8> */
.L_x_1151:
        /* <DEDUP_REMOVED lines=34> */
.L_x_1146:
[----:B------:R-:W-:Y:S05]  /*14250*/  BSYNC B2 ;  /* 0x0000000000027941 */ /* 0x000fea0003800000 */
.L_x_1145:
[----:B------:R-:W2:Y:S02]  /*14260*/  LDL.LU R2, [R1+0x20] ;  /* 0x0000200001027983 */ /* 0x000ea40000300800 */
[----:B--2---:R-:W-:-:S07]  /*14270*/  VIADD R5, R2, 0xfffffffd ;  /* 0xfffffffd02057836 */ /* 0x004fce0000000000 */
.L_x_1144:
[----:B------:R-:W-:Y:S05]  /*14280*/  BSYNC B1 ;  /* 0x0000000000017941 */ /* 0x000fea0003800000 */
.L_x_1143:
[----:B------:R-:W-:-:S05]  /*14290*/  IMAD.MOV R2, RZ, RZ, -R9 ;  /* 0x000000ffff027224 */ /* 0x000fca00078e0a09 */
[----:B------:R-:W-:-:S13]  /*142a0*/  ISETP.NE.AND P0, PT, R3, R2, PT ;  /* 0x000000020300720c */ /* 0x000fda0003f05270 */
[----:B------:R-:W-:Y:S05]  /*142b0*/  @!P0 BRA `(.L_x_1142) ;  /* 0x0000000c008c8947 */ /* 0x000fea0003800000 */
.L_x_1166:
        /* <DEDUP_REMOVED lines=10> */
[----:B------:R-:W-:Y:S01]  /*14360*/  ISETP.NE.U32.AND P0, PT, RZ, UR38, PT ;  /* 0x00000026ff007c0c */ /* 0x000fe2000bf05070 */
[----:B------:R-:W-:-:S03]  /*14370*/  IMAD.MOV.U32 R11, RZ, RZ, R5 ;  /* 0x000000ffff0b7224 */ /* 0x000fc600078e0005 */
[----:B------:R-:W-:-:S13]  /*14380*/  ISETP.NE.AND.EX P0, PT, RZ, UR39, PT, P0 ;  /* 0x00000027ff007c0c */ /* 0x000fda000bf05300 */
[----:B------:R-:W-:Y:S05]  /*14390*/  @!P0 BRA `(.L_x_1154) ;  /* 0x0000000000408947 */ /* 0x000fea0003800000 */
[----:B------:R-:W2:Y:S02]  /*143a0*/  LDC R6, c[0x0][0x41c] ;  /* 0x00010700ff067b82 */ /* 0x000ea40000000800 */
        /* <DEDUP_REMOVED lines=15> */
.L_x_1154:
[----:B------:R-:W3:Y:S01]  /*144a0*/  S2R R3, SR_CgaCtaId ;  /* 0x0000000000037919 */ /* 0x000ee20000008800 */
[----:B------:R-:W-:Y:S02]  /*144b0*/  MOV R2, 0x400 ;  /* 0x0000040000027802 */ /* 0x000fe40000000f00 */
[----:B--2---:R-:W-:Y:S02]  /*144c0*/  SHF.L.U32 R7, R10, 0x1f, RZ ;  /* 0x0000001f0a077819 */ /* 0x004fe400000006ff */
[----:B---3--:R-:W-:-:S05]  /*144d0*/  LEA R2, R3, R2, 0x18 ;  /* 0x0000000203027211 */ /* 0x008fca00078ec0ff */
[----:B------:R-:W-:-:S04]  /*144e0*/  IMAD R3, R9, 0x8, R2 ;  /* 0x0000000809037824 */ /* 0x000fc800078e0202 */
[----:B------:R-:W2:Y:S02]  /*144f0*/  SYNCS.PHASECHK.TRANS64.TRYWAIT P0, [R3+URZ+0x32440], R7 ;  /* 0x03244007030075a7 */ /* 0x000ea4000800017f */
[----:B--2---:R-:W-:Y:S05]  /*14500*/  @!P0 BRA `(.L_x_1155) ;  /* 0x0000002800908947 */ /* 0x004fea0003800000 */
.L_x_1249:
        /* <DEDUP_REMOVED lines=11> */
.L_x_1156:
        /* <DEDUP_REMOVED lines=21> */
.L_x_1250:
        /* <DEDUP_REMOVED lines=8> */
.L_x_1158:
        /* <DEDUP_REMOVED lines=33> */
.L_x_1153:
[----:B------:R-:W-:Y:S05]  /*149a0*/  BSYNC B1 ;  /* 0x0000000000017941 */ /* 0x000fea0003800000 */
.L_x_1152:
        /* <DEDUP_REMOVED lines=13> */
[----:B------:R-:W3:Y:S02]  /*14a80*/  LDC R6, c[0x0][0x41c] ;  /* 0x00010700ff067b82 */ /* 0x000ee40000000800 */
        /* <DEDUP_REMOVED lines=15> */
.L_x_1161:
[----:B------:R-:W4:Y:S01]  /*14b80*/  S2R R3, SR_CgaCtaId ;  /* 0x0000000000037919 */ /* 0x000f220000008800 */
[----:B------:R-:W-:Y:S02]  /*14b90*/  MOV R2, 0x400 ;  /* 0x0000040000027802 */ /* 0x000fe40000000f00 */
[----:B---3--:R-:W-:Y:S02]  /*14ba0*/  SHF.L.U32 R7, R10, 0x1f, RZ ;  /* 0x0000001f0a077819 */ /* 0x008fe400000006ff */
[----:B----4-:R-:W-:-:S05]  /*14bb0*/  LEA R2, R3, R2, 0x18 ;  /* 0x0000000203027211 */ /* 0x010fca00078ec0ff */
[----:B------:R-:W-:-:S04]  /*14bc0*/  IMAD R3, R11, 0x8, R2 ;  /* 0x000000080b037824 */ /* 0x000fc800078e0202 */
[----:B------:R-:W3:Y:S02]  /*14bd0*/  SYNCS.PHASECHK.TRANS64.TRYWAIT P0, [R3+URZ+0x32440], R7 ;  /* 0x03244007030075a7 */ /* 0x000ee4000800017f */
[----:B---3--:R-:W-:Y:S05]  /*14be0*/  @!P0 BRA `(.L_x_1162) ;  /* 0x0000002400008947 */ /* 0x008fea0003800000 */
.L_x_1251:
        /* <DEDUP_REMOVED lines=11> */
.L_x_1163:
        /* <DEDUP_REMOVED lines=22> */
.L_x_1252:
        /* <DEDUP_REMOVED lines=8> */
.L_x_1165:
        /* <DEDUP_REMOVED lines=34> */
.L_x_1160:
[----:B------:R-:W-:Y:S05]  /*150a0*/  BSYNC B1 ;  /* 0x0000000000017941 */ /* 0x000fea0003800000 */
.L_x_1159:
[C---:B------:R-:W-:Y:S01]  /*150b0*/  ISETP.GT.AND P0, PT, R5.reuse, 0x1, PT ;  /* 0x000000010500780c */ /* 0x040fe20003f04270 */
[----:B------:R-:W-:-:S04]  /*150c0*/  VIADD R2, R5, 0xfffffffe ;  /* 0xfffffffe05027836 */ /* 0x000fc80000000000 */
[----:B------:R-:W-:-:S08]  /*150d0*/  IMAD.MOV.U32 R5, RZ, RZ, R2 ;  /* 0x000000ffff057224 */ /* 0x000fd000078e0002 */
[----:B------:R-:W-:Y:S05]  /*150e0*/  @P0 BRA `(.L_x_1166) ;  /* 0xfffffff000740947 */ /* 0x000fea000383ffff */
.L_x_1142:
[----:B------:R-:W-:Y:S05]  /*150f0*/  BSYNC B0 ;  /* 0x0000000000007941 */ /* 0x000fea0003800000 */
.L_x_1141:
        /* <DEDUP_REMOVED lines=23> */
.L_x_1168:
[----:B------:R-:W-:Y:S05]  /*15270*/  BSYNC B0 ;  /* 0x0000000000007941 */ /* 0x000fea0003800000 */
.L_x_1167:
[----:B---3--:R-:W3:Y:S02]  /*15280*/  LDL.LU R2, [R1+0x8] ;  /* 0x0000080001027983 */ /* 0x008ee40000300800 */
[----:B---3--:R-:W-:-:S05]  /*15290*/  LOP3.LUT R2, R2, R0, RZ, 0x3c, !PT ;  /* 0x0000000002027212 */ /* 0x008fca00078e3cff */
[----:B------:R3:W-:Y:S02]  /*152a0*/  STL [R1+0x8], R2 ;  /* 0x0000080201007387 */ /* 0x0007e40000100800 */
.L_x_1123:
[----:B------:R-:W-:Y:S05]  /*152b0*/  BSYNC B6 ;  /* 0x0000000000067941 */ /* 0x000fea0003800000 */
.L_x_1121:
[----:B------:R-:W-:-:S03]  /*152c0*/  UMOV UR4, 0xffffffff ;  /* 0xffffffff00047882 */ /* 0x000fc60000000000 */
[----:B------:R-:W-:Y:S05]  /*152d0*/  BRA.DIV UR4, `(.L_x_1169) ;  /* 0x0000001e046c7947 */ /* 0x000fea000b800000 */
[----:B0-----:R0:W4:Y:S04]  /*152e0*/  SHFL.IDX PT, R4, R16, RZ, 0x1f ;  /* 0x00001fff10047589 */ /* 0x00112800000e0000 */
[----:B------:R0:W0:Y:S02]  /*152f0*/  SHFL.IDX PT, R5, R16, 0x1, 0x1f ;  /* 0x00201f0010057f89 */ /* 0x00002400000e0000 */
.L_x_1256:
        /* <DEDUP_REMOVED lines=13> */
.L_x_1171:
[----:B------:R-:W-:Y:S05]  /*153d0*/  BSYNC B0 ;  /* 0x0000000000007941 */ /* 0x000fea0003800000 */
.L_x_1170:
        /* <DEDUP_REMOVED lines=8> */
[----:B------:R-:W1:Y:S02]  /*15460*/  SHFL.UP PT, R14, R13, 0x2, RZ ;  /* 0x044000000d0e7989 */ /* 0x000e6400000e00ff */
[----:B-1-3--:R-:W-:Y:S02]  /*15470*/  SEL R2, R14, RZ, P1 ;  /* 0x000000ff0e027207 */ /* 0x00afe40000800000 */
        /* <DEDUP_REMOVED lines=13> */
.L_x_1264:
[----:B------:R-:W-:Y:S02]  /*15550*/  ULDC UR4, c[0x0][0xd10] ;  /* 0x0003440000047ab9 */ /* 0x000fe40000000800 */
[----:B------:R-:W-:-:S04]  /*15560*/  IMAD.U32 R16, RZ, RZ, UR4 ;  /* 0x00000004ff107e24 */ /* 0x000fc8000f8e00ff */
[----:B-1----:R-:W-:-:S04]  /*15570*/  IMAD R2, R14, R16, RZ ;  /* 0x000000100e027224 */ /* 0x002fc800078e02ff */
[----:B------:R-:W-:-:S05]  /*15580*/  IMAD.IADD R5, R5, 0x1, R2 ;  /* 0x0000000105057824 */ /* 0x000fca00078e0202 */
[----:B----4-:R-:W-:-:S13]  /*15590*/  ISETP.GT.AND P0, PT, R5, R4, PT ;  /* 0x000000040500720c */ /* 0x010fda0003f04270 */
[----:B------:R-:W-:Y:S05]  /*155a0*/  @P0 BRA `(.L_x_1173) ;  /* 0x0000000000b40947 */ /* 0x000fea0003800000 */
[----:B------:R-:W1:Y:S02]  /*155b0*/  LDC R0, c[0x0][0xd14] ;  /* 0x00034500ff007b82 */ /* 0x000e640000000800 */
.L_x_1178:
[----:B------:R-:W-:-:S05]  /*155c0*/  VIADD R19, R19, 0x1f ;  /* 0x0000001f13137836 */ /* 0x000fca0000000000 */
[----:B-1----:R-:W-:-:S13]  /*155d0*/  ISETP.GE.AND P0, PT, R19, R0, PT ;  /* 0x000000001300720c */ /* 0x002fda0003f06270 */
[----:B------:R-:W-:Y:S05]  /*155e0*/  @P0 BRA `(.L_x_1174) ;  /* 0x00000004005c0947 */ /* 0x000fea0003800000 */
[----:B------:R-:W1:Y:S01]  /*155f0*/  S2R R2, SR_TID.X ;  /* 0x0000000000027919 */ /* 0x000e620000002100 */
[----:B------:R-:W-:Y:S01]  /*15600*/  BSSY B0, `(.L_x_1175) ;  /* 0x000000a000007945 */ /* 0x000fe20003800000 */
[----:B------:R-:W-:Y:S01]  /*15610*/  IMAD.MOV.U32 R17, RZ, RZ, RZ ;  /* 0x000000ffff117224 */ /* 0x000fe200078e00ff */
[----:B-1----:R-:W-:-:S04]  /*15620*/  LOP3.LUT R8, R2, 0x1f, RZ, 0xc0, !PT ;  /* 0x0000001f02087812 */ /* 0x002fc800078ec0ff */
[C---:B------:R-:W-:Y:S01]  /*15630*/  ISETP.NE.AND P1, PT, R8.reuse, 0x1f, PT ;  /* 0x0000001f0800780c */ /* 0x040fe20003f25270 */
[----:B------:R-:W-:-:S05]  /*15640*/  IMAD.IADD R7, R8, 0x1, R19 ;  /* 0x0000000108077824 */ /* 0x000fca00078e0213 */
[----:B------:R-:W-:-:S13]  /*15650*/  ISETP.GE.OR P0, PT, R7, R0, !P1 ;  /* 0x000000000700720c */ /* 0x000fda0004f06670 */
[----:B------:R-:W-:Y:S05]  /*15660*/  @P0 BRA `(.L_x_1176) ;  /* 0x00000000000c0947 */ /* 0x000fea0003800000 */
[----:B0-----:R-:W0:Y:S02]  /*15670*/  LDC.64 R2, c[0x0][0xd58] ;  /* 0x00035600ff027b82 */ /* 0x001e240000000a00 */
[----:B0-----:R-:W-:-:S05]  /*15680*/  IMAD.WIDE R2, R7, 0x4, R2 ;  /* 0x0000000407027825 */ /* 0x001fca00078e0202 */
[----:B------:R1:W5:Y:S02]  /*15690*/  LDG.E R17, desc[UR60][R2.64] ;  /* 0x0000003c02117981 */ /* 0x000364000c1e1900 */
.L_x_1176:
[----:B------:R-:W-:Y:S05]  /*156a0*/  BSYNC B0 ;  /* 0x0000000000007941 */ /* 0x000fea0003800000 */
.L_x_1175:
[----:B------:R-:W-:-:S03]  /*156b0*/  UMOV UR4, 0xffffffff ;  /* 0xffffffff00047882 */ /* 0x000fc60000000000 */
[----:B------:R-:W-:Y:S05]  /*156c0*/  BRA.DIV UR4, `(.L_x_1177) ;  /* 0x0000001e048c7947 */ /* 0x000fea000b800000 */
[----:B-----5:R-:W3:Y:S01]  /*156d0*/  SHFL.UP PT, R14, R17, 0x1, RZ ;  /* 0x04200000110e7989 */ /* 0x020ee200000e00ff */
[C---:B------:R-:W-:Y:S02]  /*156e0*/  ISETP.NE.AND P0, PT, R8.reuse, RZ, PT ;  /* 0x000000ff0800720c */ /* 0x040fe40003f05270 */
[----:B------:R-:W-:Y:S02]  /*156f0*/  ISETP.GE.U32.AND P1, PT, R8, 0x2, PT ;  /* 0x000000020800780c */ /* 0x000fe40003f26070 */
[----:B---3--:R-:W-:Y:S02]  /*15700*/  SEL R14, R14, RZ, P0 ;  /* 0x000000ff0e0e7207 */ /* 0x008fe40000000000 */
[----:B------:R-:W-:-:S03]  /*15710*/  ISETP.GE.U32.AND P0, PT, R8, 0x4, PT ;  /* 0x000000040800780c */ /* 0x000fc60003f06070 */
[----:B------:R-:W-:-:S05]  /*15720*/  IMAD.IADD R13, R17, 0x1, R14 ;  /* 0x00000001110d7824 */ /* 0x000fca00078e020e */
[----:B------:R-:W1:Y:S02]  /*15730*/  SHFL.UP PT, R14, R13, 0x2, RZ ;  /* 0x044000000d0e7989 */ /* 0x000e6400000e00ff */
[----:B-1----:R-:W-:Y:S02]  /*15740*/  SEL R2, R14, RZ, P1 ;  /* 0x000000ff0e027207 */ /* 0x002fe40000800000 */
        /* <DEDUP_REMOVED lines=13> */
.L_x_1272:
[----:B------:R-:W-:Y:S02]  /*15820*/  ULDC UR4, c[0x0][0xd10] ;  /* 0x0003440000047ab9 */ /* 0x000fe40000000800 */
[----:B------:R-:W-:-:S04]  /*15830*/  IMAD.U32 R16, RZ, RZ, UR4 ;  /* 0x00000004ff107e24 */ /* 0x000fc8000f8e00ff */
[----:B-1----:R-:W-:-:S04]  /*15840*/  IMAD R2, R14, R16, RZ ;  /* 0x000000100e027224 */ /* 0x002fc800078e02ff */
[----:B------:R-:W-:-:S05]  /*15850*/  IMAD.IADD R5, R2, 0x1, R5 ;  /* 0x0000000102057824 */ /* 0x000fca00078e0205 */
[----:B------:R-:W-:-:S13]  /*15860*/  ISETP.GT.AND P0, PT, R5, R4, PT ;  /* 0x000000040500720c */ /* 0x000fda0003f04270 */
[----:B------:R-:W-:Y:S05]  /*15870*/  @!P0 BRA `(.L_x_1178) ;  /* 0xfffffffc00508947 */ /* 0x000fea000383ffff */
.L_x_1173:
        /* <DEDUP_REMOVED lines=8> */
.L_x_1276:
[----:B------:R-:W-:Y:S01]  /*15900*/  ISETP.NE.AND P0, PT, R6, RZ, PT ;  /* 0x000000ff0600720c */ /* 0x000fe20003f05270 */
[----:B------:R-:W-:-:S12]  /*15910*/  IMAD.MOV.U32 R14, RZ, RZ, RZ ;  /* 0x000000ffff0e7224 */ /* 0x000fd800078e00ff */
[----:B------:R-:W-:Y:S05]  /*15920*/  @!P0 BRA `(.L_x_1180) ;  /* 0x0000000000108947 */ /* 0x000fea0003800000 */
[----:B------:R-:W-:Y:S01]  /*15930*/  UMOV UR4, 0xffffffff ;  /* 0xffffffff00047882 */ /* 0x000fe20000000000 */
[----:B------:R-:W-:Y:S02]  /*15940*/  VIADD R12, R5, 0xffffffff ;  /* 0xffffffff050c7836 */ /* 0x000fe40000000000 */
[----:B------:R-:W-:Y:S05]  /*15950*/  BRA.DIV UR4, `(.L_x_1181) ;  /* 0x0000002204007947 */ /* 0x000fea000b800000 */
[----:B------:R4:W0:Y:S02]  /*15960*/  SHFL.IDX PT, R14, R3, R12, 0x1f ;  /* 0x00001f0c030e7589 */ /* 0x00082400000e0000 */
.L_x_1180:
[----:B---3--:R-:W-:Y:S01]  /*15970*/  IABS R6, R17 ;  /* 0x0000001100067213 */ /* 0x008fe20000000000 */
[----:B0-----:R-:W-:Y:S02]  /*15980*/  IMAD R16, R14, R16, R2 ;  /* 0x000000100e107224 */ /* 0x001fe400078e0202 */
[----:B------:R-:W-:Y:S01]  /*15990*/  IMAD.MOV.U32 R2, RZ, RZ, RZ ;  /* 0x000000ffff027224 */ /* 0x000fe200078e00ff */
[----:B------:R-:W0:Y:S01]  /*159a0*/  I2F.RP R7, R6 ;  /* 0x0000000600077306 */ /* 0x000e220000209400 */
[----:B------:R-:W-:-:S07]  /*159b0*/  IMAD.IADD R19, R5, 0x1, R19 ;  /* 0x0000000105137824 */ /* 0x000fce00078e0213 */
[----:B0-----:R-:W0:Y:S02]  /*159c0*/  MUFU.RCP R7, R7 ;  /* 0x0000000700077308 */ /* 0x001e240000001000 */
[----:B0-----:R-:W-:-:S06]  /*159d0*/  VIADD R8, R7, 0xffffffe ;  /* 0x0ffffffe07087836 */ /* 0x001fcc0000000000 */
[----:B----4-:R-:W0:Y:S02]  /*159e0*/  F2I.FTZ.U32.TRUNC.NTZ R3, R8 ;  /* 0x0000000800037305 */ /* 0x010e24000021f000 */
        /* <DEDUP_REMOVED lines=23> */
.L_x_1174:
[----:B------:R-:W-:Y:S01]  /*15b60*/  UMOV UR4, URZ ;  /* 0x0000003f00047c82 */ /* 0x000fe20008000000 */
[----:B------:R-:W-:Y:S01]  /*15b70*/  UMOV UR5, URZ ;  /* 0x0000003f00057c82 */ /* 0x000fe20008000000 */
[----:B------:R-:W-:Y:S01]  /*15b80*/  ULDC UR6, c[0x0][0xd14] ;  /* 0x0003450000067ab9 */ /* 0x000fe20000000800 */
[----:B------:R-:W-:Y:S02]  /*15b90*/  IMAD.MOV.U32 R16, RZ, RZ, R4 ;  /* 0x000000ffff107224 */ /* 0x000fe400078e0004 */
[----:B------:R-:W-:Y:S02]  /*15ba0*/  IMAD.U32 R17, RZ, RZ, UR4 ;  /* 0x00000004ff117e24 */ /* 0x000fe4000f8e00ff */
[----:B------:R-:W-:Y:S02]  /*15bb0*/  IMAD.U32 R18, RZ, RZ, UR5 ;  /* 0x00000005ff127e24 */ /* 0x000fe4000f8e00ff */
[----:B------:R-:W-:-:S07]  /*15bc0*/  IMAD.U32 R19, RZ, RZ, UR6 ;  /* 0x00000006ff137e24 */ /* 0x000fce000f8e00ff */
.L_x_1182:
[----:B------:R-:W3:Y:S01]  /*15bd0*/  S2R R2, SR_TID.X ;  /* 0x0000000000027919 */ /* 0x000ee20000002100 */
[----:B------:R-:W-:Y:S05]  /*15be0*/  WARPSYNC.ALL ;  /* 0x0000000000007948 */ /* 0x000fea0003800000 */
[----:B------:R-:W-:Y:S01]  /*15bf0*/  BAR.SYNC.DEFER_BLOCKING 0x4, 0x120 ;  /* 0x0104800000007b1d */ /* 0x000fe20000010000 */
[----:B---3--:R-:W-:-:S04]  /*15c00*/  LOP3.LUT R2, R2, 0x1f, RZ, 0xc0, !PT ;  /* 0x0000001f02027812 */ /* 0x008fc800078ec0ff */
[----:B------:R-:W-:-:S13]  /*15c10*/  ISETP.NE.AND P0, PT, R2, RZ, PT ;  /* 0x000000ff0200720c */ /* 0x000fda0003f05270 */
[----:B0-----:R-:W0:Y:S01]  /*15c20*/  @!P0 S2R R3, SR_CgaCtaId ;  /* 0x0000000000038919 */ /* 0x001e220000008800 */
[----:B------:R-:W-:-:S04]  /*15c30*/  @!P0 MOV R2, 0x400 ;  /* 0x0000040000028802 */ /* 0x000fc80000000f00 */
[----:B0-----:R-:W-:-:S05]  /*15c40*/  @!P0 LEA R2, R3, R2, 0x18 ;  /* 0x0000000203028211 */ /* 0x001fca00078ec0ff */
[----:B------:R3:W-:Y:S01]  /*15c50*/  @!P0 STS.128 [R2+0x324d0], R16 ;  /* 0x0324d01002008388 */ /* 0x0007e20000000c00 */
[----:B------:R-:W-:Y:S06]  /*15c60*/  BAR.ARV 0x5, 0x120 ;  /* 0x0144800000007b1d */ /* 0x000fec0000002000 */
[----:B------:R-:W-:-:S13]  /*15c70*/  ISETP.GE.AND P0, PT, R19, R0, PT ;  /* 0x000000001300720c */ /* 0x000fda0003f06270 */
[----:B------:R-:W-:Y:S05]  /*15c80*/  @!P0 BRA `(.L_x_1183) ;  /* 0xffffffb400a08947 */ /* 0x000fea000383ffff */
.L_x_1101:
[----:B------:R-:W4:Y:S01]  /*15c90*/  S2R R3, SR_CgaCtaId ;  /* 0x0000000000037919 */ /* 0x000f220000008800 */
[----:B------:R-:W-:Y:S01]  /*15ca0*/  UIADD3 UR4, UR50, 0x1, URZ ;  /* 0x0000000132047890 */ /* 0x000fe2000fffe03f */
[----:B0-----:R-:W-:-:S03]  /*15cb0*/  MOV R0, 0x400 ;  /* 0x0000040000007802 */ /* 0x001fc60000000f00 */
[----:B------:R-:W-:-:S04]  /*15cc0*/  ULEA.HI UR5, UR4, UR4, URZ, 0x1 ;  /* 0x0000000404057291 */ /* 0x000fc8000f8f083f */
[----:B------:R-:W-:-:S04]  /*15cd0*/  ULOP3.LUT UR5, UR5, 0xfffffffe, URZ, 0xc0, !UPT ;  /* 0xfffffffe05057892 */ /* 0x000fc8000f8ec03f */
[----:B------:R-:W-:Y:S01]  /*15ce0*/  UIADD3 UR5, UR4, -UR5, URZ ;  /* 0x8000000504057290 */ /* 0x000fe2000fffe03f */
[----:B----4-:R-:W-:-:S05]  /*15cf0*/  LEA R0, R3, R0, 0x18 ;  /* 0x0000000003007211 */ /* 0x010fca00078ec0ff */
[----:B------:R-:W-:-:S05]  /*15d00*/  IMAD.U32 R3, RZ, RZ, UR5 ;  /* 0x00000005ff037e24 */ /* 0x000fca000f8e00ff */
[----:B------:R-:W-:-:S04]  /*15d10*/  SHF.L.U32 R3, R3, 0x1f, RZ ;  /* 0x0000001f03037819 */ /* 0x000fc800000006ff */
[----:B------:R-:W0:Y:S02]  /*15d20*/  SYNCS.PHASECHK.TRANS64.TRYWAIT P0, [R0+URZ+0x32420], R3 ;  /* 0x03242003000075a7 */ /* 0x000e24000800017f */
[----:B0-----:R-:W-:Y:S05]  /*15d30*/  @!P0 BRA `(.L_x_1184) ;  /* 0x0000001c002c8947 */ /* 0x001fea0003800000 */
.L_x_1279:
[----:B------:R-:W-:-:S03]  /*15d40*/  UMOV UR4, 0xffffffff ;  /* 0xffffffff00047882 */ /* 0x000fc60000000000 */
[----:B------:R-:W-:Y:S05]  /*15d50*/  BRA.DIV UR4, `(.L_x_1185) ;  /* 0x0000001e04387947 */ /* 0x000fea000b800000 */
[----:B---3--:R-:W3:Y:S02]  /*15d60*/  S2R R2, SR_TID.X ;  /* 0x0000000000027919 */ /* 0x008ee40000002100 */
[----:B---3--:R-:W-:-:S04]  /*15d70*/  SHF.R.U32.HI R2, RZ, 0x5, R2 ;  /* 0x00000005ff027819 */ /* 0x008fc80000011602 */
[----:B------:R-:W-:-:S05]  /*15d80*/  LOP3.LUT R2, R2, 0x3, RZ, 0xc0, !PT ;  /* 0x0000000302027812 */ /* 0x000fca00078ec0ff */
[----:B------:R3:W4:Y:S02]  /*15d90*/  SHFL.IDX PT, R14, R2, RZ, 0x1f ;  /* 0x00001fff020e7589 */ /* 0x00072400000e0000 */
.L_x_1282:
[----:B----4-:R-:W-:-:S13]  /*15da0*/  ISETP.NE.AND P0, PT, R14, RZ, PT ;  /* 0x000000ff0e00720c */ /* 0x010fda0003f05270 */
[----:B------:R-:W-:Y:S05]  /*15db0*/  @P0 BRA `(.L_x_958) ;  /* 0x00000000009c0947 */ /* 0x000fea0003800000 */
[----:B------:R-:W-:-:S03]  /*15dc0*/  UMOV UR4, 0xffffffff ;  /* 0xffffffff00047882 */ /* 0x000fc60000000000 */
[----:B------:R-:W-:Y:S05]  /*15dd0*/  BRA.DIV UR4, `(.L_x_1186) ;  /* 0x0000001e044c7947 */ /* 0x000fea000b800000 */
[----:B------:R-:W-:-:S13]  /*15de0*/  ELECT P6, URZ, PT ;  /* 0x00000000003f782f */ /* 0x000fda00038c0000 */
.L_x_1285:
[----:B------:R-:W-:Y:S05]  /*15df0*/  @!P6 BRA `(.L_x_958) ;  /* 0x00000000008ce947 */ /* 0x000fea0003800000 */
[----:B---3--:R-:W3:Y:S02]  /*15e00*/  LDL R2, [R1+0x80] ;  /* 0x0000800001027983 */ /* 0x008ee40000100800 */
[----:B---3--:R-:W-:-:S13]  /*15e10*/  R2UR UR4, R2 ;  /* 0x00000000020472ca */ /* 0x008fda00000e0000 */
[----:B------:R-:W-:-:S06]  /*15e20*/  ULOP3.LUT UR4, UR4, 0x2, URZ, 0xfc, !UPT ;  /* 0x0000000204047892 */ /* 0x000fcc000f8efc3f */
[----:B------:R-:W-:-:S05]  /*15e30*/  IMAD.U32 R2, RZ, RZ, UR4 ;  /* 0x00000004ff027e24 */ /* 0x000fca000f8e00ff */
[----:B------:R-:W-:-:S13]  /*15e40*/  ISETP.NE.AND P2, PT, R2, 0x3, PT ;  /* 0x000000030200780c */ /* 0x000fda0003f45270 */
[----:B------:R-:W-:Y:S05]  /*15e50*/  @!P2 BRA `(.L_x_1187) ;  /* 0x000000000004a947 */ /* 0x000fea0003800000 */
[----:B------:R-:W-:Y:S01]  /*15e60*/  BPT.TRAP 0x1 ;  /* 0x000000040000795c */ /* 0x000fe20000300000 */
.L_x_1187:
[----:B0-----:R-:W3:Y:S04]  /*15e70*/  LDL R3, [R1] ;  /* 0x0000000001037983 */ /* 0x001ee80000100800 */
[----:B------:R-:W1:Y:S01]  /*15e80*/  LDL.LU R7, [R1+0x8] ;  /* 0x0000080001077983 */ /* 0x000e620000300800 */
[----:B------:R-:W-:-:S04]  /*15e90*/  VIADD R2, R0, 0x32440 ;  /* 0x0003244000027836 */ /* 0x000fc80000000000 */
[C---:B---3--:R-:W-:Y:S02]  /*15ea0*/  IMAD R6, R3.reuse, 0x8, R2 ;  /* 0x0000000803067824 */ /* 0x048fe400078e0202 */
[----:B------:R-:W-:Y:S01]  /*15eb0*/  VIADD R3, R3, 0x1 ;  /* 0x0000000103037836 */ /* 0x000fe20000000000 */
[----:B-1----:R-:W-:-:S04]  /*15ec0*/  SHF.L.U32 R5, R7, 0x1f, RZ ;  /* 0x0000001f07057819 */ /* 0x002fc800000006ff */
        /* <DEDUP_REMOVED lines=8> */
.L_x_1286:
[----:B------:R-:W1:Y:S02]  /*15f50*/  SYNCS.PHASECHK.TRANS64.TRYWAIT P0, [R7+URZ], R2 ;  /* 0x00000002070075a7 */ /* 0x000e64000800017f */
[----:B-1----:R-:W-:Y:S05]  /*15f60*/  @!P0 BRA `(.L_x_1189) ;  /* 0x0000001c001c8947 */ /* 0x002fea0003800000 */
.L_x_1287:
[----:B------:R-:W-:Y:S05]  /*15f70*/  @!P2 BRA `(.L_x_1190) ;  /* 0x000000000004a947 */ /* 0x000fea0003800000 */
[----:B------:R-:W-:Y:S01]  /*15f80*/  BPT.TRAP 0x1 ;  /* 0x000000040000795c */ /* 0x000fe20000300000 */
.L_x_1190:
[----:B------:R-:W3:Y:S01]  /*15f90*/  LDL.LU R4, [R1] ;  /* 0x0000000001047983 */ /* 0x000ee20000300800 */
[----:B------:R-:W-:-:S04]  /*15fa0*/  VIADD R0, R0, 0x32460 ;  /* 0x0003246000007836 */ /* 0x000fc80000000000 */
[----:B---3--:R-:W-:-:S04]  /*15fb0*/  IMAD R4, R4, 0x8, R0 ;  /* 0x0000000804047824 */ /* 0x008fc800078e0200 */
[----:B------:R-:W3:Y:S02]  /*15fc0*/  SYNCS.PHASECHK.TRANS64.TRYWAIT P0, [R4+URZ], R5 ;  /* 0x00000005040075a7 */ /* 0x000ee4000800017f */
[----:B---3--:R-:W-:Y:S05]  /*15fd0*/  @!P0 BRA `(.L_x_1191) ;  /* 0x0000001c00148947 */ /* 0x008fea0003800000 */
.L_x_1288:
[----:B------:R-:W-:-:S07]  /*15fe0*/  IMAD R3, R3, 0x8, R0 ;  /* 0x0000000803037824 */ /* 0x000fce00078e0200 */
.L_x_1192:
[----:B----4-:R4:W0:Y:S02]  /*15ff0*/  SYNCS.PHASECHK.TRANS64.TRYWAIT P0, [R3+URZ], R2 ;  /* 0x00000002030075a7 */ /* 0x010824000800017f */
[----:B0-----:R-:W-:Y:S05]  /*16000*/  @!P0 NANOSLEEP.SYNCS 0x989680 ;  /* 0x009896800000895d */ /* 0x001fea0003900000 */
[----:B------:R-:W0:Y:S02]  /*16010*/  @!P0 SYNCS.PHASECHK.TRANS64 P0, [R3+URZ], R2 ;  /* 0x00000002030085a7 */ /* 0x000e24000800007f */
[----:B0-----:R-:W-:Y:S05]  /*16020*/  @!P0 BRA `(.L_x_1192) ;  /* 0xfffffffc00f08947 */ /* 0x001fea000383ffff */
.L_x_958:
[----:B------:R-:W-:Y:S05]  /*16030*/  BSYNC B7 ;  /* 0x0000000000077941 */ /* 0x000fea0003800000 */
.L_x_955:
[----:B------:R-:W-:Y:S05]  /*16040*/  EXIT ;  /* 0x000000000000794d */ /* 0x000fea0003800000 */
.L_x_976:
[----:B0-----:R0:W1:Y:S02]  /*16050*/  SYNCS.PHASECHK.TRANS64.TRYWAIT P6, [R95+URZ+0x32490], R110 ;  /* 0x0324906e5f0075a7 */ /* 0x00106400080c017f */
[----:B-1----:R-:W-:Y:S05]  /*16060*/  @!P6 NANOSLEEP.SYNCS 0x989680 ;  /* 0x009896800000e95d */ /* 0x002fea0003900000 */
[----:B------:R-:W1:Y:S02]  /*16070*/  @!P6 SYNCS.PHASECHK.TRANS64 P6, [R95+URZ+0x32490], R110 ;  /* 0x0324906e5f00e5a7 */ /* 0x000e6400080c007f */
[----:B-1----:R-:W-:Y:S05]  /*16080*/  @!P6 BRA `(.L_x_976) ;  /* 0xfffffffc00f0e947 */ /* 0x002fea000383ffff */
[----:B------:R-:W-:Y:S05]  /*16090*/  BRA `(.L_x_1193) ;  /* 0xfffffec800ec7947 */ /* 0x000fea000383ffff */
.L_x_994:
[----:B0-----:R0:W1:Y:S02]  /*160a0*/  SYNCS.PHASECHK.TRANS64.TRYWAIT P5, [R95+URZ+0x32490], R110 ;  /* 0x0324906e5f0075a7 */ /* 0x00106400080a017f */
[----:B-1----:R-:W-:Y:S05]  /*160b0*/  @!P5 NANOSLEEP.SYNCS 0x989680 ;  /* 0x009896800000d95d */ /* 0x002fea0003900000 */
[----:B------:R-:W1:Y:S02]  /*160c0*/  @!P5 SYNCS.PHASECHK.TRANS64 P5, [R95+URZ+0x32490], R110 ;  /* 0x0324906e5f00d5a7 */ /* 0x000e6400080a007f */
[----:B-1----:R-:W-:Y:S05]  /*160d0*/  @!P5 BRA `(.L_x_994) ;  /* 0xfffffffc00f0d947 */ /* 0x002fea000383ffff */
[----:B------:R-:W-:Y:S05]  /*160e0*/  BRA `(.L_x_1194) ;  /* 0xfffffedc00a87947 */ /* 0x000fea000383ffff */
.L_x_1003:
[----:B0-----:R0:W1:Y:S02]  /*160f0*/  SYNCS.PHASECHK.TRANS64.TRYWAIT P4, [R95+URZ+0x32490], R110 ;  /* 0x0324906e5f0075a7 */ /* 0x001064000808017f */
[----:B-1----:R-:W-:Y:S05]  /*16100*/  @!P4 NANOSLEEP.SYNCS 0x989680 ;  /* 0x009896800000c95d */ /* 0x002fea0003900000 */
[----:B------:R-:W1:Y:S02]  /*16110*/  @!P4 SYNCS.PHASECHK.TRANS64 P4, [R95+URZ+0x32490], R110 ;  /* 0x0324906e5f00c5a7 */ /* 0x000e64000808007f */
[----:B-1----:R-:W-:Y:S05]  /*16120*/  @!P4 BRA `(.L_x_1003) ;  /* 0xfffffffc00f0c947 */ /* 0x002fea000383ffff */
[----:B------:R-:W-:Y:S05]  /*16130*/  BRA `(.L_x_1195) ;  /* 0xfffffeec00d07947 */ /* 0x000fea000383ffff */
.L_x_1009:
[----:B-1----:R1:W2:Y:S02]  /*16140*/  SYNCS.PHASECHK.TRANS64.TRYWAIT P3, [R95+URZ+0x324b0], R110 ;  /* 0x0324b06e5f0075a7 */ /* 0x0022a4000806017f */
[----:B--2---:R-:W-:Y:S05]  /*16150*/  @!P3 NANOSLEEP.SYNCS 0x989680 ;  /* 0x009896800000b95d */ /* 0x004fea0003900000 */
[----:B------:R-:W2:Y:S02]  /*16160*/  @!P3 SYNCS.PHASECHK.TRANS64 P3, [R95+URZ+0x324b0], R110 ;  /* 0x0324b06e5f00b5a7 */ /* 0x000ea4000806007f */
[----:B--2---:R-:W-:Y:S05]  /*16170*/  @!P3 BRA `(.L_x_1009) ;  /* 0xfffffffc00f0b947 */ /* 0x004fea000383ffff */
[----:B------:R-:W-:Y:S05]  /*16180*/  BRA `(.L_x_1196) ;  /* 0xfffffef0005c7947 */ /* 0x000fea000383ffff */
.L_x_1017:
        /* <DEDUP_REMOVED lines=8> */
.L_x_1198:
[----:B------:R-:W-:Y:S05]  /*16210*/  BSYNC B0 ;  /* 0x0000000000007941 */ /* 0x000fea0003800000 */
.L_x_1197:
[----:B------:R-:W-:Y:S05]  /*16220*/  BRA `(.L_x_1199) ;  /* 0xfffffefc00107947 */ /* 0x000fea000383ffff */
.L_x_1031:
        /* <DEDUP_REMOVED lines=8> */
.L_x_1201:
[----:B------:R-:W-:Y:S05]  /*162b0*/  BSYNC B1 ;  /* 0x0000000000017941 */ /* 0x000fea0003800000 */
.L_x_1200:
[----:B------:R-:W-:Y:S05]  /*162c0*/  BRA `(.L_x_1202) ;  /* 0xffffff0400047947 */ /* 0x000fea000383ffff */
.L_x_1032:
        /* <DEDUP_REMOVED lines=8> */
.L_x_1204:
[----:B------:R-:W-:Y:S05]  /*16350*/  BSYNC B1 ;  /* 0x0000000000017941 */ /* 0x000fea0003800000 */
.L_x_1203:
[----:B------:R-:W-:Y:S05]  /*16360*/  BRA `(.L_x_1205) ;  /* 0xffffff0000e87947 */ /* 0x000fea000383ffff */
.L_x_1033:
        /* <DEDUP_REMOVED lines=8> */
.L_x_1207:
[----:B------:R-:W-:Y:S05]  /*163f0*/  BSYNC B1 ;  /* 0x0000000000017941 */ /* 0x000fea0003800000 */
.L_x_1206:
[----:B------:R-:W-:Y:S05]  /*16400*/  BRA `(.L_x_1208) ;  /* 0xffffff0000cc7947 */ /* 0x000fea000383ffff */
.L_x_1034:
        /* <DEDUP_REMOVED lines=8> */
.L_x_1210:
[----:B------:R-:W-:Y:S05]  /*16490*/  BSYNC B1 ;  /* 0x0000000000017941 */ /* 0x000fea0003800000 */
.L_x_1209:
[----:B------:R-:W-:Y:S05]  /*164a0*/  BRA `(.L_x_1211) ;  /* 0xffffff0000b07947 */ /* 0x000fea000383ffff */
.L_x_1036:
[----:B-1----:R1:W2:Y:S02]  /*164b0*/  SYNCS.PHASECHK.TRANS64.TRYWAIT P1, [R18+URZ+0x32400], R25 ;  /* 0x03240019120075a7 */ /* 0x0022a4000802017f */
[----:B--2---:R-:W-:Y:S05]  /*164c0*/  @!P1 NANOSLEEP.SYNCS 0x989680 ;  /* 0x009896800000995d */ /* 0x004fea0003900000 */
[----:B------:R-:W2:Y:S02]  /*164d0*/  @!P1 SYNCS.PHASECHK.TRANS64 P1, [R18+URZ+0x32400], R25 ;  /* 0x03240019120095a7 */ /* 0x000ea4000802007f */
[----:B--2---:R-:W-:Y:S05]  /*164e0*/  @!P1 BRA `(.L_x_1036) ;  /* 0xfffffffc00f09947 */ /* 0x004fea000383ffff */
[----:B------:R-:W-:Y:S05]  /*164f0*/  BRA `(.L_x_1212) ;  /* 0xffffff0400107947 */ /* 0x000fea000383ffff */
.L_x_1044:
        /* <DEDUP_REMOVED lines=8> */
.L_x_1214:
[----:B------:R-:W-:Y:S05]  /*16580*/  BSYNC B1 ;  /* 0x0000000000017941 */ /* 0x000fea0003800000 */
.L_x_1213:
[----:B------:R-:W-:Y:S05]  /*16590*/  BRA `(.L_x_1215) ;  /* 0xffffff0c00dc7947 */ /* 0x000fea000383ffff */
.L_x_1045:
        /* <DEDUP_REMOVED lines=8> */
.L_x_1217:
[----:B------:R-:W-:Y:S05]  /*16620*/  BSYNC B1 ;  /* 0x0000000000017941 */ /* 0x000fea0003800000 */
.L_x_1216:
[----:B------:R-:W-:Y:S05]  /*16630*/  BRA `(.L_x_1218) ;  /* 0xffffff0c00c07947 */ /* 0x000fea000383ffff */
.L_x_1046:
        /* <DEDUP_REMOVED lines=8> */
.L_x_1220:
[----:B------:R-:W-:Y:S05]  /*166c0*/  BSYNC B1 ;  /* 0x0000000000017941 */ /* 0x000fea0003800000 */
.L_x_1219:
[----:B------:R-:W-:Y:S05]  /*166d0*/  BRA `(.L_x_1221) ;  /* 0xffffff0c00a47947 */ /* 0x000fea000383ffff */
.L_x_1047:
        /* <DEDUP_REMOVED lines=8> */
.L_x_1223:
[----:B------:R-:W-:Y:S05]  /*16760*/  BSYNC B1 ;  /* 0x0000000000017941 */ /* 0x000fea0003800000 */
.L_x_1222:
[----:B------:R-:W-:Y:S05]  /*16770*/  BRA `(.L_x_1224) ;  /* 0xffffff0c00887947 */ /* 0x000fea000383ffff */
.L_x_1049:
[----:B--2---:R2:W3:Y:S02]  /*16780*/  SYNCS.PHASECHK.TRANS64.TRYWAIT P1, [R18+URZ+0x32400], R3 ;  /* 0x03240003120075a7 */ /* 0x0044e4000802017f */
[----:B---3--:R-:W-:Y:S05]  /*16790*/  @!P1 NANOSLEEP.SYNCS 0x989680 ;  /* 0x009896800000995d */ /* 0x008fea0003900000 */
[----:B------:R-:W3:Y:S02]  /*167a0*/  @!P1 SYNCS.PHASECHK.TRANS64 P1, [R18+URZ+0x32400], R3 ;  /* 0x03240003120095a7 */ /* 0x000ee4000802007f */
[----:B---3--:R-:W-:Y:S05]  /*167b0*/  @!P1 BRA `(.L_x_1049) ;  /* 0xfffffffc00f09947 */ /* 0x008fea000383ffff */
[----:B------:R-:W-:Y:S05]  /*167c0*/  BRA `(.L_x_1225) ;  /* 0xffffff0c00e87947 */ /* 0x000fea000383ffff */
.L_x_1055:
[----:B--2---:R2:W3:Y:S02]  /*167d0*/  SYNCS.PHASECHK.TRANS64.TRYWAIT P1, [R3+URZ+0x32430], R6 ;  /* 0x03243006030075a7 */ /* 0x0044e4000802017f */
[----:B---3--:R-:W-:Y:S05]  /*167e0*/  @!P1 NANOSLEEP.SYNCS 0x989680 ;  /* 0x009896800000995d */ /* 0x008fea0003900000 */
[----:B------:R-:W3:Y:S02]  /*167f0*/  @!P1 SYNCS.PHASECHK.TRANS64 P1, [R3+URZ+0x32430], R6 ;  /* 0x03243006030095a7 */ /* 0x000ee4000802007f */
[----:B---3--:R-:W-:Y:S05]  /*16800*/  @!P1 BRA `(.L_x_1055) ;  /* 0xfffffffc00f09947 */ /* 0x008fea000383ffff */
[----:B------:R-:W-:Y:S05]  /*16810*/  BRA `(.L_x_1054) ;  /* 0xffffff1c000c7947 */ /* 0x000fea000383ffff */
.L_x_1057:
[----:B---3--:R3:W4:Y:S02]  /*16820*/  SYNCS.PHASECHK.TRANS64.TRYWAIT P1, [R18+URZ+0x32410], R5 ;  /* 0x03241005120075a7 */ /* 0x008724000802017f */
[----:B----4-:R-:W-:Y:S05]  /*16830*/  @!P1 NANOSLEEP.SYNCS 0x989680 ;  /* 0x009896800000995d */ /* 0x010fea0003900000 */
[----:B------:R-:W4:Y:S02]  /*16840*/  @!P1 SYNCS.PHASECHK.TRANS64 P1, [R18+URZ+0x32410], R5 ;  /* 0x03241005120095a7 */ /* 0x000f24000802007f */
[----:B----4-:R-:W-:Y:S05]  /*16850*/  @!P1 BRA `(.L_x_1057) ;  /* 0xfffffffc00f09947 */ /* 0x010fea000383ffff */
[----:B------:R-:W-:Y:S05]  /*16860*/  BRA `(.L_x_1226) ;  /* 0xffffff1c00f47947 */ /* 0x000fea000383ffff */
.L_x_1062:
[----:B------:R0:W0:Y:S02]  /*16870*/  SYNCS.PHASECHK.TRANS64.TRYWAIT P2, [R3+URZ+0x32450], R6 ;  /* 0x03245006030075a7 */ /* 0x000024000804017f */
[----:B0-----:R-:W-:Y:S05]  /*16880*/  @!P2 NANOSLEEP.SYNCS 0x989680 ;  /* 0x009896800000a95d */ /* 0x001fea0003900000 */
[----:B------:R-:W0:Y:S02]  /*16890*/  @!P2 SYNCS.PHASECHK.TRANS64 P2, [R3+URZ+0x32450], R6 ;  /* 0x032450060300a5a7 */ /* 0x000e24000804007f */
[----:B0-----:R-:W-:Y:S05]  /*168a0*/  @!P2 BRA `(.L_x_1062) ;  /* 0xfffffffc00f0a947 */ /* 0x001fea000383ffff */
[----:B------:R-:W-:Y:S05]  /*168b0*/  BRA `(.L_x_1061) ;  /* 0xffffff2000147947 */ /* 0x000fea000383ffff */
.L_x_1067:
[----:B-1----:R1:W2:Y:S02]  /*168c0*/  SYNCS.PHASECHK.TRANS64.TRYWAIT P3, [R6+URZ+0x32430], R0 ;  /* 0x03243000060075a7 */ /* 0x0022a4000806017f */
[----:B--2---:R-:W-:Y:S05]  /*168d0*/  @!P3 NANOSLEEP.SYNCS 0x989680 ;  /* 0x009896800000b95d */ /* 0x004fea0003900000 */
[----:B------:R-:W2:Y:S02]  /*168e0*/  @!P3 SYNCS.PHASECHK.TRANS64 P3, [R6+URZ+0x32430], R0 ;  /* 0x032430000600b5a7 */ /* 0x000ea4000806007f */
[----:B--2---:R-:W-:Y:S05]  /*168f0*/  @!P3 BRA `(.L_x_1067) ;  /* 0xfffffffc00f0b947 */ /* 0x004fea000383ffff */
[----:B------:R-:W-:Y:S05]  /*16900*/  BRA `(.L_x_1066) ;  /* 0xffffff4400207947 */ /* 0x000fea000383ffff */
.L_x_1072:
[----:B---3--:R3:W4:Y:S02]  /*16910*/  SYNCS.PHASECHK.TRANS64.TRYWAIT P3, [R6+URZ+0x32450], R0 ;  /* 0x03245000060075a7 */ /* 0x008724000806017f */
[----:B----4-:R-:W-:Y:S05]  /*16920*/  @!P3 NANOSLEEP.SYNCS 0x989680 ;  /* 0x009896800000b95d */ /* 0x010fea0003900000 */
[----:B------:R-:W4:Y:S02]  /*16930*/  @!P3 SYNCS.PHASECHK.TRANS64 P3, [R6+URZ+0x32450], R0 ;  /* 0x032450000600b5a7 */ /* 0x000f24000806007f */
[----:B----4-:R-:W-:Y:S05]  /*16940*/  @!P3 BRA `(.L_x_1072) ;  /* 0xfffffffc00f0b947 */ /* 0x010fea000383ffff */
[----:B------:R-:W-:Y:S05]  /*16950*/  BRA `(.L_x_1071) ;  /* 0xffffff4400cc7947 */ /* 0x000fea000383ffff */
.L_x_1105:
        /* <DEDUP_REMOVED lines=11> */
.L_x_1228:
[----:B------:R-:W-:Y:S05]  /*16a10*/  BSYNC B1 ;  /* 0x0000000000017941 */ /* 0x000fea0003800000 */
.L_x_1227:
[----:B------:R-:W-:Y:S05]  /*16a20*/  BRA `(.L_x_1229) ;  /* 0xffffffac00c47947 */ /* 0x000fea000383ffff */
.L_x_1106:
[----:B------:R-:W-:Y:S01]  /*16a30*/  BSSY B1, `(.L_x_1230) ;  /* 0x0000006000017945 */ /* 0x000fe20003800000 */
[----:B------:R-:W-:-:S07]  /*16a40*/  IMAD.MOV.U32 R15, RZ, RZ, -0x1 ;  /* 0xffffffffff0f7424 */ /* 0x000fce00078e00ff */
[----:B-----5:R-:W-:Y:S05]  /*16a50*/  WARPSYNC.COLLECTIVE R15, `(.L_x_1231) ;  /* 0x000000000f0c7348 */ /* 0x020fea0003c00000 */
[----:B------:R-:W-:Y:S02]  /*16a60*/  ELECT P6, UR62, PT ;  /* 0x00000000003e782f */ /* 0x000fe400038c0000 */
[----:B------:R-:W-:Y:S01]  /*16a70*/  MOV R14, UR62 ;  /* 0x0000003e000e7c02 */ /* 0x000fe20008000f00 */
[----:B-----5:R-:W-:Y:S10]  /*16a80*/  ENDCOLLECTIVE ;  /* 0x000000000000791b */ /* 0x020ff40003800000 */
.L_x_1231:
[----:B------:R-:W-:Y:S05]  /*16a90*/  BSYNC B1 ;  /* 0x0000000000017941 */ /* 0x000fea0003800000 */
.L_x_1230:
[----:B------:R-:W-:Y:S05]  /*16aa0*/  BRA `(.L_x_1232) ;  /* 0xffffffac00b07947 */ /* 0x000fea000383ffff */
.L_x_1107:
[----:B0-----:R0:W1:Y:S02]  /*16ab0*/  SYNCS.PHASECHK.TRANS64.TRYWAIT P0, [R5+URZ+0x32420], R7 ;  /* 0x03242007050075a7 */ /* 0x001064000800017f */
[----:B-1----:R-:W-:Y:S05]  /*16ac0*/  @!P0 NANOSLEEP.SYNCS 0x989680 ;  /* 0x009896800000895d */ /* 0x002fea0003900000 */
[----:B------:R-:W1:Y:S02]  /*16ad0*/  @!P0 SYNCS.PHASECHK.TRANS64 P0, [R5+URZ+0x32420], R7 ;  /* 0x03242007050085a7 */ /* 0x000e64000800007f */
[----:B-1----:R-:W-:Y:S05]  /*16ae0*/  @!P0 BRA `(.L_x_1107) ;  /* 0xfffffffc00f08947 */ /* 0x002fea000383ffff */
[----:B------:R-:W-:Y:S05]  /*16af0*/  BRA `(.L_x_1233) ;  /* 0xffffffac00c87947 */ /* 0x000fea000383ffff */
.L_x_1110:
[----:B0-----:R0:W1:Y:S02]  /*16b00*/  SYNCS.PHASECHK.TRANS64.TRYWAIT P0, [R7+URZ+0x324a0], R9 ;  /* 0x0324a009070075a7 */ /* 0x001064000800017f */
[----:B-1----:R-:W-:Y:S05]  /*16b10*/  @!P0 NANOSLEEP.SYNCS 0x989680 ;  /* 0x009896800000895d */ /* 0x002fea0003900000 */
[----:B------:R-:W1:Y:S02]  /*16b20*/  @!P0 SYNCS.PHASECHK.TRANS64 P0, [R7+URZ+0x324a0], R9 ;  /* 0x0324a009070085a7 */ /* 0x000e64000800007f */
[----:B-1----:R-:W-:Y:S05]  /*16b30*/  @!P0 BRA `(.L_x_1110) ;  /* 0xfffffffc00f08947 */ /* 0x002fea000383ffff */
[----:B------:R-:W-:Y:S05]  /*16b40*/  BRA `(.L_x_1234) ;  /* 0xffffffac00d47947 */ /* 0x000fea000383ffff */
.L_x_1112:
[----:B-1----:R1:W2:Y:S02]  /*16b50*/  SYNCS.PHASECHK.TRANS64.TRYWAIT P0, [R7+URZ+0x324c0], R9 ;  /* 0x0324c009070075a7 */ /* 0x0022a4000800017f */
[----:B--2---:R-:W-:Y:S05]  /*16b60*/  @!P0 NANOSLEEP.SYNCS 0x989680 ;  /* 0x009896800000895d */ /* 0x004fea0003900000 */
[----:B------:R-:W2:Y:S02]  /*16b70*/  @!P0 SYNCS.PHASECHK.TRANS64 P0, [R7+URZ+0x324c0], R9 ;  /* 0x0324c009070085a7 */ /* 0x000ea4000800007f */
[----:B--2---:R-:W-:Y:S05]  /*16b80*/  @!P0 BRA `(.L_x_1112) ;  /* 0xfffffffc00f08947 */ /* 0x004fea000383ffff */
[----:B------:R-:W-:Y:S05]  /*16b90*/  BRA `(.L_x_1235) ;  /* 0xffffffb000387947 */ /* 0x000fea000383ffff */
.L_x_1116:
[----:B0-----:R0:W1:Y:S02]  /*16ba0*/  SYNCS.PHASECHK.TRANS64.TRYWAIT P0, [R7+URZ+0x324a0], R8 ;  /* 0x0324a008070075a7 */ /* 0x001064000800017f */
[----:B-1----:R-:W-:Y:S05]  /*16bb0*/  @!P0 NANOSLEEP.SYNCS 0x989680 ;  /* 0x009896800000895d */ /* 0x002fea0003900000 */
[----:B------:R-:W1:Y:S02]  /*16bc0*/  @!P0 SYNCS.PHASECHK.TRANS64 P0, [R7+URZ+0x324a0], R8 ;  /* 0x0324a008070085a7 */ /* 0x000e64000800007f */
[----:B-1----:R-:W-:Y:S05]  /*16bd0*/  @!P0 BRA `(.L_x_1116) ;  /* 0xfffffffc00f08947 */ /* 0x002fea000383ffff */
[----:B------:R-:W-:Y:S05]  /*16be0*/  BRA `(.L_x_1236) ;  /* 0xffffffb400287947 */ /* 0x000fea000383ffff */
.L_x_1118:
[----:B-1----:R1:W2:Y:S02]  /*16bf0*/  SYNCS.PHASECHK.TRANS64.TRYWAIT P1, [R7+URZ+0x324c0], R8 ;  /* 0x0324c008070075a7 */ /* 0x0022a4000802017f */
[----:B--2---:R-:W-:Y:S05]  /*16c00*/  @!P1 NANOSLEEP.SYNCS 0x989680 ;  /* 0x009896800000995d */ /* 0x004fea0003900000 */
[----:B------:R-:W2:Y:S02]  /*16c10*/  @!P1 SYNCS.PHASECHK.TRANS64 P1, [R7+URZ+0x324c0], R8 ;  /* 0x0324c008070095a7 */ /* 0x000ea4000802007f */
[----:B--2---:R-:W-:Y:S05]  /*16c20*/  @!P1 BRA `(.L_x_1118) ;  /* 0xfffffffc00f09947 */ /* 0x004fea000383ffff */
[----:B------:R-:W-:Y:S05]  /*16c30*/  BRA `(.L_x_1237) ;  /* 0xffffffb400847947 */ /* 0x000fea000383ffff */
.L_x_1128:
        /* <DEDUP_REMOVED lines=11> */
.L_x_1239:
[----:B------:R-:W-:Y:S05]  /*16cf0*/  BSYNC B0 ;  /* 0x0000000000007941 */ /* 0x000fea0003800000 */
.L_x_1238:
[----:B------:R-:W-:Y:S05]  /*16d00*/  BRA `(.L_x_1240) ;  /* 0xffffffc000307947 */ /* 0x000fea000383ffff */
.L_x_1129:
[----:B------:R-:W-:Y:S01]  /*16d10*/  BSSY B0, `(.L_x_1241) ;  /* 0x0000006000007945 */ /* 0x000fe20003800000 */
[----:B------:R-:W-:-:S07]  /*16d20*/  IMAD.MOV.U32 R15, RZ, RZ, -0x1 ;  /* 0xffffffffff0f7424 */ /* 0x000fce00078e00ff */
[----:B------:R-:W-:Y:S05]  /*16d30*/  WARPSYNC.COLLECTIVE R15, `(.L_x_1242) ;  /* 0x000000000f0c7348 */ /* 0x000fea0003c00000 */
[----:B------:R-:W-:Y:S02]  /*16d40*/  ELECT P6, UR62, PT ;  /* 0x00000000003e782f */ /* 0x000fe400038c0000 */
[----:B------:R-:W-:Y:S01]  /*16d50*/  MOV R14, UR62 ;  /* 0x0000003e000e7c02 */ /* 0x000fe20008000f00 */
[----:B------:R-:W-:Y:S10]  /*16d60*/  ENDCOLLECTIVE ;  /* 0x000000000000791b */ /* 0x000ff40003800000 */
.L_x_1242:
[----:B------:R-:W-:Y:S05]  /*16d70*/  BSYNC B0 ;  /* 0x0000000000007941 */ /* 0x000fea0003800000 */
.L_x_1241:
[----:B------:R-:W-:Y:S05]  /*16d80*/  BRA `(.L_x_1243) ;  /* 0xffffffc000287947 */ /* 0x000fea000383ffff */
.L_x_1132:
[----:B0-----:R0:W1:Y:S02]  /*16d90*/  SYNCS.PHASECHK.TRANS64.TRYWAIT P0, [R5+URZ+0x32440], R7 ;  /* 0x03244007050075a7 */ /* 0x001064000800017f */
[----:B-1----:R-:W-:Y:S05]  /*16da0*/  @!P0 NANOSLEEP.SYNCS 0x989680 ;  /* 0x009896800000895d */ /* 0x002fea0003900000 */
[----:B------:R-:W1:Y:S02]  /*16db0*/  @!P0 SYNCS.PHASECHK.TRANS64 P0, [R5+URZ+0x32440], R7 ;  /* 0x03244007050085a7 */ /* 0x000e64000800007f */
[----:B-1----:R-:W-:Y:S05]  /*16dc0*/  @!P0 BRA `(.L_x_1132) ;  /* 0xfffffffc00f08947 */ /* 0x002fea000383ffff */
[----:B------:R-:W-:Y:S05]  /*16dd0*/  BRA `(.L_x_1244) ;  /* 0xffffffc000987947 */ /* 0x000fea000383ffff */
.L_x_1136:
        /* <DEDUP_REMOVED lines=8> */
.L_x_1139:
[----:B0-----:R0:W1:Y:S02]  /*16e60*/  SYNCS.PHASECHK.TRANS64.TRYWAIT P0, [R2+URZ+0x32460], R5 ;  /* 0x03246005020075a7 */ /* 0x001064000800017f */
[----:B-1----:R-:W-:Y:S05]  /*16e70*/  @!P0 NANOSLEEP.SYNCS 0x989680 ;  /* 0x009896800000895d */ /* 0x002fea0003900000 */
[----:B------:R-:W1:Y:S02]  /*16e80*/  @!P0 SYNCS.PHASECHK.TRANS64 P0, [R2+URZ+0x32460], R5 ;  /* 0x03246005020085a7 */ /* 0x000e64000800007f */
[----:B-1----:R-:W-:Y:S05]  /*16e90*/  @!P0 BRA `(.L_x_1139) ;  /* 0xfffffffc00f08947 */ /* 0x002fea000383ffff */
[----:B------:R-:W-:Y:S05]  /*16ea0*/  BRA `(.L_x_1246) ;  /* 0xffffffc800207947 */ /* 0x000fea000383ffff */
.L_x_1148:
[----:B--2---:R2:W3:Y:S02]  /*16eb0*/  SYNCS.PHASECHK.TRANS64.TRYWAIT P0, [R2+URZ+0x32440], R7 ;  /* 0x03244007020075a7 */ /* 0x0044e4000800017f */
[----:B---3--:R-:W-:Y:S05]  /*16ec0*/  @!P0 NANOSLEEP.SYNCS 0x989680 ;  /* 0x009896800000895d */ /* 0x008fea0003900000 */
[----:B------:R-:W3:Y:S02]  /*16ed0*/  @!P0 SYNCS.PHASECHK.TRANS64 P0, [R2+URZ+0x32440], R7 ;  /* 0x03244007020085a7 */ /* 0x000ee4000800007f */
[----:B---3--:R-:W-:Y:S05]  /*16ee0*/  @!P0 BRA `(.L_x_1148) ;  /* 0xfffffffc00f08947 */ /* 0x008fea000383ffff */
[----:B------:R-:W-:Y:S05]  /*16ef0*/  BRA `(.L_x_1247) ;  /* 0xffffffcc00a87947 */ /* 0x000fea000383ffff */
.L_x_1150:
[----:B0-----:R0:W3:Y:S02]  /*16f00*/  SYNCS.PHASECHK.TRANS64.TRYWAIT P0, [R2+URZ+0x32460], R7 ;  /* 0x03246007020075a7 */ /* 0x0010e4000800017f */
[----:B---3--:R-:W-:Y:S05]  /*16f10*/  @!P0 NANOSLEEP.SYNCS 0x989680 ;  /* 0x009896800000895d */ /* 0x008fea0003900000 */
[----:B------:R-:W3:Y:S02]  /*16f20*/  @!P0 SYNCS.PHASECHK.TRANS64 P0, [R2+URZ+0x32460], R7 ;  /* 0x03246007020085a7 */ /* 0x000ee4000800007f */
[----:B---3--:R-:W-:Y:S05]  /*16f30*/  @!P0 BRA `(.L_x_1150) ;  /* 0xfffffffc00f08947 */ /* 0x008fea000383ffff */
[----:B------:R-:W-:Y:S05]  /*16f40*/  BRA `(.L_x_1248) ;  /* 0xffffffd000187947 */ /* 0x000fea000383ffff */
.L_x_1155:
[----:B--2---:R2:W3:Y:S02]  /*16f50*/  SYNCS.PHASECHK.TRANS64.TRYWAIT P0, [R3+URZ+0x32440], R7 ;  /* 0x03244007030075a7 */ /* 0x0044e4000800017f */
[----:B---3--:R-:W-:Y:S05]  /*16f60*/  @!P0 NANOSLEEP.SYNCS 0x989680 ;  /* 0x009896800000895d */ /* 0x008fea0003900000 */
[----:B------:R-:W3:Y:S02]  /*16f70*/  @!P0 SYNCS.PHASECHK.TRANS64 P0, [R3+URZ+0x32440], R7 ;  /* 0x03244007030085a7 */ /* 0x000ee4000800007f */
[----:B---3--:R-:W-:Y:S05]  /*16f80*/  @!P0 BRA `(.L_x_1155) ;  /* 0xfffffffc00f08947 */ /* 0x008fea000383ffff */
[----:B------:R-:W-:Y:S05]  /*16f90*/  BRA `(.L_x_1249) ;  /* 0xffffffd4005c7947 */ /* 0x000fea000383ffff */
.L_x_1157:
[----:B0-----:R0:W3:Y:S02]  /*16fa0*/  SYNCS.PHASECHK.TRANS64.TRYWAIT P1, [R3+URZ+0x32460], R7 ;  /* 0x03246007030075a7 */ /* 0x0010e4000802017f */
[----:B---3--:R-:W-:Y:S05]  /*16fb0*/  @!P1 NANOSLEEP.SYNCS 0x989680 ;  /* 0x009896800000995d */ /* 0x008fea0003900000 */
[----:B------:R-:W3:Y:S02]  /*16fc0*/  @!P1 SYNCS.PHASECHK.TRANS64 P1, [R3+URZ+0x32460], R7 ;  /* 0x03246007030095a7 */ /* 0x000ee4000802007f */
[----:B---3--:R-:W-:Y:S05]  /*16fd0*/  @!P1 BRA `(.L_x_1157) ;  /* 0xfffffffc00f09947 */ /* 0x008fea000383ffff */
[----:B------:R-:W-:Y:S05]  /*16fe0*/  BRA `(.L_x_1250) ;  /* 0xffffffd400c87947 */ /* 0x000fea000383ffff */
.L_x_1162:
[----:B---3--:R3:W4:Y:S02]  /*16ff0*/  SYNCS.PHASECHK.TRANS64.TRYWAIT P0, [R3+URZ+0x32440], R7 ;  /* 0x03244007030075a7 */ /* 0x008724000800017f */
[----:B----4-:R-:W-:Y:S05]  /*17000*/  @!P0 NANOSLEEP.SYNCS 0x989680 ;  /* 0x009896800000895d */ /* 0x010fea0003900000 */
[----:B------:R-:W4:Y:S02]  /*17010*/  @!P0 SYNCS.PHASECHK.TRANS64 P0, [R3+URZ+0x32440], R7 ;  /* 0x03244007030085a7 */ /* 0x000f24000800007f */
[----:B----4-:R-:W-:Y:S05]  /*17020*/  @!P0 BRA `(.L_x_1162) ;  /* 0xfffffffc00f08947 */ /* 0x010fea000383ffff */
[----:B------:R-:W-:Y:S05]  /*17030*/  BRA `(.L_x_1251) ;  /* 0xffffffd800ec7947 */ /* 0x000fea000383ffff */
.L_x_1164:
[----:B0-----:R0:W2:Y:S02]  /*17040*/  SYNCS.PHASECHK.TRANS64.TRYWAIT P1, [R3+URZ+0x32460], R7 ;  /* 0x03246007030075a7 */ /* 0x0010a4000802017f */
[----:B--2---:R-:W-:Y:S05]  /*17050*/  @!P1 NANOSLEEP.SYNCS 0x989680 ;  /* 0x009896800000995d */ /* 0x004fea0003900000 */
[----:B------:R-:W2:Y:S02]  /*17060*/  @!P1 SYNCS.PHASECHK.TRANS64 P1, [R3+URZ+0x32460], R7 ;  /* 0x03246007030095a7 */ /* 0x000ea4000802007f */
[----:B--2---:R-:W-:Y:S05]  /*17070*/  @!P1 BRA `(.L_x_1164) ;  /* 0xfffffffc00f09947 */ /* 0x004fea000383ffff */
[----:B------:R-:W-:Y:S05]  /*17080*/  BRA `(.L_x_1252) ;  /* 0xffffffdc005c7947 */ /* 0x000fea000383ffff */
.L_x_1169:
[----:B------:R-:W-:Y:S01]  /*17090*/  BSSY B0, `(.L_x_1253) ;  /* 0x0000008000007945 */ /* 0x000fe20003800000 */
[----:B0-----:R-:W-:Y:S02]  /*170a0*/  IMAD.MOV.U32 R13, RZ, RZ, R16 ;  /* 0x000000ffff0d7224 */ /* 0x001fe400078e0010 */
[----:B------:R-:W-:Y:S02]  /*170b0*/  IMAD.MOV.U32 R12, RZ, RZ, RZ ;  /* 0x000000ffff0c7224 */ /* 0x000fe400078e00ff */
[----:B--2---:R-:W-:Y:S02]  /*170c0*/  IMAD.MOV.U32 R11, RZ, RZ, 0x1f ;  /* 0x0000001fff0b7424 */ /* 0x004fe400078e00ff */
[----:B------:R-:W-:-:S07]  /*170d0*/  IMAD.MOV.U32 R15, RZ, RZ, -0x1 ;  /* 0xffffffffff0f7424 */ /* 0x000fce00078e00ff */
[----:B-1-3-5:R-:W-:Y:S05]  /*170e0*/  WARPSYNC.COLLECTIVE R15, `(.L_x_1254) ;  /* 0x000000000f087348 */ /* 0x02afea0003c00000 */
[----:B------:R0:W2:Y:S02]  /*170f0*/  SHFL.IDX P6, R14, R13, R12, R11 ;  /* 0x0000000c0d0e7389 */ /* 0x0000a400000c000b */
[----:B0123-5:R-:W-:Y:S01]  /*17100*/  ENDCOLLECTIVE ;  /* 0x000000000000791b */ /* 0x02ffe20003800000 */
.L_x_1254:
[----:B------:R-:W-:Y:S05]  /*17110*/  BSYNC B0 ;  /* 0x0000000000007941 */ /* 0x000fea0003800000 */
.L_x_1253:
        /* <DEDUP_REMOVED lines=8> */
.L_x_1255:
[----:B------:R-:W-:Y:S01]  /*171a0*/  IMAD.MOV.U32 R5, RZ, RZ, R14 ;  /* 0x000000ffff057224 */ /* 0x000fe200078e000e */
[----:B------:R-:W-:Y:S06]  /*171b0*/  BRA `(.L_x_1256) ;  /* 0xffffffe000507947 */ /* 0x000fec000383ffff */
.L_x_1172:
        /* <DEDUP_REMOVED lines=8> */
.L_x_1258:
[----:B------:R-:W-:Y:S05]  /*17240*/  BSYNC B0 ;  /* 0x0000000000007941 */ /* 0x000fea0003800000 */
.L_x_1257:
        /* <DEDUP_REMOVED lines=10> */
.L_x_1259:
        /* <DEDUP_REMOVED lines=8> */
.L_x_1260:
        /* <DEDUP_REMOVED lines=8> */
.L_x_1261:
        /* <DEDUP_REMOVED lines=8> */
.L_x_1262:
        /* <DEDUP_REMOVED lines=8> */
.L_x_1263:
[----:B------:R-:W-:Y:S05]  /*174f0*/  BRA `(.L_x_1264) ;  /* 0xffffffe000147947 */ /* 0x000fea000383ffff */
.L_x_1177:
[----:B------:R-:W-:Y:S01]  /*17500*/  BSSY B0, `(.L_x_1265) ;  /* 0x0000008000007945 */ /* 0x000fe20003800000 */
[----:B-----5:R-:W-:Y:S02]  /*17510*/  IMAD.MOV.U32 R13, RZ, RZ, R17 ;  /* 0x000000ffff0d7224 */ /* 0x020fe400078e0011 */
[----:B------:R-:W-:Y:S02]  /*17520*/  IMAD.MOV.U32 R12, RZ, RZ, 0x1 ;  /* 0x00000001ff0c7424 */ /* 0x000fe400078e00ff */
[----:B--2---:R-:W-:Y:S02]  /*17530*/  IMAD.MOV.U32 R11, RZ, RZ, RZ ;  /* 0x000000ffff0b7224 */ /* 0x004fe400078e00ff */
[----:B------:R-:W-:-:S07]  /*17540*/  IMAD.MOV.U32 R15, RZ, RZ, -0x1 ;  /* 0xffffffffff0f7424 */ /* 0x000fce00078e00ff */
[----:B01----:R-:W-:Y:S05]  /*17550*/  WARPSYNC.COLLECTIVE R15, `(.L_x_1266) ;  /* 0x000000000f087348 */ /* 0x003fea0003c00000 */
[----:B------:R2:W3:Y:S02]  /*17560*/  SHFL.UP P6, R14, R13, R12, R11 ;  /* 0x0400000c0d0e7389 */ /* 0x0004e400000c000b */
[----:B0123--:R-:W-:Y:S01]  /*17570*/  ENDCOLLECTIVE ;  /* 0x000000000000791b */ /* 0x00ffe20003800000 */
.L_x_1266:
[----:B------:R-:W-:Y:S05]  /*17580*/  BSYNC B0 ;  /* 0x0000000000007941 */ /* 0x000fea0003800000 */
.L_x_1265:
        /* <DEDUP_REMOVED lines=10> */
.L_x_1267:
        /* <DEDUP_REMOVED lines=8> */
.L_x_1268:
        /* <DEDUP_REMOVED lines=8> */
.L_x_1269:
        /* <DEDUP_REMOVED lines=8> */
.L_x_1270:
        /* <DEDUP_REMOVED lines=8> */
.L_x_1271:
[----:B------:R-:W-:Y:S05]  /*17830*/  BRA `(.L_x_1272) ;  /* 0xffffffdc00f87947 */ /* 0x000fea000383ffff */
.L_x_1179:
[----:B------:R-:W-:Y:S01]  /*17840*/  BSSY B0, `(.L_x_1273) ;  /* 0x0000006000007945 */ /* 0x000fe20003800000 */
[----:B------:R-:W-:Y:S01]  /*17850*/  PLOP3.LUT P6, PT, P6, PT, PT, 0x8, 0x0 ;  /* 0x000000000000781c */ /* 0x000fe200037ce170 */
[----:B------:R-:W-:-:S12]  /*17860*/  IMAD.MOV.U32 R15, RZ, RZ, -0x1 ;  /* 0xffffffffff0f7424 */ /* 0x000fd800078e00ff */
[----:B0-2---:R-:W-:Y:S05]  /*17870*/  WARPSYNC.COLLECTIVE R15, `(.L_x_1274) ;  /* 0x000000000f087348 */ /* 0x005fea0003c00000 */
[----:B------:R-:W-:Y:S01]  /*17880*/  VOTE.ANY R14, PT, P6 ;  /* 0x00000000000e7806 */ /* 0x000fe200030e0100 */
[----:B0-2---:R-:W-:Y:S06]  /*17890*/  ENDCOLLECTIVE ;  /* 0x000000000000791b */ /* 0x005fec0003800000 */
.L_x_1274:
[----:B------:R-:W-:Y:S05]  /*178a0*/  BSYNC B0 ;  /* 0x0000000000007941 */ /* 0x000fea0003800000 */
.L_x_1273:
        /* <DEDUP_REMOVED lines=9> */
.L_x_1275:
[----:B------:R-:W-:Y:S01]  /*17940*/  IMAD.MOV.U32 R17, RZ, RZ, R14 ;  /* 0x000000ffff117224 */ /* 0x000fe200078e000e */
[----:B------:R-:W-:Y:S06]  /*17950*/  BRA `(.L_x_1276) ;  /* 0xffffffdc00e87947 */ /* 0x000fec000383ffff */
.L_x_1181:
[----:B------:R-:W-:Y:S01]  /*17960*/  BSSY B0, `(.L_x_1277) ;  /* 0x0000007000007945 */ /* 0x000fe20003800000 */
[----:B------:R-:W-:Y:S02]  /*17970*/  IMAD.MOV.U32 R13, RZ, RZ, R3 ;  /* 0x000000ffff0d7224 */ /* 0x000fe400078e0003 */
[----:B--2---:R-:W-:Y:S02]  /*17980*/  IMAD.MOV.U32 R11, RZ, RZ, 0x1f ;  /* 0x0000001fff0b7424 */ /* 0x004fe400078e00ff */
[----:B------:R-:W-:-:S07]  /*17990*/  IMAD.MOV.U32 R15, RZ, RZ, -0x1 ;  /* 0xffffffffff0f7424 */ /* 0x000fce00078e00ff */
[----:B01-3--:R-:W-:Y:S05]  /*179a0*/  WARPSYNC.COLLECTIVE R15, `(.L_x_1278) ;  /* 0x000000000f087348 */ /* 0x00bfea0003c00000 */
[----:B------:R2:W4:Y:S02]  /*179b0*/  SHFL.IDX P6, R14, R13, R12, R11 ;  /* 0x0000000c0d0e7389 */ /* 0x00052400000c000b */
[----:B01234-:R-:W-:Y:S01]  /*179c0*/  ENDCOLLECTIVE ;  /* 0x000000000000791b */ /* 0x01ffe20003800000 */
.L_x_1278:
[----:B------:R-:W-:Y:S05]  /*179d0*/  BSYNC B0 ;  /* 0x0000000000007941 */ /* 0x000fea0003800000 */
.L_x_1277:
[----:B------:R-:W-:Y:S05]  /*179e0*/  BRA `(.L_x_1180) ;  /* 0xffffffdc00e07947 */ /* 0x000fea000383ffff */
.L_x_1184:
[----:B0-----:R0:W4:Y:S02]  /*179f0*/  SYNCS.PHASECHK.TRANS64.TRYWAIT P0, [R0+URZ+0x32420], R3 ;  /* 0x03242003000075a7 */ /* 0x001124000800017f */
[----:B----4-:R-:W-:Y:S05]  /*17a00*/  @!P0 NANOSLEEP.SYNCS 0x989680 ;  /* 0x009896800000895d */ /* 0x010fea0003900000 */
[----:B------:R-:W4:Y:S02]  /*17a10*/  @!P0 SYNCS.PHASECHK.TRANS64 P0, [R0+URZ+0x32420], R3 ;  /* 0x03242003000085a7 */ /* 0x000f24000800007f */
[----:B----4-:R-:W-:Y:S05]  /*17a20*/  @!P0 BRA `(.L_x_1184) ;  /* 0xfffffffc00f08947 */ /* 0x010fea000383ffff */
[----:B------:R-:W-:Y:S05]  /*17a30*/  BRA `(.L_x_1279) ;  /* 0xffffffe000c07947 */ /* 0x000fea000383ffff */
.L_x_1185:
[----:B---3--:R-:W3:Y:S01]  /*17a40*/  S2R R2, SR_TID.X ;  /* 0x0000000000027919 */ /* 0x008ee20000002100 */
[----:B------:R-:W-:Y:S01]  /*17a50*/  BSSY B0, `(.L_x_1280) ;  /* 0x000000a000007945 */ /* 0x000fe20003800000 */
[----:B------:R-:W-:Y:S02]  /*17a60*/  IMAD.MOV.U32 R12, RZ, RZ, RZ ;  /* 0x000000ffff0c7224 */ /* 0x000fe400078e00ff */
[----:B--2---:R-:W-:Y:S02]  /*17a70*/  IMAD.MOV.U32 R11, RZ, RZ, 0x1f ;  /* 0x0000001fff0b7424 */ /* 0x004fe400078e00ff */
[----:B------:R-:W-:Y:S01]  /*17a80*/  IMAD.MOV.U32 R15, RZ, RZ, -0x1 ;  /* 0xffffffffff0f7424 */ /* 0x000fe200078e00ff */
[----:B---3--:R-:W-:-:S04]  /*17a90*/  SHF.R.U32.HI R2, RZ, 0x5, R2 ;  /* 0x00000005ff027819 */ /* 0x008fc80000011602 */
[----:B------:R-:W-:-:S05]  /*17aa0*/  LOP3.LUT R2, R2, 0x3, RZ, 0xc0, !PT ;  /* 0x0000000302027812 */ /* 0x000fca00078ec0ff */
[----:B------:R-:W-:-:S07]  /*17ab0*/  IMAD.MOV.U32 R13, RZ, RZ, R2 ;  /* 0x000000ffff0d7224 */ /* 0x000fce00078e0002 */
[----:B01----:R-:W-:Y:S05]  /*17ac0*/  WARPSYNC.COLLECTIVE R15, `(.L_x_1281) ;  /* 0x000000000f087348 */ /* 0x003fea0003c00000 */
[----:B------:R2:W3:Y:S02]  /*17ad0*/  SHFL.IDX P6, R14, R13, R12, R11 ;  /* 0x0000000c0d0e7389 */ /* 0x0004e400000c000b */
[----:B0123--:R-:W-:Y:S01]  /*17ae0*/  ENDCOLLECTIVE ;  /* 0x000000000000791b */ /* 0x00ffe20003800000 */
.L_x_1281:
[----:B------:R-:W-:Y:S05]  /*17af0*/  BSYNC B0 ;  /* 0x0000000000007941 */ /* 0x000fea0003800000 */
.L_x_1280:
[----:B------:R-:W-:Y:S05]  /*17b00*/  BRA `(.L_x_1282) ;  /* 0xffffffe000a47947 */ /* 0x000fea000383ffff */
.L_x_1186:
[----:B------:R-:W-:Y:S01]  /*17b10*/  BSSY B0, `(.L_x_1283) ;  /* 0x0000006000007945 */ /* 0x000fe20003800000 */
[----:B------:R-:W-:-:S07]  /*17b20*/  IMAD.MOV.U32 R15, RZ, RZ, -0x1 ;  /* 0xffffffffff0f7424 */ /* 0x000fce00078e00ff */
[----:B0123--:R-:W-:Y:S05]  /*17b30*/  WARPSYNC.COLLECTIVE R15, `(.L_x_1284) ;  /* 0x000000000f0c7348 */ /* 0x00ffea0003c00000 */
[----:B------:R-:W-:Y:S02]  /*17b40*/  ELECT P6, UR62, PT ;  /* 0x00000000003e782f */ /* 0x000fe400038c0000 */
[----:B------:R-:W-:Y:S01]  /*17b50*/  MOV R14, UR62 ;  /* 0x0000003e000e7c02 */ /* 0x000fe20008000f00 */
[----:B0123--:R-:W-:Y:S10]  /*17b60*/  ENDCOLLECTIVE ;  /* 0x000000000000791b */ /* 0x00fff40003800000 */
.L_x_1284:
[----:B------:R-:W-:Y:S05]  /*17b70*/  BSYNC B0 ;  /* 0x0000000000007941 */ /* 0x000fea0003800000 */
.L_x_1283:
[----:B------:R-:W-:Y:S05]  /*17b80*/  BRA `(.L_x_1285) ;  /* 0xffffffe000987947 */ /* 0x000fea000383ffff */
.L_x_1188:
[----:B0-----:R0:W1:Y:S02]  /*17b90*/  SYNCS.PHASECHK.TRANS64.TRYWAIT P0, [R6+URZ], R5 ;  /* 0x00000005060075a7 */ /* 0x001064000800017f */
[----:B-1----:R-:W-:Y:S05]  /*17ba0*/  @!P0 NANOSLEEP.SYNCS 0x989680 ;  /* 0x009896800000895d */ /* 0x002fea0003900000 */
[----:B------:R-:W1:Y:S02]  /*17bb0*/  @!P0 SYNCS.PHASECHK.TRANS64 P0, [R6+URZ], R5 ;  /* 0x00000005060085a7 */ /* 0x000e64000800007f */
[----:B-1----:R-:W-:Y:S05]  /*17bc0*/  @!P0 BRA `(.L_x_1188) ;  /* 0xfffffffc00f08947 */ /* 0x002fea000383ffff */
[----:B------:R-:W-:Y:S05]  /*17bd0*/  BRA `(.L_x_1286) ;  /* 0xffffffe000dc7947 */ /* 0x000fea000383ffff */
.L_x_1189:
[----:B-1----:R1:W3:Y:S02]  /*17be0*/  SYNCS.PHASECHK.TRANS64.TRYWAIT P0, [R7+URZ], R2 ;  /* 0x00000002070075a7 */ /* 0x0022e4000800017f */
[----:B---3--:R-:W-:Y:S05]  /*17bf0*/  @!P0 NANOSLEEP.SYNCS 0x989680 ;  /* 0x009896800000895d */ /* 0x008fea0003900000 */
[----:B------:R-:W3:Y:S02]  /*17c00*/  @!P0 SYNCS.PHASECHK.TRANS64 P0, [R7+URZ], R2 ;  /* 0x00000002070085a7 */ /* 0x000ee4000800007f */
[----:B---3--:R-:W-:Y:S05]  /*17c10*/  @!P0 BRA `(.L_x_1189) ;  /* 0xfffffffc00f08947 */ /* 0x008fea000383ffff */
[----:B------:R-:W-:Y:S05]  /*17c20*/  BRA `(.L_x_1287) ;  /* 0xffffffe000d07947 */ /* 0x000fea000383ffff */
.L_x_1191:
[----:B---3--:R3:W4:Y:S02]  /*17c30*/  SYNCS.PHASECHK.TRANS64.TRYWAIT P0, [R4+URZ], R5 ;  /* 0x00000005040075a7 */ /* 0x008724000800017f */
[----:B----4-:R-:W-:Y:S05]  /*17c40*/  @!P0 NANOSLEEP.SYNCS 0x989680 ;  /* 0x009896800000895d */ /* 0x010fea0003900000 */
[----:B------:R-:W4:Y:S02]  /*17c50*/  @!P0 SYNCS.PHASECHK.TRANS64 P0, [R4+URZ], R5 ;  /* 0x00000005040085a7 */ /* 0x000f24000800007f */
[----:B----4-:R-:W-:Y:S05]  /*17c60*/  @!P0 BRA `(.L_x_1191) ;  /* 0xfffffffc00f08947 */ /* 0x010fea000383ffff */
[----:B------:R-:W-:Y:S05]  /*17c70*/  BRA `(.L_x_1288) ;  /* 0xffffffe000d87947 */ /* 0x000fea000383ffff */
.L_x_1289:
        /* <DEDUP_REMOVED lines=16> */
.L_x_4719:


//--------------------- .text._ZN7cutlass13device_kernelIN5flash11enable_sm90INS1_16FlashAttnFwdSm90INS1_25CollectiveMainloopFwdSm90ILi2EN4cute5tupleIJNS5_1CILi1EEES8_S8_EEENS6_IJNS7_ILi128EEENS7_ILi96EEENS7_ILi64EEEEEELi256ENS_10bfloat16_tEfNS_4arch4Sm90ELb0ELb1ELb0ELb0ELb0ELb0ELb0ELb1ELb0ELb0ELb0ELb0EEENS1_21CollectiveEpilogueFwdINS6_IJSA_NS7_ILi256EEESB_EEES9_SE_SG_Li256ELb0ELb0ELb0ELb0EEENS1_30DynamicPersistentTileSchedulerILi256ELi32ELb0ELb0ELb1EEEEEEEEEvNT_6ParamsE --------------------------
	.section	.text._ZN7cutlass13device_kernelIN5flash11enable_sm90INS1_16FlashAttnFwdSm90INS1_25CollectiveMainloopFwdSm90ILi2EN4cute5tupleIJNS5_1CILi1EEES8_S8_EEENS6_IJNS7_ILi128EEENS7_ILi96EEENS7_ILi64EEEEEELi256ENS_10bfloat16_tEfNS_4arch4Sm90ELb0ELb1ELb0ELb0ELb0ELb0ELb0ELb1ELb0ELb0ELb0ELb0EEENS1_21CollectiveEpilogueFwdINS6_IJSA_NS7_ILi256EEESB_EEES9_SE_SG_Li256ELb0ELb0ELb0ELb0EEENS1_30DynamicPersistentTileSchedulerILi256ELi32ELb0ELb0ELb1EEEEEEEEEvNT_6ParamsE,"ax",@progbits
	.align	128
.text._ZN7cutlass13device_kernelIN5flash11enable_sm90INS1_16FlashAttnFwdSm90INS1_25CollectiveMainloopFwdSm90ILi2EN4cute5tupleIJNS5_1CILi1EEES8_S8_EEENS6_IJNS7_ILi128EEENS7_ILi96EEENS7_ILi64EEEEEELi256ENS_10bfloat16_tEfNS_4arch4Sm90ELb0ELb1ELb0ELb0ELb0ELb0ELb0ELb1ELb0ELb0ELb0ELb0EEENS1_21CollectiveEpilogueFwdINS6_IJSA_NS7_ILi256EEESB_EEES9_SE_SG_Li256ELb0ELb0ELb0ELb0EEENS1_30DynamicPersistentTileSchedulerILi256ELi32ELb0ELb0ELb1EEEEEEEEEvNT_6ParamsE:
        .type           _ZN7cutlass13device_kernelIN5flash11enable_sm90INS1_16FlashAttnFwdSm90INS1_25CollectiveMainloopFwdSm90ILi2EN4cute5tupleIJNS5_1CILi1EEES8_S8_EEENS6_IJNS7_ILi128EEENS7_ILi96EEENS7_ILi64EEEEEELi256ENS_10bfloat16_tEfNS_4arch4Sm90ELb0ELb1ELb0ELb0ELb0ELb0ELb0ELb1ELb0ELb0ELb0ELb0EEENS1_21CollectiveEpilogueFwdINS6_IJSA_NS7_ILi256EEESB_EEES9_SE_SG_Li256ELb0ELb0ELb0ELb0EEENS1_30DynamicPersistentTileSchedulerILi256ELi32ELb0ELb0ELb1EEEEEEEEEvNT_6ParamsE,@function
        .size           _ZN7cutlass13device_kernelIN5flash11enable_sm90INS1_16FlashAttnFwdSm90INS1_25CollectiveMainloopFwdSm90ILi2EN4cute5tupleIJNS5_1CILi1EEES8_S8_EEENS6_IJNS7_ILi128EEENS7_ILi96EEENS7_ILi64EEEEEELi256ENS_10bfloat16_tEfNS_4arch4Sm90ELb0ELb1ELb0ELb0ELb0ELb0ELb0ELb1ELb0ELb0ELb0ELb0EEENS1_21CollectiveEpilogueFwdINS6_IJSA_NS7_ILi256EEESB_EEES9_SE_SG_Li256ELb0ELb0ELb0ELb0EEENS1_30DynamicPersistentTileSchedulerILi256ELi32ELb0ELb0ELb1EEEEEEEEEvNT_6ParamsE,(.L_x_4720 - _ZN7cutlass13device_kernelIN5flash11enable_sm90INS1_16FlashAttnFwdSm90INS1_25CollectiveMainloopFwdSm90ILi2EN4cute5tupleIJNS5_1CILi1EEES8_S8_EEENS6_IJNS7_ILi128EEENS7_ILi96EEENS7_ILi64EEEEEELi256ENS_10bfloat16_tEfNS_4arch4Sm90ELb0ELb1ELb0ELb0ELb0ELb0ELb0ELb1ELb0ELb0ELb0ELb0EEENS1_21CollectiveEpilogueFwdINS6_IJSA_NS7_ILi256EEESB_EEES9_SE_SG_Li256ELb0ELb0ELb0ELb0EEENS1_30DynamicPersistentTileSchedulerILi256ELi32ELb0ELb0ELb1EEEEEEEEEvNT_6ParamsE)
        .other          _ZN7cutlass13device_kernelIN5flash11enable_sm90INS1_16FlashAttnFwdSm90INS1_25CollectiveMainloopFwdSm90ILi2EN4cute5tupleIJNS5_1CILi1EEES8_S8_EEENS6_IJNS7_ILi128EEENS7_ILi96EEENS7_ILi64EEEEEELi256ENS_10bfloat16_tEfNS_4arch4Sm90ELb0ELb1ELb0ELb0ELb0ELb0ELb0ELb1ELb0ELb0ELb0ELb0EEENS1_21CollectiveEpilogueFwdINS6_IJSA_NS7_ILi256EEESB_EEES9_SE_SG_Li256ELb0ELb0ELb0ELb0EEENS1_30DynamicPersistentTileSchedulerILi256ELi32ELb0ELb0ELb1EEEEEEEEEvNT_6ParamsE,@"STO_CUDA_ENTRY STV_DEFAULT"
_ZN7cutlass13device_kernelIN5flash11enable_sm90INS1_16FlashAttnFwdSm90INS1_25CollectiveMainloopFwdSm90ILi2EN4cute5tupleIJNS5_1CILi1EEES8_S8_EEENS6_IJNS7_ILi128EEENS7_ILi96EEENS7_ILi64EEEEEELi256ENS_10bfloat16_tEfNS_4arch4Sm90ELb0ELb1ELb0ELb0ELb0ELb0ELb0ELb1ELb0ELb0ELb0ELb0EEENS1_21CollectiveEpilogueFwdINS6_IJSA_NS7_ILi256EEESB_EEES9_SE_SG_Li256ELb0ELb0ELb0ELb0EEENS1_30DynamicPersistentTileSchedulerILi256ELi32ELb0ELb0ELb1EEEEEEEEEvNT_6ParamsE:
[----:B------:R-:W1:Y:S01]  /*0000*/  LDC R1, c[0x0][0x28] ;  /* 0x00000a00ff017b82 */ /* 0x000e620000000800 */
[----:B------:R-:W2:Y:S01]  /*0010*/  S2R R3, SR_TID.X ;  /* 0x0000000000037919 */ /* 0x000ea20000002100 */
[----:B------:R-:W-:Y:S01]  /*0020*/  ELECT P0, URZ, PT ;  /* 0x00000000003f782f */ /* 0x000fe20003800000 */
[----:B------:R-:W-:Y:S01]  /*0030*/  BSSY B0, `(.L_x_1290) ;  /* 0x0000014000007945 */ /* 0x000fe20003800000 */
[--C-:B--2---:R-:W-:Y:S02]  /*0040*/  SHF.R.U32.HI R0, RZ, 0x5, R3.reuse ;  /* 0x00000005ff007819 */ /* 0x104fe40000011603 */
[----:B------:R-:W-:-:S03]  /*0050*/  SHF.R.U32.HI R23, RZ, 0x7, R3 ;  /* 0x00000007ff177819 */ /* 0x000fc60000011603 */
[----:B------:R-:W2:Y:S02]  /*0060*/  SHFL.IDX PT, R2, R0, RZ, 0x1f ;  /* 0x00001fff00027589 */ /* 0x000ea400000e0000 */
[----:B--2---:R-:W-:-:S13]  /*0070*/  ISETP.EQ.AND P0, PT, R2, RZ, P0 ;  /* 0x000000ff0200720c */ /* 0x004fda0000702270 */
[----:B-1----:R-:W-:Y:S05]  /*0080*/  @!P0 BRA `(.L_x_1291) ;  /* 0x0000000000388947 */ /* 0x002fea0003800000 */
        /* <DEDUP_REMOVED lines=14> */
.L_x_1291:
[----:B------:R-:W-:Y:S05]  /*0170*/  BSYNC B0 ;  /* 0x0000000000007941 */ /* 0x000fea0003800000 */
.L_x_1290:
        /* <DEDUP_REMOVED lines=37> */
.L_x_1292:
        /* <DEDUP_REMOVED lines=22> */
.L_x_1293:
        /* <DEDUP_REMOVED lines=18> */
.L_x_1294:
        /* <DEDUP_REMOVED lines=22> */
.L_x_1295:
        /* <DEDUP_REMOVED lines=22> */
.L_x_1296:
[----:B------:R-:W-:Y:S01]  /*0910*/  PLOP3.LUT P0, PT, PT, PT, UP0, 0x80, 0x0 ;  /* 0x000000000000781c */ /* 0x000fe20003f0f008 */
[----:B------:R-:W-:Y:S01]  /*0920*/  UMOV UR36, 0x1 ;  /* 0x0000000100247882 */ /* 0x000fe20000000000 */
[----:B------:R-:W-:Y:S01]  /*0930*/  NOP ;  /* 0x0000000000007918 */ /* 0x000fe20000000000 */
[----:B------:R-:W-:Y:S01]  /*0940*/  USEL UR36, UR36, 0x2, !UP0 ;  /* 0x0000000224247887 */ /* 0x000fe2000c000000 */
[----:B------:R-:W-:Y:S01]  /*0950*/  ULDC.64 UR48, c[0x0][0x208] ;  /* 0x0000820000307ab9 */ /* 0x000fe20000000a00 */
[----:B-123--:R-:W-:Y:S08]  /*0960*/  BAR.SYNC.DEFER_BLOCKING 0x0 ;  /* 0x0000000000007b1d */ /* 0x00eff00000010000 */
[----:B------:R-:W-:Y:S05]  /*0970*/  @!P0 BRA `(.L_x_1297) ;  /* 0x000000dc003c8947 */ /* 0x000fea0003800000 */
.L_x_1298:
[----:B------:R-:W-:-:S08]  /*0980*/  NOP ;  /* 0x0000000000007918 */ /* 0x000fd00000000000 */
[----:B------:R-:W1:Y:S02]  /*0990*/  USETMAXREG.TRY_ALLOC.CTAPOOL UP0, 0xf0 ;  /* 0x000000f0000079c8 */ /* 0x000e640008000600 */
[----:B-1----:R-:W-:-:S13]  /*09a0*/  PLOP3.LUT P0, PT, PT, PT, UP0, 0x80, 0x0 ;  /* 0x000000000000781c */ /* 0x002fda0003f0f008 */
[----:B------:R-:W-:Y:S05]  /*09b0*/  @!P0 BRA `(.L_x_1298) ;  /* 0xfffffffc00f08947 */ /* 0x000fea000383ffff */
[----:B------:R-:W1:Y:S08]  /*09c0*/  S2UR UR7, SR_CTAID.X ;  /* 0x00000000000779c3 */ /* 0x000e700000002500 */
[----:B------:R-:W-:Y:S08]  /*09d0*/  BAR.ARV 0x4, 0x120 ;  /* 0x0104800000007b1d */ /* 0x000ff00000002000 */
[----:B------:R-:W-:Y:S08]  /*09e0*/  BAR.ARV 0x8, 0x120 ;  /* 0x0204800000007b1d */ /* 0x000ff00000002000 */
[----:B------:R-:W1:Y:S01]  /*09f0*/  LDC R0, c[0x0][0xda8] ;  /* 0x00036a00ff007b82 */ /* 0x000e620000000800 */
[----:B------:R-:W-:-:S13]  /*0a00*/  ISETP.NE.AND P0, PT, R23, 0x1, PT ;  /* 0x000000011700780c */ /* 0x000fda0003f05270 */
[----:B------:R-:W-:Y:S06]  /*0a10*/  @!P0 BAR.ARV 0x9, 0x100 ;  /* 0x0244000000008b1d */ /* 0x000fec0000002000 */
[----:B-1----:R-:W-:-:S13]  /*0a20*/  ISETP.LE.AND P0, PT, R0, UR7, PT ;  /* 0x0000000700007c0c */ /* 0x002fda000bf03270 */
[----:B------:R-:W-:Y:S05]  /*0a30*/  @P0 EXIT ;  /* 0x000000000000094d */ /* 0x000fea0003800000 */
[----:B------:R-:W1:Y:S01]  /*0a40*/  S2R R2, SR_TID.X ;  /* 0x0000000000027919 */ /* 0x000e620000002100 */
[----:B------:R-:W2:Y:S01]  /*0a50*/  S2UR UR4, SR_CgaCtaId ;  /* 0x00000000000479c3 */ /* 0x000ea20000008800 */
[----:B------:R-:W-:Y:S01]  /*0a60*/  UMOV UR46, 0x400 ;  /* 0x00000400002e7882 */ /* 0x000fe20000000000 */
[----:B------:R-:W-:Y:S01]  /*0a70*/  ULOP3.LUT UR47, UR36, 0x1, URZ, 0xfc, !UPT ;  /* 0x00000001242f7892 */ /* 0x000fe2000f8efc3f */
[----:B------:R-:W-:Y:S01]  /*0a80*/  ULDC.64 UR50, c[0x0][0x198] ;  /* 0x0000660000327ab9 */ /* 0x000fe20000000a00 */
[----:B------:R-:W-:Y:S01]  /*0a90*/  UMOV UR37, URZ ;  /* 0x0000003f00257c82 */ /* 0x000fe20008000000 */
[----:B------:R-:W-:Y:S01]  /*0aa0*/  UMOV UR38, URZ ;  /* 0x0000003f00267c82 */ /* 0x000fe20008000000 */
[----:B------:R-:W-:Y:S02]  /*0ab0*/  UMOV UR39, URZ ;  /* 0x0000003f00277c82 */ /* 0x000fe40008000000 */
[----:B------:R-:W3:Y:S01]  /*0ac0*/  S2UR UR6, SR_SWINHI ;  /* 0x00000000000679c3 */ /* 0x000ee20000002f00 */
[----:B--2---:R-:W-:Y:S01]  /*0ad0*/  ULEA UR46, UR4, UR46, 0x18 ;  /* 0x0000002e042e7291 */ /* 0x004fe2000f8ec03f */
[----:B-1----:R-:W-:-:S06]  /*0ae0*/  VIADD R202, R2, 0xffffff80 ;  /* 0xffffff8002ca7836 */ /* 0x002fcc0000000000 */
[----:B------:R-:W-:Y:S01]  /*0af0*/  UMOV UR4, UR46 ;  /* 0x0000002e00047c82 */ /* 0x000fe20008000000 */
[----:B---3--:R-:W-:Y:S01]  /*0b00*/  UMOV UR5, UR6 ;  /* 0x0000000600057c82 */ /* 0x008fe20008000000 */
[----:B------:R-:W-:Y:S01]  /*0b10*/  IMAD.U32 R18, RZ, RZ, UR4 ;  /* 0x00000004ff127e24 */ /* 0x000fe2000f8e00ff */
[----:B------:R-:W-:Y:S01]  /*0b20*/  UMOV UR4, UR7 ;  /* 0x0000000700047c82 */ /* 0x000fe20008000000 */
[----:B------:R-:W-:Y:S01]  /*0b30*/  SHF.R.S32.HI R3, RZ, 0x1f, R202 ;  /* 0x0000001fff037819 */ /* 0x000fe200000114ca */
[----:B------:R-:W-:-:S03]  /*0b40*/  IMAD.U32 R19, RZ, RZ, UR5 ;  /* 0x00000005ff137e24 */ /* 0x000fc6000f8e00ff */
[CC--:B------:R-:W-:Y:S02]  /*0b50*/  LEA.HI R0, R3.reuse, R202.reuse, RZ, 0x7 ;  /* 0x000000ca03007211 */ /* 0x0c0fe400078f38ff */
[CC--:B------:R-:W-:Y:S02]  /*0b60*/  LEA.HI R2, R3.reuse, R202.reuse, RZ, 0x4 ;  /* 0x000000ca03027211 */ /* 0x0c0fe400078f20ff */
[----:B------:R-:W-:Y:S02]  /*0b70*/  LOP3.LUT R5, R0, 0xffffff80, RZ, 0xc0, !PT ;  /* 0xffffff8000057812 */ /* 0x000fe400078ec0ff */
[----:B------:R-:W-:Y:S02]  /*0b80*/  LEA.HI R4, R3, R202, RZ, 0x5 ;  /* 0x000000ca03047211 */ /* 0x000fe400078f28ff */
[----:B------:R-:W-:Y:S01]  /*0b90*/  LOP3.LUT R3, R2, 0x3fffff0, RZ, 0xc0, !PT ;  /* 0x03fffff002037812 */ /* 0x000fe200078ec0ff */
[----:B------:R-:W-:Y:S01]  /*0ba0*/  IMAD.IADD R6, R202, 0x1, -R5 ;  /* 0x00000001ca067824 */ /* 0x000fe200078e0a05 */
[----:B------:R-:W-:-:S02]  /*0bb0*/  SHF.R.S32.HI R5, RZ, 0x4, R2 ;  /* 0x00000004ff057819 */ /* 0x000fc40000011402 */
[----:B------:R-:W-:Y:S01]  /*0bc0*/  SHF.R.S32.HI R4, RZ, 0x5, R4 ;  /* 0x00000005ff047819 */ /* 0x000fe20000011404 */
[----:B------:R-:W-:Y:S01]  /*0bd0*/  IMAD.IADD R3, R202, 0x1, -R3 ;  /* 0x00000001ca037824 */ /* 0x000fe200078e0a03 */
[----:B------:R-:W-:Y:S02]  /*0be0*/  SHF.R.S32.HI R7, RZ, 0x1f, R6 ;  /* 0x0000001fff077819 */ /* 0x000fe40000011406 */
[----:B------:R-:W-:Y:S01]  /*0bf0*/  LEA.HI R2, R2, R5, RZ, 0x1 ;  /* 0x0000000502027211 */ /* 0x000fe200078f08ff */
[----:B------:R-:W-:Y:S01]  /*0c00*/  IMAD R11, R4, 0x10, R3 ;  /* 0x00000010040b7824 */ /* 0x000fe200078e0203 */
[----:B------:R-:W-:Y:S02]  /*0c10*/  LEA.HI R8, R7, R6, RZ, 0x2 ;  /* 0x0000000607087211 */ /* 0x000fe400078f10ff */
[----:B------:R-:W-:Y:S02]  /*0c20*/  LOP3.LUT R2, R2, 0x1ffffffe, RZ, 0xc0, !PT ;  /* 0x1ffffffe02027812 */ /* 0x000fe400078ec0ff */
[----:B------:R-:W-:-:S02]  /*0c30*/  SHF.R.S32.HI R9, RZ, 0x2, R8 ;  /* 0x00000002ff097819 */ /* 0x000fc40000011408 */
[----:B------:R-:W-:Y:S01]  /*0c40*/  SHF.R.S32.HI R10, RZ, 0x1f, R8 ;  /* 0x0000001fff0a7819 */ /* 0x000fe20000011408 */
[----:B------:R-:W-:Y:S01]  /*0c50*/  IMAD.IADD R2, R5, 0x1, -R2 ;  /* 0x0000000105027824 */ /* 0x000fe200078e0a02 */
[----:B------:R-:W-:Y:S02]  /*0c60*/  SHF.R.S32.HI R3, RZ, 0x7, R0 ;  /* 0x00000007ff037819 */ /* 0x000fe40000011400 */
[----:B------:R-:W-:Y:S01]  /*0c70*/  LEA.HI R10, R10, R9, RZ, 0x3 ;  /* 0x000000090a0a7211 */ /* 0x000fe200078f18ff */
[----:B------:R-:W-:Y:S01]  /*0c80*/  IMAD R2, R11, 0x8, R2 ;  /* 0x000000080b027824 */ /* 0x000fe200078e0202 */
[----:B------:R-:W-:Y:S02]  /*0c90*/  LEA.HI R0, R0, R3, RZ, 0x1 ;  /* 0x0000000300007211 */ /* 0x000fe400078f08ff */
[----:B------:R-:W-:Y:S01]  /*0ca0*/  LOP3.LUT R10, R10, 0xfffffff8, RZ, 0xc0, !PT ;  /* 0xfffffff80a0a7812 */ /* 0x000fe200078ec0ff */
[----:B------:R-:W-:Y:S01]  /*0cb0*/  IMAD.SHL.U32 R5, R2, 0x8, RZ ;  /* 0x0000000802057824 */ /* 0x000fe200078e00ff */
[----:B------:R-:W-:-:S02]  /*0cc0*/  LEA.HI R7, R7, R6, RZ, 0x5 ;  /* 0x0000000607077211 */ /* 0x000fc400078f28ff */
[----:B------:R-:W-:Y:S01]  /*0cd0*/  LOP3.LUT R0, R0, 0x3fffffe, RZ, 0xc0, !PT ;  /* 0x03fffffe00007812 */ /* 0x000fe200078ec0ff */
[----:B------:R-:W-:Y:S01]  /*0ce0*/  IMAD.IADD R10, R9, 0x1, -R10 ;  /* 0x00000001090a7824 */ /* 0x000fe200078e0a0a */
[----:B------:R-:W-:Y:S01]  /*0cf0*/  SHF.R.S32.HI R7, RZ, 0x5, R7 ;  /* 0x00000005ff077819 */ /* 0x000fe20000011407 */
[----:B------:R-:W-:Y:S01]  /*0d00*/  IMAD.WIDE R18, R5, 0x2, R18 ;  /* 0x0000000205127825 */ /* 0x000fe200078e0212 */
[----:B------:R-:W-:-:S03]  /*0d10*/  LOP3.LUT R9, R8, 0x7ffffffc, RZ, 0xc0, !PT ;  /* 0x7ffffffc08097812 */ /* 0x000fc600078ec0ff */
[----:B------:R-:W-:Y:S02]  /*0d20*/  IMAD.IADD R0, R3, 0x1, -R0 ;  /* 0x0000000103007824 */ /* 0x000fe400078e0a00 */
[----:B------:R-:W-:Y:S02]  /*0d30*/  IMAD R7, R7, 0x10, R10 ;  /* 0x0000001007077824 */ /* 0x000fe400078e020a */
[----:B------:R-:W-:Y:S02]  /*0d40*/  IMAD.IADD R9, R6, 0x1, -R9 ;  /* 0x0000000106097824 */ /* 0x000fe400078e0a09 */
[----:B------:R-:W-:Y:S02]  /*0d50*/  IMAD R201, R0, 0x40, R7 ;  /* 0x0000004000c97824 */ /* 0x000fe400078e0207 */
[----:B------:R-:W-:-:S07]  /*0d60*/  IMAD.SHL.U32 R16, R9, 0x2, RZ ;  /* 0x0000000209107824 */ /* 0x000fce00078e00ff */
.L_x_1391:
[----:B------:R-:W-:Y:S01]  /*0d70*/  ULDC UR5, c[0x0][0xdd0] ;  /* 0x0003740000057ab9 */ /* 0x000fe20000000800 */
[----:B-1----:R-:W1:Y:S01]  /*0d80*/  LDC R0, c[0x0][0xde8] ;  /* 0x00037a00ff007b82 */ /* 0x002e620000000800 */
[----:B------:R-:W-:Y:S01]  /*0d90*/  UISETP.NE.AND UP0, UPT, UR5, 0x1, UPT ;  /* 0x000000010500788c */ /* 0x000fe2000bf05270 */
[----:B------:R-:W-:-:S10]  /*0da0*/  UMOV UR8, UR4 ;  /* 0x0000000400087c82 */ /* 0x000fd40008000000 */
[----:B------:R-:W-:Y:S01]  /*0db0*/  @UP0 ULDC UR6, c[0x0][0xdd4] ;  /* 0x0003750000060ab9 */ /* 0x000fe20000000800 */
[----:B------:R-:W-:Y:S01]  /*0dc0*/  @UP0 ULDC UR9, c[0x0][0xdd8] ;  /* 0x0003760000090ab9 */ /* 0x000fe20000000800 */
[----:B------:R-:W-:-:S04]  /*0dd0*/  UIMAD.WIDE.U32 UR6, UR4, UR6, URZ ;  /* 0x00000006040672a5 */ /* 0x000fc8000f8e003f */
[----:B------:R-:W-:-:S04]  /*0de0*/  @UP0 USHF.R.U32.HI UR8, URZ, UR9, UR7 ;  /* 0x000000093f080299 */ /* 0x000fc80008011607 */
[----:B------:R-:W-:Y:S02]  /*0df0*/  UIADD3 UR6, -UR8, URZ, URZ ;  /* 0x0000003f08067290 */ /* 0x000fe4000fffe13f */
[----:B-1----:R-:W-:Y:S02]  /*0e00*/  ISETP.LE.AND P0, PT, R0, UR8, PT ;  /* 0x0000000800007c0c */ /* 0x002fe4000bf03270 */
[----:B------:R-:W-:-:S11]  /*0e10*/  UIMAD UR7, UR5, UR6, UR4 ;  /* 0x00000006050772a4 */ /* 0x000fd6000f8e0204 */
[----:B--234-:R-:W-:Y:S05]  /*0e20*/  @!P0 BRA `(.L_x_1299) ;  /* 0x0000000000208947 */ /* 0x01cfea0003800000 */
[----:B------:R-:W-:Y:S01]  /*0e30*/  ULDC UR6, c[0x0][0xddc] ;  /* 0x0003770000067ab9 */ /* 0x000fe20000000800 */
[----:B------:R-:W-:Y:S01]  /*0e40*/  UMOV UR41, UR7 ;  /* 0x0000000700297c82 */ /* 0x000fe20008000000 */
[----:B------:R-:W-:-:S11]  /*0e50*/  UISETP.NE.AND UP0, UPT, UR6, 0x1, UPT ;  /* 0x000000010600788c */ /* 0x000fd6000bf05270 */
[----:B------:R-:W-:Y:S02]  /*0e60*/  @UP0 ULDC.64 UR10, c[0x0][0xde0] ;  /* 0x00037800000a0ab9 */ /* 0x000fe40000000a00 */
[----:B------:R-:W-:-:S04]  /*0e70*/  UIMAD.WIDE.U32 UR4, UR7, UR10, URZ ;  /* 0x0000000a070472a5 */ /* 0x000fc8000f8e003f */
[----:B------:R-:W-:-:S04]  /*0e80*/  @UP0 USHF.R.U32.HI UR41, URZ, UR11, UR5 ;  /* 0x0000000b3f290299 */ /* 0x000fc80008011605 */
[----:B------:R-:W-:Y:S01]  /*0e90*/  UIMAD UR4, UR41, UR6, URZ ;  /* 0x00000006290472a4 */ /* 0x000fe2000f8e023f */
[----:B------:R-:W-:Y:S11]  /*0ea0*/  BRA `(.L_x_1300) ;  /* 0x00000000001c7947 */ /* 0x000ff60003800000 */
.L_x_1299:
[----:B------:R-:W-:Y:S01]  /*0eb0*/  ULDC UR6, c[0x0][0xdc4] ;  /* 0x0003710000067ab9 */ /* 0x000fe20000000800 */
[----:B------:R-:W-:Y:S01]  /*0ec0*/  UMOV UR41, UR7 ;  /* 0x0000000700297c82 */ /* 0x000fe20008000000 */
[----:B------:R-:W-:-:S11]  /*0ed0*/  UISETP.NE.AND UP0, UPT, UR6, 0x1, UPT ;  /* 0x000000010600788c */ /* 0x000fd6000bf05270 */
[----:B------:R-:W-:Y:S02]  /*0ee0*/  @UP0 ULDC.64 UR10, c[0x0][0xdc8] ;  /* 0x00037200000a0ab9 */ /* 0x000fe40000000a00 */
[----:B------:R-:W-:-:S04]  /*0ef0*/  UIMAD.WIDE.U32 UR4, UR7, UR10, URZ ;  /* 0x0000000a070472a5 */ /* 0x000fc8000f8e003f */
[----:B------:R-:W-:-:S04]  /*0f00*/  @UP0 USHF.R.U32.HI UR41, URZ, UR11, UR5 ;  /* 0x0000000b3f290299 */ /* 0x000fc80008011605 */
[----:B------:R-:W-:-:S12]  /*0f10*/  UIMAD UR4, UR41, UR6, URZ ;  /* 0x00000006290472a4 */ /* 0x000fd8000f8e023f */
.L_x_1300:
[----:B------:R-:W1:Y:S01]  /*0f20*/  LDC.64 R8, c[0x0][0x9e0] ;  /* 0x00027800ff087b82 */ /* 0x000e620000000a00 */
[----:B------:R-:W-:Y:S01]  /*0f30*/  ULDC UR43, c[0x0][0xdb8] ;  /* 0x00036e00002b7ab9 */ /* 0x000fe20000000800 */
[----:B------:R-:W-:Y:S02]  /*0f40*/  ULOP3.LUT UR5, URZ, UR41, URZ, 0x33, !UPT ;  /* 0x000000293f057292 */ /* 0x000fe4000f8e333f */
[----:B------:R-:W-:Y:S01]  /*0f50*/  UISETP.NE.AND UP1, UPT, UR43, 0x1, UPT ;  /* 0x000000012b00788c */ /* 0x000fe2000bf25270 */
[----:B------:R-:W-:Y:S01]  /*0f60*/  ULDC UR42, c[0x0][0xdac] ;  /* 0x00036b00002a7ab9 */ /* 0x000fe20000000800 */
[----:B------:R-:W-:Y:S02]  /*0f70*/  ULDC.64 UR10, c[0x0][0x3f8] ;  /* 0x0000fe00000a7ab9 */ /* 0x000fe40000000a00 */
[----:B------:R-:W2:Y:S01]  /*0f80*/  LDC R7, c[0x0][0x288] ;  /* 0x0000a200ff077b82 */ /* 0x000ea20000000800 */
[----:B------:R-:W-:Y:S02]  /*0f90*/  UIADD3 UR4, UR7, -UR4, URZ ;  /* 0x8000000407047290 */ /* 0x000fe4000fffe03f */
[----:B------:R-:W-:-:S02]  /*0fa0*/  UIADD3 UR42, UR5, UR42, URZ ;  /* 0x0000002a052a7290 */ /* 0x000fc4000fffe03f */
[----:B------:R-:W-:Y:S01]  /*0fb0*/  UISETP.NE.U32.AND UP0, UPT, UR10, URZ, UPT ;  /* 0x0000003f0a00728c */ /* 0x000fe2000bf05070 */
[----:B------:R-:W-:Y:S02]  /*0fc0*/  ULDC UR7, c[0x0][0xdc4] ;  /* 0x0003710000077ab9 */ /* 0x000fe40000000800 */
[----:B------:R-:W3:Y:S01]  /*0fd0*/  LDC R5, c[0x0][0x2e0] ;  /* 0x0000b800ff057b82 */ /* 0x000ee20000000800 */
[----:B------:R-:W-:Y:S02]  /*0fe0*/  USHF.L.U32 UR42, UR42, 0x7, URZ ;  /* 0x000000072a2a7899 */ /* 0x000fe4000800063f */
[----:B------:R-:W-:Y:S02]  /*0ff0*/  UIMAD UR8, UR8, UR7, UR4 ;  /* 0x00000007080872a4 */ /* 0x000fe4000f8e0204 */
[----:B------:R-:W-:Y:S01]  /*1000*/  UISETP.NE.AND.EX UP0, UPT, UR11, URZ, UPT, UP0 ;  /* 0x0000003f0b00728c */ /* 0x000fe2000bf05300 */
[----:B------:R-:W-:Y:S01]  /*1010*/  @UP1 ULDC UR4, c[0x0][0xdbc] ;  /* 0x00036f0000041ab9 */ /* 0x000fe20000000800 */
[----:B------:R-:W-:Y:S01]  /*1020*/  ULDC UR6, c[0x0][0x404] ;  /* 0x0001010000067ab9 */ /* 0x000fe20000000800 */
[----:B------:R-:W-:Y:S01]  /*1030*/  UIMAD.WIDE.U32 UR4, UR8, UR4, URZ ;  /* 0x00000004080472a5 */ /* 0x000fe2000f8e003f */
[----:B-1----:R-:W-:Y:S01]  /*1040*/  ISETP.GE.AND P1, PT, R9, 0x1, PT ;  /* 0x000000010900780c */ /* 0x002fe20003f26270 */
[----:B------:R-:W-:Y:S01]  /*1050*/  USEL UR6, UR6, 0x1, UP0 ;  /* 0x0000000106067887 */ /* 0x000fe20008000000 */
[----:B------:R-:W-:Y:S01]  /*1060*/  IMAD.U32 R200, RZ, RZ, UR42 ;  /* 0x0000002affc87e24 */ /* 0x000fe2000f8e00ff */
[----:B------:R-:W-:Y:S01]  /*1070*/  @UP1 ULDC UR7, c[0x0][0xdc0] ;  /* 0x0003700000071ab9 */ /* 0x000fe20000000800 */
[----:B------:R-:W-:Y:S01]  /*1080*/  UMOV UR44, UR8 ;  /* 0x00000008002c7c82 */ /* 0x000fe20008000000 */
[----:B------:R-:W-:-:S02]  /*1090*/  @UP1 USHF.R.U32.HI UR44, URZ, UR7, UR5 ;  /* 0x000000073f2c1299 */ /* 0x000fc40008011605 */
[----:B--2---:R-:W-:Y:S02]  /*10a0*/  IADD3 R22, R200, 0x80, -R7 ;  /* 0x00000080c8167810 */ /* 0x004fe40007ffe807 */
[----:B------:R-:W-:-:S04]  /*10b0*/  UIADD3 UR4, -UR44, URZ, URZ ;  /* 0x0000003f2c047290 */ /* 0x000fc8000fffe13f */
[----:B------:R-:W-:Y:S01]  /*10c0*/  UIMAD UR43, UR43, UR4, UR8 ;  /* 0x000000042b2b72a4 */ /* 0x000fe2000f8e0208 */
[----:B---3--:R-:W-:-:S04]  /*10d0*/  IMAD R17, R5, UR6, RZ ;  /* 0x0000000605117c24 */ /* 0x008fc8000f8e02ff */
[----:B------:R-:W-:-:S04]  /*10e0*/  IMAD.IADD R22, R17, 0x1, R22 ;  /* 0x0000000111167824 */ /* 0x000fc800078e0216 */
[----:B------:R-:W-:Y:S01]  /*10f0*/  IMAD.IADD R0, R22, 0x1, R8 ;  /* 0x0000000116007824 */ /* 0x000fe200078e0208 */
[----:B------:R-:W-:Y:S06]  /*1100*/  @!P1 BRA `(.L_x_1301) ;  /* 0x0000000000409947 */ /* 0x000fec0003800000 */
[C---:B------:R-:W-:Y:S01]  /*1110*/  ISETP.GT.AND P0, PT, R22.reuse, RZ, PT ;  /* 0x000000ff1600720c */ /* 0x040fe20003f04270 */
[----:B------:R-:W-:-:S12]  /*1120*/  VIADD R3, R22, 0xffffffff ;  /* 0xffffffff16037836 */ /* 0x000fd80000000000 */
[----:B------:R-:W-:Y:S05]  /*1130*/  @P0 BRA `(.L_x_1302) ;  /* 0x00000000001c0947 */ /* 0x000fea0003800000 */
[----:B------:R-:W-:Y:S01]  /*1140*/  ISETP.NE.AND P0, PT, R9, 0x1, PT ;  /* 0x000000010900780c */ /* 0x000fe20003f05270 */
[----:B------:R-:W-:-:S12]  /*1150*/  IMAD.MOV R3, RZ, RZ, -R22 ;  /* 0x000000ffff037224 */ /* 0x000fd800078e0a16 */
[----:B------:R-:W1:Y:S02]  /*1160*/  @P0 LDC.64 R10, c[0x0][0x9e8] ;  /* 0x00027a00ff0a0b82 */ /* 0x000e640000000a00 */
[----:B-1----:R-:W-:-:S05]  /*1170*/  @P0 IMAD.HI.U32 R4, R3, R10, RZ ;  /* 0x0000000a03040227 */ /* 0x002fca00078e00ff */
[----:B------:R-:W-:-:S04]  /*1180*/  @P0 SHF.R.U32.HI R3, RZ, R11, R4 ;  /* 0x0000000bff030219 */ /* 0x000fc80000011604 */
[----:B------:R-:W-:Y:S01]  /*1190*/  LOP3.LUT R3, RZ, R3, RZ, 0x33, !PT ;  /* 0x00000003ff037212 */ /* 0x000fe200078e33ff */
[----:B------:R-:W-:Y:S06]  /*11a0*/  BRA `(.L_x_1303) ;  /* 0x0000000000107947 */ /* 0x000fec0003800000 */
.L_x_1302:
[----:B------:R-:W-:-:S13]  /*11b0*/  ISETP.NE.AND P0, PT, R9, 0x1, PT ;  /* 0x000000010900780c */ /* 0x000fda0003f05270 */
[----:B------:R-:W1:Y:S02]  /*11c0*/  @P0 LDC.64 R10, c[0x0][0x9e8] ;  /* 0x00027a00ff0a0b82 */ /* 0x000e640000000a00 */
[----:B-1----:R-:W-:-:S05]  /*11d0*/  @P0 IMAD.HI.U32 R4, R3, R10, RZ ;  /* 0x0000000a03040227 */ /* 0x002fca00078e00ff */
[----:B------:R-:W-:-:S07]  /*11e0*/  @P0 SHF.R.U32.HI R3, RZ, R11, R4 ;  /* 0x0000000bff030219 */ /* 0x000fce0000011604 */
.L_x_1303:
[----:B------:R-:W-:-:S05]  /*11f0*/  IMAD R3, R3, R9, R9 ;  /* 0x0000000903037224 */ /* 0x000fca00078e0209 */
[----:B------:R-:W-:-:S07]  /*1200*/  VIMNMX R0, R0, R3, PT ;  /* 0x0000000300007248 */ /* 0x000fce0003fe0100 */
.L_x_1301:
[----:B------:R-:W-:Y:S01]  /*1210*/  IADD3 R4, -R7, UR42, RZ ;  /* 0x0000002a07047c10 */ /* 0x000fe2000fffe1ff */
[----:B------:R-:W-:Y:S01]  /*1220*/  VIADD R3, R0, 0x5f ;  /* 0x0000005f00037836 */ /* 0x000fe20000000000 */
[----:B------:R-:W-:Y:S01]  /*1230*/  ULDC UR4, c[0x0][0x9dc] ;  /* 0x0002770000047ab9 */ /* 0x000fe20000000800 */
[----:B------:R-:W-:Y:S02]  /*1240*/  VIADD R0, R17, 0x5f ;  /* 0x0000005f11007836 */ /* 0x000fe40000000000 */
[----:B------:R-:W-:Y:S02]  /*1250*/  IMAD R6, R5, UR6, R4 ;  /* 0x0000000605067c24 */ /* 0x000fe4000f8e0204 */
[----:B------:R-:W-:-:S04]  /*1260*/  IMAD.HI R4, R3, 0x2aaaaaab, RZ ;  /* 0x2aaaaaab03047827 */ /* 0x000fc800078e02ff */
[----:B------:R-:W-:Y:S01]  /*1270*/  IMAD.HI R0, R0, 0x2aaaaaab, RZ ;  /* 0x2aaaaaab00007827 */ /* 0x000fe200078e02ff */
[----:B------:R-:W-:-:S03]  /*1280*/  SHF.R.U32.HI R5, RZ, 0x1f, R4 ;  /* 0x0000001fff057819 */ /* 0x000fc60000011604 */
[----:B------:R-:W-:Y:S01]  /*1290*/  VIADD R7, R6, -UR4 ;  /* 0x8000000406077c36 */ /* 0x000fe20008000000 */
[----:B------:R-:W-:Y:S02]  /*12a0*/  SHF.R.U32.HI R3, RZ, 0x1f, R0 ;  /* 0x0000001fff037819 */ /* 0x000fe40000011600 */
[----:B------:R-:W-:Y:S02]  /*12b0*/  LEA.HI.SX32 R176, R4, R5, 0x1c ;  /* 0x0000000504b07211 */ /* 0x000fe400078fe2ff */
[----:B------:R-:W-:Y:S02]  /*12c0*/  LEA.HI.SX32 R3, R0, R3, 0x1c ;  /* 0x0000000300037211 */ /* 0x000fe400078fe2ff */
[----:B------:R-:W-:Y:S02]  /*12d0*/  R2UR UR4, R7 ;  /* 0x00000000070472ca */ /* 0x000fe400000e0000 */
[----:B------:R-:W-:Y:S01]  /*12e0*/  VIMNMX R176, R3, R176, PT ;  /* 0x000000b003b07248 */ /* 0x000fe20003fe0100 */
[----:B------:R-:W-:-:S12]  /*12f0*/  @!P1 BRA `(.L_x_1304) ;  /* 0x0000000000449947 */ /* 0x000fd80003800000 */
[----:B------:R-:W-:-:S13]  /*1300*/  ISETP.GT.AND P0, PT, R6, -0x1, PT ;  /* 0xffffffff0600780c */ /* 0x000fda0003f04270 */
[----:B------:R-:W-:Y:S05]  /*1310*/  @P0 BRA `(.L_x_1305) ;  /* 0x00000000001c0947 */ /* 0x000fea0003800000 */
[----:B------:R-:W-:Y:S02]  /*1320*/  ISETP.NE.AND P0, PT, R9, 0x1, PT ;  /* 0x000000010900780c */ /* 0x000fe40003f05270 */
[----:B------:R-:W-:-:S11]  /*1330*/  LOP3.LUT R3, RZ, R6, RZ, 0x33, !PT ;  /* 0x00000006ff037212 */ /* 0x000fd600078e33ff */
[----:B------:R-:W1:Y:S02]  /*1340*/  @P0 LDC.64 R4, c[0x0][0x9e8] ;  /* 0x00027a00ff040b82 */ /* 0x000e640000000a00 */
[----:B-1----:R-:W-:-:S05]  /*1350*/  @P0 IMAD.HI.U32 R0, R3, R4, RZ ;  /* 0x0000000403000227 */ /* 0x002fca00078e00ff */
[----:B------:R-:W-:-:S04]  /*1360*/  @P0 SHF.R.U32.HI R3, RZ, R5, R0 ;  /* 0x00000005ff030219 */ /* 0x000fc80000011600 */
[----:B------:R-:W-:Y:S01]  /*1370*/  LOP3.LUT R6, RZ, R3, RZ, 0x33, !PT ;  /* 0x00000003ff067212 */ /* 0x000fe200078e33ff */
[----:B------:R-:W-:Y:S06]  /*1380*/  BRA `(.L_x_1306) ;  /* 0x0000000000107947 */ /* 0x000fec0003800000 */
.L_x_1305:
[----:B------:R-:W-:-:S13]  /*1390*/  ISETP.NE.AND P0, PT, R9, 0x1, PT ;  /* 0x000000010900780c */ /* 0x000fda0003f05270 */
[----:B------:R-:W1:Y:S02]  /*13a0*/  @P0 LDC.64 R4, c[0x0][0x9e8] ;  /* 0x00027a00ff040b82 */ /* 0x000e640000000a00 */
[----:B-1----:R-:W-:-:S05]  /*13b0*/  @P0 IMAD.HI.U32 R0, R6, R4, RZ ;  /* 0x0000000406000227 */ /* 0x002fca00078e00ff */
[----:B------:R-:W-:-:S07]  /*13c0*/  @P0 SHF.R.U32.HI R6, RZ, R5, R0 ;  /* 0x00000005ff060219 */ /* 0x000fce0000011600 */
.L_x_1306:
[----:B------:R-:W-:-:S05]  /*13d0*/  IMAD R6, R6, R9, RZ ;  /* 0x0000000906067224 */ /* 0x000fca00078e02ff */
[----:B------:R-:W-:-:S13]  /*13e0*/  R2UR UR5, R6 ;  /* 0x00000000060572ca */ /* 0x000fda00000e0000 */
[----:B------:R-:W-:-:S04]  /*13f0*/  UISETP.LT.AND UP0, UPT, UR4, UR5, UPT ;  /* 0x000000050400728c */ /* 0x000fc8000bf01270 */
[----:B------:R-:W-:-:S12]  /*1400*/  USEL UR4, UR4, UR5, !UP0 ;  /* 0x0000000504047287 */ /* 0x000fd8000c000000 */
.L_x_1304:
[----:B------:R-:W-:Y:S01]  /*1410*/  UIMAD.WIDE UR4, UR4, 0x2aaaaaab, URZ ;  /* 0x2aaaaaab040478a5 */ /* 0x000fe2000f8e023f */
[----:B------:R-:W-:Y:S02]  /*1420*/  PLOP3.LUT P0, PT, PT, PT, PT, 0x80, 0x0 ;  /* 0x000000000000781c */ /* 0x000fe40003f0f070 */
[----:B------:R-:W-:Y:S01]  /*1430*/  CS2R R20, SRZ ;  /* 0x0000000000147805 */ /* 0x000fe2000001ff00 */
[----:B------:R-:W-:Y:S01]  /*1440*/  IMAD.MOV.U32 R0, RZ, RZ, RZ ;  /* 0x000000ffff007224 */ /* 0x000fe200078e00ff */
[----:B------:R-:W-:Y:S01]  /*1450*/  USHF.R.U32.HI UR4, URZ, 0x1f, UR5 ;  /* 0x0000001f3f047899 */ /* 0x000fe20008011605 */
[----:B------:R-:W-:Y:S02]  /*1460*/  CS2R R150, SRZ ;  /* 0x0000000000967805 */ /* 0x000fe4000001ff00 */
[----:B------:R-:W-:Y:S02]  /*1470*/  CS2R R148, SRZ ;  /* 0x0000000000947805 */ /* 0x000fe4000001ff00 */
[----:B------:R-:W-:Y:S01]  /*1480*/  CS2R R146, SRZ ;  /* 0x0000000000927805 */ /* 0x000fe2000001ff00 */
[----:B------:R-:W-:Y:S01]  /*1490*/  ULEA.HI.SX32 UR4, UR5, UR4, 0x1c ;  /* 0x0000000405047291 */ /* 0x000fe2000f8fe23f */
[----:B------:R-:W-:-:S02]  /*14a0*/  CS2R R144, SRZ ;  /* 0x0000000000907805 */ /* 0x000fc4000001ff00 */
[----:B------:R-:W-:Y:S02]  /*14b0*/  CS2R R142, SRZ ;  /* 0x00000000008e7805 */ /* 0x000fe4000001ff00 */
[----:B------:R-:W-:Y:S01]  /*14c0*/  CS2R R140, SRZ ;  /* 0x00000000008c7805 */ /* 0x000fe2000001ff00 */
[----:B------:R-:W-:Y:S01]  /*14d0*/  UISETP.LT.AND UP0, UPT, URZ, UR4, UPT ;  /* 0x000000043f00728c */ /* 0x000fe2000bf01270 */
[----:B------:R-:W-:Y:S02]  /*14e0*/  CS2R R138, SRZ ;  /* 0x00000000008a7805 */ /* 0x000fe4000001ff00 */
[----:B------:R-:W-:Y:S02]  /*14f0*/  CS2R R136, SRZ ;  /* 0x0000000000887805 */ /* 0x000fe4000001ff00 */
[----:B------:R-:W-:Y:S01]  /*1500*/  CS2R R134, SRZ ;  /* 0x0000000000867805 */ /* 0x000fe2000001ff00 */
[----:B------:R-:W-:Y:S01]  /*1510*/  USEL UR40, URZ, UR4, !UP0 ;  /* 0x000000043f287287 */ /* 0x000fe2000c000000 */
[----:B------:R-:W-:-:S02]  /*1520*/  CS2R R132, SRZ ;  /* 0x0000000000847805 */ /* 0x000fc4000001ff00 */
[----:B------:R-:W-:Y:S02]  /*1530*/  CS2R R130, SRZ ;  /* 0x0000000000827805 */ /* 0x000fe4000001ff00 */
[----:B------:R-:W-:Y:S02]  /*1540*/  CS2R R128, SRZ ;  /* 0x0000000000807805 */ /* 0x000fe4000001ff00 */
[----:B------:R-:W-:Y:S02]  /*1550*/  CS2R R126, SRZ ;  /* 0x00000000007e7805 */ /* 0x000fe4000001ff00 */
[----:B------:R-:W-:Y:S02]  /*1560*/  CS2R R124, SRZ ;  /* 0x00000000007c7805 */ /* 0x000fe4000001ff00 */
[----:B------:R-:W-:Y:S02]  /*1570*/  ISETP.GT.AND P1, PT, R176, UR40, PT ;  /* 0x00000028b0007c0c */ /* 0x000fe4000bf24270 */
        /* <DEDUP_REMOVED lines=46> */
[----:B------:R-:W-:Y:S01]  /*1860*/  CS2R R32, SRZ ;  /* 0x0000000000207805 */ /* 0x000fe2000001ff00 */
[----:B------:R-:W-:Y:S01]  /*1870*/  IMAD.MOV.U32 R49, RZ, RZ, RZ ;  /* 0x000000ffff317224 */ /* 0x000fe200078e00ff */
[----:B------:R-:W-:Y:S01]  /*1880*/  CS2R R4, SRZ ;  /* 0x0000000000047805 */ /* 0x000fe2000001ff00 */
[----:B------:R-:W-:Y:S02]  /*1890*/  IMAD.MOV.U32 R29, RZ, RZ, RZ ;  /* 0x000000ffff1d7224 */ /* 0x000fe400078e00ff */
[----:B------:R-:W-:Y:S02]  /*18a0*/  IMAD.MOV.U32 R6, RZ, RZ, RZ ;  /* 0x000000ffff067224 */ /* 0x000fe400078e00ff */
[----:B------:R-:W-:Y:S01]  /*18b0*/  IMAD.MOV.U32 R172, RZ, RZ, RZ ;  /* 0x000000ffffac7224 */ /* 0x000fe200078e00ff */
[----:B------:R-:W-:Y:S06]  /*18c0*/  @!P1 BRA `(.L_x_1307) ;  /* 0x000000b000b89947 */ /* 0x000fec0003800000 */
[----:B------:R-:W-:Y:S01]  /*18d0*/  SHF.R.S32.HI R3, RZ, 0x1f, R202 ;  /* 0x0000001fff037819 */ /* 0x000fe200000114ca */
[----:B------:R-:W-:-:S03]  /*18e0*/  UIADD3 UR6, UR46, 0x18400, URZ ;  /* 0x000184002e067890 */ /* 0x000fc6000fffe03f */
[----:B------:R-:W-:Y:S01]  /*18f0*/  LEA.HI R3, R3, R202, RZ, 0x7 ;  /* 0x000000ca03037211 */ /* 0x000fe200078f38ff */
[----:B------:R-:W-:-:S03]  /*1900*/  ULOP3.LUT UP0, URZ, UR6, 0x1bf, URZ, 0xc0, !UPT ;  /* 0x000001bf063f7892 */ /* 0x000fc6000f80c03f */
[----:B------:R-:W-:-:S03]  /*1910*/  SHF.R.S32.HI R3, RZ, 0x7, R3 ;  /* 0x00000007ff037819 */ /* 0x000fc60000011403 */
[----:B------:R-:W-:-:S03]  /*1920*/  PLOP3.LUT P0, PT, PT, PT, UP0, 0x80, 0x0 ;  /* 0x000000000000781c */ /* 0x000fc60003f0f008 */
[----:B------:R-:W1:Y:S02]  /*1930*/  SHFL.IDX PT, R3, R3, RZ, 0x1f ;  /* 0x00001fff03037589 */ /* 0x000e6400000e0000 */
[----:B-1----:R-:W-:-:S13]  /*1940*/  R2UR UR4, R3 ;  /* 0x00000000030472ca */ /* 0x002fda00000e0000 */
[----:B------:R-:W-:-:S04]  /*1950*/  ULEA.HI UR5, UR4, UR4, URZ, 0x1 ;  /* 0x0000000404057291 */ /* 0x000fc8000f8f083f */
        /* <DEDUP_REMOVED lines=22> */
.L_x_1308:
[----:B------:R-:W-:Y:S01]  /*1ac0*/  ULEA.HI UR4, UR37, UR37, URZ, 0x1 ;  /* 0x0000002525047291 */ /* 0x000fe2000f8f083f */
[----:B------:R-:W-:-:S03]  /*1ad0*/  VIADD R9, R23, 0x8 ;  /* 0x0000000817097836 */ /* 0x000fc60000000000 */
[----:B------:R-:W-:-:S04]  /*1ae0*/  ULOP3.LUT UR4, UR4, 0xfffffffe, URZ, 0xc0, !UPT ;  /* 0xfffffffe04047892 */ /* 0x000fc8000f8ec03f */
[----:B------:R-:W-:-:S06]  /*1af0*/  UIADD3 UR4, UR37, -UR4, URZ ;  /* 0x8000000425047290 */ /* 0x000fcc000fffe03f */
[----:B------:R-:W-:-:S05]  /*1b00*/  IMAD.U32 R0, RZ, RZ, UR4 ;  /* 0x00000004ff007e24 */ /* 0x000fca000f8e00ff */
[----:B------:R-:W-:-:S04]  /*1b10*/  SHF.L.U32 R0, R0, 0x1f, RZ ;  /* 0x0000001f00007819 */ /* 0x000fc800000006ff */
[----:B------:R-:W1:Y:S02]  /*1b20*/  SYNCS.PHASECHK.TRANS64.TRYWAIT P0, [UR46+0x22800], R0 ;  /* 0x02280000ff0075a7 */ /* 0x000e64000800016e */
[----:B-1----:R-:W-:Y:S05]  /*1b30*/  @!P0 BRA `(.L_x_1309) ;  /* 0x000000f800b48947 */ /* 0x002fea0003800000 */
.L_x_1456:
[----:B-1----:R-:W-:Y:S01]  /*1b40*/  IMAD.U32 R0, RZ, RZ, UR47 ;  /* 0x0000002fff007e24 */ /* 0x002fe2000f8e00ff */
[----:B------:R-:W-:Y:S05]  /*1b50*/  WARPSYNC.ALL ;  /* 0x0000000000007948 */ /* 0x000fea0003800000 */
[----:B------:R1:W-:Y:S01]  /*1b60*/  BAR.SYNC.DEFER_BLOCKING R9, 0x100 ;  /* 0x000400090000751d */ /* 0x0003e20000010000 */
[----:B------:R-:W-:-:S13]  /*1b70*/  ISETP.NE.AND P0, PT, R0, 0x3, PT ;  /* 0x000000030000780c */ /* 0x000fda0003f05270 */
[----:B-1----:R-:W-:Y:S05]  /*1b80*/  @!P0 BRA `(.L_x_1310) ;  /* 0x0000000000048947 */ /* 0x002fea0003800000 */
[----:B------:R-:W-:Y:S01]  /*1b90*/  BPT.TRAP 0x1 ;  /* 0x000000040000795c */ /* 0x000fe20000300000 */
.L_x_1310:
[----:B------:R-:W-:Y:S01]  /*1ba0*/  ULEA UR21, UR39, UR46, 0x3 ;  /* 0x0000002e27157291 */ /* 0x000fe2000f8e183f */
[----:B------:R-:W-:-:S05]  /*1bb0*/  IMAD.U32 R11, RZ, RZ, UR38 ;  /* 0x00000026ff0b7e24 */ /* 0x000fca000f8e00ff */
[----:B------:R-:W-:-:S04]  /*1bc0*/  SHF.L.U32 R11, R11, 0x1f, RZ ;  /* 0x0000001f0b0b7819 */ /* 0x000fc800000006ff */
[----:B------:R1:W2:Y:S01]  /*1bd0*/  SYNCS.PHASECHK.TRANS64.TRYWAIT P1, [UR21+0x22830], R11 ;  /* 0x0228300bff0075a7 */ /* 0x0002a20008020155 */
[----:B------:R-:W-:Y:S05]  /*1be0*/  @!P0 BRA `(.L_x_1311) ;  /* 0x0000000000048947 */ /* 0x000fea0003800000 */
[----:B------:R-:W-:Y:S01]  /*1bf0*/  BPT.TRAP 0x1 ;  /* 0x000000040000795c */ /* 0x000fe20000300000 */
.L_x_1311:
[----:B--2---:R-:W-:Y:S05]  /*1c00*/  @P1 BRA `(.L_x_1312) ;  /* 0x0000000000081947 */ /* 0x004fea0003800000 */
[----:B------:R-:W2:Y:S02]  /*1c10*/  SYNCS.PHASECHK.TRANS64.TRYWAIT P1, [UR21+0x22830], R11 ;  /* 0x0228300bff0075a7 */ /* 0x000ea40008020155 */
[----:B--2---:R-:W-:Y:S05]  /*1c20*/  @!P1 BRA `(.L_x_1313) ;  /* 0x000000f800909947 */ /* 0x004fea0003800000 */
.L_x_1312:
[----:B------:R-:W-:Y:S01]  /*1c30*/  UIADD3 UR4, UR46, 0x1c400, URZ ;  /* 0x0001c4002e047890 */ /* 0x000fe2000fffe03f */
[----:B------:R-:W-:Y:S01]  /*1c40*/  WARPGROUP.ARRIVE ;  /* 0x00000000000079c5 */ /* 0x000fe20000000000 */
[----:B------:R-:W-:-:S05]  /*1c50*/  ULOP3.LUT UR16, UR45, 0x10000, URZ, 0xfc, !UPT ;  /* 0x000100002d107892 */ /* 0x000fca000f8efc3f */
[----:B--2---:R-:W2:Y:S01]  /*1c60*/  S2R R0, SR_TID.X ;  /* 0x0000000000007919 */ /* 0x004ea20000002100 */
[----:B------:R-:W-:Y:S01]  /*1c70*/  USHF.R.U32.HI UR4, URZ, 0x4, UR4 ;  /* 0x000000043f047899 */ /* 0x000fe20008011604 */
[----:B------:R-:W3:Y:S01]  /*1c80*/  LDC R12, c[0x0][0x288] ;  /* 0x0000a200ff0c7b82 */ /* 0x000ee20000000800 */
[----:B------:R-:W-:Y:S01]  /*1c90*/  UMOV UR17, 0x40000040 ;  /* 0x4000004000117882 */ /* 0x000fe20000000000 */
[----:B------:R-:W-:Y:S01]  /*1ca0*/  UMOV UR19, 0x40000040 ;  /* 0x4000004000137882 */ /* 0x000fe20000000000 */
[----:B------:R-:W-:Y:S01]  /*1cb0*/  ULOP3.LUT UR4, UR4, 0x3fff, URZ, 0xc0, !UPT ;  /* 0x00003fff04047892 */ /* 0x000fe2000f8ec03f */
[----:B------:R-:W-:Y:S01]  /*1cc0*/  IMAD.U32 R8, RZ, RZ, UR21 ;  /* 0x00000015ff087e24 */ /* 0x000fe2000f8e00ff */
[----:B------:R-:W-:Y:S01]  /*1cd0*/  UMOV UR5, 0x40000040 ;  /* 0x4000004000057882 */ /* 0x000fe20000000000 */
[----:B------:R-:W-:Y:S01]  /*1ce0*/  UMOV UR7, 0x40000040 ;  /* 0x4000004000077882 */ /* 0x000fe20000000000 */
[----:B------:R-:W-:Y:S01]  /*1cf0*/  ULOP3.LUT UR20, UR4, 0x10000, URZ, 0xfc, !UPT ;  /* 0x0001000004147892 */ /* 0x000fe2000f8efc3f */
[----:B------:R-:W-:Y:S01]  /*1d00*/  IMAD.MOV.U32 R3, RZ, RZ, -0x60 ;  /* 0xffffffa0ff037424 */ /* 0x000fe200078e00ff */
[----:B------:R-:W-:Y:S01]  /*1d10*/  UIADD3 UR4, UR16, 0x2, URZ ;  /* 0x0000000210047890 */ /* 0x000fe2000fffe03f */
[----:B------:R-:W-:Y:S01]  /*1d20*/  IADD3 R5, -R23, 0xb, RZ ;  /* 0x0000000b17057810 */ /* 0x000fe20007ffe1ff */
[----:B------:R-:W-:Y:S01]  /*1d30*/  UIMAD UR18, UR39, 0x300, UR20 ;  /* 0x00000300271278a4 */ /* 0x000fe2000f8e0214 */
[----:B------:R-:W-:Y:S01]  /*1d40*/  IMAD R6, R176, R3, 0x60 ;  /* 0x00000060b0067424 */ /* 0x000fe200078e0203 */
[----:B------:R-:W-:Y:S01]  /*1d50*/  UIADD3 UR8, UR16, 0x4, URZ ;  /* 0x0000000410087890 */ /* 0x000fe2000fffe03f */
[----:B------:R-:W-:Y:S01]  /*1d60*/  LOP3.LUT R2, R2, 0xfff7ffff, RZ, 0xc0, !PT ;  /* 0xfff7ffff02027812 */ /* 0x000fe200078ec0ff */
[----:B------:R-:W-:Y:S01]  /*1d70*/  UIADD3 UR6, UR18, 0x2, URZ ;  /* 0x0000000212067890 */ /* 0x000fe2000fffe03f */
[----:B------:R-:W-:Y:S01]  /*1d80*/  IMAD.IADD R3, R17, 0x1, R6 ;  /* 0x0000000111037824 */ /* 0x000fe200078e0206 */
[----:B------:R-:W-:Y:S01]  /*1d90*/  UIADD3 UR10, UR18, 0x4, URZ ;  /* 0x00000004120a7890 */ /* 0x000fe2000fffe03f */
[--C-:B------:R-:W-:Y:S01]  /*1da0*/  IMAD.IADD R15, R6, 0x1, -R16.reuse ;  /* 0x00000001060f7824 */ /* 0x100fe200078e0a10 */
[----:B------:R-:W-:Y:S01]  /*1db0*/  UMOV UR9, 0x40000040 ;  /* 0x4000004000097882 */ /* 0x000fe20000000000 */
[----:B------:R-:W-:Y:S01]  /*1dc0*/  HGMMA.64x96x16.F32.BF16 R24, gdesc[UR16], RZ, !UPT, gsb0 ;  /* 0x01600000101879f0 */ /* 0x000fe2000c0018ff */
[----:B------:R-:W-:Y:S01]  /*1dd0*/  UMOV UR11, 0x40000040 ;  /* 0x40000040000b7882 */ /* 0x000fe20000000000 */
[----:B------:R-:W-:Y:S01]  /*1de0*/  UIADD3 UR12, UR16, 0x6, URZ ;  /* 0x00000006100c7890 */ /* 0x000fe2000fffe03f */
[C---:B------:R-:W-:Y:S01]  /*1df0*/  IMAD.IADD R10, R3.reuse, 0x1, -R16 ;  /* 0x00000001030a7824 */ /* 0x040fe200078e0a10 */
[----:B------:R-:W-:Y:S01]  /*1e00*/  UIADD3 UR14, UR18, 0x6, URZ ;  /* 0x00000006120e7890 */ /* 0x000fe2000fffe03f */
[----:B---3--:R-:W-:Y:S01]  /*1e10*/  IADD3 R7, R3, 0x1, -R12 ;  /* 0x0000000103077810 */ /* 0x008fe20007ffe80c */
[----:B------:R-:W-:Y:S01]  /*1e20*/  UMOV UR13, 0x40000040 ;  /* 0x40000040000d7882 */ /* 0x000fe20000000000 */
[----:B------:R-:W-:Y:S01]  /*1e30*/  UMOV UR15, 0x40000040 ;  /* 0x40000040000f7882 */ /* 0x000fe20000000000 */
[----:B------:R-:W-:Y:S01]  /*1e40*/  ULDC UR22, c[0x0][0x9dc] ;  /* 0x0002770000167ab9 */ /* 0x000fe20000000800 */
[----:B--2---:R-:W-:-:S13]  /*1e50*/  LOP3.LUT P1, RZ, R0, 0x7f, RZ, 0xc0, !PT ;  /* 0x0000007f00ff7812 */ /* 0x004fda000782c0ff */
[----:B------:R-:W-:Y:S01]  /*1e60*/  @!P1 VIADD R0, R8, 0x22840 ;  /* 0x0002284008009836 */ /* 0x000fe20000000000 */
[----:B------:R-:W-:-:S04]  /*1e70*/  @P1 LOP3.LUT R2, R2, 0x80000, RZ, 0xfc, !PT ;  /* 0x0008000002021812 */ /* 0x000fc800078efcff */
[----:B------:R-:W-:Y:S01]  /*1e80*/  @!P1 PRMT R0, RZ, 0x654, R0 ;  /* 0x00000654ff009816 */ /* 0x000fe20000000000 */
[----:B------:R-:W-:Y:S02]  /*1e90*/  WARPGROUP.DEPBAR.LE gsb0, 0x0 ;  /* 0x00008000000079c5 */ /* 0x000fe40000010000 */
[----:B------:R-:W-:-:S06]  /*1ea0*/  WARPGROUP.ARRIVE ;  /* 0x00000000000079c5 */ /* 0x000fcc0000000000 */
[----:B------:R-:W-:Y:S01]  /*1eb0*/  HGMMA.64x96x16.F32.BF16 R24, gdesc[UR4], R24, gsb0 ;  /* 0x01600000041879f0 */ /* 0x000fe20008001818 */
[----:B------:R-:W-:Y:S02]  /*1ec0*/  ULOP3.LUT UR6, URZ, UR22, URZ, 0x33, !UPT ;  /* 0x000000163f067292 */ /* 0x000fe4000f8e333f */
[----:B------:R-:W-:Y:S02]  /*1ed0*/  WARPGROUP.DEPBAR.LE gsb0, 0x0 ;  /* 0x00008000000079c5 */ /* 0x000fe40000010000 */
[----:B------:R-:W-:-:S06]  /*1ee0*/  WARPGROUP.ARRIVE ;  /* 0x00000000000079c5 */ /* 0x000fcc0000000000 */
[----:B------:R-:W-:Y:S03]  /*1ef0*/  HGMMA.64x96x16.F32.BF16 R24, gdesc[UR8], R24, gsb0 ;  /* 0x01600000081879f0 */ /* 0x000fe60008001818 */
[----:B------:R-:W-:Y:S02]  /*1f00*/  WARPGROUP.DEPBAR.LE gsb0, 0x0 ;  /* 0x00008000000079c5 */ /* 0x000fe40000010000 */
[----:B------:R-:W-:-:S06]  /*1f10*/  WARPGROUP.ARRIVE ;  /* 0x00000000000079c5 */ /* 0x000fcc0000000000 */
[----:B------:R-:W-:Y:S01]  /*1f20*/  HGMMA.64x96x16.F32.BF16 R24, gdesc[UR12], R24, gsb0 ;  /* 0x016000000c1879f0 */ /* 0x000fe20008001818 */
[----:B------:R-:W-:Y:S02]  /*1f30*/  ULDC.64 UR14, c[0x0][0x9e0] ;  /* 0x00027800000e7ab9 */ /* 0x000fe40000000a00 */
[----:B------:R-:W-:Y:S01]  /*1f40*/  UISETP.GE.AND UP0, UPT, UR15, 0x1, UPT ;  /* 0x000000010f00788c */ /* 0x000fe2000bf06270 */
[----:B------:R-:W-:Y:S02]  /*1f50*/  WARPGROUP.DEPBAR.LE gsb0, 0x0 ;  /* 0x00008000000079c5 */ /* 0x000fe40000010000 */
[----:B------:R2:W-:Y:S06]  /*1f60*/  BAR.ARV R5, 0x100 ;  /* 0x000400050000751d */ /* 0x0005ec0000002000 */
[----:B------:R3:W-:Y:S01]  /*1f70*/  @!P1 SYNCS.ARRIVE.TRANS64.RED.A1T0 RZ, [R0+URZ], RZ ;  /* 0x000000ff00ff99a7 */ /* 0x0007e2000810043f */
[----:B------:R-:W-:Y:S01]  /*1f80*/  PLOP3.LUT P1, PT, PT, PT, UP0, 0x40, 0x0 ;  /* 0x000000000000781c */ /* 0x000fe20003f2e808 */
[----:B---3--:R-:W-:-:S02]  /*1f90*/  IMAD.IADD R0, R7, 0x1, -R16 ;  /* 0x0000000107007824 */ /* 0x008fc400078e0a10 */
[----:B------:R-:W-:Y:S02]  /*1fa0*/  VIADD R7, R201, UR42 ;  /* 0x0000002ac9077c36 */ /* 0x000fe40008000000 */
[C---:B------:R-:W-:Y:S02]  /*1fb0*/  VIADD R13, R0.reuse, UR14 ;  /* 0x0000000e000d7c36 */ /* 0x040fe40008000000 */
[----:B------:R-:W-:-:S03]  /*1fc0*/  VIADD R14, R0, UR6 ;  /* 0x00000006000e7c36 */ /* 0x000fc60008000000 */
[----:B------:R-:W-:Y:S01]  /*1fd0*/  VIADDMNMX R0, R7, R13, R10, PT ;  /* 0x0000000d07007246 */ /* 0x000fe2000380010a */
[----:B------:R-:W-:Y:S02]  /*1fe0*/  IMAD.IADD R3, R14, 0x1, R7 ;  /* 0x000000010e037824 */ /* 0x000fe400078e0207 */
[----:B--2---:R-:W-:Y:S05]  /*1ff0*/  @P1 BRA `(.L_x_1314) ;  /* 0x0000000000541947 */ /* 0x004fea0003800000 */
[----:B------:R-:W-:Y:S01]  /*2000*/  IADD3 R4, R7, -R12, R17 ;  /* 0x8000000c07047210 */ /* 0x000fe20007ffe011 */
[----:B------:R-:W-:Y:S03]  /*2010*/  BSSY B0, `(.L_x_1315) ;  /* 0x0000010000007945 */ /* 0x000fe60003800000 */
[----:B------:R-:W-:-:S13]  /*2020*/  ISETP.GT.AND P1, PT, R4, -0x1, PT ;  /* 0xffffffff0400780c */ /* 0x000fda0003f24270 */
[----:B------:R-:W-:Y:S05]  /*2030*/  @P1 BRA `(.L_x_1316) ;  /* 0x0000000000201947 */ /* 0x000fea0003800000 */
[----:B------:R-:W-:Y:S01]  /*2040*/  UISETP.NE.AND UP1, UPT, UR15, 0x1, UPT ;  /* 0x000000010f00788c */ /* 0x000fe2000bf25270 */
[----:B------:R-:W-:-:S05]  /*2050*/  LOP3.LUT R4, RZ, R4, RZ, 0x33, !PT ;  /* 0x00000004ff047212 */ /* 0x000fca00078e33ff */
[----:B------:R-:W-:-:S05]  /*2060*/  PLOP3.LUT P1, PT, PT, PT, UP1, 0x80, 0x0 ;  /* 0x000000000000781c */ /* 0x000fca0003f2f018 */
[----:B------:R-:W-:-:S08]  /*2070*/  @UP1 ULDC.64 UR6, c[0x0][0x9e8] ;  /* 0x00027a0000061ab9 */ /* 0x000fd00000000a00 */
[----:B------:R-:W-:-:S05]  /*2080*/  @P1 IMAD.HI.U32 R20, R4, UR6, RZ ;  /* 0x0000000604141c27 */ /* 0x000fca000f8e00ff */
[----:B------:R-:W-:-:S04]  /*2090*/  @P1 SHF.R.U32.HI R4, RZ, UR7, R20 ;  /* 0x00000007ff041c19 */ /* 0x000fc80008011614 */
[----:B------:R-:W-:Y:S01]  /*20a0*/  LOP3.LUT R4, RZ, R4, RZ, 0x33, !PT ;  /* 0x00000004ff047212 */ /* 0x000fe200078e33ff */
[----:B------:R-:W-:Y:S06]  /*20b0*/  BRA `(.L_x_1317) ;  /* 0x0000000000147947 */ /* 0x000fec0003800000 */
.L_x_1316:
[----:B------:R-:W-:-:S06]  /*20c0*/  UISETP.NE.AND UP1, UPT, UR15, 0x1, UPT ;  /* 0x000000010f00788c */ /* 0x000fcc000bf25270 */
[----:B------:R-:W-:-:S05]  /*20d0*/  PLOP3.LUT P1, PT, PT, PT, UP1, 0x80, 0x0 ;  /* 0x000000000000781c */ /* 0x000fca0003f2f018 */
[----:B------:R-:W-:-:S08]  /*20e0*/  @UP1 ULDC.64 UR6, c[0x0][0x9e8] ;  /* 0x00027a0000061ab9 */ /* 0x000fd00000000a00 */
[----:B------:R-:W-:-:S05]  /*20f0*/  @P1 IMAD.HI.U32 R20, R4, UR6, RZ ;  /* 0x0000000604141c27 */ /* 0x000fca000f8e00ff */
[----:B------:R-:W-:-:S07]  /*2100*/  @P1 SHF.R.U32.HI R4, RZ, UR7, R20 ;  /* 0x00000007ff041c19 */ /* 0x000fce0008011614 */
.L_x_1317:
[----:B------:R-:W-:Y:S05]  /*2110*/  BSYNC B0 ;  /* 0x0000000000007941 */ /* 0x000fea0003800000 */
.L_x_1315:
[----:B------:R-:W-:-:S05]  /*2120*/  IMAD R4, R4, UR15, R15 ;  /* 0x0000000f04047c24 */ /* 0x000fca000f8e020f */
[----:B------:R-:W-:Y:S02]  /*2130*/  VIMNMX R3, R3, R4, !PT ;  /* 0x0000000403037248 */ /* 0x000fe40007fe0100 */
[----:B------:R-:W-:-:S07]  /*2140*/  VIADDMNMX R0, R4, UR15, R0, PT ;  /* 0x0000000f04007c46 */ /* 0x000fce000b800100 */
.L_x_1314:
[C---:B------:R-:W-:Y:S02]  /*2150*/  ISETP.GE.AND P1, PT, R6.reuse, 0x2, PT ;  /* 0x000000020600780c */ /* 0x040fe40003f26270 */
[C---:B------:R-:W-:Y:S02]  /*2160*/  ISETP.GE.AND P5, PT, R6.reuse, 0xa, PT ;  /* 0x0000000a0600780c */ /* 0x040fe40003fa6270 */
[----:B------:R-:W-:Y:S02]  /*2170*/  ISETP.GT.AND P3, PT, R3, 0x1, !P1 ;  /* 0x000000010300780c */ /* 0x000fe40004f64270 */
[----:B------:R-:W-:Y:S02]  /*2180*/  ISETP.GE.AND P2, PT, R6, 0x9, PT ;  /* 0x000000090600780c */ /* 0x000fe40003f46270 */
[----:B------:R-:W-:Y:S02]  /*2190*/  ISETP.LT.OR P3, PT, R0, 0x2, P3 ;  /* 0x000000020000780c */ /* 0x000fe40001f61670 */
[----:B------:R-:W-:-:S02]  /*21a0*/  P2R R21, PR, RZ, 0x20 ;  /* 0x00000020ff157803 */ /* 0x000fc40000000000 */
[----:B------:R-:W-:Y:S02]  /*21b0*/  FSEL R72, R25, -INF , !P3 ;  /* 0xff80000019487808 */ /* 0x000fe40005800000 */
[C---:B------:R-:W-:Y:S02]  /*21c0*/  ISETP.GT.AND P3, PT, R3.reuse, 0x9, !P5 ;  /* 0x000000090300780c */ /* 0x040fe40006f64270 */
[----:B------:R-:W-:Y:S02]  /*21d0*/  ISETP.GT.AND P4, PT, R3, 0x8, !P2 ;  /* 0x000000080300780c */ /* 0x000fe40005784270 */
[----:B------:R-:W-:Y:S02]  /*21e0*/  ISETP.LT.OR P3, PT, R0, 0xa, P3 ;  /* 0x0000000a0000780c */ /* 0x000fe40001f61670 */
[----:B------:R-:W-:Y:S02]  /*21f0*/  ISETP.GE.AND P5, PT, R6, 0x11, PT ;  /* 0x000000110600780c */ /* 0x000fe40003fa6270 */
[----:B------:R-:W-:-:S02]  /*2200*/  FSEL R74, R29, -INF , !P3 ;  /* 0xff8000001d4a7808 */ /* 0x000fc40005800000 */
[----:B------:R-:W-:Y:S02]  /*2210*/  ISETP.LT.OR P4, PT, R0, 0x9, P4 ;  /* 0x000000090000780c */ /* 0x000fe40002781670 */
[----:B------:R-:W-:Y:S02]  /*2220*/  ISETP.GT.AND P3, PT, R3, 0x10, !P5 ;  /* 0x000000100300780c */ /* 0x000fe40006f64270 */
[----:B------:R-:W-:Y:S02]  /*2230*/  FSEL R28, R28, -INF , !P4 ;  /* 0xff8000001c1c7808 */ /* 0x000fe40006000000 */
[----:B------:R-:W-:Y:S02]  /*2240*/  ISETP.LT.OR P3, PT, R0, 0x11, P3 ;  /* 0x000000110000780c */ /* 0x000fe40001f61670 */
[----:B------:R-:W-:Y:S02]  /*2250*/  ISETP.GE.AND P4, PT, R6, 0x12, PT ;  /* 0x000000120600780c */ /* 0x000fe40003f86270 */
[----:B------:R-:W-:-:S02]  /*2260*/  FSEL R32, R32, -INF , !P3 ;  /* 0xff80000020207808 */ /* 0x000fc40005800000 */
[----:B------:R-:W-:Y:S02]  /*2270*/  ISETP.GT.AND P3, PT, R3, 0x11, !P4 ;  /* 0x000000110300780c */ /* 0x000fe40006764270 */
[----:B------:R-:W-:Y:S02]  /*2280*/  P2R R29, PR, RZ, 0x10 ;  /* 0x00000010ff1d7803 */ /* 0x000fe40000000000 */
[----:B------:R-:W-:Y:S02]  /*2290*/  ISETP.LT.OR P3, PT, R0, 0x12, P3 ;  /* 0x000000120000780c */ /* 0x000fe40001f61670 */
[----:B------:R-:W-:Y:S02]  /*22a0*/  ISETP.GE.AND P4, PT, R6, 0x19, PT ;  /* 0x000000190600780c */ /* 0x000fe40003f86270 */
[----:B------:R-:W-:Y:S02]  /*22b0*/  FSEL R76, R33, -INF , !P3 ;  /* 0xff800000214c7808 */ /* 0x000fe40005800000 */
[----:B------:R-:W-:-:S02]  /*22c0*/  ISETP.GT.AND P3, PT, R3, 0x18, !P4 ;  /* 0x000000180300780c */ /* 0x000fc40006764270 */
[----:B------:R-:W-:Y:S02]  /*22d0*/  P2R R33, PR, RZ, 0x10 ;  /* 0x00000010ff217803 */ /* 0x000fe40000000000 */
[----:B------:R-:W-:Y:S02]  /*22e0*/  ISETP.LT.OR P3, PT, R0, 0x19, P3 ;  /* 0x000000190000780c */ /* 0x000fe40001f61670 */
[----:B------:R-:W-:Y:S02]  /*22f0*/  ISETP.GE.AND P4, PT, R6, 0x1a, PT ;  /* 0x0000001a0600780c */ /* 0x000fe40003f86270 */
[----:B------:R-:W-:Y:S02]  /*2300*/  FSEL R36, R36, -INF , !P3 ;  /* 0xff80000024247808 */ /* 0x000fe40005800000 */
[----:B------:R-:W-:Y:S02]  /*2310*/  ISETP.GT.AND P3, PT, R3, 0x19, !P4 ;  /* 0x000000190300780c */ /* 0x000fe40006764270 */
[----:B------:R-:W-:-:S02]  /*2320*/  P2R R73, PR, RZ, 0x10 ;  /* 0x00000010ff497803 */ /* 0x000fc40000000000 */
[----:B------:R-:W-:Y:S02]  /*2330*/  ISETP.LT.OR P3, PT, R0, 0x1a, P3 ;  /* 0x0000001a0000780c */ /* 0x000fe40001f61670 */
[----:B------:R-:W-:Y:S02]  /*2340*/  ISETP.GE.AND P4, PT, R6, 0x21, PT ;  /* 0x000000210600780c */ /* 0x000fe40003f86270 */
[----:B------:R-:W-:Y:S02]  /*2350*/  FSEL R78, R37, -INF , !P3 ;  /* 0xff800000254e7808 */ /* 0x000fe40005800000 */
[----:B------:R-:W-:Y:S02]  /*2360*/  ISETP.GT.AND P3, PT, R3, 0x20, !P4 ;  /* 0x000000200300780c */ /* 0x000fe40006764270 */
[----:B------:R-:W-:Y:S02]  /*2370*/  P2R R37, PR, RZ, 0x10 ;  /* 0x00000010ff257803 */ /* 0x000fe40000000000 */
[----:B------:R-:W-:-:S02]  /*2380*/  ISETP.LT.OR P3, PT, R0, 0x21, P3 ;  /* 0x000000210000780c */ /* 0x000fc40001f61670 */
[----:B------:R-:W-:Y:S02]  /*2390*/  ISETP.GE.AND P4, PT, R6, 0x22, PT ;  /* 0x000000220600780c */ /* 0x000fe40003f86270 */
[----:B------:R-:W-:Y:S02]  /*23a0*/  FSEL R40, R40, -INF , !P3 ;  /* 0xff80000028287808 */ /* 0x000fe40005800000 */
[----:B------:R-:W-:Y:S02]  /*23b0*/  ISETP.GT.AND P3, PT, R3, 0x21, !P4 ;  /* 0x000000210300780c */ /* 0x000fe40006764270 */
[----:B------:R-:W-:Y:S02]  /*23c0*/  P2R R75, PR, RZ, 0x10 ;  /* 0x00000010ff4b7803 */ /* 0x000fe40000000000 */
[----:B------:R-:W-:Y:S02]  /*23d0*/  ISETP.LT.OR P3, PT, R0, 0x22, P3 ;  /* 0x000000220000780c */ /* 0x000fe40001f61670 */
[----:B------:R-:W-:-:S02]  /*23e0*/  ISETP.GE.AND P4, PT, R6, 0x29, PT ;  /* 0x000000290600780c */ /* 0x000fc40003f86270 */
[----:B------:R-:W-:Y:S02]  /*23f0*/  FSEL R80, R41, -INF , !P3 ;  /* 0xff80000029507808 */ /* 0x000fe40005800000 */
[----:B------:R-:W-:Y:S02]  /*2400*/  ISETP.GT.AND P3, PT, R3, 0x28, !P4 ;  /* 0x000000280300780c */ /* 0x000fe40006764270 */
[----:B------:R-:W-:Y:S02]  /*2410*/  P2R R41, PR, RZ, 0x10 ;  /* 0x00000010ff297803 */ /* 0x000fe40000000000 */
        /* <DEDUP_REMOVED lines=51> */
[----:B------:R-:W-:Y:S02]  /*2750*/  P2R R25, PR, RZ, 0x20 ;  /* 0x00000020ff197803 */ /* 0x000fe40000000000 */
[----:B------:R-:W-:Y:S02]  /*2760*/  FSEL R64, R64, -INF , !P3 ;  /* 0xff80000040407808 */ /* 0x000fe40005800000 */
[C---:B------:R-:W-:Y:S02]  /*2770*/  ISETP.GE.AND P3, PT, R6.reuse, 0x52, PT ;  /* 0x000000520600780c */ /* 0x040fe40003f66270 */
[----:B------:R-:W-:Y:S02]  /*2780*/  ISETP.GE.AND P6, PT, R6, 0x1, PT ;  /* 0x000000010600780c */ /* 0x000fe40003fc6270 */
[----:B------:R-:W-:-:S04]  /*2790*/  ISETP.GT.AND P4, PT, R3, 0x51, !P3 ;  /* 0x000000510300780c */ /* 0x000fc80005f84270 */
[----:B------:R-:W-:-:S04]  /*27a0*/  ISETP.LT.OR P4, PT, R0, 0x52, P4 ;  /* 0x000000520000780c */ /* 0x000fc80002781670 */
[----:B------:R-:W-:Y:S02]  /*27b0*/  FSEL R92, R65, -INF , !P4 ;  /* 0xff800000415c7808 */ /* 0x000fe40006000000 */
[----:B------:R-:W-:-:S04]  /*27c0*/  ISETP.GE.AND P4, PT, R6, 0x59, PT ;  /* 0x000000590600780c */ /* 0x000fc80003f86270 */
[----:B------:R-:W-:-:S04]  /*27d0*/  ISETP.GT.AND P5, PT, R3, 0x58, !P4 ;  /* 0x000000580300780c */ /* 0x000fc800067a4270 */
[----:B------:R-:W-:-:S04]  /*27e0*/  ISETP.LT.OR P5, PT, R0, 0x59, P5 ;  /* 0x000000590000780c */ /* 0x000fc80002fa1670 */
[----:B------:R-:W-:Y:S02]  /*27f0*/  FSEL R68, R68, -INF , !P5 ;  /* 0xff80000044447808 */ /* 0x000fe40006800000 */
[----:B------:R-:W-:-:S04]  /*2800*/  ISETP.GT.AND P5, PT, R3, RZ, !P6 ;  /* 0x000000ff0300720c */ /* 0x000fc800077a4270 */
[----:B------:R-:W-:-:S04]  /*2810*/  ISETP.LT.OR P5, PT, R0, 0x1, P5 ;  /* 0x000000010000780c */ /* 0x000fc80002fa1670 */
[----:B------:R-:W-:Y:S02]  /*2820*/  FSEL R20, R24, -INF , !P5 ;  /* 0xff80000018147808 */ /* 0x000fe40006800000 */
[----:B------:R-:W-:Y:S01]  /*2830*/  ISETP.GE.AND P5, PT, R6, 0x5a, PT ;  /* 0x0000005a0600780c */ /* 0x000fe20003fa6270 */
[----:B------:R-:W-:-:S03]  /*2840*/  VIADD R6, R7, 0x8 ;  /* 0x0000000807067836 */ /* 0x000fc60000000000 */
[----:B------:R-:W-:Y:S01]  /*2850*/  P2R R24, PR, RZ, 0x20 ;  /* 0x00000020ff187803 */ /* 0x000fe20000000000 */
[----:B------:R-:W-:Y:S01]  /*2860*/  IMAD.IADD R4, R14, 0x1, R6 ;  /* 0x000000010e047824 */ /* 0x000fe200078e0206 */
[----:B------:R-:W-:-:S04]  /*2870*/  ISETP.GT.AND P5, PT, R3, 0x59, !P5 ;  /* 0x000000590300780c */ /* 0x000fc80006fa4270 */
[----:B------:R-:W-:Y:S02]  /*2880*/  ISETP.LT.OR P5, PT, R0, 0x5a, P5 ;  /* 0x0000005a0000780c */ /* 0x000fe40002fa1670 */
[----:B------:R-:W-:Y:S02]  /*2890*/  VIADDMNMX R0, R6, R13, R10, PT ;  /* 0x0000000d06007246 */ /* 0x000fe4000380010a */
[----:B------:R-:W-:Y:S02]  /*28a0*/  FSEL R94, R69, -INF , !P5 ;  /* 0xff800000455e7808 */ /* 0x000fe40006800000 */
[----:B------:R-:W-:-:S13]  /*28b0*/  PLOP3.LUT P5, PT, PT, PT, UP0, 0x40, 0x0 ;  /* 0x000000000000781c */ /* 0x000fda0003fae808 */
[----:B------:R-:W-:Y:S05]  /*28c0*/  @P5 BRA `(.L_x_1318) ;  /* 0x00000000005c5947 */ /* 0x000fea0003800000 */
        /* <DEDUP_REMOVED lines=8> */
[----:B------:R-:W-:Y:S01]  /*2950*/  @P5 IMAD.HI.U32 R10, R3, UR6, RZ ;  /* 0x00000006030a5c27 */ /* 0x000fe2000f8e00ff */
[----:B------:R-:W-:-:S13]  /*2960*/  PLOP3.LUT P5, PT, PT, PT, UP1, 0x80, 0x0 ;  /* 0x000000000000781c */ /* 0x000fda0003faf018 */
[----:B------:R-:W-:-:S04]  /*2970*/  @P5 SHF.R.U32.HI R3, RZ, UR7, R10 ;  /* 0x00000007ff035c19 */ /* 0x000fc8000801160a */
[----:B------:R-:W-:Y:S01]  /*2980*/  LOP3.LUT R3, RZ, R3, RZ, 0x33, !PT ;  /* 0x00000003ff037212 */ /* 0x000fe200078e33ff */
[----:B------:R-:W-:Y:S06]  /*2990*/  BRA `(.L_x_1321) ;  /* 0x0000000000187947 */ /* 0x000fec0003800000 */
.L_x_1320:
[----:B------:R-:W-:-:S06]  /*29a0*/  UISETP.NE.AND UP1, UPT, UR15, 0x1, UPT ;  /* 0x000000010f00788c */ /* 0x000fcc000bf25270 */
[----:B------:R-:W-:-:S05]  /*29b0*/  PLOP3.LUT P5, PT, PT, PT, UP1, 0x80, 0x0 ;  /* 0x000000000000781c */ /* 0x000fca0003faf018 */
[----:B------:R-:W-:-:S08]  /*29c0*/  @UP1 ULDC.64 UR6, c[0x0][0x9e8] ;  /* 0x00027a0000061ab9 */ /* 0x000fd00000000a00 */
[----:B------:R-:W-:Y:S01]  /*29d0*/  @P5 IMAD.HI.U32 R10, R3, UR6, RZ ;  /* 0x00000006030a5c27 */ /* 0x000fe2000f8e00ff */
[----:B------:R-:W-:-:S13]  /*29e0*/  PLOP3.LUT P5, PT, PT, PT, UP1, 0x80, 0x0 ;  /* 0x000000000000781c */ /* 0x000fda0003faf018 */
[----:B------:R-:W-:-:S07]  /*29f0*/  @P5 SHF.R.U32.HI R3, RZ, UR7, R10 ;  /* 0x00000007ff035c19 */ /* 0x000fce000801160a */
.L_x_1321:
[----:B------:R-:W-:Y:S05]  /*2a00*/  BSYNC B0 ;  /* 0x0000000000007941 */ /* 0x000fea0003800000 */
.L_x_1319:
[----:B------:R-:W-:-:S05]  /*2a10*/  IMAD R3, R3, UR15, R15 ;  /* 0x0000000f03037c24 */ /* 0x000fca000f8e020f */
[----:B------:R-:W-:Y:S02]  /*2a20*/  VIMNMX R4, R4, R3, !PT ;  /* 0x0000000304047248 */ /* 0x000fe40007fe0100 */
[----:B------:R-:W-:-:S07]  /*2a30*/  VIADDMNMX R0, R3, UR15, R0, PT ;  /* 0x0000000f03007c46 */ /* 0x000fce000b800100 */
.L_x_1318:
[C---:B------:R-:W-:Y:S01]  /*2a40*/  ISETP.GT.AND P1, PT, R4.reuse, 0x1, !P1 ;  /* 0x000000010400780c */ /* 0x040fe20004f24270 */
[----:B------:R-:W-:Y:S01]  /*2a50*/  ULDC UR10, c[0x0][0x988] ;  /* 0x00026200000a7ab9 */ /* 0x000fe20000000800 */
[----:B------:R-:W-:Y:S02]  /*2a60*/  ISETP.GT.AND P2, PT, R4, 0x8, !P2 ;  /* 0x000000080400780c */ /* 0x000fe40005744270 */
[C---:B------:R-:W-:Y:S02]  /*2a70*/  ISETP.LT.OR P1, PT, R0.reuse, 0x2, P1 ;  /* 0x000000020000780c */ /* 0x040fe40000f21670 */
[----:B------:R-:W-:Y:S02]  /*2a80*/  ISETP.LT.OR P2, PT, R0, 0x9, P2 ;  /* 0x000000090000780c */ /* 0x000fe40001741670 */
[----:B------:R-:W-:Y:S02]  /*2a90*/  FSEL R27, R27, -INF , !P1 ;  /* 0xff8000001b1b7808 */ /* 0x000fe40004800000 */
[----:B------:R-:W-:-:S02]  /*2aa0*/  ISETP.NE.AND P1, PT, R21, RZ, PT ;  /* 0x000000ff1500720c */ /* 0x000fc40003f25270 */
[----:B------:R-:W-:Y:S02]  /*2ab0*/  FSEL R30, R30, -INF , !P2 ;  /* 0xff8000001e1e7808 */ /* 0x000fe40005000000 */
[----:B------:R-:W-:Y:S02]  /*2ac0*/  ISETP.GT.AND P1, PT, R4, 0x9, !P1 ;  /* 0x000000090400780c */ /* 0x000fe40004f24270 */
[----:B------:R-:W-:Y:S02]  /*2ad0*/  ISETP.NE.AND P2, PT, R29, RZ, PT ;  /* 0x000000ff1d00720c */ /* 0x000fe40003f45270 */
[----:B------:R-:W-:Y:S02]  /*2ae0*/  ISETP.LT.OR P1, PT, R0, 0xa, P1 ;  /* 0x0000000a0000780c */ /* 0x000fe40000f21670 */
[----:B------:R-:W-:Y:S02]  /*2af0*/  FMNMX.FTZ R3, R20, R72, !PT ;  /* 0x0000004814037209 */ /* 0x000fe40007810000 */
[----:B------:R-:W-:-:S02]  /*2b00*/  FSEL R31, R31, -INF , !P1 ;  /* 0xff8000001f1f7808 */ /* 0x000fc40004800000 */
[----:B------:R-:W-:Y:S02]  /*2b10*/  ISETP.NE.AND P1, PT, R25, RZ, PT ;  /* 0x000000ff1900720c */ /* 0x000fe40003f25270 */
[----:B------:R-:W-:Y:S02]  /*2b20*/  ISETP.NE.AND P5, PT, R33, RZ, PT ;  /* 0x000000ff2100720c */ /* 0x000fe40003fa5270 */
[----:B------:R-:W-:Y:S02]  /*2b30*/  ISETP.GT.AND P1, PT, R4, 0x10, !P1 ;  /* 0x000000100400780c */ /* 0x000fe40004f24270 */
[----:B------:R-:W-:Y:S02]  /*2b40*/  FMNMX.FTZ R3, R28, R3, !PT ;  /* 0x000000031c037209 */ /* 0x000fe40007810000 */
[----:B------:R-:W-:Y:S02]  /*2b50*/  ISETP.LT.OR P1, PT, R0, 0x11, P1 ;  /* 0x000000110000780c */ /* 0x000fe40000f21670 */
[----:B------:R-:W-:-:S02]  /*2b60*/  FMNMX.FTZ R3, R74, R3, !PT ;  /* 0x000000034a037209 */ /* 0x000fc40007810000 */
[----:B------:R-:W-:Y:S02]  /*2b70*/  FSEL R34, R34, -INF , !P1 ;  /* 0xff80000022227808 */ /* 0x000fe40004800000 */
[----:B------:R-:W-:Y:S02]  /*2b80*/  ISETP.GT.AND P1, PT, R4, 0x11, !P2 ;  /* 0x000000110400780c */ /* 0x000fe40005724270 */
[----:B------:R-:W-:Y:S02]  /*2b90*/  FMNMX.FTZ R3, R32, R3, !PT ;  /* 0x0000000320037209 */ /* 0x000fe40007810000 */
[----:B------:R-:W-:Y:S02]  /*2ba0*/  ISETP.LT.OR P1, PT, R0, 0x12, P1 ;  /* 0x000000120000780c */ /* 0x000fe40000f21670 */
[----:B------:R-:W-:Y:S02]  /*2bb0*/  FMNMX.FTZ R3, R76, R3, !PT ;  /* 0x000000034c037209 */ /* 0x000fe40007810000 */
[----:B------:R-:W-:-:S02]  /*2bc0*/  FSEL R35, R35, -INF , !P1 ;  /* 0xff80000023237808 */ /* 0x000fc40004800000 */
[----:B------:R-:W-:Y:S02]  /*2bd0*/  ISETP.GT.AND P1, PT, R4, 0x18, !P5 ;  /* 0x000000180400780c */ /* 0x000fe40006f24270 */
[----:B------:R-:W-:Y:S02]  /*2be0*/  FMNMX.FTZ R3, R36, R3, !PT ;  /* 0x0000000324037209 */ /* 0x000fe40007810000 */
[----:B------:R-:W-:Y:S02]  /*2bf0*/  ISETP.LT.OR P1, PT, R0, 0x19, P1 ;  /* 0x000000190000780c */ /* 0x000fe40000f21670 */
[----:B------:R-:W-:Y:S02]  /*2c00*/  FMNMX.FTZ R3, R78, R3, !PT ;  /* 0x000000034e037209 */ /* 0x000fe40007810000 */
[----:B------:R-:W-:Y:S02]  /*2c10*/  FSEL R38, R38, -INF , !P1 ;  /* 0xff80000026267808 */ /* 0x000fe40004800000 */
[----:B------:R-:W-:-:S02]  /*2c20*/  ISETP.NE.AND P1, PT, R73, RZ, PT ;  /* 0x000000ff4900720c */ /* 0x000fc40003f25270 */
[----:B------:R-:W-:Y:S02]  /*2c30*/  FMNMX.FTZ R3, R40, R3, !PT ;  /* 0x0000000328037209 */ /* 0x000fe40007810000 */
[----:B------:R-:W-:Y:S02]  /*2c40*/  ISETP.GT.AND P1, PT, R4, 0x19, !P1 ;  /* 0x000000190400780c */ /* 0x000fe40004f24270 */
[----:B------:R-:W-:Y:S02]  /*2c50*/  FMNMX.FTZ R3, R80, R3, !PT ;  /* 0x0000000350037209 */ /* 0x000fe40007810000 */
[----:B------:R-:W-:Y:S02]  /*2c60*/  ISETP.LT.OR P1, PT, R0, 0x1a, P1 ;  /* 0x0000001a0000780c */ /* 0x000fe40000f21670 */
[----:B------:R-:W-:Y:S02]  /*2c70*/  FMNMX.FTZ R3, R44, R3, !PT ;  /* 0x000000032c037209 */ /* 0x000fe40007810000 */
[----:B------:R-:W-:-:S02]  /*2c80*/  FSEL R39, R39, -INF , !P1 ;  /* 0xff80000027277808 */ /* 0x000fc40004800000 */
[----:B------:R-:W-:Y:S02]  /*2c90*/  ISETP.NE.AND P1, PT, R37, RZ, PT ;  /* 0x000000ff2500720c */ /* 0x000fe40003f25270 */
[----:B------:R-:W-:Y:S02]  /*2ca0*/  FMNMX.FTZ R3, R82, R3, !PT ;  /* 0x0000000352037209 */ /* 0x000fe40007810000 */
[----:B------:R-:W-:Y:S02]  /*2cb0*/  ISETP.GT.AND P1, PT, R4, 0x20, !P1 ;  /* 0x000000200400780c */ /* 0x000fe40004f24270 */
[----:B------:R-:W-:Y:S02]  /*2cc0*/  FMNMX.FTZ R3, R48, R3, !PT ;  /* 0x0000000330037209 */ /* 0x000fe40007810000 */
[----:B------:R-:W-:Y:S02]  /*2cd0*/  ISETP.LT.OR P1, PT, R0, 0x21, P1 ;  /* 0x000000210000780c */ /* 0x000fe40000f21670 */
[----:B------:R-:W-:-:S02]  /*2ce0*/  FMNMX.FTZ R3, R84, R3, !PT ;  /* 0x0000000354037209 */ /* 0x000fc40007810000 */
[----:B------:R-:W-:Y:S02]  /*2cf0*/  FSEL R42, R42, -INF , !P1 ;  /* 0xff8000002a2a7808 */ /* 0x000fe40004800000 */
[----:B------:R-:W-:Y:S02]  /*2d00*/  ISETP.NE.AND P1, PT, R75, RZ, PT ;  /* 0x000000ff4b00720c */ /* 0x000fe40003f25270 */
[----:B------:R-:W-:Y:S02]  /*2d10*/  FMNMX.FTZ R3, R52, R3, !PT ;  /* 0x0000000334037209 */ /* 0x000fe40007810000 */
[----:B------:R-:W-:Y:S02]  /*2d20*/  ISETP.GT.AND P1, PT, R4, 0x21, !P1 ;  /* 0x000000210400780c */ /* 0x000fe40004f24270 */
[----:B------:R-:W-:Y:S02]  /*2d30*/  FMNMX.FTZ R3, R86, R3, !PT ;  /* 0x0000000356037209 */ /* 0x000fe40007810000 */
[----:B------:R-:W-:-:S02]  /*2d40*/  ISETP.LT.OR P1, PT, R0, 0x22, P1 ;  /* 0x000000220000780c */ /* 0x000fc40000f21670 */
[----:B------:R-:W-:Y:S02]  /*2d50*/  FMNMX.FTZ R3, R56, R3, !PT ;  /* 0x0000000338037209 */ /* 0x000fe40007810000 */
[----:B------:R-:W-:Y:S02]  /*2d60*/  FSEL R43, R43, -INF , !P1 ;  /* 0xff8000002b2b7808 */ /* 0x000fe40004800000 */
[----:B------:R-:W-:Y:S02]  /*2d70*/  ISETP.NE.AND P1, PT, R41, RZ, PT ;  /* 0x000000ff2900720c */ /* 0x000fe40003f25270 */
[----:B------:R-:W-:Y:S02]  /*2d80*/  FMNMX.FTZ R3, R88, R3, !PT ;  /* 0x0000000358037209 */ /* 0x000fe40007810000 */
[----:B------:R-:W-:Y:S02]  /*2d90*/  ISETP.GT.AND P1, PT, R4, 0x28, !P1 ;  /* 0x000000280400780c */ /* 0x000fe40004f24270 */
[----:B------:R-:W-:-:S02]  /*2da0*/  FMNMX.FTZ R3, R60, R3, !PT ;  /* 0x000000033c037209 */ /* 0x000fc40007810000 */
[----:B------:R-:W-:Y:S02]  /*2db0*/  ISETP.LT.OR P1, PT, R0, 0x29, P1 ;  /* 0x000000290000780c */ /* 0x000fe40000f21670 */
[----:B------:R-:W-:Y:S02]  /*2dc0*/  FMNMX.FTZ R3, R90, R3, !PT ;  /* 0x000000035a037209 */ /* 0x000fe40007810000 */
[----:B------:R-:W-:Y:S02]  /*2dd0*/  FSEL R46, R46, -INF , !P1 ;  /* 0xff8000002e2e7808 */ /* 0x000fe40004800000 */
[----:B------:R-:W-:Y:S02]  /*2de0*/  ISETP.NE.AND P1, PT, R77, RZ, PT ;  /* 0x000000ff4d00720c */ /* 0x000fe40003f25270 */
[----:B------:R-:W-:Y:S02]  /*2df0*/  FMNMX.FTZ R3, R64, R3, !PT ;  /* 0x0000000340037209 */ /* 0x000fe40007810000 */
[----:B------:R-:W-:-:S02]  /*2e00*/  ISETP.GT.AND P1, PT, R4, 0x29, !P1 ;  /* 0x000000290400780c */ /* 0x000fc40004f24270 */
[----:B------:R-:W-:Y:S02]  /*2e10*/  FMNMX.FTZ R3, R92, R3, !PT ;  /* 0x000000035c037209 */ /* 0x000fe40007810000 */
[----:B------:R-:W-:Y:S02]  /*2e20*/  ISETP.LT.OR P1, PT, R0, 0x2a, P1 ;  /* 0x0000002a0000780c */ /* 0x000fe40000f21670 */
[----:B------:R-:W-:Y:S02]  /*2e30*/  FMNMX.FTZ R3, R68, R3, !PT ;  /* 0x0000000344037209 */ /* 0x000fe40007810000 */
[----:B------:R-:W-:Y:S02]  /*2e40*/  FSEL R47, R47, -INF , !P1 ;  /* 0xff8000002f2f7808 */ /* 0x000fe40004800000 */
[----:B------:R-:W-:Y:S02]  /*2e50*/  ISETP.NE.AND P1, PT, R45, RZ, PT ;  /* 0x000000ff2d00720c */ /* 0x000fe40003f25270 */
[----:B------:R-:W-:-:S02]  /*2e60*/  FMNMX.FTZ R10, R94, R3, !PT ;  /* 0x000000035e0a7209 */ /* 0x000fc40007810000 */
[----:B------:R-:W-:Y:S02]  /*2e70*/  ISETP.GT.AND P1, PT, R4, 0x30, !P1 ;  /* 0x000000300400780c */ /* 0x000fe40004f24270 */
[----:B------:R-:W-:Y:S01]  /*2e80*/  ISETP.NE.AND P2, PT, R53, RZ, PT ;  /* 0x000000ff3500720c */ /* 0x000fe20003f45270 */
[----:B------:R-:W2:Y:S01]  /*2e90*/  SHFL.BFLY PT, R3, R10, 0x2, 0x1f ;  /* 0x0c401f000a037f89 */ /* 0x000ea200000e0000 */
[----:B------:R-:W-:Y:S02]  /*2ea0*/  ISETP.LT.OR P1, PT, R0, 0x31, P1 ;  /* 0x000000310000780c */ /* 0x000fe40000f21670 */
[----:B------:R-:W-:Y:S02]  /*2eb0*/  ISETP.NE.AND P5, PT, R83, RZ, PT ;  /* 0x000000ff5300720c */ /* 0x000fe40003fa5270 */
[----:B------:R-:W-:Y:S02]  /*2ec0*/  FSEL R50, R50, -INF , !P1 ;  /* 0xff80000032327808 */ /* 0x000fe40004800000 */
[----:B------:R-:W-:-:S02]  /*2ed0*/  ISETP.NE.AND P1, PT, R79, RZ, PT ;  /* 0x000000ff4f00720c */ /* 0x000fc40003f25270 */
[C---:B------:R-:W-:Y:S02]  /*2ee0*/  ISETP.GT.AND P6, PT, R4.reuse, RZ, !P6 ;  /* 0x000000ff0400720c */ /* 0x040fe400077c4270 */
[----:B------:R-:W-:Y:S02]  /*2ef0*/  ISETP.GT.AND P1, PT, R4, 0x31, !P1 ;  /* 0x000000310400780c */ /* 0x000fe40004f24270 */
[C---:B------:R-:W-:Y:S02]  /*2f00*/  ISETP.LT.OR P6, PT, R0.reuse, 0x1, P6 ;  /* 0x000000010000780c */ /* 0x040fe400037c1670 */
[----:B------:R-:W-:Y:S02]  /*2f10*/  ISETP.LT.OR P1, PT, R0, 0x32, P1 ;  /* 0x000000320000780c */ /* 0x000fe40000f21670 */
[----:B------:R-:W-:Y:S02]  /*2f20*/  FSEL R26, R26, -INF , !P6 ;  /* 0xff8000001a1a7808 */ /* 0x000fe40007000000 */
[----:B------:R-:W-:-:S02]  /*2f30*/  FSEL R51, R51, -INF , !P1 ;  /* 0xff80000033337808 */ /* 0x000fc40004800000 */
[----:B------:R-:W-:Y:S02]  /*2f40*/  ISETP.NE.AND P1, PT, R49, RZ, PT ;  /* 0x000000ff3100720c */ /* 0x000fe40003f25270 */
[----:B------:R-:W-:Y:S02]  /*2f50*/  ISETP.NE.AND P6, PT, R85, RZ, PT ;  /* 0x000000ff5500720c */ /* 0x000fe40003fc5270 */
[----:B------:R-:W-:Y:S02]  /*2f60*/  ISETP.GT.AND P1, PT, R4, 0x38, !P1 ;  /* 0x000000380400780c */ /* 0x000fe40004f24270 */
[----:B--2---:R-:W-:Y:S02]  /*2f70*/  FMNMX.FTZ R14, R10, R3, !PT ;  /* 0x000000030a0e7209 */ /* 0x004fe40007810000 */
[----:B------:R-:W-:Y:S02]  /*2f80*/  ISETP.LT.OR P1, PT, R0, 0x39, P1 ;  /* 0x000000390000780c */ /* 0x000fe40000f21670 */
[----:B------:R-:W-:Y:S01]  /*2f90*/  ISETP.GT.AND P3, PT, R4, 0x51, !P3 ;  /* 0x000000510400780c */ /* 0x000fe20005f64270 */
[----:B------:R-:W2:Y:S01]  /*2fa0*/  SHFL.BFLY PT, R3, R14, 0x1, 0x1f ;  /* 0x0c201f000e037f89 */ /* 0x000ea200000e0000 */
[----:B------:R-:W-:-:S02]  /*2fb0*/  FSEL R54, R54, -INF , !P1 ;  /* 0xff80000036367808 */ /* 0x000fc40004800000 */
[----:B------:R-:W-:Y:S02]  /*2fc0*/  ISETP.NE.AND P1, PT, R81, RZ, PT ;  /* 0x000000ff5100720c */ /* 0x000fe40003f25270 */
[C---:B------:R-:W-:Y:S02]  /*2fd0*/  ISETP.GT.AND P4, PT, R4.reuse, 0x58, !P4 ;  /* 0x000000580400780c */ /* 0x040fe40006784270 */
[----:B------:R-:W-:Y:S02]  /*2fe0*/  ISETP.GT.AND P1, PT, R4, 0x39, !P1 ;  /* 0x000000390400780c */ /* 0x000fe40004f24270 */
[C---:B------:R-:W-:Y:S02]  /*2ff0*/  ISETP.LT.OR P3, PT, R0.reuse, 0x52, P3 ;  /* 0x000000520000780c */ /* 0x040fe40001f61670 */
[C---:B------:R-:W-:Y:S02]  /*3000*/  ISETP.LT.OR P1, PT, R0.reuse, 0x3a, P1 ;  /* 0x0000003a0000780c */ /* 0x040fe40000f21670 */
[----:B------:R-:W-:-:S02]  /*3010*/  ISETP.LT.OR P4, PT, R0, 0x59, P4 ;  /* 0x000000590000780c */ /* 0x000fc40002781670 */
[----:B------:R-:W-:Y:S02]  /*3020*/  FSEL R55, R55, -INF , !P1 ;  /* 0xff80000037377808 */ /* 0x000fe40004800000 */
[----:B------:R-:W-:Y:S02]  /*3030*/  ISETP.GT.AND P1, PT, R4, 0x40, !P2 ;  /* 0x000000400400780c */ /* 0x000fe40005724270 */
[----:B------:R-:W-:Y:S02]  /*3040*/  ISETP.NE.AND P2, PT, R61, RZ, PT ;  /* 0x000000ff3d00720c */ /* 0x000fe40003f45270 */
[----:B------:R-:W-:Y:S02]  /*3050*/  ISETP.LT.OR P1, PT, R0, 0x41, P1 ;  /* 0x000000410000780c */ /* 0x000fe40000f21670 */
[----:B------:R-:W-:Y:S02]  /*3060*/  ISETP.GT.AND P2, PT, R4, 0x50, !P2 ;  /* 0x000000500400780c */ /* 0x000fe40005744270 */
[----:B------:R-:W-:-:S02]  /*3070*/  FSEL R58, R58, -INF , !P1 ;  /* 0xff8000003a3a7808 */ /* 0x000fc40004800000 */
[----:B------:R-:W-:Y:S02]  /*3080*/  ISETP.GT.AND P1, PT, R4, 0x41, !P5 ;  /* 0x000000410400780c */ /* 0x000fe40006f24270 */
[----:B--2---:R-:W-:Y:S02]  /*3090*/  FMNMX.FTZ R3, R14, R3, !PT ;  /* 0x000000030e037209 */ /* 0x004fe40007810000 */
[----:B------:R-:W-:Y:S02]  /*30a0*/  ISETP.LT.OR P1, PT, R0, 0x42, P1 ;  /* 0x000000420000780c */ /* 0x000fe40000f21670 */
[----:B------:R-:W-:Y:S01]  /*30b0*/  ISETP.NE.AND P5, PT, R57, RZ, PT ;  /* 0x000000ff3900720c */ /* 0x000fe20003fa5270 */
[----:B------:R-:W-:Y:S01]  /*30c0*/  FMUL.FTZ R13, R3, UR10 ;  /* 0x0000000a030d7c20 */ /* 0x000fe20008410000 */
[----:B------:R-:W-:Y:S02]  /*30d0*/  FSEL R59, R59, -INF , !P1 ;  /* 0xff8000003b3b7808 */ /* 0x000fe40004800000 */
[----:B------:R-:W-:-:S02]  /*30e0*/  FSETP.NEU.FTZ.AND P1, PT, R3, -INF , PT ;  /* 0xff8000000300780b */ /* 0x000fc40003f3d000 */
[----:B------:R-:W-:Y:S02]  /*30f0*/  ISETP.LT.OR P2, PT, R0, 0x51, P2 ;  /* 0x000000510000780c */ /* 0x000fe40001741670 */
[----:B------:R-:W-:Y:S02]  /*3100*/  FSEL R15, R13, RZ, P1 ;  /* 0x000000ff0d0f7208 */ /* 0x000fe40000800000 */
[----:B------:R-:W-:Y:S02]  /*3110*/  FMNMX.FTZ R13, R26, R27, !PT ;  /* 0x0000001b1a0d7209 */ /* 0x000fe40007810000 */
[----:B------:R-:W-:Y:S01]  /*3120*/  ISETP.GT.AND P1, PT, R4, 0x48, !P5 ;  /* 0x000000480400780c */ /* 0x000fe20006f24270 */
[--C-:B------:R-:W-:Y:S01]  /*3130*/  FFMA.FTZ R14, R72, UR10, -R15.reuse ;  /* 0x0000000a480e7c23 */ /* 0x100fe2000801080f */
[----:B------:R-:W-:Y:S01]  /*3140*/  FMNMX.FTZ R10, R30, R13, !PT ;  /* 0x0000000d1e0a7209 */ /* 0x000fe20007810000 */
[--C-:B------:R-:W-:Y:S01]  /*3150*/  FFMA.FTZ R20, R20, UR10, -R15.reuse ;  /* 0x0000000a14147c23 */ /* 0x100fe2000801080f */
[----:B------:R-:W-:Y:S01]  /*3160*/  ISETP.LT.OR P1, PT, R0, 0x49, P1 ;  /* 0x000000490000780c */ /* 0x000fe20000f21670 */
[----:B------:R2:W-:Y:S01]  /*3170*/  MUFU.EX2 R21, R14 ;  /* 0x0000000e00157308 */ /* 0x0005e20000000800 */
[----:B------:R-:W-:Y:S01]  /*3180*/  FMNMX.FTZ R13, R31, R10, !PT ;  /* 0x0000000a1f0d7209 */ /* 0x000fe20007810000 */
[--C-:B------:R-:W-:Y:S01]  /*3190*/  FFMA.FTZ R25, R74, UR10, -R15.reuse ;  /* 0x0000000a4a197c23 */ /* 0x100fe2000801080f */
[----:B------:R-:W-:Y:S01]  /*31a0*/  FSEL R62, R62, -INF , !P1 ;  /* 0xff8000003e3e7808 */ /* 0x000fe20004800000 */
[----:B------:R-:W-:Y:S01]  /*31b0*/  FFMA.FTZ R33, R78, UR10, -R15 ;  /* 0x0000000a4e217c23 */ /* 0x000fe2000801080f */
[----:B------:R-:W-:-:S02]  /*31c0*/  FMNMX.FTZ R10, R34, R13, !PT ;  /* 0x0000000d220a7209 */ /* 0x000fc40007810000 */
[----:B------:R-:W-:Y:S01]  /*31d0*/  ISETP.GT.AND P1, PT, R4, 0x49, !P6 ;  /* 0x000000490400780c */ /* 0x000fe20007724270 */
[----:B------:R-:W3:Y:S01]  /*31e0*/  MUFU.EX2 R20, R20 ;  /* 0x0000001400147308 */ /* 0x000ee20000000800 */
[----:B------:R-:W-:Y:S01]  /*31f0*/  FMNMX.FTZ R13, R35, R10, !PT ;  /* 0x0000000a230d7209 */ /* 0x000fe20007810000 */
[--C-:B--2---:R-:W-:Y:S01]  /*3200*/  FFMA.FTZ R14, R76, UR10, -R15.reuse ;  /* 0x0000000a4c0e7c23 */ /* 0x104fe2000801080f */
[----:B------:R-:W-:Y:S01]  /*3210*/  ISETP.NE.AND P5, PT, R24, RZ, PT ;  /* 0x000000ff1800720c */ /* 0x000fe20003fa5270 */
[--C-:B------:R-:W-:Y:S01]  /*3220*/  FFMA.FTZ R24, R28, UR10, -R15.reuse ;  /* 0x0000000a1c187c23 */ /* 0x100fe2000801080f */
[----:B------:R-:W-:Y:S01]  /*3230*/  FMNMX.FTZ R10, R38, R13, !PT ;  /* 0x0000000d260a7209 */ /* 0x000fe20007810000 */
[--C-:B------:R-:W-:Y:S01]  /*3240*/  FFMA.FTZ R28, R32, UR10, -R15.reuse ;  /* 0x0000000a201c7c23 */ /* 0x100fe2000801080f */
[----:B------:R-:W-:Y:S01]  /*3250*/  ISETP.LT.OR P1, PT, R0, 0x4a, P1 ;  /* 0x0000004a0000780c */ /* 0x000fe20000f21670 */
[----:B------:R2:W-:Y:S01]  /*3260*/  MUFU.EX2 R29, R14 ;  /* 0x0000000e001d7308 */ /* 0x0005e20000000800 */
[----:B------:R-:W-:Y:S01]  /*3270*/  FMNMX.FTZ R13, R39, R10, !PT ;  /* 0x0000000a270d7209 */ /* 0x000fe20007810000 */
[--C-:B------:R-:W-:Y:S01]  /*3280*/  FFMA.FTZ R32, R36, UR10, -R15.reuse ;  /* 0x0000000a24207c23 */ /* 0x100fe2000801080f */
[----:B------:R-:W-:Y:S01]  /*3290*/  ISETP.GT.AND P5, PT, R4, 0x59, !P5 ;  /* 0x000000590400780c */ /* 0x000fe20006fa4270 */
[--C-:B------:R-:W-:Y:S01]  /*32a0*/  FFMA.FTZ R36, R48, UR10, -R15.reuse ;  /* 0x0000000a30247c23 */ /* 0x100fe2000801080f */
[----:B------:R-:W-:Y:S01]  /*32b0*/  FMNMX.FTZ R10, R42, R13, !PT ;  /* 0x0000000d2a0a7209 */ /* 0x000fe20007810000 */
[--C-:B------:R-:W-:Y:S01]  /*32c0*/  FFMA.FTZ R48, R56, UR10, -R15.reuse ;  /* 0x0000000a38307c23 */ /* 0x100fe2000801080f */
[----:B------:R-:W-:Y:S01]  /*32d0*/  FSEL R63, R63, -INF , !P1 ;  /* 0xff8000003f3f7808 */ /* 0x000fe20004800000 */
[----:B------:R-:W-:Y:S01]  /*32e0*/  MUFU.EX2 R24, R24 ;  /* 0x0000001800187308 */ /* 0x000fe20000000800 */
[----:B------:R-:W-:Y:S01]  /*32f0*/  FMNMX.FTZ R13, R43, R10, !PT ;  /* 0x0000000a2b0d7209 */ /* 0x000fe20007810000 */
[--C-:B--2---:R-:W-:Y:S01]  /*3300*/  FFMA.FTZ R14, R80, UR10, -R15.reuse ;  /* 0x0000000a500e7c23 */ /* 0x104fe2000801080f */
[----:B------:R-:W-:Y:S01]  /*3310*/  FSEL R66, R66, -INF , !P2 ;  /* 0xff80000042427808 */ /* 0x000fe20005000000 */
[----:B------:R-:W-:Y:S01]  /*3320*/  FFMA.FTZ R56, R92, UR10, -R15 ;  /* 0x0000000a5c387c23 */ /* 0x000fe2000801080f */
[----:B------:R-:W-:-:S02]  /*3330*/  FMNMX.FTZ R10, R46, R13, !PT ;  /* 0x0000000d2e0a7209 */ /* 0x000fc40007810000 */
[----:B------:R-:W-:Y:S01]  /*3340*/  FSEL R67, R67, -INF , !P3 ;  /* 0xff80000043437808 */ /* 0x000fe20005800000 */
[----:B------:R2:W-:Y:S01]  /*3350*/  MUFU.EX2 R37, R14 ;  /* 0x0000000e00257308 */ /* 0x0005e20000000800 */
[----:B------:R-:W-:Y:S02]  /*3360*/  FMNMX.FTZ R13, R47, R10, !PT ;  /* 0x0000000a2f0d7209 */ /* 0x000fe40007810000 */
[----:B------:R-:W-:Y:S02]  /*3370*/  ISETP.LT.OR P5, PT, R0, 0x5a, P5 ;  /* 0x0000005a0000780c */ /* 0x000fe40002fa1670 */
[----:B------:R-:W-:Y:S02]  /*3380*/  FMNMX.FTZ R10, R50, R13, !PT ;  /* 0x0000000d320a7209 */ /* 0x000fe40007810000 */
[----:B------:R-:W-:Y:S01]  /*3390*/  FSEL R70, R70, -INF , !P4 ;  /* 0xff80000046467808 */ /* 0x000fe20006000000 */
[----:B------:R-:W4:Y:S01]  /*33a0*/  MUFU.EX2 R25, R25 ;  /* 0x0000001900197308 */ /* 0x000f220000000800 */
[----:B------:R-:W-:Y:S01]  /*33b0*/  FMNMX.FTZ R13, R51, R10, !PT ;  /* 0x0000000a330d7209 */ /* 0x000fe20007810000 */
[----:B--2---:R-:W-:Y:S01]  /*33c0*/  FFMA.FTZ R14, R84, UR10, -R15 ;  /* 0x0000000a540e7c23 */ /* 0x004fe2000801080f */
[----:B------:R-:W-:-:S02]  /*33d0*/  FSEL R71, R71, -INF , !P5 ;  /* 0xff80000047477808 */ /* 0x000fc40006800000 */
[----:B------:R-:W-:Y:S02]  /*33e0*/  FMNMX.FTZ R10, R54, R13, !PT ;  /* 0x0000000d360a7209 */ /* 0x000fe40007810000 */
[----:B---3--:R-:W-:Y:S01]  /*33f0*/  F2FP.BF16.F32.PACK_AB R152, R21, R20 ;  /* 0x000000141598723e */ /* 0x008fe200000010ff */
[----:B------:R2:W-:Y:S01]  /*3400*/  MUFU.EX2 R45, R14 ;  /* 0x0000000e002d7308 */ /* 0x0005e20000000800 */
[----:B------:R-:W-:-:S04]  /*3410*/  FMNMX.FTZ R13, R55, R10, !PT ;  /* 0x0000000a370d7209 */ /* 0x000fc80007810000 */
[----:B------:R-:W-:-:S03]  /*3420*/  FMNMX.FTZ R10, R58, R13, !PT ;  /* 0x0000000d3a0a7209 */ /* 0x000fc60007810000 */
[----:B------:R-:W3:Y:S01]  /*3430*/  MUFU.EX2 R28, R28 ;  /* 0x0000001c001c7308 */ /* 0x000ee20000000800 */
[----:B------:R-:W-:Y:S01]  /*3440*/  FMNMX.FTZ R13, R59, R10, !PT ;  /* 0x0000000a3b0d7209 */ /* 0x000fe20007810000 */
[--C-:B------:R-:W-:Y:S01]  /*3450*/  FFMA.FTZ R10, R40, UR10, -R15.reuse ;  /* 0x0000000a280a7c23 */ /* 0x100fe2000801080f */
[--C-:B------:R-:W-:Y:S01]  /*3460*/  FFMA.FTZ R40, R52, UR10, -R15.reuse ;  /* 0x0000000a34287c23 */ /* 0x100fe2000801080f */
[--C-:B--2---:R-:W-:Y:S01]  /*3470*/  FFMA.FTZ R14, R60, UR10, -R15.reuse ;  /* 0x0000000a3c0e7c23 */ /* 0x104fe2000801080f */
[----:B------:R-:W-:Y:S01]  /*3480*/  FMNMX.FTZ R4, R62, R13, !PT ;  /* 0x0000000d3e047209 */ /* 0x000fe20007810000 */
[----:B------:R-:W-:Y:S01]  /*3490*/  FFMA.FTZ R52, R90, UR10, -R15 ;  /* 0x0000000a5a347c23 */ /* 0x000fe2000801080f */
[----:B----4-:R-:W-:Y:S01]  /*34a0*/  F2FP.BF16.F32.PACK_AB R154, R25, R24 ;  /* 0x00000018199a723e */ /* 0x010fe200000010ff */
[----:B------:R2:W-:Y:S01]  /*34b0*/  MUFU.EX2 R160, R10 ;  /* 0x0000000a00a07308 */ /* 0x0005e20000000800 */
[----:B------:R-:W-:-:S04]  /*34c0*/  FMNMX.FTZ R13, R63, R4, !PT ;  /* 0x000000043f0d7209 */ /* 0x000fc80007810000 */
[----:B------:R-:W-:-:S03]  /*34d0*/  FMNMX.FTZ R4, R66, R13, !PT ;  /* 0x0000000d42047209 */ /* 0x000fc60007810000 */
[----:B------:R-:W-:Y:S01]  /*34e0*/  MUFU.EX2 R57, R52 ;  /* 0x0000003400397308 */ /* 0x000fe20000000800 */
[----:B------:R-:W-:Y:S01]  /*34f0*/  FMNMX.FTZ R13, R67, R4, !PT ;  /* 0x00000004430d7209 */ /* 0x000fe20007810000 */
[--C-:B--2---:R-:W-:Y:S01]  /*3500*/  FFMA.FTZ R10, R82, UR10, -R15.reuse ;  /* 0x0000000a520a7c23 */ /* 0x104fe2000801080f */
[--C-:B------:R-:W-:Y:S01]  /*3510*/  FFMA.FTZ R4, R44, UR10, -R15.reuse ;  /* 0x0000000a2c047c23 */ /* 0x100fe2000801080f */
[----:B------:R-:W-:Y:S01]  /*3520*/  FFMA.FTZ R44, R86, UR10, -R15 ;  /* 0x0000000a562c7c23 */ /* 0x000fe2000801080f */
[----:B------:R-:W-:Y:S02]  /*3530*/  FMNMX.FTZ R0, R70, R13, !PT ;  /* 0x0000000d46007209 */ /* 0x000fe40007810000 */
[----:B---3--:R-:W-:Y:S01]  /*3540*/  F2FP.BF16.F32.PACK_AB R156, R29, R28 ;  /* 0x0000001c1d9c723e */ /* 0x008fe200000010ff */
[----:B------:R-:W-:Y:S01]  /*3550*/  MUFU.EX2 R41, R10 ;  /* 0x0000000a00297308 */ /* 0x000fe20000000800 */
[----:B------:R-:W-:-:S05]  /*3560*/  FMNMX.FTZ R0, R71, R0, !PT ;  /* 0x0000000047007209 */ /* 0x000fca0007810000 */
[----:B------:R-:W2:Y:S02]  /*3570*/  SHFL.BFLY PT, R13, R0, 0x2, 0x1f ;  /* 0x0c401f00000d7f89 */ /* 0x000ea400000e0000 */
[----:B------:R3:W-:Y:S08]  /*3580*/  MUFU.EX2 R49, R44 ;  /* 0x0000002c00317308 */ /* 0x0007f00000000800 */
[----:B------:R-:W-:Y:S01]  /*3590*/  MUFU.EX2 R32, R32 ;  /* 0x0000002000207308 */ /* 0x000fe20000000800 */
[----:B---3--:R-:W-:-:S07]  /*35a0*/  FFMA.FTZ R44, R64, UR10, -R15 ;  /* 0x0000000a402c7c23 */ /* 0x008fce000801080f */
[----:B------:R-:W3:Y:S01]  /*35b0*/  MUFU.EX2 R33, R33 ;  /* 0x0000002100217308 */ /* 0x000ee20000000800 */
[----:B--2---:R-:W-:Y:S01]  /*35c0*/  FMNMX.FTZ R13, R0, R13, !PT ;  /* 0x0000000d000d7209 */ /* 0x004fe20007810000 */
[----:B------:R-:W-:-:S06]  /*35d0*/  FFMA.FTZ R0, R88, UR10, -R15 ;  /* 0x0000000a58007c23 */ /* 0x000fcc000801080f */
[----:B------:R-:W2:Y:S01]  /*35e0*/  MUFU.EX2 R4, R4 ;  /* 0x0000000400047308 */ /* 0x000ea20000000800 */
[----:B------:R-:W4:Y:S07]  /*35f0*/  SHFL.BFLY PT, R10, R13, 0x1, 0x1f ;  /* 0x0c201f000d0a7f89 */ /* 0x000f2e00000e0000 */
[----:B------:R5:W-:Y:S01]  /*3600*/  MUFU.EX2 R53, R0 ;  /* 0x0000000000357308 */ /* 0x000be20000000800 */
[----:B---3--:R-:W-:-:S07]  /*3610*/  F2FP.BF16.F32.PACK_AB R158, R33, R32 ;  /* 0x00000020219e723e */ /* 0x008fce00000010ff */
[----:B------:R-:W-:Y:S01]  /*3620*/  MUFU.EX2 R61, R56 ;  /* 0x00000038003d7308 */ /* 0x000fe20000000800 */
[----:B--2---:R-:W-:-:S07]  /*3630*/  F2FP.BF16.F32.PACK_AB R162, R41, R4 ;  /* 0x0000000429a2723e */ /* 0x004fce00000010ff */
[----:B------:R-:W-:Y:S01]  /*3640*/  MUFU.EX2 R36, R36 ;  /* 0x0000002400247308 */ /* 0x000fe20000000800 */
[----:B----4-:R-:W-:Y:S01]  /*3650*/  FMNMX.FTZ R10, R13, R10, !PT ;  /* 0x0000000a0d0a7209 */ /* 0x010fe20007810000 */
[--C-:B------:R-:W-:Y:S01]  /*3660*/  FFMA.FTZ R13, R68, UR10, -R15.reuse ;  /* 0x0000000a440d7c23 */ /* 0x100fe2000801080f */
[----:B------:R-:W-:Y:S02]  /*3670*/  FFMA.FTZ R15, R94, UR10, -R15 ;  /* 0x0000000a5e0f7c23 */ /* 0x000fe4000801080f */
[C---:B------:R-:W-:Y:S01]  /*3680*/  FSETP.NEU.FTZ.AND P1, PT, R10.reuse, -INF , PT ;  /* 0xff8000000a00780b */ /* 0x040fe20003f3d000 */
[----:B-----5:R-:W-:Y:S02]  /*3690*/  FMUL.FTZ R0, R10, UR10 ;  /* 0x0000000a0a007c20 */ /* 0x020fe40008410000 */
[----:B------:R2:W-:Y:S03]  /*36a0*/  MUFU.EX2 R174, R15 ;  /* 0x0000000f00ae7308 */ /* 0x0005e60000000800 */
[----:B------:R-:W-:-:S05]  /*36b0*/  FSEL R0, R0, RZ, P1 ;  /* 0x000000ff00007208 */ /* 0x000fca0000800000 */
[----:B------:R-:W-:Y:S01]  /*36c0*/  MUFU.EX2 R40, R40 ;  /* 0x0000002800287308 */ /* 0x000fe20000000800 */
[--C-:B------:R-:W-:Y:S01]  /*36d0*/  FFMA.FTZ R26, R26, UR10, -R0.reuse ;  /* 0x0000000a1a1a7c23 */ /* 0x100fe20008010800 */
[--C-:B------:R-:W-:Y:S01]  /*36e0*/  FFMA.FTZ R27, R27, UR10, -R0.reuse ;  /* 0x0000000a1b1b7c23 */ /* 0x100fe20008010800 */
[--C-:B------:R-:W-:Y:S01]  /*36f0*/  FFMA.FTZ R30, R30, UR10, -R0.reuse ;  /* 0x0000000a1e1e7c23 */ /* 0x100fe20008010800 */
[--C-:B------:R-:W-:Y:S01]  /*3700*/  FFMA.FTZ R31, R31, UR10, -R0.reuse ;  /* 0x0000000a1f1f7c23 */ /* 0x100fe20008010800 */
[----:B--2---:R-:W-:Y:S01]  /*3710*/  FADD.FTZ R15, R20, R21 ;  /* 0x00000015140f7221 */ /* 0x004fe20000010000 */
        /* <DEDUP_REMOVED lines=25> */
[--C-:B------:R-:W-:Y:S01]  /*38b0*/  FFMA.FTZ R66, R66, UR10, -R0.reuse ;  /* 0x0000000a42427c23 */ /* 0x100fe20008010800 */
[----:B------:R-:W4:Y:S01]  /*38c0*/  MUFU.EX2 R31, R31 ;  /* 0x0000001f001f7308 */ /* 0x000f220000000800 */
[----:B--2---:R-:W-:Y:S01]  /*38d0*/  FADD.FTZ R15, R26, R27 ;  /* 0x0000001b1a0f7221 */ /* 0x004fe20000010000 */
[----:B------:R-:W-:Y:S01]  /*38e0*/  FADD.FTZ R56, R160, R65 ;  /* 0x00000041a0387221 */ /* 0x000fe20000010000 */
[--C-:B------:R-:W-:Y:S01]  /*38f0*/  FFMA.FTZ R67, R67, UR10, -R0.reuse ;  /* 0x0000000a43437c23 */ /* 0x100fe20008010800 */
[--C-:B------:R-:W-:Y:S01]  /*3900*/  FFMA.FTZ R70, R70, UR10, -R0.reuse ;  /* 0x0000000a46467c23 */ /* 0x100fe20008010800 */
[----:B------:R-:W-:Y:S01]  /*3910*/  FFMA.FTZ R0, R71, UR10, -R0 ;  /* 0x0000000a47007c23 */ /* 0x000fe20008010800 */
[C---:B------:R-:W-:Y:S01]  /*3920*/  FADD.FTZ R65, R37.reuse, R56 ;  /* 0x0000003825417221 */ /* 0x040fe20000010000 */
[----:B------:R-:W-:Y:S01]  /*3930*/  F2FP.BF16.F32.PACK_AB R160, R37, R160 ;  /* 0x000000a025a0723e */ /* 0x000fe200000010ff */
[----:B------:R-:W2:Y:S01]  /*3940*/  MUFU.EX2 R34, R34 ;  /* 0x0000002200227308 */ /* 0x000ea20000000800 */
[----:B---3--:R-:W-:Y:S01]  /*3950*/  FADD.FTZ R52, R30, R15 ;  /* 0x0000000f1e347221 */ /* 0x008fe20000010000 */
[----:B------:R-:W-:Y:S01]  /*3960*/  FADD.FTZ R56, R4, R65 ;  /* 0x0000004104387221 */ /* 0x000fe20000010000 */
[----:B------:R-:W-:-:S02]  /*3970*/  F2FP.BF16.F32.PACK_AB R164, R45, R36 ;  /* 0x000000242da4723e */ /* 0x000fc400000010ff */
[----:B------:R-:W-:Y:S01]  /*3980*/  F2FP.BF16.F32.PACK_AB R166, R49, R40 ;  /* 0x0000002831a6723e */ /* 0x000fe200000010ff */
[----:B------:R-:W-:Y:S01]  /*3990*/  FADD.FTZ R65, R41, R56 ;  /* 0x0000003829417221 */ /* 0x000fe20000010000 */
[----:B------:R-:W-:Y:S01]  /*39a0*/  F2FP.BF16.F32.PACK_AB R153, R27, R26 ;  /* 0x0000001a1b99723e */ /* 0x000fe200000010ff */
[----:B------:R-:W3:Y:S01]  /*39b0*/  MUFU.EX2 R35, R35 ;  /* 0x0000002300237308 */ /* 0x000ee20000000800 */
[C---:B----4-:R-:W-:Y:S01]  /*39c0*/  FADD.FTZ R15, R31.reuse, R52 ;  /* 0x000000341f0f7221 */ /* 0x050fe20000010000 */
[----:B------:R-:W-:Y:S01]  /*39d0*/  FADD.FTZ R56, R36, R65 ;  /* 0x0000004124387221 */ /* 0x000fe20000010000 */
[----:B------:R-:W-:-:S03]  /*39e0*/  F2FP.BF16.F32.PACK_AB R155, R31, R30 ;  /* 0x0000001e1f9b723e */ /* 0x000fc600000010ff */
[----:B------:R-:W-:Y:S02]  /*39f0*/  FADD.FTZ R65, R45, R56 ;  /* 0x000000382d417221 */ /* 0x000fe40000010000 */
[----:B------:R-:W4:Y:S01]  /*3a00*/  MUFU.EX2 R38, R38 ;  /* 0x0000002600267308 */ /* 0x000f220000000800 */
[----:B--2---:R-:W-:Y:S01]  /*3a10*/  FADD.FTZ R52, R34, R15 ;  /* 0x0000000f22347221 */ /* 0x004fe20000010000 */
[----:B------:R-:W-:-:S04]  /*3a20*/  FADD.FTZ R56, R40, R65 ;  /* 0x0000004128387221 */ /* 0x000fc80000010000 */
[----:B------:R-:W-:Y:S02]  /*3a30*/  FADD.FTZ R65, R49, R56 ;  /* 0x0000003831417221 */ /* 0x000fe40000010000 */
[----:B------:R-:W2:Y:S01]  /*3a40*/  MUFU.EX2 R39, R39 ;  /* 0x0000002700277308 */ /* 0x000ea20000000800 */
[C---:B---3--:R-:W-:Y:S01]  /*3a50*/  FADD.FTZ R15, R35.reuse, R52 ;  /* 0x00000034230f7221 */ /* 0x048fe20000010000 */
[----:B------:R-:W-:-:S06]  /*3a60*/  F2FP.BF16.F32.PACK_AB R157, R35, R34 ;  /* 0x00000022239d723e */ /* 0x000fcc00000010ff */
[----:B------:R-:W3:Y:S01]  /*3a70*/  MUFU.EX2 R42, R42 ;  /* 0x0000002a002a7308 */ /* 0x000ee20000000800 */
[----:B----4-:R-:W-:-:S07]  /*3a80*/  FADD.FTZ R52, R38, R15 ;  /* 0x0000000f26347221 */ /* 0x010fce0000010000 */
[----:B------:R-:W4:Y:S01]  /*3a90*/  MUFU.EX2 R43, R43 ;  /* 0x0000002b002b7308 */ /* 0x000f220000000800 */
[C---:B--2---:R-:W-:Y:S01]  /*3aa0*/  FADD.FTZ R15, R39.reuse, R52 ;  /* 0x00000034270f7221 */ /* 0x044fe20000010000 */
[----:B------:R-:W-:-:S06]  /*3ab0*/  F2FP.BF16.F32.PACK_AB R159, R39, R38 ;  /* 0x00000026279f723e */ /* 0x000fcc00000010ff */
[----:B------:R-:W2:Y:S01]  /*3ac0*/  MUFU.EX2 R46, R46 ;  /* 0x0000002e002e7308 */ /* 0x000ea20000000800 */
[----:B---3--:R-:W-:-:S07]  /*3ad0*/  FADD.FTZ R52, R42, R15 ;  /* 0x0000000f2a347221 */ /* 0x008fce0000010000 */
[----:B------:R-:W3:Y:S01]  /*3ae0*/  MUFU.EX2 R47, R47 ;  /* 0x0000002f002f7308 */ /* 0x000ee20000000800 */
[C---:B----4-:R-:W-:Y:S01]  /*3af0*/  FADD.FTZ R15, R43.reuse, R52 ;  /* 0x000000342b0f7221 */ /* 0x050fe20000010000 */
[----:B------:R-:W-:-:S06]  /*3b00*/  F2FP.BF16.F32.PACK_AB R161, R43, R42 ;  /* 0x0000002a2ba1723e */ /* 0x000fcc00000010ff */
[----:B------:R-:W4:Y:S01]  /*3b10*/  MUFU.EX2 R50, R50 ;  /* 0x0000003200327308 */ /* 0x000f220000000800 */
[----:B--2---:R-:W-:-:S07]  /*3b20*/  FADD.FTZ R52, R46, R15 ;  /* 0x0000000f2e347221 */ /* 0x004fce0000010000 */
        /* <DEDUP_REMOVED lines=9> */
[----:B---3--:R-:W-:Y:S01]  /*3bc0*/  FADD.FTZ R52, R48, R65 ;  /* 0x0000004130347221 */ /* 0x008fe20000010000 */
[----:B------:R-:W-:-:S03]  /*3bd0*/  F2FP.BF16.F32.PACK_AB R168, R53, R48 ;  /* 0x0000003035a8723e */ /* 0x000fc600000010ff */
[----:B------:R-:W-:-:S03]  /*3be0*/  FADD.FTZ R21, R53, R52 ;  /* 0x0000003435157221 */ /* 0x000fc60000010000 */
        /* <DEDUP_REMOVED lines=24> */
[----:B---3--:R-:W-:-:S04]  /*3d70*/  FADD.FTZ R21, R13, R20 ;  /* 0x000000140d157221 */ /* 0x008fc80000010000 */
[C---:B------:R-:W-:Y:S01]  /*3d80*/  FADD.FTZ R4, R174.reuse, R21 ;  /* 0x00000015ae047221 */ /* 0x040fe20000010000 */
[----:B------:R-:W-:Y:S02]  /*3d90*/  F2FP.BF16.F32.PACK_AB R174, R174, R13 ;  /* 0x0000000daeae723e */ /* 0x000fe400000010ff */
[----:B------:R-:W3:Y:S01]  /*3da0*/  MUFU.EX2 R70, R70 ;  /* 0x0000004600467308 */ /* 0x000ee20000000800 */
[----:B----4-:R-:W-:-:S07]  /*3db0*/  FADD.FTZ R14, R66, R15 ;  /* 0x0000000f420e7221 */ /* 0x010fce0000010000 */
[----:B------:R3:W4:Y:S01]  /*3dc0*/  MUFU.EX2 R175, R0 ;  /* 0x0000000000af7308 */ /* 0x0007220000000800 */
[C---:B--2---:R-:W-:Y:S01]  /*3dd0*/  FADD.FTZ R13, R67.reuse, R14 ;  /* 0x0000000e430d7221 */ /* 0x044fe20000010000 */
[----:B------:R-:W-:-:S03]  /*3de0*/  F2FP.BF16.F32.PACK_AB R173, R67, R66 ;  /* 0x0000004243ad723e */ /* 0x000fc600000010ff */
[----:B---3--:R-:W-:-:S04]  /*3df0*/  FADD.FTZ R0, R70, R13 ;  /* 0x0000000d46007221 */ /* 0x008fc80000010000 */
[C---:B----4-:R-:W-:Y:S01]  /*3e00*/  FADD.FTZ R0, R175.reuse, R0 ;  /* 0x00000000af007221 */ /* 0x050fe20000010000 */
[----:B------:R-:W-:Y:S01]  /*3e10*/  F2FP.BF16.F32.PACK_AB R175, R175, R70 ;  /* 0x00000046afaf723e */ /* 0x000fe200000010ff */
[----:B------:R-:W-:Y:S06]  /*3e20*/  @!P0 BRA `(.L_x_1322) ;  /* 0x0000000000048947 */ /* 0x000fec0003800000 */
[----:B------:R-:W-:Y:S01]  /*3e30*/  BPT.TRAP 0x1 ;  /* 0x000000040000795c */ /* 0x000fe20000300000 */
.L_x_1322:
[----:B------:R2:W3:Y:S01]  /*3e40*/  SYNCS.PHASECHK.TRANS64.TRYWAIT P1, [UR21+0x22850], R11 ;  /* 0x0228500bff0075a7 */ /* 0x0004e20008020155 */
[----:B------:R-:W-:Y:S05]  /*3e50*/  @!P0 BRA `(.L_x_1323) ;  /* 0x0000000000048947 */ /* 0x000fea0003800000 */
[----:B------:R-:W-:Y:S01]  /*3e60*/  BPT.TRAP 0x1 ;  /* 0x000000040000795c */ /* 0x000fe20000300000 */
.L_x_1323:
[----:B---3--:R-:W-:Y:S05]  /*3e70*/  @P1 BRA `(.L_x_1324) ;  /* 0x0000000000081947 */ /* 0x008fea0003800000 */
[----:B------:R-:W3:Y:S02]  /*3e80*/  SYNCS.PHASECHK.TRANS64.TRYWAIT P1, [UR21+0x22850], R11 ;  /* 0x0228500bff0075a7 */ /* 0x000ee40008020155 */
[----:B---3--:R-:W-:Y:S05]  /*3e90*/  @!P1 BRA `(.L_x_1325) ;  /* 0x000000d8000c9947 */ /* 0x008fea0003800000 */
.L_x_1324:
[----:B------:R4:W-:Y:S01]  /*3ea0*/  BAR.SYNC.DEFER_BLOCKING R9, 0x100 ;  /* 0x000400090000751d */ /* 0x0009e20000010000 */
[----:B------:R-:W-:-:S04]  /*3eb0*/  UIADD3 UR6, UR46, 0x400, URZ ;  /* 0x000004002e067890 */ /* 0x000fc8000fffe03f */
[----:B------:R-:W-:Y:S01]  /*3ec0*/  USHF.R.U32.HI UR6, URZ, 0x4, UR6 ;  /* 0x000000043f067899 */ /* 0x000fe20008011606 */
[----:B------:R-:W-:Y:S01]  /*3ed0*/  UMOV UR7, 0x40000040 ;  /* 0x4000004000077882 */ /* 0x000fe20000000000 */
[----:B------:R-:W5:Y:S02]  /*3ee0*/  S2R R13, SR_TID.X ;  /* 0x00000000000d7919 */ /* 0x000f640000002100 */
[----:B------:R-:W-:Y:S01]  /*3ef0*/  ULOP3.LUT UR6, UR6, 0x3fff, URZ, 0xc0, !UPT ;  /* 0x00003fff06067892 */ /* 0x000fe2000f8ec03f */
[----:B----4-:R-:W-:-:S03]  /*3f00*/  IMAD.IADD R9, R17, 0x1, -R12 ;  /* 0x0000000111097824 */ /* 0x010fc600078e0a0c */
[----:B------:R-:W-:Y:S01]  /*3f10*/  ULOP3.LUT UR21, UR6, 0x3000000, URZ, 0xfc, !UPT ;  /* 0x0300000006157892 */ /* 0x000fe2000f8efc3f */
[----:B------:R-:W-:-:S03]  /*3f20*/  VIADD R12, R9, UR42 ;  /* 0x0000002a090c7c36 */ /* 0x000fc60008000000 */
[----:B------:R-:W-:Y:S01]  /*3f30*/  UIMAD UR11, UR39, 0xc00, UR21 ;  /* 0x00000c00270b78a4 */ /* 0x000fe2000f8e0215 */
[----:B------:R-:W-:-:S06]  /*3f40*/  WARPGROUP.ARRIVE ;  /* 0x00000000000079c5 */ /* 0x000fcc0000000000 */
[----:B------:R-:W-:Y:S02]  /*3f50*/  UMOV UR6, UR11 ;  /* 0x0000000b00067c82 */ /* 0x000fe40008000000 */
[----:B------:R-:W-:Y:S01]  /*3f60*/  HGMMA.64x256x16.F32.BF16 R24, R152, gdesc[UR4].tnspB, RZ, !UPT, gsb0 ;  /* 0x43e0000498187df0 */ /* 0x000fe2000c0018ff */
[----:B------:R-:W-:Y:S01]  /*3f70*/  UIADD3 UR6, UR11, 0x80, URZ ;  /* 0x000000800b067890 */ /* 0x000fe2000fffe03f */
[----:B------:R-:W-:Y:S01]  /*3f80*/  UMOV UR7, 0x40000040 ;  /* 0x4000004000077882 */ /* 0x000fe20000000000 */
[----:B-----5:R-:W-:-:S13]  /*3f90*/  LOP3.LUT P1, RZ, R13, 0x7f, RZ, 0xc0, !PT ;  /* 0x0000007f0dff7812 */ /* 0x020fda000782c0ff */
[----:B---3--:R-:W-:-:S05]  /*3fa0*/  @!P1 VIADD R8, R8, 0x22860 ;  /* 0x0002286008089836 */ /* 0x008fca0000000000 */
[----:B------:R-:W-:Y:S01]  /*3fb0*/  @!P1 PRMT R8, RZ, 0x654, R8 ;  /* 0x00000654ff089816 */ /* 0x000fe20000000008 */
[----:B------:R-:W-:Y:S02]  /*3fc0*/  WARPGROUP.DEPBAR.LE gsb0, 0x0 ;  /* 0x00008000000079c5 */ /* 0x000fe40000010000 */
        /* <DEDUP_REMOVED lines=26> */
[----:B------:R-:W-:-:S13]  /*4170*/  R2UR UR6, R12 ;  /* 0x000000000c0672ca */ /* 0x000fda00000e0000 */
[----:B------:R-:W-:Y:S01]  /*4180*/  UIADD3 UR14, UR6, UR14, URZ ;  /* 0x0000000e060e7290 */ /* 0x000fe2000fffe03f */
[----:B------:R-:W-:Y:S02]  /*4190*/  WARPGROUP.DEPBAR.LE gsb0, 0x0 ;  /* 0x00008000000079c5 */ /* 0x000fe40000010000 */
[----:B------:R3:W-:Y:S01]  /*41a0*/  @!P1 SYNCS.ARRIVE.TRANS64.RED.A1T0 RZ, [R8+URZ], RZ ;  /* 0x000000ff08ff99a7 */ /* 0x0007e2000810043f */
[----:B------:R-:W-:Y:S01]  /*41b0*/  PLOP3.LUT P1, PT, PT, PT, UP0, 0x40, 0x0 ;  /* 0x000000000000781c */ /* 0x000fe20003f2e808 */
[----:B---3--:R-:W-:-:S12]  /*41c0*/  VIADD R8, R176, 0xfffffffe ;  /* 0xfffffffeb0087836 */ /* 0x008fd80000000000 */
[----:B------:R-:W-:Y:S05]  /*41d0*/  @P1 BRA `(.L_x_1326) ;  /* 0x0000000000481947 */ /* 0x000fea0003800000 */
[C---:B------:R-:W-:Y:S01]  /*41e0*/  ISETP.GT.AND P1, PT, R12.reuse, RZ, PT ;  /* 0x000000ff0c00720c */ /* 0x040fe20003f24270 */
[----:B-12---:R-:W-:-:S05]  /*41f0*/  VIADD R11, R12, 0xffffffff ;  /* 0xffffffff0c0b7836 */ /* 0x006fca0000000000 */
[----:B------:R-:W-:-:S07]  /*4200*/  R2UR UR11, R11 ;  /* 0x000000000b0b72ca */ /* 0x000fce00000e0000 */
[----:B------:R-:W-:Y:S08]  /*4210*/  @P1 BRA `(.L_x_1327) ;  /* 0x00000000001c1947 */ /* 0x000ff00003800000 */
[----:B------:R-:W-:Y:S02]  /*4220*/  UISETP.NE.AND UP1, UPT, UR15, 0x1, UPT ;  /* 0x000000010f00788c */ /* 0x000fe4000bf25270 */
[----:B------:R-:W-:-:S09]  /*4230*/  UIADD3 UR11, -UR6, URZ, URZ ;  /* 0x0000003f060b7290 */ /* 0x000fd2000fffe13f */
[----:B------:R-:W-:Y:S02]  /*4240*/  @UP1 ULDC.64 UR18, c[0x0][0x9e8] ;  /* 0x00027a0000121ab9 */ /* 0x000fe40000000a00 */
[----:B------:R-:W-:-:S04]  /*4250*/  UIMAD.WIDE.U32 UR6, UR11, UR18, URZ ;  /* 0x000000120b0672a5 */ /* 0x000fc8000f8e003f */
[----:B------:R-:W-:-:S04]  /*4260*/  @UP1 USHF.R.U32.HI UR11, URZ, UR19, UR7 ;  /* 0x000000133f0b1299 */ /* 0x000fc80008011607 */
[----:B------:R-:W-:Y:S01]  /*4270*/  ULOP3.LUT UR11, URZ, UR11, URZ, 0x33, !UPT ;  /* 0x0000000b3f0b7292 */ /* 0x000fe2000f8e333f */
[----:B------:R-:W-:Y:S11]  /*4280*/  BRA `(.L_x_1328) ;  /* 0x0000000000107947 */ /* 0x000ff60003800000 */
.L_x_1327:
[----:B------:R-:W-:-:S11]  /*4290*/  UISETP.NE.AND UP1, UPT, UR15, 0x1, UPT ;  /* 0x000000010f00788c */ /* 0x000fd6000bf25270 */
[----:B------:R-:W-:Y:S02]  /*42a0*/  @UP1 ULDC.64 UR18, c[0x0][0x9e8] ;  /* 0x00027a0000121ab9 */ /* 0x000fe40000000a00 */
[----:B------:R-:W-:-:S04]  /*42b0*/  UIMAD.WIDE.U32 UR6, UR11, UR18, URZ ;  /* 0x000000120b0672a5 */ /* 0x000fc8000f8e003f */
[----:B------:R-:W-:-:S12]  /*42c0*/  @UP1 USHF.R.U32.HI UR11, URZ, UR19, UR7 ;  /* 0x000000133f0b1299 */ /* 0x000fd80008011607 */
.L_x_1328:
[----:B------:R-:W-:-:S04]  /*42d0*/  UIMAD UR11, UR11, UR15, UR15 ;  /* 0x0000000f0b0b72a4 */ /* 0x000fc8000f8e020f */
[----:B------:R-:W-:-:S04]  /*42e0*/  UISETP.LT.AND UP1, UPT, UR14, UR11, UPT ;  /* 0x0000000b0e00728c */ /* 0x000fc8000bf21270 */
[----:B------:R-:W-:-:S12]  /*42f0*/  USEL UR14, UR14, UR11, UP1 ;  /* 0x0000000b0e0e7287 */ /* 0x000fd80008800000 */
.L_x_1326:
[----:B------:R-:W-:-:S04]  /*4300*/  UIMAD.WIDE UR6, UR14, 0x2aaaaaab, URZ ;  /* 0x2aaaaaab0e0678a5 */ /* 0x000fc8000f8e023f */
[----:B------:R-:W-:-:S04]  /*4310*/  USHF.R.U32.HI UR6, URZ, 0x1f, UR7 ;  /* 0x0000001f3f067899 */ /* 0x000fc80008011607 */
[----:B------:R-:W-:-:S04]  /*4320*/  ULEA.HI.SX32 UR6, UR7, UR6, 0x1c ;  /* 0x0000000607067291 */ /* 0x000fc8000f8fe23f */
[----:B------:R-:W-:-:S04]  /*4330*/  UISETP.LT.AND UP1, UPT, UR40, UR6, UPT ;  /* 0x000000062800728c */ /* 0x000fc8000bf21270 */
[----:B------:R-:W-:-:S06]  /*4340*/  USEL UR23, UR40, UR6, !UP1 ;  /* 0x0000000628177287 */ /* 0x000fcc000c800000 */
[----:B------:R-:W-:-:S13]  /*4350*/  ISETP.GE.AND P1, PT, R8, UR23, PT ;  /* 0x0000001708007c0c */ /* 0x000fda000bf26270 */
[----:B------:R-:W-:Y:S05]  /*4360*/  @!P1 BRA `(.L_x_1329) ;  /* 0x0000002c00dc9947 */ /* 0x000fea0003800000 */
[----:B------:R-:W-:Y:S01]  /*4370*/  IMAD.IADD R13, R7, 0x1, R9 ;  /* 0x00000001070d7824 */ /* 0x000fe200078e0209 */
[----:B------:R-:W-:Y:S01]  /*4380*/  ULDC UR24, c[0x0][0x9e4] ;  /* 0x0002790000187ab9 */ /* 0x000fe20000000800 */
[----:B------:R-:W-:Y:S01]  /*4390*/  ULDC UR22, c[0x0][0x9dc] ;  /* 0x0002770000167ab9 */ /* 0x000fe20000000800 */
[----:B------:R-:W-:Y:S01]  /*43a0*/  ULDC UR26, c[0x0][0x988] ;  /* 0x00026200001a7ab9 */ /* 0x000fe20000000800 */
[----:B------:R-:W-:-:S05]  /*43b0*/  ULDC UR25, c[0x0][0x9e0] ;  /* 0x0002780000197ab9 */ /* 0x000fca0000000800 */
.L_x_1346:
[----:B------:R-:W-:-:S04]  /*43c0*/  UIADD3 UR39, UR39, 0x1, URZ ;  /* 0x0000000127277890 */ /* 0x000fc8000fffe03f */
[----:B------:R-:W-:-:S04]  /*43d0*/  UISETP.NE.AND UP1, UPT, UR39, 0x2, UPT ;  /* 0x000000022700788c */ /* 0x000fc8000bf25270 */
[----:B------:R-:W-:Y:S02]  /*43e0*/  USEL UR6, URZ, 0x1, UP1 ;  /* 0x000000013f067887 */ /* 0x000fe40008800000 */
[----:B------:R-:W-:Y:S02]  /*43f0*/  USEL UR39, UR39, URZ, UP1 ;  /* 0x0000003f27277287 */ /* 0x000fe40008800000 */
[----:B------:R-:W-:Y:S01]  /*4400*/  ULOP3.LUT UR38, UR38, UR6, URZ, 0x3c, !UPT ;  /* 0x0000000626267292 */ /* 0x000fe2000f8e3c3f */
[----:B-1----:R-:W-:Y:S11]  /*4410*/  @!P0 BRA `(.L_x_1330) ;  /* 0x0000000000048947 */ /* 0x002ff60003800000 */
[----:B------:R-:W-:Y:S01]  /*4420*/  BPT.TRAP 0x1 ;  /* 0x000000040000795c */ /* 0x000fe20000300000 */
.L_x_1330:
[----:B------:R-:W-:Y:S01]  /*4430*/  ULEA UR27, UR39, UR46, 0x3 ;  /* 0x0000002e271b7291 */ /* 0x000fe2000f8e183f */
[----:B------:R-:W-:-:S05]  /*4440*/  IMAD.U32 R12, RZ, RZ, UR38 ;  /* 0x00000026ff0c7e24 */ /* 0x000fca000f8e00ff */
[----:B------:R-:W-:-:S04]  /*4450*/  SHF.L.U32 R12, R12, 0x1f, RZ ;  /* 0x0000001f0c0c7819 */ /* 0x000fc800000006ff */
[----:B------:R3:W4:Y:S01]  /*4460*/  SYNCS.PHASECHK.TRANS64.TRYWAIT P1, [UR27+0x22830], R12 ;  /* 0x0228300cff0075a7 */ /* 0x000722000802015b */
[----:B------:R-:W-:Y:S05]  /*4470*/  @!P0 BRA `(.L_x_1331) ;  /* 0x0000000000048947 */ /* 0x000fea0003800000 */
[----:B------:R-:W-:Y:S01]  /*4480*/  BPT.TRAP 0x1 ;  /* 0x000000040000795c */ /* 0x000fe20000300000 */
.L_x_1331:
[----:B----4-:R-:W-:Y:S05]  /*4490*/  @P1 BRA `(.L_x_1332) ;  /* 0x0000000000081947 */ /* 0x010fea0003800000 */
[----:B------:R-:W4:Y:S02]  /*44a0*/  SYNCS.PHASECHK.TRANS64.TRYWAIT P1, [UR27+0x22830], R12 ;  /* 0x0228300cff0075a7 */ /* 0x000f24000802015b */
[----:B----4-:R-:W-:Y:S05]  /*44b0*/  @!P1 BRA `(.L_x_1333) ;  /* 0x000000d000989947 */ /* 0x010fea0003800000 */
.L_x_1332:
[----:B------:R-:W-:Y:S01]  /*44c0*/  UIMAD UR18, UR39, 0x300, UR20 ;  /* 0x00000300271278a4 */ /* 0x000fe2000f8e0214 */
[----:B------:R-:W-:Y:S01]  /*44d0*/  WARPGROUP.ARRIVE ;  /* 0x00000000000079c5 */ /* 0x000fe20000000000 */
[----:B------:R-:W-:Y:S01]  /*44e0*/  UMOV UR19, 0x40000040 ;  /* 0x4000004000137882 */ /* 0x000fe20000000000 */
[----:B------:R-:W-:Y:S01]  /*44f0*/  UMOV UR7, 0x40000040 ;  /* 0x4000004000077882 */ /* 0x000fe20000000000 */
[----:B------:R-:W-:-:S03]  /*4500*/  UIADD3 UR6, UR18, 0x2, URZ ;  /* 0x0000000212067890 */ /* 0x000fc6000fffe03f */
[----:B----4-:R-:W4:Y:S01]  /*4510*/  S2R R5, SR_TID.X ;  /* 0x0000000000057919 */ /* 0x010f220000002100 */
[----:B------:R-:W-:Y:S01]  /*4520*/  UIADD3 UR10, UR18, 0x4, URZ ;  /* 0x00000004120a7890 */ /* 0x000fe2000fffe03f */
[----:B------:R-:W5:Y:S01]  /*4530*/  LDC R20, c[0x0][0x288] ;  /* 0x0000a200ff147b82 */ /* 0x000f620000000800 */
[----:B------:R-:W-:Y:S01]  /*4540*/  UMOV UR11, 0x40000040 ;  /* 0x40000040000b7882 */ /* 0x000fe20000000000 */
[----:B------:R-:W-:Y:S01]  /*4550*/  HGMMA.64x96x16.F32.BF16 R152, gdesc[UR16], RZ, !UPT, gsb0 ;  /* 0x01600000109879f0 */ /* 0x000fe2000c0018ff */
[----:B------:R-:W-:Y:S01]  /*4560*/  UIADD3 UR14, UR18, 0x6, URZ ;  /* 0x00000006120e7890 */ /* 0x000fe2000fffe03f */
[----:B-12---:R-:W-:Y:S01]  /*4570*/  IMAD.U32 R11, RZ, RZ, UR27 ;  /* 0x0000001bff0b7e24 */ /* 0x006fe2000f8e00ff */
[----:B------:R-:W-:Y:S01]  /*4580*/  UMOV UR15, 0x40000040 ;  /* 0x40000040000f7882 */ /* 0x000fe20000000000 */
[----:B------:R-:W-:-:S05]  /*4590*/  IMAD R15, R8, -0x60, R17 ;  /* 0xffffffa0080f7824 */ /* 0x000fca00078e0211 */
[----:B-----5:R-:W-:-:S05]  /*45a0*/  IADD3 R15, R15, 0x1, -R20 ;  /* 0x000000010f0f7810 */ /* 0x020fca0007ffe814 */
[----:B------:R-:W-:Y:S01]  /*45b0*/  IMAD.IADD R15, R15, 0x1, -R16 ;  /* 0x000000010f0f7824 */ /* 0x000fe200078e0a10 */
[----:B----4-:R-:W-:Y:S02]  /*45c0*/  LOP3.LUT P1, RZ, R5, 0x7f, RZ, 0xc0, !PT ;  /* 0x0000007f05ff7812 */ /* 0x010fe4000782c0ff */
[----:B------:R-:W-:Y:S01]  /*45d0*/  IADD3 R5, -R23, 0xb, RZ ;  /* 0x0000000b17057810 */ /* 0x000fe20007ffe1ff */
[----:B------:R-:W-:-:S10]  /*45e0*/  VIADD R20, R15, UR25 ;  /* 0x000000190f147c36 */ /* 0x000fd40008000000 */
[----:B------:R-:W-:-:S05]  /*45f0*/  @!P1 VIADD R14, R11, 0x22840 ;  /* 0x000228400b0e9836 */ /* 0x000fca0000000000 */
        /* <DEDUP_REMOVED lines=10> */
[----:B------:R-:W-:Y:S03]  /*46a0*/  HGMMA.64x96x16.F32.BF16 R152, gdesc[UR12], R152, gsb0 ;  /* 0x016000000c9879f0 */ /* 0x000fe60008001898 */
[----:B------:R-:W-:Y:S02]  /*46b0*/  WARPGROUP.DEPBAR.LE gsb0, 0x0 ;  /* 0x00008000000079c5 */ /* 0x000fe40000010000 */
[----:B------:R1:W-:Y:S06]  /*46c0*/  BAR.ARV R5, 0x100 ;  /* 0x000400050000751d */ /* 0x0003ec0000002000 */
[----:B------:R2:W-:Y:S01]  /*46d0*/  @!P1 SYNCS.ARRIVE.TRANS64.RED.A1T0 RZ, [R14+URZ], RZ ;  /* 0x000000ff0eff99a7 */ /* 0x0005e2000810043f */
[----:B------:R-:W-:Y:S01]  /*46e0*/  PLOP3.LUT P1, PT, PT, PT, UP0, 0x40, 0x0 ;  /* 0x000000000000781c */ /* 0x000fe20003f2e808 */
[----:B--2---:R-:W-:-:S02]  /*46f0*/  VIADD R14, R15, UR6 ;  /* 0x000000060f0e7c36 */ /* 0x004fc40008000000 */
[C---:B------:R-:W-:Y:S02]  /*4700*/  IMAD.IADD R15, R7.reuse, 0x1, R20 ;  /* 0x00000001070f7824 */ /* 0x040fe400078e0214 */
[----:B------:R-:W-:-:S08]  /*4710*/  IMAD.IADD R21, R7, 0x1, R14 ;  /* 0x0000000107157824 */ /* 0x000fd000078e020e */
[----:B-1----:R-:W-:Y:S05]  /*4720*/  @P1 BRA `(.L_x_1334) ;  /* 0x00000000005c1947 */ /* 0x002fea0003800000 */
[----:B------:R-:W-:Y:S01]  /*4730*/  ISETP.GT.AND P1, PT, R13, -0x1, PT ;  /* 0xffffffff0d00780c */ /* 0x000fe20003f24270 */
[----:B------:R-:W-:-:S12]  /*4740*/  BSSY B0, `(.L_x_1335) ;  /* 0x0000011000007945 */ /* 0x000fd80003800000 */
[----:B------:R-:W-:Y:S05]  /*4750*/  @P1 BRA `(.L_x_1336) ;  /* 0x0000000000201947 */ /* 0x000fea0003800000 */
[----:B------:R-:W-:Y:S01]  /*4760*/  IMAD.U32 R206, RZ, RZ, UR24 ;  /* 0x00000018ffce7e24 */ /* 0x000fe2000f8e00ff */
[----:B------:R-:W-:-:S04]  /*4770*/  LOP3.LUT R203, RZ, R13, RZ, 0x33, !PT ;  /* 0x0000000dffcb7212 */ /* 0x000fc800078e33ff */
[----:B------:R-:W-:-:S13]  /*4780*/  ISETP.NE.AND P1, PT, R206, 0x1, PT ;  /* 0x00000001ce00780c */ /* 0x000fda0003f25270 */
[----:B------:R-:W1:Y:S02]  /*4790*/  @P1 LDC.64 R204, c[0x0][0x9e8] ;  /* 0x00027a00ffcc1b82 */ /* 0x000e640000000a00 */
[----:B-1----:R-:W-:-:S05]  /*47a0*/  @P1 IMAD.HI.U32 R204, R203, R204, RZ ;  /* 0x000000cccbcc1227 */ /* 0x002fca00078e00ff */
[----:B------:R-:W-:-:S04]  /*47b0*/  @P1 SHF.R.U32.HI R203, RZ, R205, R204 ;  /* 0x000000cdffcb1219 */ /* 0x000fc800000116cc */
[----:B------:R-:W-:Y:S01]  /*47c0*/  LOP3.LUT R203, RZ, R203, RZ, 0x33, !PT ;  /* 0x000000cbffcb7212 */ /* 0x000fe200078e33ff */
[----:B------:R-:W-:Y:S06]  /*47d0*/  BRA `(.L_x_1337) ;  /* 0x00000000001c7947 */ /* 0x000fec0003800000 */
.L_x_1336:
[----:B------:R-:W-:-:S05]  /*47e0*/  IMAD.U32 R206, RZ, RZ, UR24 ;  /* 0x00000018ffce7e24 */ /* 0x000fca000f8e00ff */
[----:B------:R-:W-:-:S13]  /*47f0*/  ISETP.NE.AND P1, PT, R206, 0x1, PT ;  /* 0x00000001ce00780c */ /* 0x000fda0003f25270 */
[----:B------:R-:W1:Y:S01]  /*4800*/  @P1 LDC.64 R204, c[0x0][0x9e8] ;  /* 0x00027a00ffcc1b82 */ /* 0x000e620000000a00 */
[----:B------:R-:W-:-:S04]  /*4810*/  @P1 IMAD.IADD R203, R7, 0x1, R9 ;  /* 0x0000000107cb1824 */ /* 0x000fc800078e0209 */
[----:B-1----:R-:W-:-:S04]  /*4820*/  @P1 IMAD.HI.U32 R204, R203, R204, RZ ;  /* 0x000000cccbcc1227 */ /* 0x002fc800078e00ff */
[----:B------:R-:W-:Y:S01]  /*4830*/  IMAD.MOV.U32 R203, RZ, RZ, R13 ;  /* 0x000000ffffcb7224 */ /* 0x000fe200078e000d */
[----:B------:R-:W-:-:S07]  /*4840*/  @P1 SHF.R.U32.HI R203, RZ, R205, R204 ;  /* 0x000000cdffcb1219 */ /* 0x000fce00000116cc */
.L_x_1337:
[----:B------:R-:W-:Y:S05]  /*4850*/  BSYNC B0 ;  /* 0x0000000000007941 */ /* 0x000fea0003800000 */
.L_x_1335:
[----:B------:R-:W-:-:S04]  /*4860*/  IMAD R204, R8, -0x60, -R16 ;  /* 0xffffffa008cc7824 */ /* 0x000fc800078e0a10 */
[----:B------:R-:W-:-:S05]  /*4870*/  IMAD R204, R203, R206, R204 ;  /* 0x000000cecbcc7224 */ /* 0x000fca00078e02cc */
[----:B------:R-:W-:Y:S02]  /*4880*/  VIADDMNMX R15, R204, R206, R15, PT ;  /* 0x000000cecc0f7246 */ /* 0x000fe4000380010f */
[----:B------:R-:W-:-:S07]  /*4890*/  VIMNMX R21, R21, R204, !PT ;  /* 0x000000cc15157248 */ /* 0x000fce0007fe0100 */
.L_x_1334:
[----:B------:R-:W-:Y:S01]  /*48a0*/  IMAD R205, R8, -0x60, RZ ;  /* 0xffffffa008cd7824 */ /* 0x000fe200078e02ff */
[----:B------:R-:W-:Y:S01]  /*48b0*/  LOP3.LUT R2, R2, 0xfffbffff, RZ, 0xc0, !PT ;  /* 0xfffbffff02027812 */ /* 0x000fe200078ec0ff */
[C---:B------:R-:W-:Y:S02]  /*48c0*/  IMAD.IADD R20, R6.reuse, 0x1, R20 ;  /* 0x0000000106147824 */ /* 0x040fe400078e0214 */
[----:B------:R-:W-:Y:S01]  /*48d0*/  IMAD.IADD R203, R6, 0x1, R14 ;  /* 0x0000000106cb7824 */ /* 0x000fe200078e020e */
[C---:B------:R-:W-:Y:S02]  /*48e0*/  ISETP.GE.AND P1, PT, R205.reuse, 0x1, PT ;  /* 0x00000001cd00780c */ /* 0x040fe40003f26270 */
[----:B------:R-:W-:Y:S02]  /*48f0*/  ISETP.GE.AND P4, PT, R205, 0x9, PT ;  /* 0x00000009cd00780c */ /* 0x000fe40003f86270 */
[----:B------:R-:W-:-:S04]  /*4900*/  ISETP.GT.AND P2, PT, R21, RZ, !P1 ;  /* 0x000000ff1500720c */ /* 0x000fc80004f44270 */
[----:B------:R-:W-:-:S04]  /*4910*/  ISETP.LT.OR P2, PT, R15, 0x1, P2 ;  /* 0x000000010f00780c */ /* 0x000fc80001741670 */
[----:B------:R-:W-:Y:S02]  /*4920*/  FSEL R152, R152, -INF , !P2 ;  /* 0xff80000098987808 */ /* 0x000fe40005000000 */
[----:B------:R-:W-:Y:S02]  /*4930*/  @P1 LOP3.LUT R2, R2, 0x40000, RZ, 0xfc, !PT ;  /* 0x0004000002021812 */ /* 0x000fe400078efcff */
[----:B------:R-:W-:Y:S02]  /*4940*/  ISETP.GE.AND P1, PT, R205, 0x2, PT ;  /* 0x00000002cd00780c */ /* 0x000fe40003f26270 */
[----:B------:R-:W-:Y:S02]  /*4950*/  LOP3.LUT R2, R2, 0xfffffffd, RZ, 0xc0, !PT ;  /* 0xfffffffd02027812 */ /* 0x000fe400078ec0ff */
[----:B------:R-:W-:Y:S02]  /*4960*/  ISETP.GT.AND P3, PT, R21, 0x1, !P1 ;  /* 0x000000011500780c */ /* 0x000fe40004f64270 */
[----:B------:R-:W-:-:S02]  /*4970*/  @P4 LOP3.LUT R2, R2, 0x2, RZ, 0xfc, !PT ;  /* 0x0000000202024812 */ /* 0x000fc400078efcff */
[----:B------:R-:W-:Y:S02]  /*4980*/  ISETP.GT.AND P2, PT, R21, 0x8, !P4 ;  /* 0x000000081500780c */ /* 0x000fe40006744270 */
[----:B------:R-:W-:Y:S02]  /*4990*/  ISETP.GE.AND P4, PT, R205, 0xa, PT ;  /* 0x0000000acd00780c */ /* 0x000fe40003f86270 */
[C---:B------:R-:W-:Y:S02]  /*49a0*/  ISETP.LT.OR P3, PT, R15.reuse, 0x2, P3 ;  /* 0x000000020f00780c */ /* 0x040fe40001f61670 */
[----:B------:R-:W-:Y:S02]  /*49b0*/  ISETP.LT.OR P2, PT, R15, 0x9, P2 ;  /* 0x000000090f00780c */ /* 0x000fe40001741670 */
[----:B------:R-:W-:Y:S02]  /*49c0*/  FSEL R153, R153, -INF , !P3 ;  /* 0xff80000099997808 */ /* 0x000fe40005800000 */
[----:B------:R-:W-:-:S02]  /*49d0*/  ISETP.GE.AND P3, PT, R205, 0x11, PT ;  /* 0x00000011cd00780c */ /* 0x000fc40003f66270 */
[----:B------:R-:W-:Y:S02]  /*49e0*/  LOP3.LUT R2, R2, 0xfffffffb, RZ, 0xc0, !PT ;  /* 0xfffffffb02027812 */ /* 0x000fe400078ec0ff */
[----:B------:R-:W-:Y:S02]  /*49f0*/  FSEL R156, R156, -INF , !P2 ;  /* 0xff8000009c9c7808 */ /* 0x000fe40005000000 */
[----:B------:R-:W-:Y:S02]  /*4a00*/  ISETP.GT.AND P2, PT, R21, 0x9, !P4 ;  /* 0x000000091500780c */ /* 0x000fe40006744270 */
[----:B------:R-:W-:Y:S02]  /*4a10*/  @P4 LOP3.LUT R2, R2, 0x4, RZ, 0xfc, !PT ;  /* 0x0000000402024812 */ /* 0x000fe400078efcff */
[----:B------:R-:W-:Y:S02]  /*4a20*/  ISETP.LT.OR P2, PT, R15, 0xa, P2 ;  /* 0x0000000a0f00780c */ /* 0x000fe40001741670 */
[----:B------:R-:W-:-:S02]  /*4a30*/  LOP3.LUT R2, R2, 0xfffffff7, RZ, 0xc0, !PT ;  /* 0xfffffff702027812 */ /* 0x000fc400078ec0ff */
[----:B------:R-:W-:Y:S02]  /*4a40*/  FSEL R157, R157, -INF , !P2 ;  /* 0xff8000009d9d7808 */ /* 0x000fe40005000000 */
[----:B------:R-:W-:Y:S02]  /*4a50*/  @P3 LOP3.LUT R2, R2, 0x8, RZ, 0xfc, !PT ;  /* 0x0000000802023812 */ /* 0x000fe400078efcff */
[----:B------:R-:W-:Y:S02]  /*4a60*/  ISETP.GT.AND P2, PT, R21, 0x10, !P3 ;  /* 0x000000101500780c */ /* 0x000fe40005f44270 */
[----:B------:R-:W-:Y:S02]  /*4a70*/  ISETP.GE.AND P3, PT, R205, 0x12, PT ;  /* 0x00000012cd00780c */ /* 0x000fe40003f66270 */
[----:B------:R-:W-:Y:S02]  /*4a80*/  ISETP.LT.OR P2, PT, R15, 0x11, P2 ;  /* 0x000000110f00780c */ /* 0x000fe40001741670 */
[----:B------:R-:W-:-:S02]  /*4a90*/  LOP3.LUT R2, R2, 0xffffffef, RZ, 0xc0, !PT ;  /* 0xffffffef02027812 */ /* 0x000fc400078ec0ff */
[----:B------:R-:W-:Y:S02]  /*4aa0*/  FSEL R160, R160, -INF , !P2 ;  /* 0xff800000a0a07808 */ /* 0x000fe40005000000 */
[----:B------:R-:W-:-:S04]  /*4ab0*/  ISETP.GT.AND P2, PT, R21, 0x11, !P3 ;  /* 0x000000111500780c */ /* 0x000fc80005f44270 */
[----:B------:R-:W-:Y:S02]  /*4ac0*/  ISETP.LT.OR P2, PT, R15, 0x12, P2 ;  /* 0x000000120f00780c */ /* 0x000fe40001741670 */
[----:B------:R-:W-:Y:S02]  /*4ad0*/  @P3 LOP3.LUT R2, R2, 0x10, RZ, 0xfc, !PT ;  /* 0x0000001002023812 */ /* 0x000fe400078efcff */
[----:B------:R-:W-:Y:S02]  /*4ae0*/  ISETP.GE.AND P3, PT, R205, 0x19, PT ;  /* 0x00000019cd00780c */ /* 0x000fe40003f66270 */
[----:B------:R-:W-:Y:S02]  /*4af0*/  LOP3.LUT R2, R2, 0xfffdffff, RZ, 0xc0, !PT ;  /* 0xfffdffff02027812 */ /* 0x000fe400078ec0ff */
[----:B------:R-:W-:Y:S02]  /*4b00*/  FSEL R161, R161, -INF , !P2 ;  /* 0xff800000a1a17808 */ /* 0x000fe40005000000 */
[----:B------:R-:W-:-:S04]  /*4b10*/  ISETP.GT.AND P2, PT, R21, 0x18, !P3 ;  /* 0x000000181500780c */ /* 0x000fc80005f44270 */
[----:B------:R-:W-:-:S03]  /*4b20*/  ISETP.LT.OR P2, PT, R15, 0x19, P2 ;  /* 0x000000190f00780c */ /* 0x000fc60001741670 */
        /* <DEDUP_REMOVED lines=62> */
[----:B------:R-:W-:Y:S02]  /*4f10*/  FSEL R184, R184, -INF , !P2 ;  /* 0xff800000b8b87808 */ /* 0x000fe40005000000 */
[----:B------:R-:W-:Y:S02]  /*4f20*/  LOP3.LUT R2, R2, 0xffffffbf, RZ, 0xc0, !PT ;  /* 0xffffffbf02027812 */ /* 0x000fe400078ec0ff */
[----:B------:R-:W-:-:S04]  /*4f30*/  ISETP.GT.AND P2, PT, R21, 0x41, !P3 ;  /* 0x000000411500780c */ /* 0x000fc80005f44270 */
[----:B------:R-:W-:-:S03]  /*4f40*/  ISETP.LT.OR P2, PT, R15, 0x42, P2 ;  /* 0x000000420f00780c */ /* 0x000fc60001741670 */
[----:B------:R-:W-:Y:S02]  /*4f50*/  @P3 LOP3.LUT R2, R2, 0x40, RZ, 0xfc, !PT ;  /* 0x0000004002023812 */ /* 0x000fe400078efcff */
[----:B------:R-:W-:Y:S02]  /*4f60*/  ISETP.GE.AND P3, PT, R205, 0x49, PT ;  /* 0x00000049cd00780c */ /* 0x000fe40003f66270 */
[----:B------:R-:W-:Y:S02]  /*4f70*/  FSEL R185, R185, -INF , !P2 ;  /* 0xff800000b9b97808 */ /* 0x000fe40005000000 */
[----:B------:R-:W-:Y:S02]  /*4f80*/  ISETP.GT.AND P2, PT, R21, 0x48, !P3 ;  /* 0x000000481500780c */ /* 0x000fe40005f44270 */
[----:B------:R-:W-:Y:S02]  /*4f90*/  LOP3.LUT R2, R2, 0xffffffdf, RZ, 0xc0, !PT ;  /* 0xffffffdf02027812 */ /* 0x000fe400078ec0ff */
[----:B------:R-:W-:-:S04]  /*4fa0*/  ISETP.LT.OR P2, PT, R15, 0x49, P2 ;  /* 0x000000490f00780c */ /* 0x000fc80001741670 */
[----:B------:R-:W-:Y:S02]  /*4fb0*/  FSEL R188, R188, -INF , !P2 ;  /* 0xff800000bcbc7808 */ /* 0x000fe40005000000 */
[----:B------:R-:W-:Y:S02]  /*4fc0*/  ISETP.GE.AND P2, PT, R205, 0x4a, PT ;  /* 0x0000004acd00780c */ /* 0x000fe40003f46270 */
[----:B------:R-:W-:Y:S02]  /*4fd0*/  @P3 LOP3.LUT R2, R2, 0x20, RZ, 0xfc, !PT ;  /* 0x0000002002023812 */ /* 0x000fe400078efcff */
[----:B------:R-:W-:Y:S02]  /*4fe0*/  ISETP.GT.AND P3, PT, R21, 0x49, !P2 ;  /* 0x000000491500780c */ /* 0x000fe40005764270 */
[----:B------:R-:W-:Y:S02]  /*4ff0*/  LOP3.LUT R2, R2, 0xfffffffe, RZ, 0xc0, !PT ;  /* 0xfffffffe02027812 */ /* 0x000fe400078ec0ff */
[----:B------:R-:W-:-:S04]  /*5000*/  ISETP.LT.OR P3, PT, R15, 0x4a, P3 ;  /* 0x0000004a0f00780c */ /* 0x000fc80001f61670 */
[----:B------:R-:W-:Y:S02]  /*5010*/  FSEL R189, R189, -INF , !P3 ;  /* 0xff800000bdbd7808 */ /* 0x000fe40005800000 */
[----:B------:R-:W-:-:S04]  /*5020*/  ISETP.GE.AND P3, PT, R205, 0x51, PT ;  /* 0x00000051cd00780c */ /* 0x000fc80003f66270 */
[----:B------:R-:W-:-:S04]  /*5030*/  ISETP.GT.AND P4, PT, R21, 0x50, !P3 ;  /* 0x000000501500780c */ /* 0x000fc80005f84270 */
        /* <DEDUP_REMOVED lines=10> */
[----:B------:R-:W-:-:S13]  /*50e0*/  ISETP.GE.AND P6, PT, R205, 0x5a, PT ;  /* 0x0000005acd00780c */ /* 0x000fda0003fc6270 */
[----:B------:R-:W-:Y:S02]  /*50f0*/  @P6 LOP3.LUT R2, R2, 0x1, RZ, 0xfc, !PT ;  /* 0x0000000102026812 */ /* 0x000fe400078efcff */
[----:B------:R-:W-:-:S04]  /*5100*/  ISETP.GT.AND P6, PT, R21, 0x59, !P6 ;  /* 0x000000591500780c */ /* 0x000fc800077c4270 */
[----:B------:R-:W-:-:S04]  /*5110*/  ISETP.LT.OR P6, PT, R15, 0x5a, P6 ;  /* 0x0000005a0f00780c */ /* 0x000fc800037c1670 */
[----:B------:R-:W-:Y:S02]  /*5120*/  FSEL R197, R197, -INF , !P6 ;  /* 0xff800000c5c57808 */ /* 0x000fe40007000000 */
[----:B------:R-:W-:-:S13]  /*5130*/  PLOP3.LUT P6, PT, PT, PT, UP0, 0x40, 0x0 ;  /* 0x000000000000781c */ /* 0x000fda0003fce808 */
[----:B------:R-:W-:Y:S05]  /*5140*/  @P6 BRA `(.L_x_1338) ;  /* 0x0000000000586947 */ /* 0x000fea0003800000 */
[----:B------:R-:W-:Y:S01]  /*5150*/  IMAD.IADD R21, R6, 0x1, R9 ;  /* 0x0000000106157824 */ /* 0x000fe200078e0209 */
[----:B------:R-:W-:Y:S04]  /*5160*/  BSSY B0, `(.L_x_1339) ;  /* 0x0000010000007945 */ /* 0x000fe80003800000 */
[----:B------:R-:W-:-:S13]  /*5170*/  ISETP.GT.AND P6, PT, R21, -0x1, PT ;  /* 0xffffffff1500780c */ /* 0x000fda0003fc4270 */
        /* <DEDUP_REMOVED lines=9> */
.L_x_1340:
[----:B------:R-:W-:-:S05]  /*5210*/  IMAD.U32 R207, RZ, RZ, UR24 ;  /* 0x00000018ffcf7e24 */ /* 0x000fca000f8e00ff */
[----:B------:R-:W-:-:S13]  /*5220*/  ISETP.NE.AND P6, PT, R207, 0x1, PT ;  /* 0x00000001cf00780c */ /* 0x000fda0003fc5270 */
[----:B------:R-:W1:Y:S02]  /*5230*/  @P6 LDC.64 R14, c[0x0][0x9e8] ;  /* 0x00027a00ff0e6b82 */ /* 0x000e640000000a00 */
[----:B-1----:R-:W-:-:S05]  /*5240*/  @P6 IMAD.HI.U32 R14, R21, R14, RZ ;  /* 0x0000000e150e6227 */ /* 0x002fca00078e00ff */
[----:B------:R-:W-:-:S07]  /*5250*/  @P6 SHF.R.U32.HI R21, RZ, R15, R14 ;  /* 0x0000000fff156219 */ /* 0x000fce000001160e */
.L_x_1341:
[----:B------:R-:W-:Y:S05]  /*5260*/  BSYNC B0 ;  /* 0x0000000000007941 */ /* 0x000fea0003800000 */
.L_x_1339:
[----:B------:R-:W-:-:S04]  /*5270*/  IMAD.IADD R14, R205, 0x1, -R16 ;  /* 0x00000001cd0e7824 */ /* 0x000fc800078e0a10 */
[----:B------:R-:W-:-:S05]  /*5280*/  IMAD R14, R21, R207, R14 ;  /* 0x000000cf150e7224 */ /* 0x000fca00078e020e */
[----:B------:R-:W-:Y:S02]  /*5290*/  VIADDMNMX R20, R14, R207, R20, PT ;  /* 0x000000cf0e147246 */ /* 0x000fe40003800114 */
[----:B------:R-:W-:-:S07]  /*52a0*/  VIMNMX R203, R203, R14, !PT ;  /* 0x0000000ecbcb7248 */ /* 0x000fce0007fe0100 */
.L_x_1338:
[----:B------:R-:W-:Y:S01]  /*52b0*/  ISETP.GT.AND P1, PT, R203, 0x1, !P1 ;  /* 0x00000001cb00780c */ /* 0x000fe20004f24270 */
[----:B------:R-:W-:Y:S01]  /*52c0*/  UMOV UR10, UR26 ;  /* 0x0000001a000a7c82 */ /* 0x000fe20008000000 */
[----:B------:R-:W-:Y:S02]  /*52d0*/  LOP3.LUT P6, RZ, R2, 0x10000, RZ, 0xc0, !PT ;  /* 0x0001000002ff7812 */ /* 0x000fe400078cc0ff */
[----:B------:R-:W-:Y:S02]  /*52e0*/  ISETP.LT.OR P1, PT, R20, 0x2, P1 ;  /* 0x000000021400780c */ /* 0x000fe40000f21670 */
[----:B------:R-:W-:Y:S02]  /*52f0*/  FMNMX.FTZ R14, R152, R3, !PT ;  /* 0x00000003980e7209 */ /* 0x000fe40007810000 */
[----:B------:R-:W-:Y:S02]  /*5300*/  FSEL R155, R155, -INF , !P1 ;  /* 0xff8000009b9b7808 */ /* 0x000fe40004800000 */
[----:B------:R-:W-:-:S02]  /*5310*/  LOP3.LUT P1, RZ, R2, 0x2, RZ, 0xc0, !PT ;  /* 0x0000000202ff7812 */ /* 0x000fc4000782c0ff */
[----:B------:R-:W-:Y:S02]  /*5320*/  FMNMX.FTZ R15, R153, R14, !PT ;  /* 0x0000000e990f7209 */ /* 0x000fe40007810000 */
[----:B------:R-:W-:Y:S02]  /*5330*/  ISETP.GT.AND P1, PT, R203, 0x8, !P1 ;  /* 0x00000008cb00780c */ /* 0x000fe40004f24270 */
[----:B------:R-:W-:Y:S02]  /*5340*/  FMNMX.FTZ R14, R156, R15, !PT ;  /* 0x0000000f9c0e7209 */ /* 0x000fe40007810000 */
[----:B------:R-:W-:Y:S02]  /*5350*/  ISETP.LT.OR P1, PT, R20, 0x9, P1 ;  /* 0x000000091400780c */ /* 0x000fe40000f21670 */
[----:B------:R-:W-:Y:S02]  /*5360*/  FMNMX.FTZ R15, R157, R14, !PT ;  /* 0x0000000e9d0f7209 */ /* 0x000fe40007810000 */
[----:B------:R-:W-:-:S02]  /*5370*/  FSEL R158, R158, -INF , !P1 ;  /* 0xff8000009e9e7808 */ /* 0x000fc40004800000 */
[----:B------:R-:W-:Y:S02]  /*5380*/  LOP3.LUT P1, RZ, R2, 0x4, RZ, 0xc0, !PT ;  /* 0x0000000402ff7812 */ /* 0x000fe4000782c0ff */
[----:B------:R-:W-:Y:S02]  /*5390*/  FMNMX.FTZ R14, R160, R15, !PT ;  /* 0x0000000fa00e7209 */ /* 0x000fe40007810000 */
[----:B------:R-:W-:Y:S02]  /*53a0*/  ISETP.GT.AND P1, PT, R203, 0x9, !P1 ;  /* 0x00000009cb00780c */ /* 0x000fe40004f24270 */
[----:B------:R-:W-:Y:S02]  /*53b0*/  FMNMX.FTZ R15, R161, R14, !PT ;  /* 0x0000000ea10f7209 */ /* 0x000fe40007810000 */
[----:B------:R-:W-:Y:S02]  /*53c0*/  ISETP.LT.OR P1, PT, R20, 0xa, P1 ;  /* 0x0000000a1400780c */ /* 0x000fe40000f21670 */
[----:B------:R-:W-:-:S02]  /*53d0*/  FMNMX.FTZ R14, R164, R15, !PT ;  /* 0x0000000fa40e7209 */ /* 0x000fc40007810000 */
[----:B------:R-:W-:Y:S02]  /*53e0*/  FSEL R159, R159, -INF , !P1 ;  /* 0xff8000009f9f7808 */ /* 0x000fe40004800000 */
[----:B------:R-:W-:Y:S02]  /*53f0*/  LOP3.LUT P1, RZ, R2, 0x8, RZ, 0xc0, !PT ;  /* 0x0000000802ff7812 */ /* 0x000fe4000782c0ff */
[----:B------:R-:W-:Y:S02]  /*5400*/  FMNMX.FTZ R15, R165, R14, !PT ;  /* 0x0000000ea50f7209 */ /* 0x000fe40007810000 */
[----:B------:R-:W-:Y:S02]  /*5410*/  ISETP.GT.AND P1, PT, R203, 0x10, !P1 ;  /* 0x00000010cb00780c */ /* 0x000fe40004f24270 */
[----:B------:R-:W-:Y:S02]  /*5420*/  FMNMX.FTZ R14, R168, R15, !PT ;  /* 0x0000000fa80e7209 */ /* 0x000fe40007810000 */
[----:B------:R-:W-:-:S02]  /*5430*/  ISETP.LT.OR P1, PT, R20, 0x11, P1 ;  /* 0x000000111400780c */ /* 0x000fc40000f21670 */
[----:B------:R-:W-:Y:S02]  /*5440*/  FMNMX.FTZ R15, R169, R14, !PT ;  /* 0x0000000ea90f7209 */ /* 0x000fe40007810000 */
[----:B------:R-:W-:Y:S02]  /*5450*/  FSEL R162, R162, -INF , !P1 ;  /* 0xff800000a2a27808 */ /* 0x000fe40004800000 */
[----:B------:R-:W-:Y:S02]  /*5460*/  LOP3.LUT P1, RZ, R2, 0x10, RZ, 0xc0, !PT ;  /* 0x0000001002ff7812 */ /* 0x000fe4000782c0ff */
[----:B------:R-:W-:Y:S02]  /*5470*/  FMNMX.FTZ R14, R172, R15, !PT ;  /* 0x0000000fac0e7209 */ /* 0x000fe40007810000 */
[----:B------:R-:W-:Y:S02]  /*5480*/  ISETP.GT.AND P1, PT, R203, 0x11, !P1 ;  /* 0x00000011cb00780c */ /* 0x000fe40004f24270 */
[----:B------:R-:W-:-:S02]  /*5490*/  FMNMX.FTZ R15, R173, R14, !PT ;  /* 0x0000000ead0f7209 */ /* 0x000fc40007810000 */
[----:B------:R-:W-:Y:S02]  /*54a0*/  ISETP.LT.OR P1, PT, R20, 0x12, P1 ;  /* 0x000000121400780c */ /* 0x000fe40000f21670 */
[----:B------:R-:W-:Y:S02]  /*54b0*/  FMNMX.FTZ R14, R176, R15, !PT ;  /* 0x0000000fb00e7209 */ /* 0x000fe40007810000 */
[----:B------:R-:W-:Y:S02]  /*54c0*/  FSEL R163, R163, -INF , !P1 ;  /* 0xff800000a3a37808 */ /* 0x000fe40004800000 */
[----:B------:R-:W-:Y:S02]  /*54d0*/  LOP3.LUT P1, RZ, R2, 0x20000, RZ, 0xc0, !PT ;  /* 0x0002000002ff7812 */ /* 0x000fe4000782c0ff */
[----:B------:R-:W-:Y:S02]  /*54e0*/  FMNMX.FTZ R15, R177, R14, !PT ;  /* 0x0000000eb10f7209 */ /* 0x000fe40007810000 */
[----:B------:R-:W-:-:S02]  /*54f0*/  ISETP.GT.AND P1, PT, R203, 0x18, !P1 ;  /* 0x00000018cb00780c */ /* 0x000fc40004f24270 */
[----:B------:R-:W-:Y:S02]  /*5500*/  FMNMX.FTZ R14, R180, R15, !PT ;  /* 0x0000000fb40e7209 */ /* 0x000fe40007810000 */
[----:B------:R-:W-:Y:S02]  /*5510*/  ISETP.LT.OR P1, PT, R20, 0x19, P1 ;  /* 0x000000191400780c */ /* 0x000fe40000f21670 */
[----:B------:R-:W-:Y:S02]  /*5520*/  FMNMX.FTZ R15, R181, R14, !PT ;  /* 0x0000000eb50f7209 */ /* 0x000fe40007810000 */
[----:B------:R-:W-:Y:S02]  /*5530*/  FSEL R166, R166, -INF , !P1 ;  /* 0xff800000a6a67808 */ /* 0x000fe40004800000 */
        /* <DEDUP_REMOVED lines=12> */
[----:B------:R-:W-:Y:S02]  /*5600*/  LOP3.LUT P1, RZ, R2, 0x4000, RZ, 0xc0, !PT ;  /* 0x0000400002ff7812 */ /* 0x000fe4000782c0ff */
[----:B------:R-:W-:-:S02]  /*5610*/  FMNMX.FTZ R15, R193, R14, !PT ;  /* 0x0000000ec10f7209 */ /* 0x000fc40007810000 */
[----:B------:R-:W-:Y:S02]  /*5620*/  ISETP.GT.AND P1, PT, R203, 0x21, !P1 ;  /* 0x00000021cb00780c */ /* 0x000fe40004f24270 */
[----:B------:R-:W-:Y:S02]  /*5630*/  FMNMX.FTZ R14, R196, R15, !PT ;  /* 0x0000000fc40e7209 */ /* 0x000fe40007810000 */
[----:B------:R-:W-:Y:S02]  /*5640*/  ISETP.LT.OR P1, PT, R20, 0x22, P1 ;  /* 0x000000221400780c */ /* 0x000fe40000f21670 */
[----:B------:R-:W-:Y:S02]  /*5650*/  FMNMX.FTZ R15, R197, R14, !PT ;  /* 0x0000000ec50f7209 */ /* 0x000fe40007810000 */
[----:B------:R-:W-:Y:S02]  /*5660*/  FSEL R171, R171, -INF , !P1 ;  /* 0xff800000abab7808 */ /* 0x000fe40004800000 */
[C---:B------:R-:W-:Y:S01]  /*5670*/  LOP3.LUT P1, RZ, R2.reuse, 0x2000, RZ, 0xc0, !PT ;  /* 0x0000200002ff7812 */ /* 0x040fe2000782c0ff */
[----:B------:R-:W1:Y:S01]  /*5680*/  SHFL.BFLY PT, R14, R15, 0x2, 0x1f ;  /* 0x0c401f000f0e7f89 */ /* 0x000e6200000e0000 */
[----:B------:R-:W-:-:S02]  /*5690*/  LOP3.LUT P6, RZ, R2, 0x20, RZ, 0xc0, !PT ;  /* 0x0000002002ff7812 */ /* 0x000fc400078cc0ff */
[C---:B------:R-:W-:Y:S02]  /*56a0*/  ISETP.GT.AND P1, PT, R203.reuse, 0x28, !P1 ;  /* 0x00000028cb00780c */ /* 0x040fe40004f24270 */
[----:B------:R-:W-:Y:S02]  /*56b0*/  ISETP.GT.AND P2, PT, R203, 0x49, !P2 ;  /* 0x00000049cb00780c */ /* 0x000fe40005744270 */
[C---:B------:R-:W-:Y:S02]  /*56c0*/  ISETP.LT.OR P1, PT, R20.reuse, 0x29, P1 ;  /* 0x000000291400780c */ /* 0x040fe40000f21670 */
[----:B------:R-:W-:Y:S02]  /*56d0*/  ISETP.LT.OR P2, PT, R20, 0x4a, P2 ;  /* 0x0000004a1400780c */ /* 0x000fe40001741670 */
[----:B------:R-:W-:Y:S02]  /*56e0*/  FSEL R174, R174, -INF , !P1 ;  /* 0xff800000aeae7808 */ /* 0x000fe40004800000 */
[----:B------:R-:W-:-:S02]  /*56f0*/  LOP3.LUT P1, RZ, R2, 0x1000, RZ, 0xc0, !PT ;  /* 0x0000100002ff7812 */ /* 0x000fc4000782c0ff */
[C---:B------:R-:W-:Y:S02]  /*5700*/  ISETP.GT.AND P3, PT, R203.reuse, 0x50, !P3 ;  /* 0x00000050cb00780c */ /* 0x040fe40005f64270 */
[----:B------:R-:W-:Y:S02]  /*5710*/  ISETP.GT.AND P1, PT, R203, 0x29, !P1 ;  /* 0x00000029cb00780c */ /* 0x000fe40004f24270 */
[----:B------:R-:W-:Y:S02]  /*5720*/  FSEL R191, R191, -INF , !P2 ;  /* 0xff800000bfbf7808 */ /* 0x000fe40005000000 */
[----:B------:R-:W-:Y:S02]  /*5730*/  ISETP.LT.OR P1, PT, R20, 0x2a, P1 ;  /* 0x0000002a1400780c */ /* 0x000fe40000f21670 */
[----:B------:R-:W-:Y:S02]  /*5740*/  ISETP.GT.AND P4, PT, R203, 0x51, !P4 ;  /* 0x00000051cb00780c */ /* 0x000fe40006784270 */
[----:B------:R-:W-:-:S02]  /*5750*/  FSEL R175, R175, -INF , !P1 ;  /* 0xff800000afaf7808 */ /* 0x000fc40004800000 */
[----:B------:R-:W-:Y:S02]  /*5760*/  LOP3.LUT P1, RZ, R2, 0x800, RZ, 0xc0, !PT ;  /* 0x0000080002ff7812 */ /* 0x000fe4000782c0ff */
[----:B-1----:R-:W-:Y:S02]  /*5770*/  FMNMX.FTZ R21, R15, R14, !PT ;  /* 0x0000000e0f157209 */ /* 0x002fe40007810000 */
[C---:B------:R-:W-:Y:S02]  /*5780*/  ISETP.GT.AND P1, PT, R203.reuse, 0x30, !P1 ;  /* 0x00000030cb00780c */ /* 0x040fe40004f24270 */
[C---:B------:R-:W-:Y:S01]  /*5790*/  ISETP.LT.OR P3, PT, R20.reuse, 0x51, P3 ;  /* 0x000000511400780c */ /* 0x040fe20001f61670 */
[----:B------:R-:W1:Y:S01]  /*57a0*/  SHFL.BFLY PT, R14, R21, 0x1, 0x1f ;  /* 0x0c201f00150e7f89 */ /* 0x000e6200000e0000 */
[----:B------:R-:W-:Y:S02]  /*57b0*/  ISETP.LT.OR P1, PT, R20, 0x31, P1 ;  /* 0x000000311400780c */ /* 0x000fe40000f21670 */
[----:B------:R-:W-:-:S02]  /*57c0*/  ISETP.GT.AND P5, PT, R203, 0x58, !P5 ;  /* 0x00000058cb00780c */ /* 0x000fc40006fa4270 */
[----:B------:R-:W-:Y:S02]  /*57d0*/  FSEL R178, R178, -INF , !P1 ;  /* 0xff800000b2b27808 */ /* 0x000fe40004800000 */
[----:B------:R-:W-:Y:S02]  /*57e0*/  LOP3.LUT P1, RZ, R2, 0x400, RZ, 0xc0, !PT ;  /* 0x0000040002ff7812 */ /* 0x000fe4000782c0ff */
[----:B------:R-:W-:Y:S02]  /*57f0*/  ISETP.LT.OR P4, PT, R20, 0x52, P4 ;  /* 0x000000521400780c */ /* 0x000fe40002781670 */
[----:B------:R-:W-:Y:S02]  /*5800*/  ISETP.GT.AND P1, PT, R203, 0x31, !P1 ;  /* 0x00000031cb00780c */ /* 0x000fe40004f24270 */
[----:B------:R-:W-:Y:S02]  /*5810*/  FSEL R194, R194, -INF , !P3 ;  /* 0xff800000c2c27808 */ /* 0x000fe40005800000 */
[----:B------:R-:W-:-:S02]  /*5820*/  ISETP.LT.OR P1, PT, R20, 0x32, P1 ;  /* 0x000000321400780c */ /* 0x000fc40000f21670 */
[----:B------:R-:W-:Y:S02]  /*5830*/  ISETP.LT.OR P5, PT, R20, 0x59, P5 ;  /* 0x000000591400780c */ /* 0x000fe40002fa1670 */
[----:B------:R-:W-:Y:S02]  /*5840*/  FSEL R179, R179, -INF , !P1 ;  /* 0xff800000b3b37808 */ /* 0x000fe40004800000 */
[----:B------:R-:W-:Y:S02]  /*5850*/  LOP3.LUT P1, RZ, R2, 0x200, RZ, 0xc0, !PT ;  /* 0x0000020002ff7812 */ /* 0x000fe4000782c0ff */
[----:B------:R-:W-:Y:S02]  /*5860*/  FSEL R195, R195, -INF , !P4 ;  /* 0xff800000c3c37808 */ /* 0x000fe40006000000 */
[----:B------:R-:W-:Y:S02]  /*5870*/  ISETP.GT.AND P1, PT, R203, 0x38, !P1 ;  /* 0x00000038cb00780c */ /* 0x000fe40004f24270 */
[----:B-1----:R-:W-:-:S02]  /*5880*/  FMNMX.FTZ R14, R21, R14, !PT ;  /* 0x0000000e150e7209 */ /* 0x002fc40007810000 */
[----:B------:R-:W-:Y:S02]  /*5890*/  ISETP.LT.OR P1, PT, R20, 0x39, P1 ;  /* 0x000000391400780c */ /* 0x000fe40000f21670 */
[----:B------:R-:W-:Y:S01]  /*58a0*/  FSEL R198, R198, -INF , !P5 ;  /* 0xff800000c6c67808 */ /* 0x000fe20006800000 */
[----:B------:R-:W-:Y:S01]  /*58b0*/  FMUL.FTZ R204, R14, UR10 ;  /* 0x0000000a0ecc7c20 */ /* 0x000fe20008410000 */
[----:B------:R-:W-:Y:S02]  /*58c0*/  FSEL R182, R182, -INF , !P1 ;  /* 0xff800000b6b67808 */ /* 0x000fe40004800000 */
[----:B------:R-:W-:-:S04]  /*58d0*/  LOP3.LUT P1, RZ, R2, 0x100, RZ, 0xc0, !PT ;  /* 0x0000010002ff7812 */ /* 0x000fc8000782c0ff */
[----:B------:R-:W-:-:S04]  /*58e0*/  ISETP.GT.AND P1, PT, R203, 0x39, !P1 ;  /* 0x00000039cb00780c */ /* 0x000fc80004f24270 */
[----:B------:R-:W-:-:S04]  /*58f0*/  ISETP.LT.OR P1, PT, R20, 0x3a, P1 ;  /* 0x0000003a1400780c */ /* 0x000fc80000f21670 */
        /* <DEDUP_REMOVED lines=9> */
[----:B------:R-:W-:Y:S02]  /*5990*/  ISETP.GT.AND P1, PT, R203, 0x48, !P6 ;  /* 0x00000048cb00780c */ /* 0x000fe40007724270 */
[----:B------:R-:W-:Y:S02]  /*59a0*/  LOP3.LUT P6, RZ, R2, 0x40000, RZ, 0xc0, !PT ;  /* 0x0004000002ff7812 */ /* 0x000fe400078cc0ff */
[----:B------:R-:W-:-:S04]  /*59b0*/  ISETP.LT.OR P1, PT, R20, 0x49, P1 ;  /* 0x000000491400780c */ /* 0x000fc80000f21670 */
[----:B------:R-:W-:Y:S02]  /*59c0*/  FSEL R190, R190, -INF , !P1 ;  /* 0xff800000bebe7808 */ /* 0x000fe40004800000 */
[C---:B------:R-:W-:Y:S02]  /*59d0*/  ISETP.GT.AND P1, PT, R203.reuse, RZ, !P6 ;  /* 0x000000ffcb00720c */ /* 0x040fe40007724270 */
[----:B------:R-:W-:Y:S02]  /*59e0*/  LOP3.LUT P6, RZ, R2, 0x1, RZ, 0xc0, !PT ;  /* 0x0000000102ff7812 */ /* 0x000fe400078cc0ff */
[----:B------:R-:W-:Y:S02]  /*59f0*/  ISETP.LT.OR P1, PT, R20, 0x1, P1 ;  /* 0x000000011400780c */ /* 0x000fe40000f21670 */
[----:B------:R-:W-:Y:S02]  /*5a00*/  ISETP.GT.AND P2, PT, R203, 0x59, !P6 ;  /* 0x00000059cb00780c */ /* 0x000fe40007744270 */
[----:B------:R-:W-:-:S02]  /*5a10*/  FSEL R205, R154, -INF , !P1 ;  /* 0xff8000009acd7808 */ /* 0x000fc40004800000 */
[----:B------:R-:W-:Y:S02]  /*5a20*/  FSETP.NEU.FTZ.AND P1, PT, R14, -INF , PT ;  /* 0xff8000000e00780b */ /* 0x000fe40003f3d000 */
[----:B------:R-:W-:Y:S02]  /*5a30*/  ISETP.LT.OR P2, PT, R20, 0x5a, P2 ;  /* 0x0000005a1400780c */ /* 0x000fe40001741670 */
[----:B------:R-:W-:Y:S02]  /*5a40*/  FSEL R204, R204, RZ, P1 ;  /* 0x000000ffcccc7208 */ /* 0x000fe40000800000 */
[----:B------:R-:W-:-:S03]  /*5a50*/  FSEL R199, R199, -INF , !P2 ;  /* 0xff800000c7c77808 */ /* 0x000fc60005000000 */
[--C-:B------:R-:W-:Y:S01]  /*5a60*/  FFMA.FTZ R15, R152, UR10, -R204.reuse ;  /* 0x0000000a980f7c23 */ /* 0x100fe200080108cc */
[----:B------:R-:W-:Y:S01]  /*5a70*/  FMNMX.FTZ R152, R205, R10, !PT ;  /* 0x0000000acd987209 */ /* 0x000fe20007810000 */
[--C-:B------:R-:W-:Y:S01]  /*5a80*/  FFMA.FTZ R207, R156, UR10, -R204.reuse ;  /* 0x0000000a9ccf7c23 */ /* 0x100fe200080108cc */
[--C-:B------:R-:W-:Y:S01]  /*5a90*/  FFMA.FTZ R206, R153, UR10, -R204.reuse ;  /* 0x0000000a99ce7c23 */ /* 0x100fe200080108cc */
[----:B------:R-:W-:Y:S01]  /*5aa0*/  FFMA.FTZ R208, R160, UR10, -R204 ;  /* 0x0000000aa0d07c23 */ /* 0x000fe200080108cc */
[----:B------:R-:W-:Y:S01]  /*5ab0*/  FMNMX.FTZ R21, R155, R152, !PT ;  /* 0x000000989b157209 */ /* 0x000fe20007810000 */
[----:B------:R-:W-:Y:S03]  /*5ac0*/  MUFU.EX2 R15, R15 ;  /* 0x0000000f000f7308 */ /* 0x000fe60000000800 */
[----:B------:R-:W-:-:S04]  /*5ad0*/  FMNMX.FTZ R154, R158, R21, !PT ;  /* 0x000000159e9a7209 */ /* 0x000fc80007810000 */
[----:B------:R-:W-:Y:S01]  /*5ae0*/  FMNMX.FTZ R21, R159, R154, !PT ;  /* 0x0000009a9f157209 */ /* 0x000fe20007810000 */
[----:B------:R1:W-:Y:S03]  /*5af0*/  MUFU.EX2 R152, R206 ;  /* 0x000000ce00987308 */ /* 0x0003e60000000800 */
[----:B------:R-:W-:Y:S01]  /*5b00*/  FMNMX.FTZ R156, R162, R21, !PT ;  /* 0x00000015a29c7209 */ /* 0x000fe20007810000 */
[----:B------:R-:W-:-:S03]  /*5b10*/  FFMA.FTZ R21, R157, UR10, -R204 ;  /* 0x0000000a9d157c23 */ /* 0x000fc600080108cc */
[----:B------:R-:W-:Y:S01]  /*5b20*/  FMNMX.FTZ R153, R163, R156, !PT ;  /* 0x0000009ca3997209 */ /* 0x000fe20007810000 */
[----:B------:R2:W-:Y:S01]  /*5b30*/  MUFU.EX2 R154, R207 ;  /* 0x000000cf009a7308 */ /* 0x0005e20000000800 */
[----:B-1----:R-:W-:Y:S02]  /*5b40*/  FFMA.FTZ R206, R165, UR10, -R204 ;  /* 0x0000000aa5ce7c23 */ /* 0x002fe400080108cc */
[----:B------:R-:W-:-:S04]  /*5b50*/  FMNMX.FTZ R156, R166, R153, !PT ;  /* 0x00000099a69c7209 */ /* 0x000fc80007810000 */
[----:B------:R-:W-:Y:S01]  /*5b60*/  FMNMX.FTZ R153, R167, R156, !PT ;  /* 0x0000009ca7997209 */ /* 0x000fe20007810000 */
[----:B------:R-:W-:Y:S01]  /*5b70*/  MUFU.EX2 R21, R21 ;  /* 0x0000001500157308 */ /* 0x000fe20000000800 */
[--C-:B--2---:R-:W-:Y:S02]  /*5b80*/  FFMA.FTZ R207, R169, UR10, -R204.reuse ;  /* 0x0000000aa9cf7c23 */ /* 0x104fe400080108cc */
[----:B------:R-:W-:Y:S01]  /*5b90*/  FMNMX.FTZ R160, R170, R153, !PT ;  /* 0x00000099aaa07209 */ /* 0x000fe20007810000 */
[----:B------:R-:W-:-:S03]  /*5ba0*/  FFMA.FTZ R153, R161, UR10, -R204 ;  /* 0x0000000aa1997c23 */ /* 0x000fc600080108cc */
[----:B------:R-:W-:Y:S01]  /*5bb0*/  FMNMX.FTZ R157, R171, R160, !PT ;  /* 0x000000a0ab9d7209 */ /* 0x000fe20007810000 */
[----:B------:R-:W-:Y:S03]  /*5bc0*/  MUFU.EX2 R156, R208 ;  /* 0x000000d0009c7308 */ /* 0x000fe60000000800 */
[----:B------:R-:W-:Y:S01]  /*5bd0*/  FMNMX.FTZ R160, R174, R157, !PT ;  /* 0x0000009daea07209 */ /* 0x000fe20007810000 */
[----:B------:R-:W-:-:S03]  /*5be0*/  FFMA.FTZ R157, R164, UR10, -R204 ;  /* 0x0000000aa49d7c23 */ /* 0x000fc600080108cc */
[----:B------:R-:W-:Y:S01]  /*5bf0*/  FMNMX.FTZ R161, R175, R160, !PT ;  /* 0x000000a0afa17209 */ /* 0x000fe20007810000 */
[----:B------:R-:W-:Y:S03]  /*5c00*/  MUFU.EX2 R153, R153 ;  /* 0x0000009900997308 */ /* 0x000fe60000000800 */
[----:B------:R-:W-:-:S04]  /*5c10*/  FMNMX.FTZ R160, R178, R161, !PT ;  /* 0x000000a1b2a07209 */ /* 0x000fc80007810000 */
[----:B------:R-:W-:Y:S01]  /*5c20*/  FMNMX.FTZ R161, R179, R160, !PT ;  /* 0x000000a0b3a17209 */ /* 0x000fe20007810000 */
[----:B------:R-:W-:Y:S03]  /*5c30*/  MUFU.EX2 R157, R157 ;  /* 0x0000009d009d7308 */ /* 0x000fe60000000800 */
[----:B------:R-:W-:Y:S01]  /*5c40*/  FMNMX.FTZ R164, R182, R161, !PT ;  /* 0x000000a1b6a47209 */ /* 0x000fe20007810000 */
[----:B------:R-:W-:-:S03]  /*5c50*/  FFMA.FTZ R161, R168, UR10, -R204 ;  /* 0x0000000aa8a17c23 */ /* 0x000fc600080108cc */
[----:B------:R-:W-:Y:S01]  /*5c60*/  FMNMX.FTZ R165, R183, R164, !PT ;  /* 0x000000a4b7a57209 */ /* 0x000fe20007810000 */
[----:B------:R1:W-:Y:S03]  /*5c70*/  MUFU.EX2 R160, R206 ;  /* 0x000000ce00a07308 */ /* 0x0003e60000000800 */
[----:B------:R-:W-:-:S04]  /*5c80*/  FMNMX.FTZ R164, R186, R165, !PT ;  /* 0x000000a5baa47209 */ /* 0x000fc80007810000 */
[----:B------:R-:W-:Y:S01]  /*5c90*/  FMNMX.FTZ R165, R187, R164, !PT ;  /* 0x000000a4bba57209 */ /* 0x000fe20007810000 */
[----:B------:R-:W-:Y:S01]  /*5ca0*/  MUFU.EX2 R161, R161 ;  /* 0x000000a100a17308 */ /* 0x000fe20000000800 */
[--C-:B-1----:R-:W-:Y:S01]  /*5cb0*/  FFMA.FTZ R206, R173, UR10, -R204.reuse ;  /* 0x0000000aadce7c23 */ /* 0x102fe200080108cc */
[--C-:B------:R-:W-:Y:S01]  /*5cc0*/  FFMA.FTZ R173, R180, UR10, -R204.reuse ;  /* 0x0000000ab4ad7c23 */ /* 0x100fe200080108cc */
[----:B------:R-:W-:Y:S01]  /*5cd0*/  FMNMX.FTZ R168, R190, R165, !PT ;  /* 0x000000a5bea87209 */ /* 0x000fe20007810000 */
[--C-:B------:R-:W-:Y:S01]  /*5ce0*/  FFMA.FTZ R180, R185, UR10, -R204.reuse ;  /* 0x0000000ab9b47c23 */ /* 0x100fe200080108cc */
[--C-:B------:R-:W-:Y:S01]  /*5cf0*/  FFMA.FTZ R185, R192, UR10, -R204.reuse ;  /* 0x0000000ac0b97c23 */ /* 0x100fe200080108cc */
[----:B------:R-:W-:Y:S01]  /*5d00*/  FSEL R192, R14, RZ, P1 ;  /* 0x000000ff0ec07208 */ /* 0x000fe20000800000 */
[--C-:B------:R-:W-:Y:S01]  /*5d10*/  FFMA.FTZ R165, R172, UR10, -R204.reuse ;  /* 0x0000000aaca57c23 */ /* 0x100fe200080108cc */
[----:B------:R-:W-:Y:S01]  /*5d20*/  FMNMX.FTZ R169, R191, R168, !PT ;  /* 0x000000a8bfa97209 */ /* 0x000fe20007810000 */
[--C-:B------:R-:W-:Y:S01]  /*5d30*/  FFMA.FTZ R172, R177, UR10, -R204.reuse ;  /* 0x0000000ab1ac7c23 */ /* 0x100fe200080108cc */
[--C-:B------:R-:W-:Y:S01]  /*5d40*/  FFMA.FTZ R177, R184, UR10, -R204.reuse ;  /* 0x0000000ab8b17c23 */ /* 0x100fe200080108cc */
[----:B------:R-:W-:Y:S01]  /*5d50*/  FADD.FTZ R192, -R192, R3 ;  /* 0x00000003c0c07221 */ /* 0x000fe20000010100 */
[----:B------:R-:W-:Y:S01]  /*5d60*/  FMNMX.FTZ R168, R194, R169, !PT ;  /* 0x000000a9c2a87209 */ /* 0x000fe20007810000 */
[----:B------:R-:W-:Y:S01]  /*5d70*/  FFMA.FTZ R184, R189, UR10, -R204 ;  /* 0x0000000abdb87c23 */ /* 0x000fe200080108cc */
[----:B------:R-:W-:Y:S01]  /*5d80*/  MUFU.EX2 R164, R207 ;  /* 0x000000cf00a47308 */ /* 0x000fe20000000800 */
[----:B------:R-:W-:Y:S01]  /*5d90*/  FMUL.FTZ R192, R192, UR10 ;  /* 0x0000000ac0c07c20 */ /* 0x000fe20008410000 */
[----:B------:R-:W-:-:S04]  /*5da0*/  FMNMX.FTZ R169, R195, R168, !PT ;  /* 0x000000a8c3a97209 */ /* 0x000fc80007810000 */
        /* <DEDUP_REMOVED lines=8> */
[----:B------:R-:W-:Y:S01]  /*5e30*/  FFMA.FTZ R196, R197, UR10, -R204 ;  /* 0x0000000ac5c47c23 */ /* 0x000fe200080108cc */
[----:B------:R-:W2:Y:S01]  /*5e40*/  SHFL.BFLY PT, R203, R20, 0x2, 0x1f ;  /* 0x0c401f0014cb7f89 */ /* 0x000ea200000e0000 */
[----:B------:R-:W-:Y:S08]  /*5e50*/  MUFU.EX2 R165, R165 ;  /* 0x000000a500a57308 */ /* 0x000ff00000000800 */
[----:B------:R-:W-:Y:S01]  /*5e60*/  MUFU.EX2 R3, R193 ;  /* 0x000000c100037308 */ /* 0x000fe20000000800 */
[-C--:B-1----:R-:W-:Y:S01]  /*5e70*/  FMUL.FTZ R24, R24, R192.reuse ;  /* 0x000000c018187220 */ /* 0x082fe20000410000 */
        /* <DEDUP_REMOVED lines=13> */
[----:B--2---:R-:W-:Y:S01]  /*5f50*/  FMNMX.FTZ R203, R20, R203, !PT ;  /* 0x000000cb14cb7209 */ /* 0x004fe20007810000 */
[----:B------:R-:W-:Y:S01]  /*5f60*/  MUFU.EX2 R169, R169 ;  /* 0x000000a900a97308 */ /* 0x000fe20000000800 */
[-C--:B------:R-:W-:Y:S01]  /*5f70*/  FMUL.FTZ R49, R49, R192.reuse ;  /* 0x000000c031317220 */ /* 0x080fe20000410000 */
[-C--:B------:R-:W-:Y:S01]  /*5f80*/  FMUL.FTZ R52, R52, R192.reuse ;  /* 0x000000c034347220 */ /* 0x080fe20000410000 */
[-C--:B------:R-:W-:Y:S01]  /*5f90*/  FMUL.FTZ R53, R53, R192.reuse ;  /* 0x000000c035357220 */ /* 0x080fe20000410000 */
[----:B------:R-:W2:Y:S01]  /*5fa0*/  SHFL.BFLY PT, R20, R203, 0x1, 0x1f ;  /* 0x0c201f00cb147f89 */ /* 0x000ea200000e0000 */
        /* <DEDUP_REMOVED lines=20> */
[-C--:B------:R-:W-:Y:S01]  /*60f0*/  FMUL.FTZ R89, R89, R192.reuse ;  /* 0x000000c059597220 */ /* 0x080fe20000410000 */
[-C--:B------:R-:W-:Y:S01]  /*6100*/  FMUL.FTZ R92, R92, R192.reuse ;  /* 0x000000c05c5c7220 */ /* 0x080fe20000410000 */
[----:B------:R-:W-:Y:S01]  /*6110*/  FMUL.FTZ R93, R93, R192 ;  /* 0x000000c05d5d7220 */ /* 0x000fe20000410000 */
[----:B--2---:R-:W-:Y:S01]  /*6120*/  FMNMX.FTZ R20, R203, R20, !PT ;  /* 0x00000014cb147209 */ /* 0x004fe20007810000 */
[-C--:B------:R-:W-:Y:S01]  /*6130*/  FMUL.FTZ R96, R96, R192.reuse ;  /* 0x000000c060607220 */ /* 0x080fe20000410000 */
[-C--:B------:R-:W-:Y:S01]  /*6140*/  FMUL.FTZ R97, R97, R192.reuse ;  /* 0x000000c061617220 */ /* 0x080fe20000410000 */
[-C--:B------:R-:W-:Y:S01]  /*6150*/  FMUL.FTZ R100, R100, R192.reuse ;  /* 0x000000c064647220 */ /* 0x080fe20000410000 */
[C---:B------:R-:W-:Y:S01]  /*6160*/  FSETP.NEU.FTZ.AND P1, PT, R20.reuse, -INF , PT ;  /* 0xff8000001400780b */ /* 0x040fe20003f3d000 */
[----:B------:R-:W-:Y:S01]  /*6170*/  FMUL.FTZ R210, R20, UR10 ;  /* 0x0000000a14d27c20 */ /* 0x000fe20008410000 */
[----:B------:R-:W2:Y:S01]  /*6180*/  MUFU.EX2 R177, R177 ;  /* 0x000000b100b17308 */ /* 0x000ea20000000800 */
[-C--:B------:R-:W-:Y:S01]  /*6190*/  FMUL.FTZ R101, R101, R192.reuse ;  /* 0x000000c065657220 */ /* 0x080fe20000410000 */
[-C--:B------:R-:W-:Y:S01]  /*61a0*/  FMUL.FTZ R104, R104, R192.reuse ;  /* 0x000000c068687220 */ /* 0x080fe20000410000 */
[-C--:B------:R-:W-:Y:S01]  /*61b0*/  FMUL.FTZ R105, R105, R192.reuse ;  /* 0x000000c069697220 */ /* 0x080fe20000410000 */
[----:B------:R-:W-:Y:S01]  /*61c0*/  FSEL R210, R210, RZ, P1 ;  /* 0x000000ffd2d27208 */ /* 0x000fe20000800000 */
[-C--:B------:R-:W-:Y:S01]  /*61d0*/  FMUL.FTZ R108, R108, R192.reuse ;  /* 0x000000c06c6c7220 */ /* 0x080fe20000410000 */
[-C--:B------:R-:W-:Y:S01]  /*61e0*/  FMUL.FTZ R109, R109, R192.reuse ;  /* 0x000000c06d6d7220 */ /* 0x080fe20000410000 */
[----:B------:R-:W-:Y:S01]  /*61f0*/  FMUL.FTZ R112, R112, R192 ;  /* 0x000000c070707220 */ /* 0x000fe20000410000 */
[----:B------:R-:W5:Y:S01]  /*6200*/  MUFU.EX2 R180, R180 ;  /* 0x000000b400b47308 */ /* 0x000f620000000800 */
[--C-:B------:R-:W-:Y:S01]  /*6210*/  FFMA.FTZ R204, R155, UR10, -R210.reuse ;  /* 0x0000000a9bcc7c23 */ /* 0x100fe200080108d2 */
[----:B------:R-:W-:Y:S01]  /*6220*/  FFMA.FTZ R155, R192, R4, R15 ;  /* 0x00000004c09b7223 */ /* 0x000fe2000001000f */
[--C-:B------:R-:W-:Y:S01]  /*6230*/  FFMA.FTZ R208, R163, UR10, -R210.reuse ;  /* 0x0000000aa3d07c23 */ /* 0x100fe200080108d2 */
[--C-:B-1----:R-:W-:Y:S01]  /*6240*/  FFMA.FTZ R206, R159, UR10, -R210.reuse ;  /* 0x0000000a9fce7c23 */ /* 0x102fe200080108d2 */
[--C-:B------:R-:W-:Y:S01]  /*6250*/  FFMA.FTZ R159, R162, UR10, -R210.reuse ;  /* 0x0000000aa29f7c23 */ /* 0x100fe200080108d2 */
[----:B------:R-:W-:Y:S01]  /*6260*/  FADD.FTZ R193, R152, R155 ;  /* 0x0000009b98c17221 */ /* 0x000fe20000010000 */
[--C-:B------:R-:W-:Y:S01]  /*6270*/  FFMA.FTZ R155, R158, UR10, -R210.reuse ;  /* 0x0000000a9e9b7c23 */ /* 0x100fe200080108d2 */
[----:B------:R-:W1:Y:S01]  /*6280*/  MUFU.EX2 R181, R181 ;  /* 0x000000b500b57308 */ /* 0x000e620000000800 */
[--C-:B------:R-:W-:Y:S01]  /*6290*/  FFMA.FTZ R189, R205, UR10, -R210.reuse ;  /* 0x0000000acdbd7c23 */ /* 0x100fe200080108d2 */
[----:B------:R-:W-:Y:S01]  /*62a0*/  FADD.FTZ R4, R154, R193 ;  /* 0x000000c19a047221 */ /* 0x000fe20000010000 */
[C---:B------:R-:W-:Y:S01]  /*62b0*/  F2FP.BF16.F32.PACK_AB R154, R21.reuse, R154 ;  /* 0x0000009a159a723e */ /* 0x040fe200000010ff */
[----:B------:R-:W-:Y:S01]  /*62c0*/  FFMA.FTZ R174, R174, UR10, -R210 ;  /* 0x0000000aaeae7c23 */ /* 0x000fe200080108d2 */
[----:B------:R-:W-:Y:S01]  /*62d0*/  F2FP.BF16.F32.PACK_AB R152, R152, R15 ;  /* 0x0000000f9898723e */ /* 0x000fe200000010ff */
[----:B------:R-:W-:Y:S01]  /*62e0*/  FADD.FTZ R193, R21, R4 ;  /* 0x0000000415c17221 */ /* 0x000fe20000010000 */
[--C-:B------:R-:W-:Y:S01]  /*62f0*/  FFMA.FTZ R175, R175, UR10, -R210.reuse ;  /* 0x0000000aafaf7c23 */ /* 0x100fe200080108d2 */
[----:B------:R-:W3:Y:S01]  /*6300*/  MUFU.EX2 R184, R184 ;  /* 0x000000b800b87308 */ /* 0x000ee20000000800 */
[--C-:B------:R-:W-:Y:S01]  /*6310*/  FFMA.FTZ R179, R179, UR10, -R210.reuse ;  /* 0x0000000ab3b37c23 */ /* 0x100fe200080108d2 */
[----:B------:R-:W-:Y:S01]  /*6320*/  FADD.FTZ R4, R156, R193 ;  /* 0x000000c19c047221 */ /* 0x000fe20000010000 */
[--C-:B------:R-:W-:Y:S01]  /*6330*/  FFMA.FTZ R182, R182, UR10, -R210.reuse ;  /* 0x0000000ab6b67c23 */ /* 0x100fe200080108d2 */
[--C-:B------:R-:W-:Y:S01]  /*6340*/  FFMA.FTZ R183, R183, UR10, -R210.reuse ;  /* 0x0000000ab7b77c23 */ /* 0x100fe200080108d2 */
[----:B------:R-:W-:Y:S01]  /*6350*/  FFMA.FTZ R186, R186, UR10, -R210 ;  /* 0x0000000ababa7c23 */ /* 0x000fe200080108d2 */
[----:B------:R-:W-:Y:S01]  /*6360*/  FADD.FTZ R4, R153, R4 ;  /* 0x0000000499047221 */ /* 0x000fe20000010000 */
[--C-:B------:R-:W-:Y:S01]  /*6370*/  FFMA.FTZ R187, R187, UR10, -R210.reuse ;  /* 0x0000000abbbb7c23 */ /* 0x100fe200080108d2 */
[----:B------:R-:W-:Y:S01]  /*6380*/  MUFU.EX2 R185, R185 ;  /* 0x000000b900b97308 */ /* 0x000fe20000000800 */
[----:B------:R-:W-:Y:S01]  /*6390*/  FFMA.FTZ R190, R190, UR10, -R210 ;  /* 0x0000000abebe7c23 */ /* 0x000fe200080108d2 */
[----:B------:R-:W-:Y:S01]  /*63a0*/  FADD.FTZ R193, R157, R4 ;  /* 0x000000049dc17221 */ /* 0x000fe20000010000 */
[--C-:B------:R-:W-:Y:S01]  /*63b0*/  FFMA.FTZ R191, R191, UR10, -R210.reuse ;  /* 0x0000000abfbf7c23 */ /* 0x100fe200080108d2 */
[--C-:B------:R-:W-:Y:S01]  /*63c0*/  FFMA.FTZ R194, R194, UR10, -R210.reuse ;  /* 0x0000000ac2c27c23 */ /* 0x100fe200080108d2 */
[--C-:B------:R-:W-:Y:S01]  /*63d0*/  FFMA.FTZ R195, R195, UR10, -R210.reuse ;  /* 0x0000000ac3c37c23 */ /* 0x100fe200080108d2 */
[----:B------:R-:W-:Y:S01]  /*63e0*/  FADD.FTZ R4, R160, R193 ;  /* 0x000000c1a0047221 */ /* 0x000fe20000010000 */
[----:B------:R-:W-:Y:S01]  /*63f0*/  FSEL R193, R20, RZ, P1 ;  /* 0x000000ff14c17208 */ /* 0x000fe20000800000 */
[----:B------:R-:W-:Y:S01]  /*6400*/  MUFU.EX2 R188, R188 ;  /* 0x000000bc00bc7308 */ /* 0x000fe20000000800 */
[----:B------:R-:W-:Y:S01]  /*6410*/  FFMA.FTZ R198, R198, UR10, -R210 ;  /* 0x0000000ac6c67c23 */ /* 0x000fe200080108d2 */
[----:B------:R-:W-:Y:S01]  /*6420*/  FADD.FTZ R163, R161, R4 ;  /* 0x00000004a1a37221 */ /* 0x000fe20000010000 */
[--C-:B------:R-:W-:Y:S01]  /*6430*/  FFMA.FTZ R199, R199, UR10, -R210.reuse ;  /* 0x0000000ac7c77c23 */ /* 0x100fe200080108d2 */
[----:B------:R-:W-:Y:S01]  /*6440*/  F2FP.BF16.F32.PACK_AB R156, R153, R156 ;  /* 0x0000009c999c723e */ /* 0x000fe200000010ff */
[-C--:B------:R-:W-:Y:S01]  /*6450*/  FMUL.FTZ R113, R113, R192.reuse ;  /* 0x000000c071717220 */ /* 0x080fe20000410000 */
[----:B------:R-:W-:Y:S01]  /*6460*/  FADD.FTZ R4, R164, R163 ;  /* 0x000000a3a4047221 */ /* 0x000fe20000010000 */
[----:B------:R-:W-:Y:S01]  /*6470*/  FFMA.FTZ R163, R166, UR10, -R210 ;  /* 0x0000000aa6a37c23 */ /* 0x000fe200080108d2 */
[----:B----4-:R-:W-:Y:S01]  /*6480*/  F2FP.BF16.F32.PACK_AB R166, R176, R173 ;  /* 0x000000adb0a6723e */ /* 0x010fe200000010ff */
[----:B------:R-:W-:Y:S01]  /*6490*/  MUFU.EX2 R196, R196 ;  /* 0x000000c400c47308 */ /* 0x000fe20000000800 */
[----:B------:R-:W-:Y:S01]  /*64a0*/  FADD.FTZ R197, R165, R4 ;  /* 0x00000004a5c57221 */ /* 0x000fe20000010000 */
[----:B------:R-:W-:Y:S01]  /*64b0*/  FADD.FTZ R4, -R193, R10 ;  /* 0x0000000ac1047221 */ /* 0x000fe20000010100 */
[--C-:B------:R-:W-:Y:S01]  /*64c0*/  FFMA.FTZ R10, R167, UR10, -R210.reuse ;  /* 0x0000000aa70a7c23 */ /* 0x100fe200080108d2 */
[----:B------:R-:W-:Y:S01]  /*64d0*/  FFMA.FTZ R167, R170, UR10, -R210 ;  /* 0x0000000aaaa77c23 */ /* 0x000fe200080108d2 */
[----:B------:R-:W-:Y:S01]  /*64e0*/  FADD.FTZ R158, R168, R197 ;  /* 0x000000c5a89e7221 */ /* 0x000fe20000010000 */
[-C--:B------:R-:W-:Y:S01]  /*64f0*/  FMUL.FTZ R116, R116, R192.reuse ;  /* 0x000000c074747220 */ /* 0x080fe20000410000 */
[-C--:B------:R-:W-:Y:S01]  /*6500*/  FMUL.FTZ R117, R117, R192.reuse ;  /* 0x000000c075757220 */ /* 0x080fe20000410000 */
[----:B------:R-:W-:Y:S01]  /*6510*/  MUFU.EX2 R189, R189 ;  /* 0x000000bd00bd7308 */ /* 0x000fe20000000800 */
[----:B------:R-:W-:Y:S01]  /*6520*/  FADD.FTZ R193, R169, R158 ;  /* 0x0000009ea9c17221 */ /* 0x000fe20000010000 */
[--C-:B------:R-:W-:Y:S01]  /*6530*/  FFMA.FTZ R158, R171, UR10, -R210.reuse ;  /* 0x0000000aab9e7c23 */ /* 0x100fe200080108d2 */
[----:B------:R-:W-:Y:S01]  /*6540*/  FFMA.FTZ R171, R178, UR10, -R210 ;  /* 0x0000000ab2ab7c23 */ /* 0x000fe200080108d2 */
[-C--:B------:R-:W-:Y:S01]  /*6550*/  FMUL.FTZ R120, R120, R192.reuse ;  /* 0x000000c078787220 */ /* 0x080fe20000410000 */
[----:B------:R-:W-:Y:S01]  /*6560*/  FADD.FTZ R162, R172, R193 ;  /* 0x000000c1aca27221 */ /* 0x000fe20000010000 */
[-C--:B------:R-:W-:Y:S01]  /*6570*/  FMUL.FTZ R121, R121, R192.reuse ;  /* 0x000000c079797220 */ /* 0x080fe20000410000 */
[-C--:B------:R-:W-:Y:S01]  /*6580*/  FMUL.FTZ R124, R124, R192.reuse ;  /* 0x000000c07c7c7220 */ /* 0x080fe20000410000 */
[----:B------:R-:W4:Y:S01]  /*6590*/  MUFU.EX2 R204, R204 ;  /* 0x000000cc00cc7308 */ /* 0x000f220000000800 */
[----:B------:R-:W-:Y:S01]  /*65a0*/  FADD.FTZ R193, R173, R162 ;  /* 0x000000a2adc17221 */ /* 0x000fe20000010000 */
[-C--:B------:R-:W-:Y:S01]  /*65b0*/  FMUL.FTZ R125, R125, R192.reuse ;  /* 0x000000c07d7d7220 */ /* 0x080fe20000410000 */
[-C--:B------:R-:W-:Y:S01]  /*65c0*/  FMUL.FTZ R128, R128, R192.reuse ;  /* 0x000000c080807220 */ /* 0x080fe20000410000 */
[-C--:B------:R-:W-:Y:S01]  /*65d0*/  FMUL.FTZ R129, R129, R192.reuse ;  /* 0x000000c081817220 */ /* 0x080fe20000410000 */
[----:B------:R-:W-:Y:S01]  /*65e0*/  FADD.FTZ R162, R176, R193 ;  /* 0x000000c1b0a27221 */ /* 0x000fe20000010000 */
[----:B------:R-:W-:Y:S01]  /*65f0*/  FMUL.FTZ R176, R4, UR10 ;  /* 0x0000000a04b07c20 */ /* 0x000fe20008410000 */
[-C--:B------:R-:W-:Y:S01]  /*6600*/  FMUL.FTZ R132, R132, R192.reuse ;  /* 0x000000c084847220 */ /* 0x080fe20000410000 */
[----:B------:R-:W-:Y:S01]  /*6610*/  MUFU.EX2 R155, R155 ;  /* 0x0000009b009b7308 */ /* 0x000fe20000000800 */
[----:B--2---:R-:W-:Y:S01]  /*6620*/  FADD.FTZ R193, R177, R162 ;  /* 0x000000a2b1c17221 */ /* 0x004fe20000010000 */
[-C--:B------:R-:W-:Y:S01]  /*6630*/  FMUL.FTZ R133, R133, R192.reuse ;  /* 0x000000c085857220 */ /* 0x080fe20000410000 */
[-C--:B------:R-:W-:Y:S01]  /*6640*/  FMUL.FTZ R136, R136, R192.reuse ;  /* 0x000000c088887220 */ /* 0x080fe20000410000 */
[-C--:B------:R-:W-:Y:S01]  /*6650*/  FMUL.FTZ R137, R137, R192.reuse ;  /* 0x000000c089897220 */ /* 0x080fe20000410000 */
[----:B-----5:R-:W-:Y:S01]  /*6660*/  FADD.FTZ R162, R180, R193 ;  /* 0x000000c1b4a27221 */ /* 0x020fe20000010000 */
[-C--:B------:R-:W-:Y:S01]  /*6670*/  FMUL.FTZ R140, R140, R192.reuse ;  /* 0x000000c08c8c7220 */ /* 0x080fe20000410000 */
[-C--:B------:R-:W-:Y:S01]  /*6680*/  FMUL.FTZ R141, R141, R192.reuse ;  /* 0x000000c08d8d7220 */ /* 0x080fe20000410000 */
[----:B------:R-:W2:Y:S01]  /*6690*/  MUFU.EX2 R176, R176 ;  /* 0x000000b000b07308 */ /* 0x000ea20000000800 */
[----:B-1----:R-:W-:Y:S01]  /*66a0*/  FADD.FTZ R193, R181, R162 ;  /* 0x000000a2b5c17221 */ /* 0x002fe20000010000 */
[-C--:B------:R-:W-:Y:S01]  /*66b0*/  FMUL.FTZ R144, R144, R192.reuse ;  /* 0x000000c090907220 */ /* 0x080fe20000410000 */
[-C--:B------:R-:W-:Y:S01]  /*66c0*/  FMUL.FTZ R145, R145, R192.reuse ;  /* 0x000000c091917220 */ /* 0x080fe20000410000 */
[-C--:B------:R-:W-:Y:S01]  /*66d0*/  FMUL.FTZ R148, R148, R192.reuse ;  /* 0x000000c094947220 */ /* 0x080fe20000410000 */
[----:B---3--:R-:W-:Y:S01]  /*66e0*/  FADD.FTZ R162, R184, R193 ;  /* 0x000000c1b8a27221 */ /* 0x008fe20000010000 */
[----:B------:R-:W-:Y:S01]  /*66f0*/  FMUL.FTZ R149, R149, R192 ;  /* 0x000000c095957220 */ /* 0x000fe20000410000 */
[----:B----4-:R-:W-:Y:S01]  /*6700*/  F2FP.BF16.F32.PACK_AB R153, R204, R189 ;  /* 0x000000bdcc99723e */ /* 0x010fe200000010ff */
[----:B------:R-:W1:Y:S01]  /*6710*/  MUFU.EX2 R206, R206 ;  /* 0x000000ce00ce7308 */ /* 0x000e620000000800 */
[----:B------:R-:W-:Y:S01]  /*6720*/  FADD.FTZ R21, R185, R162 ;  /* 0x000000a2b9157221 */ /* 0x000fe20000010000 */
[----:B------:R-:W-:-:S02]  /*6730*/  F2FP.BF16.F32.PACK_AB R162, R168, R165 ;  /* 0x000000a5a8a2723e */ /* 0x000fc400000010ff */
[----:B------:R-:W-:Y:S01]  /*6740*/  F2FP.BF16.F32.PACK_AB R168, R180, R177 ;  /* 0x000000b1b4a8723e */ /* 0x000fe200000010ff */
[----:B------:R-:W-:-:S03]  /*6750*/  FADD.FTZ R170, R188, R21 ;  /* 0x00000015bcaa7221 */ /* 0x000fc60000010000 */
[----:B------:R3:W-:Y:S01]  /*6760*/  MUFU.EX2 R15, R174 ;  /* 0x000000ae000f7308 */ /* 0x0007e20000000800 */
[----:B------:R-:W-:Y:S01]  /*6770*/  FADD.FTZ R21, R3, R170 ;  /* 0x000000aa03157221 */ /* 0x000fe20000010000 */
[----:B------:R-:W-:Y:S01]  /*6780*/  F2FP.BF16.F32.PACK_AB R170, R184, R181 ;  /* 0x000000b5b8aa723e */ /* 0x000fe200000010ff */
[-C--:B--2---:R-:W-:Y:S01]  /*6790*/  FMUL.FTZ R26, R26, R176.reuse ;  /* 0x000000b01a1a7220 */ /* 0x084fe20000410000 */
[-C--:B------:R-:W-:Y:S01]  /*67a0*/  FMUL.FTZ R27, R27, R176.reuse ;  /* 0x000000b01b1b7220 */ /* 0x080fe20000410000 */
[----:B------:R-:W-:Y:S01]  /*67b0*/  FADD.FTZ R4, R196, R21 ;  /* 0x00000015c4047221 */ /* 0x000fe20000010000 */
[-C--:B------:R-:W-:Y:S01]  /*67c0*/  FMUL.FTZ R30, R30, R176.reuse ;  /* 0x000000b01e1e7220 */ /* 0x080fe20000410000 */
[----:B------:R-:W-:Y:S01]  /*67d0*/  FMUL.FTZ R31, R31, R176 ;  /* 0x000000b01f1f7220 */ /* 0x000fe20000410000 */
[----:B------:R-:W2:Y:S01]  /*67e0*/  MUFU.EX2 R159, R159 ;  /* 0x0000009f009f7308 */ /* 0x000ea20000000800 */
[----:B---3--:R-:W-:Y:S01]  /*67f0*/  F2FP.BF16.F32.PACK_AB R174, R196, R3 ;  /* 0x00000003c4ae723e */ /* 0x008fe200000010ff */
[----:B------:R-:W-:Y:S01]  /*6800*/  FFMA.FTZ R3, R176, R0, R189 ;  /* 0x00000000b0037223 */ /* 0x000fe200000100bd */
[-C--:B------:R-:W-:Y:S01]  /*6810*/  FMUL.FTZ R34, R34, R176.reuse ;  /* 0x000000b022227220 */ /* 0x080fe20000410000 */
[-C--:B------:R-:W-:Y:S01]  /*6820*/  FMUL.FTZ R35, R35, R176.reuse ;  /* 0x000000b023237220 */ /* 0x080fe20000410000 */
[-C--:B------:R-:W-:Y:S01]  /*6830*/  FMUL.FTZ R38, R38, R176.reuse ;  /* 0x000000b026267220 */ /* 0x080fe20000410000 */
[----:B------:R-:W-:Y:S01]  /*6840*/  FADD.FTZ R0, R204, R3 ;  /* 0x00000003cc007221 */ /* 0x000fe20000010000 */
[-C--:B------:R-:W-:Y:S01]  /*6850*/  FMUL.FTZ R39, R39, R176.reuse ;  /* 0x000000b027277220 */ /* 0x080fe20000410000 */
[----:B------:R-:W3:Y:S01]  /*6860*/  MUFU.EX2 R208, R208 ;  /* 0x000000d000d07308 */ /* 0x000ee20000000800 */
[-C--:B------:R-:W-:Y:S01]  /*6870*/  FMUL.FTZ R42, R42, R176.reuse ;  /* 0x000000b02a2a7220 */ /* 0x080fe20000410000 */
[----:B------:R-:W-:Y:S01]  /*6880*/  FADD.FTZ R3, R155, R0 ;  /* 0x000000009b037221 */ /* 0x000fe20000010000 */
[----:B-1----:R-:W-:Y:S01]  /*6890*/  F2FP.BF16.F32.PACK_AB R155, R206, R155 ;  /* 0x0000009bce9b723e */ /* 0x002fe200000010ff */
[-C--:B------:R-:W-:Y:S01]  /*68a0*/  FMUL.FTZ R43, R43, R176.reuse ;  /* 0x000000b02b2b7220 */ /* 0x080fe20000410000 */
[-C--:B------:R-:W-:Y:S01]  /*68b0*/  FMUL.FTZ R46, R46, R176.reuse ;  /* 0x000000b02e2e7220 */ /* 0x080fe20000410000 */
[----:B------:R-:W-:Y:S01]  /*68c0*/  FADD.FTZ R0, R206, R3 ;  /* 0x00000003ce007221 */ /* 0x000fe20000010000 */
[-C--:B------:R-:W-:Y:S01]  /*68d0*/  FMUL.FTZ R47, R47, R176.reuse ;  /* 0x000000b02f2f7220 */ /* 0x080fe20000410000 */
[----:B------:R-:W1:Y:S01]  /*68e0*/  MUFU.EX2 R163, R163 ;  /* 0x000000a300a37308 */ /* 0x000e620000000800 */
[-C--:B------:R-:W-:Y:S01]  /*68f0*/  FMUL.FTZ R50, R50, R176.reuse ;  /* 0x000000b032327220 */ /* 0x080fe20000410000 */
[----:B--2---:R-:W-:Y:S01]  /*6900*/  FADD.FTZ R3, R159, R0 ;  /* 0x000000009f037221 */ /* 0x004fe20000010000 */
[-C--:B------:R-:W-:Y:S01]  /*6910*/  FMUL.FTZ R51, R51, R176.reuse ;  /* 0x000000b033337220 */ /* 0x080fe20000410000 */
[-C--:B------:R-:W-:Y:S01]  /*6920*/  FMUL.FTZ R54, R54, R176.reuse ;  /* 0x000000b036367220 */ /* 0x080fe20000410000 */
[-C--:B------:R-:W-:Y:S01]  /*6930*/  FMUL.FTZ R55, R55, R176.reuse ;  /* 0x000000b037377220 */ /* 0x080fe20000410000 */
[-C--:B------:R-:W-:Y:S01]  /*6940*/  FMUL.FTZ R58, R58, R176.reuse ;  /* 0x000000b03a3a7220 */ /* 0x080fe20000410000 */
[-C--:B------:R-:W-:Y:S01]  /*6950*/  FMUL.FTZ R59, R59, R176.reuse ;  /* 0x000000b03b3b7220 */ /* 0x080fe20000410000 */
[----:B------:R-:W2:Y:S01]  /*6960*/  MUFU.EX2 R10, R10 ;  /* 0x0000000a000a7308 */ /* 0x000ea20000000800 */
        /* <DEDUP_REMOVED lines=8> */
[----:B-1----:R-:W-:Y:S01]  /*69f0*/  FADD.FTZ R3, R163, R0 ;  /* 0x00000000a3037221 */ /* 0x002fe20000010000 */
[-C--:B------:R-:W-:Y:S01]  /*6a00*/  FMUL.FTZ R74, R74, R176.reuse ;  /* 0x000000b04a4a7220 */ /* 0x080fe20000410000 */
[-C--:B------:R-:W-:Y:S01]  /*6a10*/  FMUL.FTZ R75, R75, R176.reuse ;  /* 0x000000b04b4b7220 */ /* 0x080fe20000410000 */
[-C--:B------:R-:W-:Y:S01]  /*6a20*/  FMUL.FTZ R78, R78, R176.reuse ;  /* 0x000000b04e4e7220 */ /* 0x080fe20000410000 */
[-C--:B------:R-:W-:Y:S01]  /*6a30*/  FMUL.FTZ R79, R79, R176.reuse ;  /* 0x000000b04f4f7220 */ /* 0x080fe20000410000 */
[-C--:B------:R-:W-:Y:S01]  /*6a40*/  FMUL.FTZ R82, R82, R176.reuse ;  /* 0x000000b052527220 */ /* 0x080fe20000410000 */
[-C--:B------:R-:W-:Y:S01]  /*6a50*/  FMUL.FTZ R83, R83, R176.reuse ;  /* 0x000000b053537220 */ /* 0x080fe20000410000 */
[----:B------:R1:W4:Y:S01]  /*6a60*/  MUFU.EX2 R178, R158 ;  /* 0x0000009e00b27308 */ /* 0x0003220000000800 */
        /* <DEDUP_REMOVED lines=8> */
[----:B---3--:R-:W-:Y:S01]  /*6af0*/  FADD.FTZ R3, R167, R184 ;  /* 0x000000b8a7037221 */ /* 0x008fe20000010000 */
[----:B-1----:R-:W-:Y:S01]  /*6b00*/  F2FP.BF16.F32.PACK_AB R158, R160, R157 ;  /* 0x0000009da09e723e */ /* 0x002fe200000010ff */
[-C--:B------:R-:W-:Y:S01]  /*6b10*/  FMUL.FTZ R98, R98, R176.reuse ;  /* 0x000000b062627220 */ /* 0x080fe20000410000 */
[----:B------:R-:W-:Y:S01]  /*6b20*/  F2FP.BF16.F32.PACK_AB R160, R164, R161 ;  /* 0x000000a1a4a0723e */ /* 0x000fe200000010ff */
[-C--:B------:R-:W-:Y:S01]  /*6b30*/  FMUL.FTZ R99, R99, R176.reuse ;  /* 0x000000b063637220 */ /* 0x080fe20000410000 */
[----:B------:R-:W-:Y:S01]  /*6b40*/  F2FP.BF16.F32.PACK_AB R164, R172, R169 ;  /* 0x000000a9aca4723e */ /* 0x000fe200000010ff */
[-C--:B------:R-:W-:Y:S01]  /*6b50*/  FMUL.FTZ R102, R102, R176.reuse ;  /* 0x000000b066667220 */ /* 0x080fe20000410000 */
[----:B------:R-:W-:Y:S01]  /*6b60*/  MUFU.EX2 R165, R171 ;  /* 0x000000ab00a57308 */ /* 0x000fe20000000800 */
[----:B----4-:R-:W-:Y:S01]  /*6b70*/  FADD.FTZ R184, R178, R3 ;  /* 0x00000003b2b87221 */ /* 0x010fe20000010000 */
[----:B------:R-:W-:Y:S01]  /*6b80*/  F2FP.BF16.F32.PACK_AB R172, R188, R185 ;  /* 0x000000b9bcac723e */ /* 0x000fe200000010ff */
[-C--:B------:R-:W-:Y:S01]  /*6b90*/  FMUL.FTZ R103, R103, R176.reuse ;  /* 0x000000b067677220 */ /* 0x080fe20000410000 */
[----:B------:R-:W-:Y:S01]  /*6ba0*/  F2FP.BF16.F32.PACK_AB R157, R208, R159 ;  /* 0x0000009fd09d723e */ /* 0x000fe200000010ff */
[----:B------:R-:W-:Y:S01]  /*6bb0*/  FADD.FTZ R3, R15, R184 ;  /* 0x000000b80f037221 */ /* 0x000fe20000010000 */
[----:B------:R-:W-:Y:S01]  /*6bc0*/  F2FP.BF16.F32.PACK_AB R159, R10, R163 ;  /* 0x000000a30a9f723e */ /* 0x000fe200000010ff */
[-C--:B------:R-:W-:Y:S01]  /*6bd0*/  FMUL.FTZ R106, R106, R176.reuse ;  /* 0x000000b06a6a7220 */ /* 0x080fe20000410000 */
[----:B------:R-:W-:Y:S01]  /*6be0*/  MUFU.EX2 R180, R179 ;  /* 0x000000b300b47308 */ /* 0x000fe20000000800 */
[----:B------:R-:W-:Y:S01]  /*6bf0*/  F2FP.BF16.F32.PACK_AB R161, R178, R167 ;  /* 0x000000a7b2a1723e */ /* 0x000fe200000010ff */
[-C--:B------:R-:W-:Y:S01]  /*6c00*/  FMUL.FTZ R107, R107, R176.reuse ;  /* 0x000000b06b6b7220 */ /* 0x080fe20000410000 */
[----:B--2---:R-:W-:Y:S01]  /*6c10*/  F2FP.BF16.F32.PACK_AB R163, R210, R15 ;  /* 0x0000000fd2a3723e */ /* 0x004fe200000010ff */
        /* <DEDUP_REMOVED lines=20> */
[----:B------:R2:W3:Y:S01]  /*6d60*/  MUFU.EX2 R169, R186 ;  /* 0x000000ba00a97308 */ /* 0x0004e20000000800 */
[-C--:B------:R-:W-:Y:S01]  /*6d70*/  FMUL.FTZ R146, R146, R176.reuse ;  /* 0x000000b092927220 */ /* 0x080fe20000410000 */
[-C--:B------:R-:W-:Y:S01]  /*6d80*/  FMUL.FTZ R147, R147, R176.reuse ;  /* 0x000000b093937220 */ /* 0x080fe20000410000 */
[-C--:B------:R-:W-:Y:S01]  /*6d90*/  FMUL.FTZ R150, R150, R176.reuse ;  /* 0x000000b096967220 */ /* 0x080fe20000410000 */
[----:B------:R-:W-:-:S04]  /*6da0*/  FMUL.FTZ R151, R151, R176 ;  /* 0x000000b097977220 */ /* 0x000fc80000410000 */
[----:B------:R-:W4:Y:S01]  /*6db0*/  MUFU.EX2 R0, R187 ;  /* 0x000000bb00007308 */ /* 0x000f220000000800 */
[----:B--2---:R-:W-:Y:S01]  /*6dc0*/  FADD.FTZ R186, R210, R3 ;  /* 0x00000003d2ba7221 */ /* 0x004fe20000010000 */
[----:B-1----:R-:W-:-:S03]  /*6dd0*/  F2FP.BF16.F32.PACK_AB R167, R183, R182 ;  /* 0x000000b6b7a7723e */ /* 0x002fc600000010ff */
[----:B------:R-:W-:Y:S01]  /*6de0*/  FADD.FTZ R3, R165, R186 ;  /* 0x000000baa5037221 */ /* 0x000fe20000010000 */
[C---:B------:R-:W-:Y:S02]  /*6df0*/  F2FP.BF16.F32.PACK_AB R165, R180.reuse, R165 ;  /* 0x000000a5b4a5723e */ /* 0x040fe400000010ff */
[----:B------:R-:W1:Y:S01]  /*6e00*/  MUFU.EX2 R171, R190 ;  /* 0x000000be00ab7308 */ /* 0x000e620000000800 */
[----:B------:R-:W-:-:S04]  /*6e10*/  FADD.FTZ R3, R180, R3 ;  /* 0x00000003b4037221 */ /* 0x000fc80000010000 */
[----:B------:R-:W-:-:S03]  /*6e20*/  FADD.FTZ R188, R182, R3 ;  /* 0x00000003b6bc7221 */ /* 0x000fc60000010000 */
[----:B------:R-:W2:Y:S01]  /*6e30*/  MUFU.EX2 R184, R191 ;  /* 0x000000bf00b87308 */ /* 0x000ea20000000800 */
[----:B------:R-:W-:-:S04]  /*6e40*/  FADD.FTZ R188, R183, R188 ;  /* 0x000000bcb7bc7221 */ /* 0x000fc80000010000 */
[----:B---3--:R-:W-:Y:S01]  /*6e50*/  FADD.FTZ R3, R169, R188 ;  /* 0x000000bca9037221 */ /* 0x008fe20000010000 */
[C---:B----4-:R-:W-:Y:S02]  /*6e60*/  F2FP.BF16.F32.PACK_AB R169, R0.reuse, R169 ;  /* 0x000000a900a9723e */ /* 0x050fe400000010ff */
[----:B------:R-:W3:Y:S01]  /*6e70*/  MUFU.EX2 R173, R194 ;  /* 0x000000c200ad7308 */ /* 0x000ee20000000800 */
[----:B------:R-:W-:-:S04]  /*6e80*/  FADD.FTZ R188, R0, R3 ;  /* 0x0000000300bc7221 */ /* 0x000fc80000010000 */
[----:B-1----:R-:W-:-:S03]  /*6e90*/  FADD.FTZ R3, R171, R188 ;  /* 0x000000bcab037221 */ /* 0x002fc60000010000 */
[----:B------:R-:W1:Y:S01]  /*6ea0*/  MUFU.EX2 R186, R195 ;  /* 0x000000c300ba7308 */ /* 0x000e620000000800 */
[C---:B--2---:R-:W-:Y:S01]  /*6eb0*/  FADD.FTZ R190, R184.reuse, R3 ;  /* 0x00000003b8be7221 */ /* 0x044fe20000010000 */
[----:B------:R-:W-:-:S06]  /*6ec0*/  F2FP.BF16.F32.PACK_AB R171, R184, R171 ;  /* 0x000000abb8ab723e */ /* 0x000fcc00000010ff */
[----:B------:R-:W2:Y:S01]  /*6ed0*/  MUFU.EX2 R175, R198 ;  /* 0x000000c600af7308 */ /* 0x000ea20000000800 */
[----:B---3--:R-:W-:-:S07]  /*6ee0*/  FADD.FTZ R3, R173, R190 ;  /* 0x000000bead037221 */ /* 0x008fce0000010000 */
[----:B------:R-:W3:Y:S01]  /*6ef0*/  MUFU.EX2 R188, R199 ;  /* 0x000000c700bc7308 */ /* 0x000ee20000000800 */
[C---:B-1----:R-:W-:Y:S01]  /*6f00*/  FADD.FTZ R10, R186.reuse, R3 ;  /* 0x00000003ba0a7221 */ /* 0x042fe20000010000 */
[----:B------:R-:W-:-:S03]  /*6f10*/  F2FP.BF16.F32.PACK_AB R173, R186, R173 ;  /* 0x000000adbaad723e */ /* 0x000fc600000010ff */
[----:B--2---:R-:W-:-:S04]  /*6f20*/  FADD.FTZ R3, R175, R10 ;  /* 0x0000000aaf037221 */ /* 0x004fc80000010000 */
[C---:B---3--:R-:W-:Y:S01]  /*6f30*/  FADD.FTZ R0, R188.reuse, R3 ;  /* 0x00000003bc007221 */ /* 0x048fe20000010000 */
[----:B------:R-:W-:Y:S01]  /*6f40*/  F2FP.BF16.F32.PACK_AB R175, R188, R175 ;  /* 0x000000afbcaf723e */ /* 0x000fe200000010ff */
[----:B------:R-:W-:Y:S06]  /*6f50*/  @!P0 BRA `(.L_x_1342) ;  /* 0x0000000000048947 */ /* 0x000fec0003800000 */
[----:B------:R-:W-:Y:S01]  /*6f60*/  BPT.TRAP 0x1 ;  /* 0x000000040000795c */ /* 0x000fe20000300000 */
.L_x_1342:
[----:B------:R1:W2:Y:S01]  /*6f70*/  SYNCS.PHASECHK.TRANS64.TRYWAIT P1, [UR27+0x22850], R12 ;  /* 0x0228500cff0075a7 */ /* 0x0002a2000802015b */
[----:B------:R-:W-:Y:S05]  /*6f80*/  @!P0 BRA `(.L_x_1343) ;  /* 0x0000000000048947 */ /* 0x000fea0003800000 */
[----:B------:R-:W-:Y:S01]  /*6f90*/  BPT.TRAP 0x1 ;  /* 0x000000040000795c */ /* 0x000fe20000300000 */
.L_x_1343:
[----:B--2---:R-:W-:Y:S05]  /*6fa0*/  @P1 BRA `(.L_x_1344) ;  /* 0x0000000000081947 */ /* 0x004fea0003800000 */
[----:B------:R-:W2:Y:S02]  /*6fb0*/  SYNCS.PHASECHK.TRANS64.TRYWAIT P1, [UR27+0x22850], R12 ;  /* 0x0228500cff0075a7 */ /* 0x000ea4000802015b */
[----:B--2---:R-:W-:Y:S05]  /*6fc0*/  @!P1 BRA `(.L_x_1345) ;  /* 0x000000a400ec9947 */ /* 0x004fea0003800000 */
.L_x_1344:
[----:B------:R-:W-:Y:S01]  /*6fd0*/  VIADD R3, R23, 0x8 ;  /* 0x0000000817037836 */ /* 0x000fe20000000000 */
[----:B------:R-:W-:Y:S01]  /*6fe0*/  UIMAD UR11, UR39, 0xc00, UR21 ;  /* 0x00000c00270b78a4 */ /* 0x000fe2000f8e0215 */
[----:B------:R-:W3:Y:S01]  /*6ff0*/  S2R R10, SR_TID.X ;  /* 0x00000000000a7919 */ /* 0x000ee20000002100 */
[----:B------:R-:W-:Y:S02]  /*7000*/  UMOV UR7, 0x40000040 ;  /* 0x4000004000077882 */ /* 0x000fe40000000000 */
[----:B------:R4:W-:Y:S06]  /*7010*/  BAR.SYNC.DEFER_BLOCKING R3, 0x100 ;  /* 0x000400030000751d */ /* 0x0009ec0000010000 */
[----:B------:R-:W-:Y:S01]  /*7020*/  UMOV UR6, UR11 ;  /* 0x0000000b00067c82 */ /* 0x000fe20008000000 */
[----:B----4-:R-:W-:Y:S01]  /*7030*/  IMAD.MOV.U32 R3, RZ, RZ, R14 ;  /* 0x000000ffff037224 */ /* 0x010fe200078e000e */
[----:B------:R-:W-:Y:S01]  /*7040*/  WARPGROUP.ARRIVE ;  /* 0x00000000000079c5 */ /* 0x000fe20000000000 */
[----:B---3--:R-:W-:Y:S01]  /*7050*/  LOP3.LUT P1, RZ, R10, 0x7f, RZ, 0xc0, !PT ;  /* 0x0000007f0aff7812 */ /* 0x008fe2000782c0ff */
[----:B------:R-:W-:-:S04]  /*7060*/  IMAD.MOV.U32 R10, RZ, RZ, R20 ;  /* 0x000000ffff0a7224 */ /* 0x000fc800078e0014 */
[----:B------:R-:W-:Y:S01]  /*7070*/  HGMMA.64x256x16.F32.BF16 R24, R152, gdesc[UR4].tnspB, R24, gsb0 ;  /* 0x43e0000498187df0 */ /* 0x000fe20008001818 */
[----:B------:R-:W-:Y:S01]  /*7080*/  UIADD3 UR6, UR11, 0x80, URZ ;  /* 0x000000800b067890 */ /* 0x000fe2000fffe03f */
[----:B------:R-:W-:-:S06]  /*7090*/  UMOV UR7, 0x40000040 ;  /* 0x4000004000077882 */ /* 0x000fcc0000000000 */
[----:B--2---:R-:W-:-:S05]  /*70a0*/  @!P1 VIADD R11, R11, 0x22860 ;  /* 0x000228600b0b9836 */ /* 0x004fca0000000000 */
[----:B------:R-:W-:Y:S01]  /*70b0*/  @!P1 PRMT R11, RZ, 0x654, R11 ;  /* 0x00000654ff0b9816 */ /* 0x000fe2000000000b */
[----:B------:R-:W-:Y:S02]  /*70c0*/  WARPGROUP.DEPBAR.LE gsb0, 0x0 ;  /* 0x00008000000079c5 */ /* 0x000fe40000010000 */
[----:B------:R-:W-:-:S12]  /*70d0*/  WARPGROUP.ARRIVE ;  /* 0x00000000000079c5 */ /* 0x000fd80000000000 */
        /* <DEDUP_REMOVED lines=27> */
[C---:B------:R-:W-:Y:S01]  /*7290*/  ISETP.GT.AND P1, PT, R8.reuse, UR23, PT ;  /* 0x0000001708007c0c */ /* 0x040fe2000bf24270 */
[----:B------:R-:W-:-:S12]  /*72a0*/  VIADD R8, R8, 0xffffffff ;  /* 0xffffffff08087836 */ /* 0x000fd80000000000 */
[----:B---3--:R-:W-:Y:S05]  /*72b0*/  @P1 BRA `(.L_x_1346) ;  /* 0xffffffd000401947 */ /* 0x008fea000383ffff */
[----:B------:R-:W-:Y:S02]  /*72c0*/  IMAD.MOV.U32 R10, RZ, RZ, R20 ;  /* 0x000000ffff0a7224 */ /* 0x000fe400078e0014 */
[----:B------:R-:W-:-:S07]  /*72d0*/  IMAD.MOV.U32 R3, RZ, RZ, R14 ;  /* 0x000000ffff037224 */ /* 0x000fce00078e000e */
.L_x_1329:
[----:B-12---:R-:W1:Y:S01]  /*72e0*/  LDC R11, c[0x0][0x9e4] ;  /* 0x00027900ff0b7b82 */ /* 0x006e620000000800 */
[----:B------:R-:W-:Y:S01]  /*72f0*/  VIADD R12, R22, -UR22 ;  /* 0x80000016160c7c36 */ /* 0x000fe20008000000 */
[----:B------:R-:W-:-:S04]  /*7300*/  LOP3.LUT R2, R2, 0xffefffff, RZ, 0xc0, !PT ;  /* 0xffefffff02027812 */ /* 0x000fc800078ec0ff */
[----:B------:R-:W-:Y:S02]  /*7310*/  R2UR UR6, R12 ;  /* 0x000000000c0672ca */ /* 0x000fe400000e0000 */
[----:B-1----:R-:W-:-:S13]  /*7320*/  ISETP.GE.AND P1, PT, R11, 0x1, PT ;  /* 0x000000010b00780c */ /* 0x002fda0003f26270 */
[----:B------:R-:W-:Y:S01]  /*7330*/  @P1 LOP3.LUT R2, R2, 0x100000, RZ, 0xfc, !PT ;  /* 0x0010000002021812 */ /* 0x000fe200078efcff */
[----:B------:R-:W-:Y:S06]  /*7340*/  @!P1 BRA `(.L_x_1347) ;  /* 0x0000000000449947 */ /* 0x000fec0003800000 */
        /* <DEDUP_REMOVED lines=9> */
.L_x_1348:
[----:B------:R-:W-:-:S13]  /*73e0*/  ISETP.NE.AND P1, PT, R11, 0x1, PT ;  /* 0x000000010b00780c */ /* 0x000fda0003f25270 */
[----:B------:R-:W1:Y:S02]  /*73f0*/  @P1 LDC.64 R12, c[0x0][0x9e8] ;  /* 0x00027a00ff0c1b82 */ /* 0x000e640000000a00 */
[----:B-1----:R-:W-:-:S05]  /*7400*/  @P1 IMAD.HI.U32 R12, R22, R12, RZ ;  /* 0x0000000c160c1227 */ /* 0x002fca00078e00ff */
[----:B------:R-:W-:-:S07]  /*7410*/  @P1 SHF.R.U32.HI R22, RZ, R13, R12 ;  /* 0x0000000dff161219 */ /* 0x000fce000001160c */
.L_x_1349:
[----:B------:R-:W-:-:S05]  /*7420*/  IMAD R22, R22, R11, RZ ;  /* 0x0000000b16167224 */ /* 0x000fca00078e02ff */
[----:B------:R-:W-:-:S13]  /*7430*/  R2UR UR7, R22 ;  /* 0x00000000160772ca */ /* 0x000fda00000e0000 */
[----:B------:R-:W-:-:S04]  /*7440*/  UISETP.LT.AND UP0, UPT, UR6, UR7, UPT ;  /* 0x000000070600728c */ /* 0x000fc8000bf01270 */
[----:B------:R-:W-:-:S12]  /*7450*/  USEL UR6, UR6, UR7, !UP0 ;  /* 0x0000000706067287 */ /* 0x000fd8000c000000 */
.L_x_1347:
[----:B------:R-:W-:-:S04]  /*7460*/  UIADD3 UR6, UR6, 0x5f, URZ ;  /* 0x0000005f06067890 */ /* 0x000fc8000fffe03f */
[----:B------:R-:W-:-:S04]  /*7470*/  UIMAD.WIDE UR6, UR6, 0x2aaaaaab, URZ ;  /* 0x2aaaaaab060678a5 */ /* 0x000fc8000f8e023f */
[----:B------:R-:W-:-:S04]  /*7480*/  USHF.R.U32.HI UR6, URZ, 0x1f, UR7 ;  /* 0x0000001f3f067899 */ /* 0x000fc80008011607 */
[----:B------:R-:W-:-:S04]  /*7490*/  ULEA.HI.SX32 UR6, UR7, UR6, 0x1c ;  /* 0x0000000607067291 */ /* 0x000fc8000f8fe23f */
[----:B------:R-:W-:-:S04]  /*74a0*/  UISETP.LT.AND UP0, UPT, UR40, UR6, UPT ;  /* 0x000000062800728c */ /* 0x000fc8000bf01270 */
[----:B------:R-:W-:-:S06]  /*74b0*/  USEL UR22, UR40, UR6, !UP0 ;  /* 0x0000000628167287 */ /* 0x000fcc000c000000 */
[----:B------:R-:W-:-:S13]  /*74c0*/  ISETP.GE.AND P1, PT, R8, UR22, PT ;  /* 0x0000001608007c0c */ /* 0x000fda000bf26270 */
[----:B------:R-:W-:Y:S05]  /*74d0*/  @!P1 BRA `(.L_x_1350) ;  /* 0x0000001c00449947 */ /* 0x000fea0003800000 */
[----:B------:R-:W-:Y:S01]  /*74e0*/  IMAD.MOV.U32 R203, RZ, RZ, R10 ;  /* 0x000000ffffcb7224 */ /* 0x000fe200078e000a */
[----:B------:R-:W-:Y:S01]  /*74f0*/  ULDC UR23, c[0x0][0x988] ;  /* 0x0002620000177ab9 */ /* 0x000fe20000000800 */
[----:B------:R-:W-:Y:S02]  /*7500*/  IMAD.MOV.U32 R13, RZ, RZ, R3 ;  /* 0x000000ffff0d7224 */ /* 0x000fe400078e0003 */
[----:B------:R-:W-:-:S07]  /*7510*/  IMAD.MOV.U32 R12, RZ, RZ, R8 ;  /* 0x000000ffff0c7224 */ /* 0x000fce00078e0008 */
.L_x_1359:
[----:B------:R-:W-:Y:S01]  /*7520*/  UIADD3 UR39, UR39, 0x1, URZ ;  /* 0x0000000127277890 */ /* 0x000fe2000fffe03f */
[C---:B------:R-:W-:Y:S01]  /*7530*/  ISETP.GT.AND P1, PT, R12.reuse, UR22, PT ;  /* 0x000000160c007c0c */ /* 0x040fe2000bf24270 */
[----:B------:R-:W-:Y:S02]  /*7540*/  VIADD R12, R12, 0xffffffff ;  /* 0xffffffff0c0c7836 */ /* 0x000fe40000000000 */
[----:B------:R-:W-:-:S04]  /*7550*/  UISETP.NE.AND UP0, UPT, UR39, 0x2, UPT ;  /* 0x000000022700788c */ /* 0x000fc8000bf05270 */
[----:B------:R-:W-:Y:S02]  /*7560*/  USEL UR6, URZ, 0x1, UP0 ;  /* 0x000000013f067887 */ /* 0x000fe40008000000 */
[----:B------:R-:W-:Y:S02]  /*7570*/  USEL UR39, UR39, URZ, UP0 ;  /* 0x0000003f27277287 */ /* 0x000fe40008000000 */
[----:B------:R-:W-:Y:S01]  /*7580*/  ULOP3.LUT UR38, UR38, UR6, URZ, 0x3c, !UPT ;  /* 0x0000000626267292 */ /* 0x000fe2000f8e3c3f */
[----:B--2---:R-:W-:Y:S11]  /*7590*/  @!P0 BRA `(.L_x_1351) ;  /* 0x0000000000048947 */ /* 0x004ff60003800000 */
[----:B------:R-:W-:Y:S01]  /*75a0*/  BPT.TRAP 0x1 ;  /* 0x000000040000795c */ /* 0x000fe20000300000 */
.L_x_1351:
[----:B------:R-:W-:Y:S01]  /*75b0*/  ULEA UR24, UR39, UR46, 0x3 ;  /* 0x0000002e27187291 */ /* 0x000fe2000f8e183f */
[----:B------:R-:W-:-:S05]  /*75c0*/  IMAD.U32 R8, RZ, RZ, UR38 ;  /* 0x00000026ff087e24 */ /* 0x000fca000f8e00ff */
[----:B------:R-:W-:-:S04]  /*75d0*/  SHF.L.U32 R8, R8, 0x1f, RZ ;  /* 0x0000001f08087819 */ /* 0x000fc800000006ff */
[----:B------:R1:W2:Y:S01]  /*75e0*/  SYNCS.PHASECHK.TRANS64.TRYWAIT P2, [UR24+0x22830], R8 ;  /* 0x02283008ff0075a7 */ /* 0x0002a20008040158 */
[----:B------:R-:W-:Y:S05]  /*75f0*/  @!P0 BRA `(.L_x_1352) ;  /* 0x0000000000048947 */ /* 0x000fea0003800000 */
[----:B------:R-:W-:Y:S01]  /*7600*/  BPT.TRAP 0x1 ;  /* 0x000000040000795c */ /* 0x000fe20000300000 */
.L_x_1352:
[----:B--2---:R-:W-:Y:S05]  /*7610*/  @P2 BRA `(.L_x_1353) ;  /* 0x0000000000082947 */ /* 0x004fea0003800000 */
[----:B------:R-:W2:Y:S02]  /*7620*/  SYNCS.PHASECHK.TRANS64.TRYWAIT P2, [UR24+0x22830], R8 ;  /* 0x02283008ff0075a7 */ /* 0x000ea40008040158 */
[----:B--2---:R-:W-:Y:S05]  /*7630*/  @!P2 BRA `(.L_x_1354) ;  /* 0x000000a00064a947 */ /* 0x004fea0003800000 */
.L_x_1353:
[----:B------:R-:W-:Y:S01]  /*7640*/  UIMAD UR18, UR39, 0x300, UR20 ;  /* 0x00000300271278a4 */ /* 0x000fe2000f8e0214 */
[----:B------:R-:W-:Y:S01]  /*7650*/  WARPGROUP.ARRIVE ;  /* 0x00000000000079c5 */ /* 0x000fe20000000000 */
[----:B------:R-:W-:Y:S01]  /*7660*/  UMOV UR19, 0x40000040 ;  /* 0x4000004000137882 */ /* 0x000fe20000000000 */
[----:B------:R-:W-:Y:S01]  /*7670*/  UMOV UR7, 0x40000040 ;  /* 0x4000004000077882 */ /* 0x000fe20000000000 */
[----:B------:R-:W-:-:S03]  /*7680*/  UIADD3 UR6, UR18, 0x2, URZ ;  /* 0x0000000212067890 */ /* 0x000fc6000fffe03f */
[----:B------:R-:W3:Y:S01]  /*7690*/  S2R R207, SR_TID.X ;  /* 0x0000000000cf7919 */ /* 0x000ee20000002100 */
[----:B------:R-:W-:Y:S01]  /*76a0*/  UIADD3 UR10, UR18, 0x4, URZ ;  /* 0x00000004120a7890 */ /* 0x000fe2000fffe03f */
[----:B------:R-:W-:Y:S01]  /*76b0*/  UMOV UR11, 0x40000040 ;  /* 0x40000040000b7882 */ /* 0x000fe20000000000 */
[----:B------:R-:W-:Y:S01]  /*76c0*/  HGMMA.64x96x16.F32.BF16 R152, gdesc[UR16], RZ, !UPT, gsb0 ;  /* 0x01600000109879f0 */ /* 0x000fe2000c0018ff */
[----:B------:R-:W-:Y:S01]  /*76d0*/  UIADD3 UR14, UR18, 0x6, URZ ;  /* 0x00000006120e7890 */ /* 0x000fe2000fffe03f */
[----:B------:R-:W-:Y:S01]  /*76e0*/  UMOV UR15, 0x40000040 ;  /* 0x40000040000f7882 */ /* 0x000fe20000000000 */
[----:B---3--:R-:W-:Y:S01]  /*76f0*/  LOP3.LUT P2, RZ, R207, 0x7f, RZ, 0xc0, !PT ;  /* 0x0000007fcfff7812 */ /* 0x008fe2000784c0ff */
[----:B------:R-:W-:Y:S02]  /*7700*/  WARPGROUP.DEPBAR.LE gsb0, 0x0 ;  /* 0x00008000000079c5 */ /* 0x000fe40000010000 */
        /* <DEDUP_REMOVED lines=10> */
[----:B------:R-:W-:-:S04]  /*77b0*/  FMNMX.FTZ R10, R152, R13, !PT ;  /* 0x0000000d980a7209 */ /* 0x000fc80007810000 */
[----:B--2---:R-:W-:-:S04]  /*77c0*/  FMNMX.FTZ R3, R153, R10, !PT ;  /* 0x0000000a99037209 */ /* 0x004fc80007810000 */
        /* <DEDUP_REMOVED lines=21> */
[----:B------:R-:W-:Y:S02]  /*7920*/  FMNMX.FTZ R14, R197, R10, !PT ;  /* 0x0000000ac50e7209 */ /* 0x000fe40007810000 */
[----:B------:R-:W-:-:S03]  /*7930*/  FMNMX.FTZ R10, R154, R203, !PT ;  /* 0x000000cb9a0a7209 */ /* 0x000fc60007810000 */
[----:B------:R-:W2:Y:S01]  /*7940*/  SHFL.BFLY PT, R3, R14, 0x2, 0x1f ;  /* 0x0c401f000e037f89 */ /* 0x000ea200000e0000 */
[----:B------:R-:W-:-:S04]  /*7950*/  FMNMX.FTZ R15, R155, R10, !PT ;  /* 0x0000000a9b0f7209 */ /* 0x000fc80007810000 */
[----:B------:R-:W-:-:S04]  /*7960*/  FMNMX.FTZ R10, R158, R15, !PT ;  /* 0x0000000f9e0a7209 */ /* 0x000fc80007810000 */
[----:B------:R-:W-:-:S04]  /*7970*/  FMNMX.FTZ R21, R159, R10, !PT ;  /* 0x0000000a9f157209 */ /* 0x000fc80007810000 */
[----:B------:R-:W-:-:S04]  /*7980*/  FMNMX.FTZ R10, R162, R21, !PT ;  /* 0x00000015a20a7209 */ /* 0x000fc80007810000 */
[----:B------:R-:W-:-:S04]  /*7990*/  FMNMX.FTZ R21, R163, R10, !PT ;  /* 0x0000000aa3157209 */ /* 0x000fc80007810000 */
[----:B------:R-:W-:Y:S02]  /*79a0*/  FMNMX.FTZ R10, R166, R21, !PT ;  /* 0x00000015a60a7209 */ /* 0x000fe40007810000 */
[----:B--2---:R-:W-:-:S05]  /*79b0*/  FMNMX.FTZ R20, R14, R3, !PT ;  /* 0x000000030e147209 */ /* 0x004fca0007810000 */
[----:B------:R-:W2:Y:S02]  /*79c0*/  SHFL.BFLY PT, R3, R20, 0x1, 0x1f ;  /* 0x0c201f0014037f89 */ /* 0x000ea400000e0000 */
[----:B--2---:R-:W-:-:S05]  /*79d0*/  FMNMX.FTZ R3, R20, R3, !PT ;  /* 0x0000000314037209 */ /* 0x004fca0007810000 */
[----:B------:R-:W-:-:S04]  /*79e0*/  FADD.FTZ R5, -R3, R13 ;  /* 0x0000000d03057221 */ /* 0x000fc80000010100 */
[----:B------:R-:W-:Y:S01]  /*79f0*/  FMUL.FTZ R13, R5, UR10 ;  /* 0x0000000a050d7c20 */ /* 0x000fe20008410000 */
[----:B------:R-:W-:-:S04]  /*7a00*/  FMUL.FTZ R5, R3, UR10 ;  /* 0x0000000a03057c20 */ /* 0x000fc80008410000 */
[--C-:B------:R-:W-:Y:S01]  /*7a10*/  FFMA.FTZ R15, R153, UR10, -R5.reuse ;  /* 0x0000000a990f7c23 */ /* 0x100fe20008010805 */
[----:B------:R-:W-:Y:S01]  /*7a20*/  FMNMX.FTZ R153, R167, R10, !PT ;  /* 0x0000000aa7997209 */ /* 0x000fe20007810000 */
[--C-:B------:R-:W-:Y:S01]  /*7a30*/  FFMA.FTZ R21, R157, UR10, -R5.reuse ;  /* 0x0000000a9d157c23 */ /* 0x100fe20008010805 */
[--C-:B------:R-:W-:Y:S01]  /*7a40*/  FFMA.FTZ R152, R152, UR10, -R5.reuse ;  /* 0x0000000a98987c23 */ /* 0x100fe20008010805 */
[----:B------:R-:W2:Y:S01]  /*7a50*/  MUFU.EX2 R13, R13 ;  /* 0x0000000d000d7308 */ /* 0x000ea20000000800 */
[----:B------:R-:W-:Y:S01]  /*7a60*/  FMNMX.FTZ R10, R170, R153, !PT ;  /* 0x00000099aa0a7209 */ /* 0x000fe20007810000 */
[--C-:B------:R-:W-:Y:S01]  /*7a70*/  FFMA.FTZ R14, R156, UR10, -R5.reuse ;  /* 0x0000000a9c0e7c23 */ /* 0x100fe20008010805 */
[--C-:B------:R-:W-:Y:S01]  /*7a80*/  FFMA.FTZ R156, R160, UR10, -R5.reuse ;  /* 0x0000000aa09c7c23 */ /* 0x100fe20008010805 */
[--C-:B------:R-:W-:Y:S01]  /*7a90*/  FFMA.FTZ R20, R164, UR10, -R5.reuse ;  /* 0x0000000aa4147c23 */ /* 0x100fe20008010805 */
[----:B------:R-:W-:Y:S01]  /*7aa0*/  FMNMX.FTZ R153, R171, R10, !PT ;  /* 0x0000000aab997209 */ /* 0x000fe20007810000 */
[--C-:B------:R-:W-:Y:S01]  /*7ab0*/  FFMA.FTZ R160, R168, UR10, -R5.reuse ;  /* 0x0000000aa8a07c23 */ /* 0x100fe20008010805 */
[--C-:B------:R-:W-:Y:S01]  /*7ac0*/  FFMA.FTZ R22, R172, UR10, -R5.reuse ;  /* 0x0000000aac167c23 */ /* 0x100fe20008010805 */
[----:B------:R-:W3:Y:S01]  /*7ad0*/  MUFU.EX2 R152, R152 ;  /* 0x0000009800987308 */ /* 0x000ee20000000800 */
[----:B------:R-:W-:Y:S01]  /*7ae0*/  FMNMX.FTZ R10, R174, R153, !PT ;  /* 0x00000099ae0a7209 */ /* 0x000fe20007810000 */
[--C-:B------:R-:W-:Y:S01]  /*7af0*/  FFMA.FTZ R153, R161, UR10, -R5.reuse ;  /* 0x0000000aa1997c23 */ /* 0x100fe20008010805 */
[--C-:B------:R-:W-:Y:S01]  /*7b00*/  FFMA.FTZ R164, R176, UR10, -R5.reuse ;  /* 0x0000000ab0a47c23 */ /* 0x100fe20008010805 */
[--C-:B------:R-:W-:Y:S01]  /*7b10*/  FFMA.FTZ R168, R180, UR10, -R5.reuse ;  /* 0x0000000ab4a87c23 */ /* 0x100fe20008010805 */
[----:B------:R-:W-:Y:S01]  /*7b20*/  FMNMX.FTZ R157, R175, R10, !PT ;  /* 0x0000000aaf9d7209 */ /* 0x000fe20007810000 */
[--C-:B------:R-:W-:Y:S01]  /*7b30*/  FFMA.FTZ R172, R184, UR10, -R5.reuse ;  /* 0x0000000ab8ac7c23 */ /* 0x100fe20008010805 */
[--C-:B------:R-:W-:Y:S01]  /*7b40*/  FFMA.FTZ R176, R188, UR10, -R5.reuse ;  /* 0x0000000abcb07c23 */ /* 0x100fe20008010805 */
[----:B------:R-:W4:Y:S01]  /*7b50*/  MUFU.EX2 R15, R15 ;  /* 0x0000000f000f7308 */ /* 0x000f220000000800 */
[----:B------:R-:W-:Y:S01]  /*7b60*/  FMNMX.FTZ R10, R178, R157, !PT ;  /* 0x0000009db20a7209 */ /* 0x000fe20007810000 */
[--C-:B------:R-:W-:Y:S01]  /*7b70*/  FFMA.FTZ R180, R192, UR10, -R5.reuse ;  /* 0x0000000ac0b47c23 */ /* 0x100fe20008010805 */
[--C-:B------:R-:W-:Y:S01]  /*7b80*/  FFMA.FTZ R184, R196, UR10, -R5.reuse ;  /* 0x0000000ac4b87c23 */ /* 0x100fe20008010805 */
[-C--:B--2---:R-:W-:Y:S01]  /*7b90*/  FMUL.FTZ R24, R24, R13.reuse ;  /* 0x0000000d18187220 */ /* 0x084fe20000410000 */
[----:B------:R-:W-:Y:S01]  /*7ba0*/  FMNMX.FTZ R157, R179, R10, !PT ;  /* 0x0000000ab39d7209 */ /* 0x000fe20007810000 */
[-C--:B------:R-:W-:Y:S01]  /*7bb0*/  FMUL.FTZ R25, R25, R13.reuse ;  /* 0x0000000d19197220 */ /* 0x080fe20000410000 */
[----:B------:R-:W-:Y:S01]  /*7bc0*/  FMUL.FTZ R28, R28, R13 ;  /* 0x0000000d1c1c7220 */ /* 0x000fe20000410000 */
[----:B------:R-:W2:Y:S01]  /*7bd0*/  MUFU.EX2 R14, R14 ;  /* 0x0000000e000e7308 */ /* 0x000ea20000000800 */
[----:B------:R-:W-:Y:S01]  /*7be0*/  FMNMX.FTZ R10, R182, R157, !PT ;  /* 0x0000009db60a7209 */ /* 0x000fe20007810000 */
[--C-:B------:R-:W-:Y:S01]  /*7bf0*/  FFMA.FTZ R157, R165, UR10, -R5.reuse ;  /* 0x0000000aa59d7c23 */ /* 0x100fe20008010805 */
[----:B---3--:R-:W-:Y:S01]  /*7c00*/  FFMA.FTZ R4, R13, R4, R152 ;  /* 0x000000040d047223 */ /* 0x008fe20000010098 */
[-C--:B------:R-:W-:Y:S01]  /*7c10*/  FMUL.FTZ R29, R29, R13.reuse ;  /* 0x0000000d1d1d7220 */ /* 0x080fe20000410000 */
[----:B------:R-:W-:Y:S01]  /*7c20*/  FMNMX.FTZ R161, R183, R10, !PT ;  /* 0x0000000ab7a17209 */ /* 0x000fe20007810000 */
[-C--:B------:R-:W-:Y:S01]  /*7c30*/  FMUL.FTZ R32, R32, R13.reuse ;  /* 0x0000000d20207220 */ /* 0x080fe20000410000 */
[----:B------:R-:W-:Y:S01]  /*7c40*/  FMUL.FTZ R33, R33, R13 ;  /* 0x0000000d21217220 */ /* 0x000fe20000410000 */
[----:B------:R-:W-:Y:S01]  /*7c50*/  MUFU.EX2 R21, R21 ;  /* 0x0000001500157308 */ /* 0x000fe20000000800 */
[----:B------:R-:W-:Y:S01]  /*7c60*/  FMNMX.FTZ R10, R186, R161, !PT ;  /* 0x000000a1ba0a7209 */ /* 0x000fe20007810000 */
[-C--:B------:R-:W-:Y:S01]  /*7c70*/  FMUL.FTZ R36, R36, R13.reuse ;  /* 0x0000000d24247220 */ /* 0x080fe20000410000 */
[----:B----4-:R-:W-:Y:S01]  /*7c80*/  F2FP.BF16.F32.PACK_AB R152, R15, R152 ;  /* 0x000000980f98723e */ /* 0x010fe200000010ff */
[-C--:B------:R-:W-:Y:S01]  /*7c90*/  FMUL.FTZ R37, R37, R13.reuse ;  /* 0x0000000d25257220 */ /* 0x080fe20000410000 */
[----:B------:R-:W-:Y:S01]  /*7ca0*/  FMNMX.FTZ R161, R187, R10, !PT ;  /* 0x0000000abba17209 */ /* 0x000fe20007810000 */
[-C--:B------:R-:W-:Y:S01]  /*7cb0*/  FMUL.FTZ R40, R40, R13.reuse ;  /* 0x0000000d28287220 */ /* 0x080fe20000410000 */
[----:B------:R-:W-:Y:S01]  /*7cc0*/  FMUL.FTZ R41, R41, R13 ;  /* 0x0000000d29297220 */ /* 0x000fe20000410000 */
        /* <DEDUP_REMOVED lines=10> */
[-C--:B------:R-:W-:Y:S01]  /*7d70*/  FMUL.FTZ R44, R44, R13.reuse ;  /* 0x0000000d2c2c7220 */ /* 0x080fe20000410000 */
[-C--:B------:R-:W-:Y:S01]  /*7d80*/  FMUL.FTZ R45, R45, R13.reuse ;  /* 0x0000000d2d2d7220 */ /* 0x080fe20000410000 */
        /* <DEDUP_REMOVED lines=8> */
[----:B------:R-:W-:Y:S01]  /*7e10*/  FFMA.FTZ R181, R189, UR10, -R5 ;  /* 0x0000000abdb57c23 */ /* 0x000fe20008010805 */
[----:B------:R-:W-:Y:S01]  /*7e20*/  FMNMX.FTZ R10, R199, R10, !PT ;  /* 0x0000000ac70a7209 */ /* 0x000fe20007810000 */
[-C--:B------:R-:W-:Y:S01]  /*7e30*/  FMUL.FTZ R53, R53, R13.reuse ;  /* 0x0000000d35357220 */ /* 0x080fe20000410000 */
[-C--:B------:R-:W-:Y:S01]  /*7e40*/  FMUL.FTZ R56, R56, R13.reuse ;  /* 0x0000000d38387220 */ /* 0x080fe20000410000 */
[----:B------:R-:W3:Y:S01]  /*7e50*/  MUFU.EX2 R157, R157 ;  /* 0x0000009d009d7308 */ /* 0x000ee20000000800 */
[-C--:B------:R-:W-:Y:S01]  /*7e60*/  FMUL.FTZ R57, R57, R13.reuse ;  /* 0x0000000d39397220 */ /* 0x080fe20000410000 */
[----:B------:R-:W4:Y:S01]  /*7e70*/  SHFL.BFLY PT, R205, R10, 0x2, 0x1f ;  /* 0x0c401f000acd7f89 */ /* 0x000f2200000e0000 */
        /* <DEDUP_REMOVED lines=22> */
[----:B------:R-:W-:Y:S01]  /*7fe0*/  FMUL.FTZ R97, R97, R13 ;  /* 0x0000000d61617220 */ /* 0x000fe20000410000 */
[----:B----4-:R-:W-:Y:S01]  /*7ff0*/  FMNMX.FTZ R205, R10, R205, !PT ;  /* 0x000000cd0acd7209 */ /* 0x010fe20007810000 */
[-C--:B------:R-:W-:Y:S01]  /*8000*/  FMUL.FTZ R100, R100, R13.reuse ;  /* 0x0000000d64647220 */ /* 0x080fe20000410000 */
[-C--:B------:R-:W-:Y:S01]  /*8010*/  FMUL.FTZ R101, R101, R13.reuse ;  /* 0x0000000d65657220 */ /* 0x080fe20000410000 */
[-C--:B------:R-:W-:Y:S01]  /*8020*/  FMUL.FTZ R104, R104, R13.reuse ;  /* 0x0000000d68687220 */ /* 0x080fe20000410000 */
[-C--:B------:R-:W-:Y:S01]  /*8030*/  FMUL.FTZ R105, R105, R13.reuse ;  /* 0x0000000d69697220 */ /* 0x080fe20000410000 */
[----:B------:R-:W4:Y:S01]  /*8040*/  SHFL.BFLY PT, R10, R205, 0x1, 0x1f ;  /* 0x0c201f00cd0a7f89 */ /* 0x000f2200000e0000 */
        /* <DEDUP_REMOVED lines=23> */
[----:B----4-:R-:W-:Y:S01]  /*81c0*/  FMNMX.FTZ R10, R205, R10, !PT ;  /* 0x0000000acd0a7209 */ /* 0x010fe20007810000 */
[----:B------:R-:W-:Y:S01]  /*81d0*/  MUFU.EX2 R168, R168 ;  /* 0x000000a800a87308 */ /* 0x000fe20000000800 */
[-C--:B------:R-:W-:Y:S01]  /*81e0*/  FMUL.FTZ R148, R148, R13.reuse ;  /* 0x0000000d94947220 */ /* 0x080fe20000410000 */
[----:B------:R-:W-:-:S02]  /*81f0*/  FMUL.FTZ R149, R149, R13 ;  /* 0x0000000d95957220 */ /* 0x000fc40000410000 */
[C---:B------:R-:W-:Y:S01]  /*8200*/  FADD.FTZ R5, -R10.reuse, R203 ;  /* 0x000000cb0a057221 */ /* 0x040fe20000010100 */
[----:B------:R-:W-:-:S03]  /*8210*/  FMUL.FTZ R203, R10, UR10 ;  /* 0x0000000a0acb7c20 */ /* 0x000fc60008410000 */
[----:B------:R-:W4:Y:S01]  /*8220*/  MUFU.EX2 R173, R173 ;  /* 0x000000ad00ad7308 */ /* 0x000f220000000800 */
[--C-:B------:R-:W-:Y:S01]  /*8230*/  FFMA.FTZ R208, R175, UR10, -R203.reuse ;  /* 0x0000000aafd07c23 */ /* 0x100fe200080108cb */
        /* <DEDUP_REMOVED lines=22> */
[----:B------:R-:W-:Y:S01]  /*83a0*/  FFMA.FTZ R199, R199, UR10, -R203 ;  /* 0x0000000ac7c77c23 */ /* 0x000fe200080108cb */
[----:B------:R-:W-:Y:S01]  /*83b0*/  FADD.FTZ R203, R15, R4 ;  /* 0x000000040fcb7221 */ /* 0x000fe20000010000 */
[----:B------:R-:W-:Y:S01]  /*83c0*/  MUFU.EX2 R172, R172 ;  /* 0x000000ac00ac7308 */ /* 0x000fe20000000800 */
[----:B------:R-:W-:Y:S01]  /*83d0*/  FMUL.FTZ R5, R5, UR10 ;  /* 0x0000000a05057c20 */ /* 0x000fe20008410000 */
[----:B------:R-:W-:-:S02]  /*83e0*/  IMAD.U32 R183, RZ, RZ, UR24 ;  /* 0x00000018ffb77e24 */ /* 0x000fc4000f8e00ff */
[----:B--2---:R-:W-:Y:S01]  /*83f0*/  FADD.FTZ R4, R14, R203 ;  /* 0x000000cb0e047221 */ /* 0x004fe20000010000 */
[----:B---3--:R-:W-:Y:S01]  /*8400*/  F2FP.BF16.F32.PACK_AB R158, R157, R20 ;  /* 0x000000149d9e723e */ /* 0x008fe200000010ff */
[----:B------:R-:W-:Y:S02]  /*8410*/  @!P2 VIADD R154, R183, 0x22840 ;  /* 0x00022840b79aa836 */ /* 0x000fe40000000000 */
[----:B------:R-:W-:Y:S01]  /*8420*/  FADD.FTZ R203, R21, R4 ;  /* 0x0000000415cb7221 */ /* 0x000fe20000010000 */
[----:B------:R-:W-:Y:S01]  /*8430*/  MUFU.EX2 R177, R177 ;  /* 0x000000b100b17308 */ /* 0x000fe20000000800 */
[----:B-----5:R-:W-:Y:S02]  /*8440*/  F2FP.BF16.F32.PACK_AB R162, R165, R22 ;  /* 0x00000016a5a2723e */ /* 0x020fe400000010ff */
[----:B------:R-:W-:Y:S01]  /*8450*/  FADD.FTZ R4, R156, R203 ;  /* 0x000000cb9c047221 */ /* 0x000fe20000010000 */
[----:B------:R-:W-:Y:S02]  /*8460*/  @!P2 PRMT R154, RZ, 0x654, R154 ;  /* 0x00000654ff9aa816 */ /* 0x000fe4000000009a */
[C---:B------:R-:W-:Y:S01]  /*8470*/  F2FP.BF16.F32.PACK_AB R156, R153.reuse, R156 ;  /* 0x0000009c999c723e */ /* 0x040fe200000010ff */
[----:B------:R-:W-:Y:S01]  /*8480*/  FADD.FTZ R203, R153, R4 ;  /* 0x0000000499cb7221 */ /* 0x000fe20000010000 */
[----:B------:R-:W-:Y:S01]  /*8490*/  MUFU.EX2 R176, R176 ;  /* 0x000000b000b07308 */ /* 0x000fe20000000800 */
[----:B----4-:R-:W-:-:S02]  /*84a0*/  F2FP.BF16.F32.PACK_AB R166, R173, R168 ;  /* 0x000000a8ada6723e */ /* 0x010fc400000010ff */
[----:B------:R-:W-:-:S04]  /*84b0*/  FADD.FTZ R4, R20, R203 ;  /* 0x000000cb14047221 */ /* 0x000fc80000010000 */
[----:B------:R-:W-:Y:S01]  /*84c0*/  FADD.FTZ R203, R157, R4 ;  /* 0x000000049dcb7221 */ /* 0x000fe20000010000 */
[----:B------:R-:W2:Y:S03]  /*84d0*/  MUFU.EX2 R181, R181 ;  /* 0x000000b500b57308 */ /* 0x000ea60000000800 */
[----:B------:R-:W-:Y:S01]  /*84e0*/  FADD.FTZ R4, R160, R203 ;  /* 0x000000cba0047221 */ /* 0x000fe20000010000 */
[----:B------:R-:W-:-:S03]  /*84f0*/  F2FP.BF16.F32.PACK_AB R160, R161, R160 ;  /* 0x000000a0a1a0723e */ /* 0x000fc600000010ff */
[----:B------:R-:W-:Y:S01]  /*8500*/  FADD.FTZ R203, R161, R4 ;  /* 0x00000004a1cb7221 */ /* 0x000fe20000010000 */
[----:B------:R-:W-:Y:S03]  /*8510*/  MUFU.EX2 R180, R180 ;  /* 0x000000b400b47308 */ /* 0x000fe60000000800 */
[----:B------:R-:W-:-:S04]  /*8520*/  FADD.FTZ R4, R22, R203 ;  /* 0x000000cb16047221 */ /* 0x000fc80000010000 */
[----:B------:R-:W-:Y:S01]  /*8530*/  FADD.FTZ R203, R165, R4 ;  /* 0x00000004a5cb7221 */ /* 0x000fe20000010000 */
[----:B------:R-:W3:Y:S01]  /*8540*/  MUFU.EX2 R185, R185 ;  /* 0x000000b900b97308 */ /* 0x000ee20000000800 */
[----:B--2---:R-:W-:Y:S02]  /*8550*/  F2FP.BF16.F32.PACK_AB R170, R181, R176 ;  /* 0x000000b0b5aa723e */ /* 0x004fe400000010ff */
[----:B------:R-:W-:Y:S01]  /*8560*/  FADD.FTZ R4, R164, R203 ;  /* 0x000000cba4047221 */ /* 0x000fe20000010000 */
[----:B------:R-:W-:-:S03]  /*8570*/  F2FP.BF16.F32.PACK_AB R164, R169, R164 ;  /* 0x000000a4a9a4723e */ /* 0x000fc600000010ff */
[----:B------:R-:W-:Y:S01]  /*8580*/  FADD.FTZ R203, R169, R4 ;  /* 0x00000004a9cb7221 */ /* 0x000fe20000010000 */
[----:B------:R2:W4:Y:S03]  /*8590*/  MUFU.EX2 R189, R5 ;  /* 0x0000000500bd7308 */ /* 0x0005260000000800 */
[----:B------:R-:W-:Y:S01]  /*85a0*/  FADD.FTZ R4, R168, R203 ;  /* 0x000000cba8047221 */ /* 0x000fe20000010000 */
[----:B------:R-:W-:-:S03]  /*85b0*/  F2FP.BF16.F32.PACK_AB R168, R177, R172 ;  /* 0x000000acb1a8723e */ /* 0x000fc600000010ff */
[----:B------:R-:W-:Y:S01]  /*85c0*/  FADD.FTZ R203, R173, R4 ;  /* 0x00000004adcb7221 */ /* 0x000fe20000010000 */
[----:B------:R-:W5:Y:S01]  /*85d0*/  MUFU.EX2 R188, R188 ;  /* 0x000000bc00bc7308 */ /* 0x000f620000000800 */
[----:B--2---:R-:W-:Y:S02]  /*85e0*/  IADD3 R5, -R23, 0xb, RZ ;  /* 0x0000000b17057810 */ /* 0x004fe40007ffe1ff */
[----:B------:R-:W-:Y:S01]  /*85f0*/  FADD.FTZ R4, R172, R203 ;  /* 0x000000cbac047221 */ /* 0x000fe20000010000 */
[----:B---3--:R-:W-:Y:S02]  /*8600*/  F2FP.BF16.F32.PACK_AB R172, R185, R180 ;  /* 0x000000b4b9ac723e */ /* 0x008fe400000010ff */
[----:B------:R2:W-:Y:S06]  /*8610*/  BAR.ARV R5, 0x100 ;  /* 0x000400050000751d */ /* 0x0005ec0000002000 */
[----:B------:R-:W-:Y:S01]  /*8620*/  FADD.FTZ R203, R177, R4 ;  /* 0x00000004b1cb7221 */ /* 0x000fe20000010000 */
[----:B------:R-:W3:Y:S01]  /*8630*/  MUFU.EX2 R184, R184 ;  /* 0x000000b800b87308 */ /* 0x000ee20000000800 */
[----:B------:R1:W-:Y:S01]  /*8640*/  @!P2 SYNCS.ARRIVE.TRANS64.RED.A1T0 RZ, [R154+URZ], RZ ;  /* 0x000000ff9affa9a7 */ /* 0x0003e2000810043f */
[-C--:B----4-:R-:W-:Y:S01]  /*8650*/  FMUL.FTZ R26, R26, R189.reuse ;  /* 0x000000bd1a1a7220 */ /* 0x090fe20000410000 */
[----:B------:R-:W-:Y:S01]  /*8660*/  FADD.FTZ R4, R176, R203 ;  /* 0x000000cbb0047221 */ /* 0x000fe20000010000 */
[----:B-----5:R-:W-:Y:S01]  /*8670*/  FFMA.FTZ R0, R189, R0, R188 ;  /* 0x00000000bd007223 */ /* 0x020fe200000100bc */
[-C--:B------:R-:W-:Y:S01]  /*8680*/  FMUL.FTZ R27, R27, R189.reuse ;  /* 0x000000bd1b1b7220 */ /* 0x080fe20000410000 */
[-C--:B------:R-:W-:Y:S01]  /*8690*/  FMUL.FTZ R30, R30, R189.reuse ;  /* 0x000000bd1e1e7220 */ /* 0x080fe20000410000 */
[----:B------:R-:W-:Y:S01]  /*86a0*/  FADD.FTZ R15, R181, R4 ;  /* 0x00000004b50f7221 */ /* 0x000fe20000010000 */
[----:B------:R-:W4:Y:S01]  /*86b0*/  MUFU.EX2 R155, R155 ;  /* 0x0000009b009b7308 */ /* 0x000f220000000800 */
[----:B-1----:R-:W-:Y:S01]  /*86c0*/  F2FP.BF16.F32.PACK_AB R154, R21, R14 ;  /* 0x0000000e159a723e */ /* 0x002fe200000010ff */
[-C--:B------:R-:W-:Y:S01]  /*86d0*/  FMUL.FTZ R31, R31, R189.reuse ;  /* 0x000000bd1f1f7220 */ /* 0x080fe20000410000 */
[----:B------:R-:W-:Y:S01]  /*86e0*/  FADD.FTZ R4, R180, R15 ;  /* 0x0000000fb4047221 */ /* 0x000fe20000010000 */
[-C--:B------:R-:W-:Y:S01]  /*86f0*/  FMUL.FTZ R34, R34, R189.reuse ;  /* 0x000000bd22227220 */ /* 0x080fe20000410000 */
[-C--:B------:R-:W-:Y:S01]  /*8700*/  FMUL.FTZ R35, R35, R189.reuse ;  /* 0x000000bd23237220 */ /* 0x080fe20000410000 */
[-C--:B------:R-:W-:Y:S01]  /*8710*/  FMUL.FTZ R38, R38, R189.reuse ;  /* 0x000000bd26267220 */ /* 0x080fe20000410000 */
[----:B------:R-:W-:Y:S01]  /*8720*/  FADD.FTZ R15, R185, R4 ;  /* 0x00000004b90f7221 */ /* 0x000fe20000010000 */
[----:B------:R-:W1:Y:S01]  /*8730*/  MUFU.EX2 R192, R192 ;  /* 0x000000c000c07308 */ /* 0x000e620000000800 */
[-C--:B------:R-:W-:Y:S01]  /*8740*/  FMUL.FTZ R39, R39, R189.reuse ;  /* 0x000000bd27277220 */ /* 0x080fe20000410000 */
[-C--:B------:R-:W-:Y:S01]  /*8750*/  FMUL.FTZ R42, R42, R189.reuse ;  /* 0x000000bd2a2a7220 */ /* 0x080fe20000410000 */
[----:B---3--:R-:W-:Y:S01]  /*8760*/  FADD.FTZ R4, R184, R15 ;  /* 0x0000000fb8047221 */ /* 0x008fe20000010000 */
[-C--:B------:R-:W-:Y:S01]  /*8770*/  FMUL.FTZ R43, R43, R189.reuse ;  /* 0x000000bd2b2b7220 */ /* 0x080fe20000410000 */
[-C--:B------:R-:W-:Y:S01]  /*8780*/  FMUL.FTZ R46, R46, R189.reuse ;  /* 0x000000bd2e2e7220 */ /* 0x080fe20000410000 */
[-C--:B------:R-:W-:Y:S01]  /*8790*/  FMUL.FTZ R47, R47, R189.reuse ;  /* 0x000000bd2f2f7220 */ /* 0x080fe20000410000 */
[-C--:B------:R-:W-:Y:S01]  /*87a0*/  FMUL.FTZ R50, R50, R189.reuse ;  /* 0x000000bd32327220 */ /* 0x080fe20000410000 */
[----:B------:R-:W3:Y:S01]  /*87b0*/  MUFU.EX2 R159, R159 ;  /* 0x0000009f009f7308 */ /* 0x000ee20000000800 */
[C---:B----4-:R-:W-:Y:S01]  /*87c0*/  FADD.FTZ R15, R155.reuse, R0 ;  /* 0x000000009b0f7221 */ /* 0x050fe20000010000 */
[----:B------:R-:W-:Y:S01]  /*87d0*/  F2FP.BF16.F32.PACK_AB R153, R155, R188 ;  /* 0x000000bc9b99723e */ /* 0x000fe200000010ff */
        /* <DEDUP_REMOVED lines=14> */
[C---:B---3--:R-:W-:Y:S01]  /*88c0*/  FADD.FTZ R15, R159.reuse, R0 ;  /* 0x000000009f0f7221 */ /* 0x048fe20000010000 */
[----:B------:R-:W-:Y:S01]  /*88d0*/  F2FP.BF16.F32.PACK_AB R155, R159, R192 ;  /* 0x000000c09f9b723e */ /* 0x000fe200000010ff */
[-C--:B------:R-:W-:Y:S01]  /*88e0*/  FMUL.FTZ R74, R74, R189.reuse ;  /* 0x000000bd4a4a7220 */ /* 0x080fe20000410000 */
[-C--:B------:R-:W-:Y:S01]  /*88f0*/  FMUL.FTZ R75, R75, R189.reuse ;  /* 0x000000bd4b4b7220 */ /* 0x080fe20000410000 */
[-C--:B------:R-:W-:Y:S01]  /*8900*/  FMUL.FTZ R78, R78, R189.reuse ;  /* 0x000000bd4e4e7220 */ /* 0x080fe20000410000 */
[-C--:B------:R-:W-:Y:S01]  /*8910*/  FMUL.FTZ R79, R79, R189.reuse ;  /* 0x000000bd4f4f7220 */ /* 0x080fe20000410000 */
[-C--:B------:R-:W-:Y:S01]  /*8920*/  FMUL.FTZ R82, R82, R189.reuse ;  /* 0x000000bd52527220 */ /* 0x080fe20000410000 */
[----:B------:R-:W3:Y:S01]  /*8930*/  MUFU.EX2 R197, R197 ;  /* 0x000000c500c57308 */ /* 0x000ee20000000800 */
        /* <DEDUP_REMOVED lines=38> */
[----:B------:R-:W-:Y:S01]  /*8ba0*/  FMUL.FTZ R139, R139, R189 ;  /* 0x000000bd8b8b7220 */ /* 0x000fe20000410000 */
        /* <DEDUP_REMOVED lines=10> */
[----:B------:R-:W-:Y:S01]  /*8c50*/  FMUL.FTZ R151, R151, R189 ;  /* 0x000000bd97977220 */ /* 0x000fe20000410000 */
[----:B------:R-:W-:-:S05]  /*8c60*/  F2FP.BF16.F32.PACK_AB R159, R204, R197 ;  /* 0x000000c5cc9f723e */ /* 0x000fca00000010ff */
        /* <DEDUP_REMOVED lines=9> */
[----:B-1----:R-:W-:-:S07]  /*8d00*/  FADD.FTZ R15, R179, R0 ;  /* 0x00000000b30f7221 */ /* 0x002fce0000010000 */
        /* <DEDUP_REMOVED lines=19> */
[----:B----4-:R-:W-:Y:S01]  /*8e40*/  FADD.FTZ R0, R198, R15 ;  /* 0x0000000fc6007221 */ /* 0x010fe20000010000 */
[C---:B-1----:R-:W-:Y:S01]  /*8e50*/  FADD.FTZ R4, R193.reuse, R4 ;  /* 0x00000004c1047221 */ /* 0x042fe20000010000 */
[----:B------:R-:W-:Y:S02]  /*8e60*/  F2FP.BF16.F32.PACK_AB R174, R193, R184 ;  /* 0x000000b8c1ae723e */ /* 0x000fe400000010ff */
[C---:B---3--:R-:W-:Y:S01]  /*8e70*/  FADD.FTZ R0, R199.reuse, R0 ;  /* 0x00000000c7007221 */ /* 0x048fe20000010000 */
[----:B------:R-:W-:Y:S01]  /*8e80*/  F2FP.BF16.F32.PACK_AB R175, R199, R198 ;  /* 0x000000c6c7af723e */ /* 0x000fe200000010ff */
[----:B--2---:R-:W-:Y:S06]  /*8e90*/  @!P0 BRA `(.L_x_1355) ;  /* 0x0000000000048947 */ /* 0x004fec0003800000 */
[----:B------:R-:W-:Y:S01]  /*8ea0*/  BPT.TRAP 0x1 ;  /* 0x000000040000795c */ /* 0x000fe20000300000 */
.L_x_1355:
[----:B------:R1:W2:Y:S01]  /*8eb0*/  SYNCS.PHASECHK.TRANS64.TRYWAIT P2, [UR24+0x22850], R8 ;  /* 0x02285008ff0075a7 */ /* 0x0002a20008040158 */
[----:B------:R-:W-:Y:S05]  /*8ec0*/  @!P0 BRA `(.L_x_1356) ;  /* 0x0000000000048947 */ /* 0x000fea0003800000 */
[----:B------:R-:W-:Y:S01]  /*8ed0*/  BPT.TRAP 0x1 ;  /* 0x000000040000795c */ /* 0x000fe20000300000 */
.L_x_1356:
[----:B--2---:R-:W-:Y:S05]  /*8ee0*/  @P2 BRA `(.L_x_1357) ;  /* 0x0000000000082947 */ /* 0x004fea0003800000 */
[----:B------:R-:W2:Y:S02]  /*8ef0*/  SYNCS.PHASECHK.TRANS64.TRYWAIT P2, [UR24+0x22850], R8 ;  /* 0x02285008ff0075a7 */ /* 0x000ea40008040158 */
[----:B--2---:R-:W-:Y:S05]  /*8f00*/  @!P2 BRA `(.L_x_1358) ;  /* 0x000000880048a947 */ /* 0x004fea0003800000 */
.L_x_1357:
[----:B-12---:R-:W-:Y:S01]  /*8f10*/  VIADD R8, R23, 0x8 ;  /* 0x0000000817087836 */ /* 0x006fe20000000000 */
[----:B------:R-:W-:Y:S01]  /*8f20*/  UIMAD UR11, UR39, 0xc00, UR21 ;  /* 0x00000c00270b78a4 */ /* 0x000fe2000f8e0215 */
[----:B------:R-:W1:Y:S01]  /*8f30*/  S2R R13, SR_TID.X ;  /* 0x00000000000d7919 */ /* 0x000e620000002100 */
[----:B------:R-:W-:Y:S01]  /*8f40*/  UMOV UR7, 0x40000040 ;  /* 0x4000004000077882 */ /* 0x000fe20000000000 */
[----:B------:R-:W-:Y:S01]  /*8f50*/  IMAD.MOV.U32 R203, RZ, RZ, R10 ;  /* 0x000000ffffcb7224 */ /* 0x000fe200078e000a */
[----:B------:R2:W-:Y:S06]  /*8f60*/  BAR.SYNC.DEFER_BLOCKING R8, 0x100 ;  /* 0x000400080000751d */ /* 0x0005ec0000010000 */
[----:B------:R-:W-:Y:S01]  /*8f70*/  UMOV UR6, UR11 ;  /* 0x0000000b00067c82 */ /* 0x000fe20008000000 */
[----:B------:R-:W-:Y:S01]  /*8f80*/  WARPGROUP.ARRIVE ;  /* 0x00000000000079c5 */ /* 0x000fe20000000000 */
[----:B-1----:R-:W-:Y:S01]  /*8f90*/  LOP3.LUT P2, RZ, R13, 0x7f, RZ, 0xc0, !PT ;  /* 0x0000007f0dff7812 */ /* 0x002fe2000784c0ff */
[----:B------:R-:W-:-:S04]  /*8fa0*/  IMAD.MOV.U32 R13, RZ, RZ, R3 ;  /* 0x000000ffff0d7224 */ /* 0x000fc800078e0003 */
[----:B------:R-:W-:Y:S01]  /*8fb0*/  HGMMA.64x256x16.F32.BF16 R24, R152, gdesc[UR4].tnspB, R24, gsb0 ;  /* 0x43e0000498187df0 */ /* 0x000fe20008001818 */
[----:B------:R-:W-:Y:S01]  /*8fc0*/  UIADD3 UR6, UR11, 0x80, URZ ;  /* 0x000000800b067890 */ /* 0x000fe2000fffe03f */
[----:B------:R-:W-:-:S06]  /*8fd0*/  UMOV UR7, 0x40000040 ;  /* 0x4000004000077882 */ /* 0x000fcc0000000000 */
[----:B------:R-:W-:-:S05]  /*8fe0*/  @!P2 VIADD R183, R183, 0x22860 ;  /* 0x00022860b7b7a836 */ /* 0x000fca0000000000 */
        /* <DEDUP_REMOVED lines=31> */
[----:B--2---:R-:W-:-:S07]  /*91e0*/  IMAD.MOV.U32 R8, RZ, RZ, R12 ;  /* 0x000000ffff087224 */ /* 0x004fce00078e000c */
.L_x_1350:
[----:B------:R-:W-:-:S13]  /*91f0*/  ISETP.GE.AND P1, PT, R8, UR40, PT ;  /* 0x0000002808007c0c */ /* 0x000fda000bf26270 */
[----:B------:R-:W-:Y:S05]  /*9200*/  @!P1 BRA `(.L_x_1360) ;  /* 0x0000002c00dc9947 */ /* 0x000fea0003800000 */
[----:B------:R-:W-:Y:S01]  /*9210*/  IMAD.MOV.U32 R22, RZ, RZ, R10 ;  /* 0x000000ffff167224 */ /* 0x000fe200078e000a */
[----:B------:R-:W-:Y:S01]  /*9220*/  ULDC UR24, c[0x0][0x9e4] ;  /* 0x0002790000187ab9 */ /* 0x000fe20000000800 */
[----:B------:R-:W-:Y:S01]  /*9230*/  IMAD.MOV.U32 R15, RZ, RZ, R3 ;  /* 0x000000ffff0f7224 */ /* 0x000fe200078e0003 */
[----:B------:R-:W-:Y:S01]  /*9240*/  ULDC UR25, c[0x0][0x9dc] ;  /* 0x0002770000197ab9 */ /* 0x000fe20000000800 */
[----:B------:R-:W-:Y:S01]  /*9250*/  IMAD.IADD R14, R7, 0x1, R9 ;  /* 0x00000001070e7824 */ /* 0x000fe200078e0209 */
[----:B------:R-:W-:Y:S01]  /*9260*/  ULDC UR22, c[0x0][0x988] ;  /* 0x0002620000167ab9 */ /* 0x000fe20000000800 */
[----:B------:R-:W-:-:S05]  /*9270*/  ULDC UR23, c[0x0][0x9e0] ;  /* 0x0002780000177ab9 */ /* 0x000fca0000000800 */
.L_x_1377:
[----:B------:R-:W-:-:S04]  /*9280*/  UIADD3 UR39, UR39, 0x1, URZ ;  /* 0x0000000127277890 */ /* 0x000fc8000fffe03f */
[----:B------:R-:W-:-:S04]  /*9290*/  UISETP.NE.AND UP0, UPT, UR39, 0x2, UPT ;  /* 0x000000022700788c */ /* 0x000fc8000bf05270 */
[----:B------:R-:W-:Y:S02]  /*92a0*/  USEL UR6, URZ, 0x1, UP0 ;  /* 0x000000013f067887 */ /* 0x000fe40008000000 */
[----:B------:R-:W-:Y:S02]  /*92b0*/  USEL UR39, UR39, URZ, UP0 ;  /* 0x0000003f27277287 */ /* 0x000fe40008000000 */
[----:B------:R-:W-:Y:S01]  /*92c0*/  ULOP3.LUT UR38, UR38, UR6, URZ, 0x3c, !UPT ;  /* 0x0000000626267292 */ /* 0x000fe2000f8e3c3f */
[----:B------:R-:W-:Y:S11]  /*92d0*/  @!P0 BRA `(.L_x_1361) ;  /* 0x0000000000048947 */ /* 0x000ff60003800000 */
[----:B------:R-:W-:Y:S01]  /*92e0*/  BPT.TRAP 0x1 ;  /* 0x000000040000795c */ /* 0x000fe20000300000 */
.L_x_1361:
[----:B------:R-:W-:Y:S01]  /*92f0*/  ULEA UR26, UR39, UR46, 0x3 ;  /* 0x0000002e271a7291 */ /* 0x000fe2000f8e183f */
[----:B------:R-:W-:-:S05]  /*9300*/  IMAD.U32 R13, RZ, RZ, UR38 ;  /* 0x00000026ff0d7e24 */ /* 0x000fca000f8e00ff */
[----:B------:R-:W-:-:S04]  /*9310*/  SHF.L.U32 R13, R13, 0x1f, RZ ;  /* 0x0000001f0d0d7819 */ /* 0x000fc800000006ff */
[----:B------:R1:W2:Y:S01]  /*9320*/  SYNCS.PHASECHK.TRANS64.TRYWAIT P1, [UR26+0x22830], R13 ;  /* 0x0228300dff0075a7 */ /* 0x0002a2000802015a */
[----:B------:R-:W-:Y:S05]  /*9330*/  @!P0 BRA `(.L_x_1362) ;  /* 0x0000000000048947 */ /* 0x000fea0003800000 */
[----:B------:R-:W-:Y:S01]  /*9340*/  BPT.TRAP 0x1 ;  /* 0x000000040000795c */ /* 0x000fe20000300000 */
.L_x_1362:
[----:B--2---:R-:W-:Y:S05]  /*9350*/  @P1 BRA `(.L_x_1363) ;  /* 0x0000000000081947 */ /* 0x004fea0003800000 */
[----:B------:R-:W2:Y:S02]  /*9360*/  SYNCS.PHASECHK.TRANS64.TRYWAIT P1, [UR26+0x22830], R13 ;  /* 0x0228300dff0075a7 */ /* 0x000ea4000802015a */
[----:B--2---:R-:W-:Y:S05]  /*9370*/  @!P1 BRA `(.L_x_1364) ;  /* 0x0000008400409947 */ /* 0x004fea0003800000 */
.L_x_1363:
[----:B------:R-:W-:Y:S01]  /*9380*/  UIMAD UR18, UR39, 0x300, UR20 ;  /* 0x00000300271278a4 */ /* 0x000fe2000f8e0214 */
[----:B------:R-:W-:Y:S01]  /*9390*/  WARPGROUP.ARRIVE ;  /* 0x00000000000079c5 */ /* 0x000fe20000000000 */
[----:B------:R-:W-:Y:S01]  /*93a0*/  UMOV UR19, 0x40000040 ;  /* 0x4000004000137882 */ /* 0x000fe20000000000 */
[----:B------:R-:W-:Y:S01]  /*93b0*/  UMOV UR7, 0x40000040 ;  /* 0x4000004000077882 */ /* 0x000fe20000000000 */
[----:B------:R-:W-:-:S03]  /*93c0*/  UIADD3 UR6, UR18, 0x2, URZ ;  /* 0x0000000212067890 */ /* 0x000fc6000fffe03f */
[----:B------:R-:W3:Y:S01]  /*93d0*/  S2R R3, SR_TID.X ;  /* 0x0000000000037919 */ /* 0x000ee20000002100 */
[----:B------:R-:W-:Y:S01]  /*93e0*/  UIADD3 UR10, UR18, 0x4, URZ ;  /* 0x00000004120a7890 */ /* 0x000fe2000fffe03f */
[----:B------:R-:W4:Y:S01]  /*93f0*/  LDC R21, c[0x0][0x288] ;  /* 0x0000a200ff157b82 */ /* 0x000f220000000800 */
[----:B------:R-:W-:Y:S01]  /*9400*/  UMOV UR11, 0x40000040 ;  /* 0x40000040000b7882 */ /* 0x000fe20000000000 */
[----:B------:R-:W-:Y:S01]  /*9410*/  HGMMA.64x96x16.F32.BF16 R152, gdesc[UR16], RZ, !UPT, gsb0 ;  /* 0x01600000109879f0 */ /* 0x000fe2000c0018ff */
[----:B------:R-:W-:Y:S01]  /*9420*/  UIADD3 UR14, UR18, 0x6, URZ ;  /* 0x00000006120e7890 */ /* 0x000fe2000fffe03f */
[----:B------:R-:W-:Y:S01]  /*9430*/  IMAD.U32 R12, RZ, RZ, UR26 ;  /* 0x0000001aff0c7e24 */ /* 0x000fe2000f8e00ff */
[----:B------:R-:W-:Y:S01]  /*9440*/  UMOV UR15, 0x40000040 ;  /* 0x40000040000f7882 */ /* 0x000fe20000000000 */
[----:B------:R-:W-:Y:S01]  /*9450*/  IADD3 R5, -R23, 0xb, RZ ;  /* 0x0000000b17057810 */ /* 0x000fe20007ffe1ff */
[----:B--2---:R-:W-:Y:S01]  /*9460*/  IMAD R10, R8, -0x60, R17 ;  /* 0xffffffa0080a7824 */ /* 0x004fe200078e0211 */
[----:B---3--:R-:W-:-:S13]  /*9470*/  LOP3.LUT P1, RZ, R3, 0x7f, RZ, 0xc0, !PT ;  /* 0x0000007f03ff7812 */ /* 0x008fda000782c0ff */
        /* <DEDUP_REMOVED lines=15> */
[----:B------:R-:W-:-:S02]  /*9570*/  ISETP.GE.AND P1, PT, R11, 0x1, PT ;  /* 0x000000010b00780c */ /* 0x000fc40003f26270 */
[----:B----4-:R-:W-:-:S05]  /*9580*/  IADD3 R3, R10, 0x1, -R21 ;  /* 0x000000010a037810 */ /* 0x010fca0007ffe815 */
[----:B------:R-:W-:-:S04]  /*9590*/  IMAD.IADD R3, R3, 0x1, -R16 ;  /* 0x0000000103037824 */ /* 0x000fc800078e0a10 */
[C---:B------:R-:W-:Y:S02]  /*95a0*/  VIADD R10, R3.reuse, UR23 ;  /* 0x00000017030a7c36 */ /* 0x040fe40008000000 */
[----:B------:R-:W-:Y:S02]  /*95b0*/  VIADD R203, R3, UR6 ;  /* 0x0000000603cb7c36 */ /* 0x000fe40008000000 */
[C---:B------:R-:W-:Y:S02]  /*95c0*/  IMAD.IADD R21, R7.reuse, 0x1, R10 ;  /* 0x0000000107157824 */ /* 0x040fe400078e020a */
[----:B------:R-:W-:Y:S01]  /*95d0*/  IMAD.IADD R20, R7, 0x1, R203 ;  /* 0x0000000107147824 */ /* 0x000fe200078e02cb */
[----:B--2---:R-:W-:Y:S06]  /*95e0*/  @!P1 BRA `(.L_x_1365) ;  /* 0x00000000005c9947 */ /* 0x004fec0003800000 */
[----:B------:R-:W-:Y:S01]  /*95f0*/  ISETP.GT.AND P1, PT, R14, -0x1, PT ;  /* 0xffffffff0e00780c */ /* 0x000fe20003f24270 */
[----:B------:R-:W-:-:S12]  /*9600*/  BSSY B0, `(.L_x_1366) ;  /* 0x0000011000007945 */ /* 0x000fd80003800000 */
[----:B------:R-:W-:Y:S05]  /*9610*/  @P1 BRA `(.L_x_1367) ;  /* 0x0000000000201947 */ /* 0x000fea0003800000 */
[----:B------:R-:W-:Y:S01]  /*9620*/  IMAD.U32 R206, RZ, RZ, UR24 ;  /* 0x00000018ffce7e24 */ /* 0x000fe2000f8e00ff */
[----:B------:R-:W-:-:S04]  /*9630*/  LOP3.LUT R3, RZ, R14, RZ, 0x33, !PT ;  /* 0x0000000eff037212 */ /* 0x000fc800078e33ff */
[----:B------:R-:W-:-:S13]  /*9640*/  ISETP.NE.AND P1, PT, R206, 0x1, PT ;  /* 0x00000001ce00780c */ /* 0x000fda0003f25270 */
[----:B------:R-:W2:Y:S02]  /*9650*/  @P1 LDC.64 R204, c[0x0][0x9e8] ;  /* 0x00027a00ffcc1b82 */ /* 0x000ea40000000a00 */
[----:B--2---:R-:W-:-:S05]  /*9660*/  @P1 IMAD.HI.U32 R204, R3, R204, RZ ;  /* 0x000000cc03cc1227 */ /* 0x004fca00078e00ff */
[----:B------:R-:W-:-:S04]  /*9670*/  @P1 SHF.R.U32.HI R3, RZ, R205, R204 ;  /* 0x000000cdff031219 */ /* 0x000fc800000116cc */
[----:B------:R-:W-:Y:S01]  /*9680*/  LOP3.LUT R3, RZ, R3, RZ, 0x33, !PT ;  /* 0x00000003ff037212 */ /* 0x000fe200078e33ff */
[----:B------:R-:W-:Y:S06]  /*9690*/  BRA `(.L_x_1368) ;  /* 0x00000000001c7947 */ /* 0x000fec0003800000 */
.L_x_1367:
[----:B------:R-:W-:-:S05]  /*96a0*/  IMAD.U32 R206, RZ, RZ, UR24 ;  /* 0x00000018ffce7e24 */ /* 0x000fca000f8e00ff */
[----:B------:R-:W-:-:S13]  /*96b0*/  ISETP.NE.AND P1, PT, R206, 0x1, PT ;  /* 0x00000001ce00780c */ /* 0x000fda0003f25270 */
[----:B------:R-:W2:Y:S01]  /*96c0*/  @P1 LDC.64 R204, c[0x0][0x9e8] ;  /* 0x00027a00ffcc1b82 */ /* 0x000ea20000000a00 */
[----:B------:R-:W-:-:S04]  /*96d0*/  @P1 IMAD.IADD R3, R7, 0x1, R9 ;  /* 0x0000000107031824 */ /* 0x000fc800078e0209 */
[----:B--2---:R-:W-:-:S04]  /*96e0*/  @P1 IMAD.HI.U32 R204, R3, R204, RZ ;  /* 0x000000cc03cc1227 */ /* 0x004fc800078e00ff */
[----:B------:R-:W-:Y:S01]  /*96f0*/  IMAD.MOV.U32 R3, RZ, RZ, R14 ;  /* 0x000000ffff037224 */ /* 0x000fe200078e000e */
[----:B------:R-:W-:-:S07]  /*9700*/  @P1 SHF.R.U32.HI R3, RZ, R205, R204 ;  /* 0x000000cdff031219 */ /* 0x000fce00000116cc */
.L_x_1368:
[----:B------:R-:W-:Y:S05]  /*9710*/  BSYNC B0 ;  /* 0x0000000000007941 */ /* 0x000fea0003800000 */
.L_x_1366:
[----:B------:R-:W-:-:S04]  /*9720*/  IMAD R204, R8, -0x60, -R16 ;  /* 0xffffffa008cc7824 */ /* 0x000fc800078e0a10 */
[----:B------:R-:W-:-:S05]  /*9730*/  IMAD R204, R3, R206, R204 ;  /* 0x000000ce03cc7224 */ /* 0x000fca00078e02cc */
[----:B------:R-:W-:Y:S02]  /*9740*/  VIADDMNMX R21, R204, R206, R21, PT ;  /* 0x000000cecc157246 */ /* 0x000fe40003800115 */
[----:B------:R-:W-:-:S07]  /*9750*/  VIMNMX R20, R20, R204, !PT ;  /* 0x000000cc14147248 */ /* 0x000fce0007fe0100 */
.L_x_1365:
[----:B------:R-:W-:Y:S01]  /*9760*/  IMAD R3, R8, -0x60, RZ ;  /* 0xffffffa008037824 */ /* 0x000fe200078e02ff */
[----:B------:R-:W-:Y:S01]  /*9770*/  LOP3.LUT R2, R2, 0xfffbffff, RZ, 0xc0, !PT ;  /* 0xfffbffff02027812 */ /* 0x000fe200078ec0ff */
[C---:B------:R-:W-:Y:S02]  /*9780*/  IMAD.IADD R10, R6.reuse, 0x1, R10 ;  /* 0x00000001060a7824 */ /* 0x040fe400078e020a */
[----:B------:R-:W-:Y:S01]  /*9790*/  IMAD.IADD R203, R6, 0x1, R203 ;  /* 0x0000000106cb7824 */ /* 0x000fe200078e02cb */
[C---:B------:R-:W-:Y:S02]  /*97a0*/  ISETP.GE.AND P2, PT, R3.reuse, 0x1, PT ;  /* 0x000000010300780c */ /* 0x040fe40003f46270 */
[C---:B------:R-:W-:Y:S02]  /*97b0*/  ISETP.GE.AND P1, PT, R3.reuse, 0x2, PT ;  /* 0x000000020300780c */ /* 0x040fe40003f26270 */
[----:B------:R-:W-:Y:S02]  /*97c0*/  ISETP.GT.AND P3, PT, R20, RZ, !P2 ;  /* 0x000000ff1400720c */ /* 0x000fe40005764270 */
[----:B------:R-:W-:-:S02]  /*97d0*/  ISETP.GE.AND P4, PT, R3, 0x9, PT ;  /* 0x000000090300780c */ /* 0x000fc40003f86270 */
[----:B------:R-:W-:-:S04]  /*97e0*/  ISETP.LT.OR P3, PT, R21, 0x1, P3 ;  /* 0x000000011500780c */ /* 0x000fc80001f61670 */
[----:B------:R-:W-:Y:S02]  /*97f0*/  FSEL R152, R152, -INF , !P3 ;  /* 0xff80000098987808 */ /* 0x000fe40005800000 */
[----:B------:R-:W-:Y:S02]  /*9800*/  @P2 LOP3.LUT R2, R2, 0x40000, RZ, 0xfc, !PT ;  /* 0x0004000002022812 */ /* 0x000fe400078efcff */
[----:B------:R-:W-:Y:S02]  /*9810*/  ISETP.GT.AND P2, PT, R20, 0x1, !P1 ;  /* 0x000000011400780c */ /* 0x000fe40004f44270 */
[----:B------:R-:W-:Y:S02]  /*9820*/  ISETP.GE.AND P3, PT, R3, 0xa, PT ;  /* 0x0000000a0300780c */ /* 0x000fe40003f66270 */
[----:B------:R-:W-:Y:S02]  /*9830*/  ISETP.LT.OR P2, PT, R21, 0x2, P2 ;  /* 0x000000021500780c */ /* 0x000fe40001741670 */
[----:B------:R-:W-:-:S02]  /*9840*/  LOP3.LUT R2, R2, 0xfffffffd, RZ, 0xc0, !PT ;  /* 0xfffffffd02027812 */ /* 0x000fc400078ec0ff */
[----:B------:R-:W-:Y:S02]  /*9850*/  FSEL R153, R153, -INF , !P2 ;  /* 0xff80000099997808 */ /* 0x000fe40005000000 */
[----:B------:R-:W-:Y:S02]  /*9860*/  ISETP.GT.AND P2, PT, R20, 0x8, !P4 ;  /* 0x000000081400780c */ /* 0x000fe40006744270 */
[----:B------:R-:W-:Y:S02]  /*9870*/  @P4 LOP3.LUT R2, R2, 0x2, RZ, 0xfc, !PT ;  /* 0x0000000202024812 */ /* 0x000fe400078efcff */
[----:B------:R-:W-:Y:S02]  /*9880*/  ISETP.LT.OR P2, PT, R21, 0x9, P2 ;  /* 0x000000091500780c */ /* 0x000fe40001741670 */
[----:B------:R-:W-:Y:S02]  /*9890*/  LOP3.LUT R2, R2, 0xfffffffb, RZ, 0xc0, !PT ;  /* 0xfffffffb02027812 */ /* 0x000fe400078ec0ff */
[----:B------:R-:W-:-:S02]  /*98a0*/  FSEL R156, R156, -INF , !P2 ;  /* 0xff8000009c9c7808 */ /* 0x000fc40005000000 */
[----:B------:R-:W-:Y:S02]  /*98b0*/  @P3 LOP3.LUT R2, R2, 0x4, RZ, 0xfc, !PT ;  /* 0x0000000402023812 */ /* 0x000fe400078efcff */
[----:B------:R-:W-:Y:S02]  /*98c0*/  ISETP.GT.AND P2, PT, R20, 0x9, !P3 ;  /* 0x000000091400780c */ /* 0x000fe40005f44270 */
[----:B------:R-:W-:Y:S02]  /*98d0*/  ISETP.GE.AND P3, PT, R3, 0x11, PT ;  /* 0x000000110300780c */ /* 0x000fe40003f66270 */
[----:B------:R-:W-:Y:S02]  /*98e0*/  ISETP.LT.OR P2, PT, R21, 0xa, P2 ;  /* 0x0000000a1500780c */ /* 0x000fe40001741670 */
[----:B------:R-:W-:Y:S02]  /*98f0*/  LOP3.LUT R2, R2, 0xfffffff7, RZ, 0xc0, !PT ;  /* 0xfffffff702027812 */ /* 0x000fe400078ec0ff */
[----:B------:R-:W-:-:S02]  /*9900*/  FSEL R157, R157, -INF , !P2 ;  /* 0xff8000009d9d7808 */ /* 0x000fc40005000000 */
        /* <DEDUP_REMOVED lines=110> */
[----:B------:R-:W-:-:S13]  /*9ff0*/  ISETP.GE.AND P6, PT, R11, 0x1, PT ;  /* 0x000000010b00780c */ /* 0x000fda0003fc6270 */
[----:B------:R-:W-:Y:S05]  /*a000*/  @!P6 BRA `(.L_x_1369) ;  /* 0x000000000058e947 */ /* 0x000fea0003800000 */
[----:B------:R-:W-:Y:S01]  /*a010*/  IMAD.IADD R204, R6, 0x1, R9 ;  /* 0x0000000106cc7824 */ /* 0x000fe200078e0209 */
[----:B------:R-:W-:Y:S04]  /*a020*/  BSSY B0, `(.L_x_1370) ;  /* 0x0000010000007945 */ /* 0x000fe80003800000 */
[----:B------:R-:W-:-:S13]  /*a030*/  ISETP.GT.AND P6, PT, R204, -0x1, PT ;  /* 0xffffffffcc00780c */ /* 0x000fda0003fc4270 */
        /* <DEDUP_REMOVED lines=9> */
.L_x_1371:
[----:B------:R-:W-:-:S05]  /*a0d0*/  IMAD.U32 R206, RZ, RZ, UR24 ;  /* 0x00000018ffce7e24 */ /* 0x000fca000f8e00ff */
[----:B------:R-:W-:-:S13]  /*a0e0*/  ISETP.NE.AND P6, PT, R206, 0x1, PT ;  /* 0x00000001ce00780c */ /* 0x000fda0003fc5270 */
[----:B------:R-:W2:Y:S02]  /*a0f0*/  @P6 LDC.64 R20, c[0x0][0x9e8] ;  /* 0x00027a00ff146b82 */ /* 0x000ea40000000a00 */
[----:B--2---:R-:W-:-:S05]  /*a100*/  @P6 IMAD.HI.U32 R20, R204, R20, RZ ;  /* 0x00000014cc146227 */ /* 0x004fca00078e00ff */
[----:B------:R-:W-:-:S07]  /*a110*/  @P6 SHF.R.U32.HI R204, RZ, R21, R20 ;  /* 0x00000015ffcc6219 */ /* 0x000fce0000011614 */
.L_x_1372:
[----:B------:R-:W-:Y:S05]  /*a120*/  BSYNC B0 ;  /* 0x0000000000007941 */ /* 0x000fea0003800000 */
.L_x_1370:
[----:B------:R-:W-:-:S04]  /*a130*/  IMAD.IADD R3, R3, 0x1, -R16 ;  /* 0x0000000103037824 */ /* 0x000fc800078e0a10 */
[----:B------:R-:W-:-:S05]  /*a140*/  IMAD R3, R204, R206, R3 ;  /* 0x000000cecc037224 */ /* 0x000fca00078e0203 */
[----:B------:R-:W-:Y:S02]  /*a150*/  VIADDMNMX R10, R3, R206, R10, PT ;  /* 0x000000ce030a7246 */ /* 0x000fe4000380010a */
[----:B------:R-:W-:-:S07]  /*a160*/  VIMNMX R203, R203, R3, !PT ;  /* 0x00000003cbcb7248 */ /* 0x000fce0007fe0100 */
.L_x_1369:
        /* <DEDUP_REMOVED lines=61> */
[----:B------:R-:W2:Y:S01]  /*a540*/  SHFL.BFLY PT, R3, R20, 0x2, 0x1f ;  /* 0x0c401f0014037f89 */ /* 0x000ea200000e0000 */
        /* <DEDUP_REMOVED lines=10> */
[C---:B------:R-:W-:Y:S02]  /*a5f0*/  ISETP.LT.OR P1, PT, R10.reuse, 0x2a, P1 ;  /* 0x0000002a0a00780c */ /* 0x040fe40000f21670 */
[----:B------:R-:W-:Y:S02]  /*a600*/  ISETP.LT.OR P3, PT, R10, 0x51, P3 ;  /* 0x000000510a00780c */ /* 0x000fe40001f61670 */
[----:B------:R-:W-:-:S02]  /*a610*/  FSEL R175, R175, -INF , !P1 ;  /* 0xff800000afaf7808 */ /* 0x000fc40004800000 */
[----:B------:R-:W-:Y:S02]  /*a620*/  LOP3.LUT P1, RZ, R2, 0x800, RZ, 0xc0, !PT ;  /* 0x0000080002ff7812 */ /* 0x000fe4000782c0ff */
[----:B--2---:R-:W-:Y:S02]  /*a630*/  FMNMX.FTZ R206, R20, R3, !PT ;  /* 0x0000000314ce7209 */ /* 0x004fe40007810000 */
[C---:B------:R-:W-:Y:S02]  /*a640*/  ISETP.GT.AND P1, PT, R203.reuse, 0x30, !P1 ;  /* 0x00000030cb00780c */ /* 0x040fe40004f24270 */
[----:B------:R-:W-:Y:S01]  /*a650*/  ISETP.GT.AND P4, PT, R203, 0x51, !P4 ;  /* 0x00000051cb00780c */ /* 0x000fe20006784270 */
[----:B------:R-:W2:Y:S01]  /*a660*/  SHFL.BFLY PT, R3, R206, 0x1, 0x1f ;  /* 0x0c201f00ce037f89 */ /* 0x000ea200000e0000 */
[----:B------:R-:W-:Y:S02]  /*a670*/  ISETP.LT.OR P1, PT, R10, 0x31, P1 ;  /* 0x000000310a00780c */ /* 0x000fe40000f21670 */
[----:B------:R-:W-:-:S02]  /*a680*/  FSEL R194, R194, -INF , !P3 ;  /* 0xff800000c2c27808 */ /* 0x000fc40005800000 */
[----:B------:R-:W-:Y:S02]  /*a690*/  FSEL R178, R178, -INF , !P1 ;  /* 0xff800000b2b27808 */ /* 0x000fe40004800000 */
[----:B------:R-:W-:Y:S02]  /*a6a0*/  LOP3.LUT P1, RZ, R2, 0x400, RZ, 0xc0, !PT ;  /* 0x0000040002ff7812 */ /* 0x000fe4000782c0ff */
[C---:B------:R-:W-:Y:S02]  /*a6b0*/  ISETP.GT.AND P5, PT, R203.reuse, 0x58, !P5 ;  /* 0x00000058cb00780c */ /* 0x040fe40006fa4270 */
[----:B------:R-:W-:Y:S02]  /*a6c0*/  ISETP.GT.AND P1, PT, R203, 0x31, !P1 ;  /* 0x00000031cb00780c */ /* 0x000fe40004f24270 */
[C---:B------:R-:W-:Y:S02]  /*a6d0*/  ISETP.LT.OR P4, PT, R10.reuse, 0x52, P4 ;  /* 0x000000520a00780c */ /* 0x040fe40002781670 */
[----:B------:R-:W-:-:S02]  /*a6e0*/  ISETP.LT.OR P1, PT, R10, 0x32, P1 ;  /* 0x000000320a00780c */ /* 0x000fc40000f21670 */
[----:B------:R-:W-:Y:S02]  /*a6f0*/  ISETP.LT.OR P5, PT, R10, 0x59, P5 ;  /* 0x000000590a00780c */ /* 0x000fe40002fa1670 */
[----:B------:R-:W-:Y:S02]  /*a700*/  FSEL R179, R179, -INF , !P1 ;  /* 0xff800000b3b37808 */ /* 0x000fe40004800000 */
[----:B------:R-:W-:Y:S02]  /*a710*/  LOP3.LUT P1, RZ, R2, 0x200, RZ, 0xc0, !PT ;  /* 0x0000020002ff7812 */ /* 0x000fe4000782c0ff */
[----:B------:R-:W-:Y:S02]  /*a720*/  FSEL R195, R195, -INF , !P4 ;  /* 0xff800000c3c37808 */ /* 0x000fe40006000000 */
[----:B------:R-:W-:Y:S02]  /*a730*/  ISETP.GT.AND P1, PT, R203, 0x38, !P1 ;  /* 0x00000038cb00780c */ /* 0x000fe40004f24270 */
[----:B--2---:R-:W-:-:S02]  /*a740*/  FMNMX.FTZ R3, R206, R3, !PT ;  /* 0x00000003ce037209 */ /* 0x004fc40007810000 */
        /* <DEDUP_REMOVED lines=26> */
[----:B------:R-:W-:Y:S02]  /*a8f0*/  FMNMX.FTZ R20, R205, R22, !PT ;  /* 0x00000016cd147209 */ /* 0x000fe40007810000 */
[----:B------:R-:W-:Y:S02]  /*a900*/  FSEL R204, R204, RZ, P1 ;  /* 0x000000ffcccc7208 */ /* 0x000fe40000800000 */
[----:B------:R-:W-:-:S03]  /*a910*/  ISETP.LT.OR P2, PT, R10, 0x5a, P2 ;  /* 0x0000005a0a00780c */ /* 0x000fc60001741670 */
[--C-:B------:R-:W-:Y:S01]  /*a920*/  FFMA.FTZ R21, R152, UR10, -R204.reuse ;  /* 0x0000000a98157c23 */ /* 0x100fe200080108cc */
[--C-:B------:R-:W-:Y:S01]  /*a930*/  FFMA.FTZ R152, R153, UR10, -R204.reuse ;  /* 0x0000000a99987c23 */ /* 0x100fe200080108cc */
[----:B------:R-:W-:Y:S01]  /*a940*/  FMNMX.FTZ R153, R155, R20, !PT ;  /* 0x000000149b997209 */ /* 0x000fe20007810000 */
[--C-:B------:R-:W-:Y:S01]  /*a950*/  FFMA.FTZ R154, R156, UR10, -R204.reuse ;  /* 0x0000000a9c9a7c23 */ /* 0x100fe200080108cc */
[--C-:B------:R-:W-:Y:S01]  /*a960*/  FFMA.FTZ R156, R160, UR10, -R204.reuse ;  /* 0x0000000aa09c7c23 */ /* 0x100fe200080108cc */
[--C-:B------:R-:W-:Y:S01]  /*a970*/  FFMA.FTZ R206, R164, UR10, -R204.reuse ;  /* 0x0000000aa4ce7c23 */ /* 0x100fe200080108cc */
[----:B------:R-:W-:Y:S01]  /*a980*/  FMNMX.FTZ R20, R158, R153, !PT ;  /* 0x000000999e147209 */ /* 0x000fe20007810000 */
[--C-:B------:R-:W-:Y:S01]  /*a990*/  FFMA.FTZ R168, R168, UR10, -R204.reuse ;  /* 0x0000000aa8a87c23 */ /* 0x100fe200080108cc */
[----:B------:R-:W-:Y:S01]  /*a9a0*/  FSEL R199, R199, -INF , !P2 ;  /* 0xff800000c7c77808 */ /* 0x000fe20005000000 */
[--C-:B------:R-:W-:Y:S01]  /*a9b0*/  FFMA.FTZ R172, R172, UR10, -R204.reuse ;  /* 0x0000000aacac7c23 */ /* 0x100fe200080108cc */
[----:B------:R-:W-:Y:S01]  /*a9c0*/  FMNMX.FTZ R153, R159, R20, !PT ;  /* 0x000000149f997209 */ /* 0x000fe20007810000 */
[----:B------:R-:W-:Y:S01]  /*a9d0*/  MUFU.EX2 R21, R21 ;  /* 0x0000001500157308 */ /* 0x000fe20000000800 */
[----:B------:R-:W-:-:S02]  /*a9e0*/  FFMA.FTZ R196, R196, UR10, -R204 ;  /* 0x0000000ac4c47c23 */ /* 0x000fc400080108cc */
        /* <DEDUP_REMOVED lines=27> */
[----:B------:R-:W-:Y:S03]  /*aba0*/  MUFU.EX2 R161, R161 ;  /* 0x000000a100a17308 */ /* 0x000fe60000000800 */
[----:B--2---:R-:W-:Y:S01]  /*abb0*/  FMNMX.FTZ R168, R194, R169, !PT ;  /* 0x000000a9c2a87209 */ /* 0x004fe20007810000 */
[----:B------:R-:W-:-:S03]  /*abc0*/  FFMA.FTZ R169, R173, UR10, -R204 ;  /* 0x0000000aada97c23 */ /* 0x000fc600080108cc */
[----:B------:R-:W-:Y:S01]  /*abd0*/  FMNMX.FTZ R173, R195, R168, !PT ;  /* 0x000000a8c3ad7209 */ /* 0x000fe20007810000 */
[----:B------:R2:W-:Y:S01]  /*abe0*/  MUFU.EX2 R164, R172 ;  /* 0x000000ac00a47308 */ /* 0x0005e20000000800 */
        /* <DEDUP_REMOVED lines=8> */
[--C-:B--2---:R-:W-:Y:S01]  /*ac70*/  FFMA.FTZ R172, R180, UR10, -R204.reuse ;  /* 0x0000000ab4ac7c23 */ /* 0x104fe200080108cc */
[--C-:B------:R-:W-:Y:S01]  /*ac80*/  FFMA.FTZ R180, R188, UR10, -R204.reuse ;  /* 0x0000000abcb47c23 */ /* 0x100fe200080108cc */
[----:B------:R-:W-:Y:S01]  /*ac90*/  FSEL R188, R3, RZ, P1 ;  /* 0x000000ff03bc7208 */ /* 0x000fe20000800000 */
[----:B------:R-:W2:Y:S01]  /*aca0*/  SHFL.BFLY PT, R203, R10, 0x2, 0x1f ;  /* 0x0c401f000acb7f89 */ /* 0x000ea200000e0000 */
[--C-:B------:R-:W-:Y:S01]  /*acb0*/  FFMA.FTZ R177, R181, UR10, -R204.reuse ;  /* 0x0000000ab5b17c23 */ /* 0x100fe200080108cc */
[--C-:B------:R-:W-:Y:S01]  /*acc0*/  FFMA.FTZ R181, R185, UR10, -R204.reuse ;  /* 0x0000000ab9b57c23 */ /* 0x100fe200080108cc */
[--C-:B------:R-:W-:Y:S01]  /*acd0*/  FFMA.FTZ R185, R189, UR10, -R204.reuse ;  /* 0x0000000abdb97c23 */ /* 0x100fe200080108cc */
[----:B------:R-:W-:Y:S01]  /*ace0*/  FADD.FTZ R188, -R188, R15 ;  /* 0x0000000fbcbc7221 */ /* 0x000fe20000010100 */
[----:B------:R-:W-:Y:S01]  /*acf0*/  MUFU.EX2 R169, R169 ;  /* 0x000000a900a97308 */ /* 0x000fe20000000800 */
[----:B------:R-:W-:-:S02]  /*ad00*/  FFMA.FTZ R189, R193, UR10, -R204 ;  /* 0x0000000ac1bd7c23 */ /* 0x000fc400080108cc */
[----:B------:R-:W-:-:S05]  /*ad10*/  FMUL.FTZ R188, R188, UR10 ;  /* 0x0000000abcbc7c20 */ /* 0x000fca0008410000 */
[----:B------:R-:W-:Y:S08]  /*ad20*/  MUFU.EX2 R15, R196 ;  /* 0x000000c4000f7308 */ /* 0x000ff00000000800 */
[----:B------:R-:W3:Y:S01]  /*ad30*/  MUFU.EX2 R188, R188 ;  /* 0x000000bc00bc7308 */ /* 0x000ee20000000800 */
[----:B--2---:R-:W-:-:S05]  /*ad40*/  FMNMX.FTZ R203, R10, R203, !PT ;  /* 0x000000cb0acb7209 */ /* 0x004fca0007810000 */
[----:B------:R-:W2:Y:S02]  /*ad50*/  SHFL.BFLY PT, R10, R203, 0x1, 0x1f ;  /* 0x0c201f00cb0a7f89 */ /* 0x000ea400000e0000 */
[----:B------:R-:W4:Y:S08]  /*ad60*/  MUFU.EX2 R168, R168 ;  /* 0x000000a800a87308 */ /* 0x000f300000000800 */
[----:B------:R-:W5:Y:S01]  /*ad70*/  MUFU.EX2 R173, R173 ;  /* 0x000000ad00ad7308 */ /* 0x000f620000000800 */
[-C--:B---3--:R-:W-:Y:S01]  /*ad80*/  FMUL.FTZ R24, R24, R188.reuse ;  /* 0x000000bc18187220 */ /* 0x088fe20000410000 */
        /* <DEDUP_REMOVED lines=12> */
[----:B------:R-:W-:Y:S01]  /*ae50*/  FMUL.FTZ R48, R48, R188 ;  /* 0x000000bc30307220 */ /* 0x000fe20000410000 */
[----:B--2---:R-:W-:Y:S01]  /*ae60*/  FMNMX.FTZ R10, R203, R10, !PT ;  /* 0x0000000acb0a7209 */ /* 0x004fe20007810000 */
[----:B------:R-:W2:Y:S01]  /*ae70*/  MUFU.EX2 R177, R177 ;  /* 0x000000b100b17308 */ /* 0x000ea20000000800 */
[-C--:B------:R-:W-:Y:S01]  /*ae80*/  FMUL.FTZ R49, R49, R188.reuse ;  /* 0x000000bc31317220 */ /* 0x080fe20000410000 */
[-C--:B------:R-:W-:Y:S01]  /*ae90*/  FMUL.FTZ R52, R52, R188.reuse ;  /* 0x000000bc34347220 */ /* 0x080fe20000410000 */
[C---:B------:R-:W-:Y:S01]  /*aea0*/  FSETP.NEU.FTZ.AND P1, PT, R10.reuse, -INF , PT ;  /* 0xff8000000a00780b */ /* 0x040fe20003f3d000 */
[----:B------:R-:W-:Y:S01]  /*aeb0*/  FMUL.FTZ R208, R10, UR10 ;  /* 0x0000000a0ad07c20 */ /* 0x000fe20008410000 */
[-C--:B------:R-:W-:Y:S01]  /*aec0*/  FMUL.FTZ R53, R53, R188.reuse ;  /* 0x000000bc35357220 */ /* 0x080fe20000410000 */
[-C--:B------:R-:W-:Y:S01]  /*aed0*/  FMUL.FTZ R56, R56, R188.reuse ;  /* 0x000000bc38387220 */ /* 0x080fe20000410000 */
[-C--:B------:R-:W-:Y:S01]  /*aee0*/  FMUL.FTZ R57, R57, R188.reuse ;  /* 0x000000bc39397220 */ /* 0x080fe20000410000 */
[----:B------:R-:W1:Y:S01]  /*aef0*/  MUFU.EX2 R176, R176 ;  /* 0x000000b000b07308 */ /* 0x000e620000000800 */
[----:B------:R-:W-:Y:S01]  /*af00*/  FSEL R208, R208, RZ, P1 ;  /* 0x000000ffd0d07208 */ /* 0x000fe20000800000 */
[-C--:B------:R-:W-:Y:S01]  /*af10*/  FMUL.FTZ R60, R60, R188.reuse ;  /* 0x000000bc3c3c7220 */ /* 0x080fe20000410000 */
[-C--:B------:R-:W-:Y:S01]  /*af20*/  FMUL.FTZ R61, R61, R188.reuse ;  /* 0x000000bc3d3d7220 */ /* 0x080fe20000410000 */
[-C--:B------:R-:W-:Y:S01]  /*af30*/  FMUL.FTZ R64, R64, R188.reuse ;  /* 0x000000bc40407220 */ /* 0x080fe20000410000 */
[----:B------:R-:W-:Y:S01]  /*af40*/  FMUL.FTZ R65, R65, R188 ;  /* 0x000000bc41417220 */ /* 0x000fe20000410000 */
[--C-:B------:R-:W-:Y:S01]  /*af50*/  FFMA.FTZ R196, R155, UR10, -R208.reuse ;  /* 0x0000000a9bc47c23 */ /* 0x100fe200080108d0 */
[----:B------:R-:W-:Y:S01]  /*af60*/  FFMA.FTZ R155, R188, R4, R21 ;  /* 0x00000004bc9b7223 */ /* 0x000fe20000010015 */
[--C-:B------:R-:W-:Y:S01]  /*af70*/  FFMA.FTZ R204, R159, UR10, -R208.reuse ;  /* 0x0000000a9fcc7c23 */ /* 0x100fe200080108d0 */
[--C-:B------:R-:W-:Y:S01]  /*af80*/  FFMA.FTZ R159, R162, UR10, -R208.reuse ;  /* 0x0000000aa29f7c23 */ /* 0x100fe200080108d0 */
[----:B------:R-:W1:Y:S01]  /*af90*/  MUFU.EX2 R181, R181 ;  /* 0x000000b500b57308 */ /* 0x000e620000000800 */
[----:B------:R-:W-:Y:S01]  /*afa0*/  FADD.FTZ R197, R152, R155 ;  /* 0x0000009b98c57221 */ /* 0x000fe20000010000 */
[--C-:B------:R-:W-:Y:S01]  /*afb0*/  FFMA.FTZ R193, R205, UR10, -R208.reuse ;  /* 0x0000000acdc17c23 */ /* 0x100fe200080108d0 */
[--C-:B------:R-:W-:Y:S01]  /*afc0*/  FFMA.FTZ R155, R158, UR10, -R208.reuse ;  /* 0x0000000a9e9b7c23 */ /* 0x100fe200080108d0 */
[--C-:B------:R-:W-:Y:S01]  /*afd0*/  FFMA.FTZ R206, R163, UR10, -R208.reuse ;  /* 0x0000000aa3ce7c23 */ /* 0x100fe200080108d0 */
[----:B------:R-:W-:Y:S01]  /*afe0*/  FADD.FTZ R4, R154, R197 ;  /* 0x000000c59a047221 */ /* 0x000fe20000010000 */
[C---:B------:R-:W-:Y:S01]  /*aff0*/  F2FP.BF16.F32.PACK_AB R154, R153.reuse, R154 ;  /* 0x0000009a999a723e */ /* 0x040fe200000010ff */
[----:B------:R-:W-:Y:S01]  /*b000*/  FFMA.FTZ R163, R166, UR10, -R208 ;  /* 0x0000000aa6a37c23 */ /* 0x000fe200080108d0 */
[----:B------:R-:W1:Y:S01]  /*b010*/  MUFU.EX2 R180, R180 ;  /* 0x000000b400b47308 */ /* 0x000e620000000800 */
[----:B------:R-:W-:Y:S01]  /*b020*/  FADD.FTZ R197, R153, R4 ;  /* 0x0000000499c57221 */ /* 0x000fe20000010000 */
[--C-:B------:R-:W-:Y:S01]  /*b030*/  FFMA.FTZ R174, R174, UR10, -R208.reuse ;  /* 0x0000000aaeae7c23 */ /* 0x100fe200080108d0 */
[----:B------:R-:W-:Y:S01]  /*b040*/  F2FP.BF16.F32.PACK_AB R152, R152, R21 ;  /* 0x000000159898723e */ /* 0x000fe200000010ff */
[--C-:B------:R-:W-:Y:S01]  /*b050*/  FFMA.FTZ R158, R171, UR10, -R208.reuse ;  /* 0x0000000aab9e7c23 */ /* 0x100fe200080108d0 */
[----:B------:R-:W-:Y:S01]  /*b060*/  FADD.FTZ R4, R156, R197 ;  /* 0x000000c59c047221 */ /* 0x000fe20000010000 */
[--C-:B------:R-:W-:Y:S01]  /*b070*/  FFMA.FTZ R171, R178, UR10, -R208.reuse ;  /* 0x0000000ab2ab7c23 */ /* 0x100fe200080108d0 */
[----:B------:R-:W-:Y:S01]  /*b080*/  FFMA.FTZ R175, R175, UR10, -R208 ;  /* 0x0000000aafaf7c23 */ /* 0x000fe200080108d0 */
[----:B------:R-:W1:Y:S01]  /*b090*/  MUFU.EX2 R185, R185 ;  /* 0x000000b900b97308 */ /* 0x000e620000000800 */
[----:B------:R-:W-:Y:S01]  /*b0a0*/  FADD.FTZ R197, R157, R4 ;  /* 0x000000049dc57221 */ /* 0x000fe20000010000 */
[--C-:B------:R-:W-:Y:S01]  /*b0b0*/  FFMA.FTZ R179, R179, UR10, -R208.reuse ;  /* 0x0000000ab3b37c23 */ /* 0x100fe200080108d0 */
[--C-:B------:R-:W-:Y:S01]  /*b0c0*/  FFMA.FTZ R182, R182, UR10, -R208.reuse ;  /* 0x0000000ab6b67c23 */ /* 0x100fe200080108d0 */
        /* <DEDUP_REMOVED lines=10> */
[----:B------:R-:W-:Y:S01]  /*b170*/  FSEL R197, R10, RZ, P1 ;  /* 0x000000ff0ac57208 */ /* 0x000fe20000800000 */
[----:B------:R-:W-:Y:S01]  /*b180*/  FFMA.FTZ R195, R195, UR10, -R208 ;  /* 0x0000000ac3c37c23 */ /* 0x000fe200080108d0 */
[----:B------:R-:W1:Y:S01]  /*b190*/  MUFU.EX2 R189, R189 ;  /* 0x000000bd00bd7308 */ /* 0x000e620000000800 */
[C---:B------:R-:W-:Y:S01]  /*b1a0*/  FADD.FTZ R203, R165.reuse, R4 ;  /* 0x00000004a5cb7221 */ /* 0x040fe20000010000 */
[----:B------:R-:W-:Y:S01]  /*b1b0*/  F2FP.BF16.F32.PACK_AB R160, R165, R160 ;  /* 0x000000a0a5a0723e */ /* 0x000fe200000010ff */
[--C-:B------:R-:W-:Y:S01]  /*b1c0*/  FFMA.FTZ R198, R198, UR10, -R208.reuse ;  /* 0x0000000ac6c67c23 */ /* 0x100fe200080108d0 */
[----:B------:R-:W-:Y:S01]  /*b1d0*/  FFMA.FTZ R199, R199, UR10, -R208 ;  /* 0x0000000ac7c77c23 */ /* 0x000fe200080108d0 */
[----:B------:R-:W-:Y:S01]  /*b1e0*/  FADD.FTZ R4, R164, R203 ;  /* 0x000000cba4047221 */ /* 0x000fe20000010000 */
[----:B------:R-:W-:Y:S01]  /*b1f0*/  F2FP.BF16.F32.PACK_AB R156, R157, R156 ;  /* 0x0000009c9d9c723e */ /* 0x000fe200000010ff */
[-C--:B------:R-:W-:Y:S01]  /*b200*/  FMUL.FTZ R68, R68, R188.reuse ;  /* 0x000000bc44447220 */ /* 0x080fe20000410000 */
[----:B------:R-:W1:Y:S01]  /*b210*/  MUFU.EX2 R192, R192 ;  /* 0x000000c000c07308 */ /* 0x000e620000000800 */
[----:B------:R-:W-:Y:S01]  /*b220*/  FADD.FTZ R203, R169, R4 ;  /* 0x00000004a9cb7221 */ /* 0x000fe20000010000 */
[----:B------:R-:W-:Y:S01]  /*b230*/  FADD.FTZ R4, -R197, R22 ;  /* 0x00000016c5047221 */ /* 0x000fe20000010100 */
[--C-:B------:R-:W-:Y:S01]  /*b240*/  FFMA.FTZ R22, R167, UR10, -R208.reuse ;  /* 0x0000000aa7167c23 */ /* 0x100fe200080108d0 */
[----:B------:R-:W-:Y:S01]  /*b250*/  FFMA.FTZ R167, R170, UR10, -R208 ;  /* 0x0000000aaaa77c23 */ /* 0x000fe200080108d0 */
[----:B----4-:R-:W-:Y:S01]  /*b260*/  FADD.FTZ R162, R168, R203 ;  /* 0x000000cba8a27221 */ /* 0x010fe20000010000 */
[-C--:B------:R-:W-:Y:S01]  /*b270*/  FMUL.FTZ R69, R69, R188.reuse ;  /* 0x000000bc45457220 */ /* 0x080fe20000410000 */
[-C--:B------:R-:W-:Y:S01]  /*b280*/  FMUL.FTZ R72, R72, R188.reuse ;  /* 0x000000bc48487220 */ /* 0x080fe20000410000 */
[----:B------:R-:W-:Y:S01]  /*b290*/  MUFU.EX2 R193, R193 ;  /* 0x000000c100c17308 */ /* 0x000fe20000000800 */
[----:B-----5:R-:W-:Y:S01]  /*b2a0*/  FADD.FTZ R197, R173, R162 ;  /* 0x000000a2adc57221 */ /* 0x020fe20000010000 */
[-C--:B------:R-:W-:Y:S01]  /*b2b0*/  FMUL.FTZ R73, R73, R188.reuse ;  /* 0x000000bc49497220 */ /* 0x080fe20000410000 */
[-C--:B------:R-:W-:Y:S01]  /*b2c0*/  FMUL.FTZ R76, R76, R188.reuse ;  /* 0x000000bc4c4c7220 */ /* 0x080fe20000410000 */
[-C--:B------:R-:W-:Y:S01]  /*b2d0*/  FMUL.FTZ R77, R77, R188.reuse ;  /* 0x000000bc4d4d7220 */ /* 0x080fe20000410000 */
[----:B---3--:R-:W-:Y:S01]  /*b2e0*/  FADD.FTZ R162, R172, R197 ;  /* 0x000000c5aca27221 */ /* 0x008fe20000010000 */
[-C--:B------:R-:W-:Y:S01]  /*b2f0*/  FMUL.FTZ R80, R80, R188.reuse ;  /* 0x000000bc50507220 */ /* 0x080fe20000410000 */
[-C--:B------:R-:W-:Y:S01]  /*b300*/  FMUL.FTZ R81, R81, R188.reuse ;  /* 0x000000bc51517220 */ /* 0x080fe20000410000 */
[----:B------:R-:W-:Y:S01]  /*b310*/  MUFU.EX2 R196, R196 ;  /* 0x000000c400c47308 */ /* 0x000fe20000000800 */
[----:B--2---:R-:W-:Y:S01]  /*b320*/  FADD.FTZ R197, R177, R162 ;  /* 0x000000a2b1c57221 */ /* 0x004fe20000010000 */
[-C--:B------:R-:W-:Y:S01]  /*b330*/  FMUL.FTZ R84, R84, R188.reuse ;  /* 0x000000bc54547220 */ /* 0x080fe20000410000 */
[-C--:B------:R-:W-:Y:S01]  /*b340*/  FMUL.FTZ R85, R85, R188.reuse ;  /* 0x000000bc55557220 */ /* 0x080fe20000410000 */
[-C--:B------:R-:W-:Y:S01]  /*b350*/  FMUL.FTZ R88, R88, R188.reuse ;  /* 0x000000bc58587220 */ /* 0x080fe20000410000 */
[----:B-1----:R-:W-:Y:S01]  /*b360*/  FADD.FTZ R162, R176, R197 ;  /* 0x000000c5b0a27221 */ /* 0x002fe20000010000 */
[-C--:B------:R-:W-:Y:S01]  /*b370*/  FMUL.FTZ R89, R89, R188.reuse ;  /* 0x000000bc59597220 */ /* 0x080fe20000410000 */
[-C--:B------:R-:W-:Y:S01]  /*b380*/  FMUL.FTZ R92, R92, R188.reuse ;  /* 0x000000bc5c5c7220 */ /* 0x080fe20000410000 */
[----:B------:R-:W-:Y:S01]  /*b390*/  MUFU.EX2 R155, R155 ;  /* 0x0000009b009b7308 */ /* 0x000fe20000000800 */
[----:B------:R-:W-:Y:S01]  /*b3a0*/  FADD.FTZ R197, R181, R162 ;  /* 0x000000a2b5c57221 */ /* 0x000fe20000010000 */
[-C--:B------:R-:W-:Y:S01]  /*b3b0*/  FMUL.FTZ R93, R93, R188.reuse ;  /* 0x000000bc5d5d7220 */ /* 0x080fe20000410000 */
[-C--:B------:R-:W-:Y:S01]  /*b3c0*/  FMUL.FTZ R96, R96, R188.reuse ;  /* 0x000000bc60607220 */ /* 0x080fe20000410000 */
[-C--:B------:R-:W-:Y:S01]  /*b3d0*/  FMUL.FTZ R97, R97, R188.reuse ;  /* 0x000000bc61617220 */ /* 0x080fe20000410000 */
[----:B------:R-:W-:Y:S01]  /*b3e0*/  FADD.FTZ R162, R180, R197 ;  /* 0x000000c5b4a27221 */ /* 0x000fe20000010000 */
[-C--:B------:R-:W-:Y:S01]  /*b3f0*/  FMUL.FTZ R100, R100, R188.reuse ;  /* 0x000000bc64647220 */ /* 0x080fe20000410000 */
[----:B------:R-:W-:Y:S01]  /*b400*/  FMUL.FTZ R101, R101, R188 ;  /* 0x000000bc65657220 */ /* 0x000fe20000410000 */
[----:B------:R-:W-:Y:S01]  /*b410*/  MUFU.EX2 R204, R204 ;  /* 0x000000cc00cc7308 */ /* 0x000fe20000000800 */
[----:B------:R-:W-:Y:S01]  /*b420*/  FADD.FTZ R153, R185, R162 ;  /* 0x000000a2b9997221 */ /* 0x000fe20000010000 */
[----:B------:R-:W-:Y:S01]  /*b430*/  F2FP.BF16.F32.PACK_AB R162, R169, R164 ;  /* 0x000000a4a9a2723e */ /* 0x000fe200000010ff */
[----:B------:R-:W-:Y:S01]  /*b440*/  FMUL.FTZ R104, R104, R188 ;  /* 0x000000bc68687220 */ /* 0x000fe20000410000 */
[----:B------:R-:W-:Y:S01]  /*b450*/  F2FP.BF16.F32.PACK_AB R164, R173, R168 ;  /* 0x000000a8ada4723e */ /* 0x000fe200000010ff */
[----:B------:R-:W-:Y:S01]  /*b460*/  FADD.FTZ R166, R184, R153 ;  /* 0x00000099b8a67221 */ /* 0x000fe20000010000 */
[----:B------:R-:W-:Y:S01]  /*b470*/  F2FP.BF16.F32.PACK_AB R168, R181, R176 ;  /* 0x000000b0b5a8723e */ /* 0x000fe200000010ff */
[----:B------:R-:W-:Y:S01]  /*b480*/  FMUL.FTZ R176, R4, UR10 ;  /* 0x0000000a04b07c20 */ /* 0x000fe20008410000 */
[----:B------:R1:W-:Y:S01]  /*b490*/  MUFU.EX2 R21, R174 ;  /* 0x000000ae00157308 */ /* 0x0003e20000000800 */
[----:B------:R-:W-:Y:S01]  /*b4a0*/  FADD.FTZ R170, R189, R166 ;  /* 0x000000a6bdaa7221 */ /* 0x000fe20000010000 */
[----:B------:R-:W-:Y:S01]  /*b4b0*/  F2FP.BF16.F32.PACK_AB R166, R177, R172 ;  /* 0x000000acb1a6723e */ /* 0x000fe200000010ff */
[----:B------:R-:W-:Y:S01]  /*b4c0*/  FMUL.FTZ R105, R105, R188 ;  /* 0x000000bc69697220 */ /* 0x000fe20000410000 */
[----:B------:R-:W-:Y:S01]  /*b4d0*/  F2FP.BF16.F32.PACK_AB R172, R189, R184 ;  /* 0x000000b8bdac723e */ /* 0x000fe200000010ff */
[----:B------:R-:W-:Y:S01]  /*b4e0*/  FADD.FTZ R153, R15, R170 ;  /* 0x000000aa0f997221 */ /* 0x000fe20000010000 */
[----:B------:R-:W-:Y:S01]  /*b4f0*/  F2FP.BF16.F32.PACK_AB R170, R185, R180 ;  /* 0x000000b4b9aa723e */ /* 0x000fe200000010ff */
[-C--:B------:R-:W-:Y:S01]  /*b500*/  FMUL.FTZ R108, R108, R188.reuse ;  /* 0x000000bc6c6c7220 */ /* 0x080fe20000410000 */
[----:B------:R-:W2:Y:S01]  /*b510*/  MUFU.EX2 R176, R176 ;  /* 0x000000b000b07308 */ /* 0x000ea20000000800 */
[C---:B-1----:R-:W-:Y:S01]  /*b520*/  F2FP.BF16.F32.PACK_AB R174, R192.reuse, R15 ;  /* 0x0000000fc0ae723e */ /* 0x042fe200000010ff */
[----:B------:R-:W-:Y:S01]  /*b530*/  FADD.FTZ R4, R192, R153 ;  /* 0x00000099c0047221 */ /* 0x000fe20000010000 */
        /* <DEDUP_REMOVED lines=12> */
[----:B------:R-:W-:Y:S01]  /*b600*/  FMUL.FTZ R132, R132, R188 ;  /* 0x000000bc84847220 */ /* 0x000fe20000410000 */
[----:B------:R-:W3:Y:S01]  /*b610*/  MUFU.EX2 R206, R206 ;  /* 0x000000ce00ce7308 */ /* 0x000ee20000000800 */
[----:B--2---:R-:W-:Y:S01]  /*b620*/  FFMA.FTZ R15, R176, R0, R193 ;  /* 0x00000000b00f7223 */ /* 0x004fe200000100c1 */
        /* <DEDUP_REMOVED lines=8> */
[-C--:B------:R-:W-:Y:S01]  /*b6b0*/  FMUL.FTZ R144, R144, R188.reuse ;  /* 0x000000bc90907220 */ /* 0x080fe20000410000 */
[-C--:B------:R-:W-:Y:S01]  /*b6c0*/  FMUL.FTZ R145, R145, R188.reuse ;  /* 0x000000bc91917220 */ /* 0x080fe20000410000 */
[-C--:B------:R-:W-:Y:S01]  /*b6d0*/  FMUL.FTZ R148, R148, R188.reuse ;  /* 0x000000bc94947220 */ /* 0x080fe20000410000 */
[----:B------:R-:W-:Y:S01]  /*b6e0*/  FADD.FTZ R0, R204, R15 ;  /* 0x0000000fcc007221 */ /* 0x000fe20000010000 */
[----:B------:R-:W-:Y:S01]  /*b6f0*/  FMUL.FTZ R149, R149, R188 ;  /* 0x000000bc95957220 */ /* 0x000fe20000410000 */
[----:B------:R-:W-:Y:S01]  /*b700*/  F2FP.BF16.F32.PACK_AB R153, R196, R193 ;  /* 0x000000c1c499723e */ /* 0x000fe200000010ff */
[----:B------:R-:W4:Y:S01]  /*b710*/  MUFU.EX2 R22, R22 ;  /* 0x0000001600167308 */ /* 0x000f220000000800 */
[----:B-1----:R-:W-:Y:S01]  /*b720*/  FADD.FTZ R15, R159, R0 ;  /* 0x000000009f0f7221 */ /* 0x002fe20000010000 */
[----:B---3--:R-:W-:Y:S01]  /*b730*/  F2FP.BF16.F32.PACK_AB R157, R206, R159 ;  /* 0x0000009fce9d723e */ /* 0x008fe200000010ff */
[-C--:B------:R-:W-:Y:S01]  /*b740*/  FMUL.FTZ R26, R26, R176.reuse ;  /* 0x000000b01a1a7220 */ /* 0x080fe20000410000 */
[----:B------:R-:W-:Y:S01]  /*b750*/  F2FP.BF16.F32.PACK_AB R155, R204, R155 ;  /* 0x0000009bcc9b723e */ /* 0x000fe200000010ff */
[----:B------:R-:W-:Y:S01]  /*b760*/  FADD.FTZ R0, R206, R15 ;  /* 0x0000000fce007221 */ /* 0x000fe20000010000 */
        /* <DEDUP_REMOVED lines=10> */
[----:B------:R2:W3:Y:S01]  /*b810*/  MUFU.EX2 R178, R158 ;  /* 0x0000009e00b27308 */ /* 0x0004e20000000800 */
[C---:B----4-:R-:W-:Y:S01]  /*b820*/  FADD.FTZ R184, R22.reuse, R15 ;  /* 0x0000000f16b87221 */ /* 0x050fe20000010000 */
[----:B------:R-:W-:Y:S01]  /*b830*/  F2FP.BF16.F32.PACK_AB R159, R22, R163 ;  /* 0x000000a3169f723e */ /* 0x000fe200000010ff */
[-C--:B------:R-:W-:Y:S01]  /*b840*/  FMUL.FTZ R43, R43, R176.reuse ;  /* 0x000000b02b2b7220 */ /* 0x080fe20000410000 */
[-C--:B------:R-:W-:Y:S01]  /*b850*/  FMUL.FTZ R46, R46, R176.reuse ;  /* 0x000000b02e2e7220 */ /* 0x080fe20000410000 */
[-C--:B------:R-:W-:Y:S01]  /*b860*/  FMUL.FTZ R47, R47, R176.reuse ;  /* 0x000000b02f2f7220 */ /* 0x080fe20000410000 */
[-C--:B------:R-:W-:Y:S01]  /*b870*/  FMUL.FTZ R50, R50, R176.reuse ;  /* 0x000000b032327220 */ /* 0x080fe20000410000 */
[----:B------:R-:W-:Y:S01]  /*b880*/  FMUL.FTZ R51, R51, R176 ;  /* 0x000000b033337220 */ /* 0x000fe20000410000 */
[----:B------:R-:W-:Y:S01]  /*b890*/  MUFU.EX2 R165, R171 ;  /* 0x000000ab00a57308 */ /* 0x000fe20000000800 */
[----:B--2---:R-:W-:Y:S01]  /*b8a0*/  F2FP.BF16.F32.PACK_AB R158, R161, R20 ;  /* 0x00000014a19e723e */ /* 0x004fe200000010ff */
[----:B-1----:R-:W-:Y:S01]  /*b8b0*/  FADD.FTZ R15, R167, R184 ;  /* 0x000000b8a70f7221 */ /* 0x002fe20000010000 */
        /* <DEDUP_REMOVED lines=10> */
[----:B------:R-:W-:Y:S01]  /*b960*/  FADD.FTZ R15, R21, R184 ;  /* 0x000000b8150f7221 */ /* 0x000fe20000010000 */
        /* <DEDUP_REMOVED lines=11> */
[----:B-1----:R-:W-:Y:S01]  /*ba20*/  F2FP.BF16.F32.PACK_AB R163, R20, R21 ;  /* 0x0000001514a3723e */ /* 0x002fe200000010ff */
        /* <DEDUP_REMOVED lines=18> */
[-C--:B------:R-:W-:Y:S01]  /*bb50*/  FMUL.FTZ R118, R118, R176.reuse ;  /* 0x000000b076767220 */ /* 0x080fe20000410000 */
[-C--:B------:R-:W-:Y:S01]  /*bb60*/  FMUL.FTZ R119, R119, R176.reuse ;  /* 0x000000b077777220 */ /* 0x080fe20000410000 */
[-C--:B------:R-:W-:Y:S01]  /*bb70*/  FMUL.FTZ R122, R122, R176.reuse ;  /* 0x000000b07a7a7220 */ /* 0x080fe20000410000 */
[----:B------:R-:W-:Y:S01]  /*bb80*/  FMUL.FTZ R123, R123, R176 ;  /* 0x000000b07b7b7220 */ /* 0x000fe20000410000 */
[----:B------:R-:W4:Y:S01]  /*bb90*/  MUFU.EX2 R0, R187 ;  /* 0x000000bb00007308 */ /* 0x000f220000000800 */
[----:B--2---:R-:W-:Y:S01]  /*bba0*/  FADD.FTZ R186, R20, R15 ;  /* 0x0000000f14ba7221 */ /* 0x004fe20000010000 */
[----:B-1----:R-:W-:Y:S01]  /*bbb0*/  F2FP.BF16.F32.PACK_AB R167, R183, R182 ;  /* 0x000000b6b7a7723e */ /* 0x002fe200000010ff */
[-C--:B------:R-:W-:Y:S01]  /*bbc0*/  FMUL.FTZ R126, R126, R176.reuse ;  /* 0x000000b07e7e7220 */ /* 0x080fe20000410000 */
[-C--:B------:R-:W-:Y:S01]  /*bbd0*/  FMUL.FTZ R127, R127, R176.reuse ;  /* 0x000000b07f7f7220 */ /* 0x080fe20000410000 */
[----:B------:R-:W-:Y:S01]  /*bbe0*/  FADD.FTZ R15, R165, R186 ;  /* 0x000000baa50f7221 */ /* 0x000fe20000010000 */
[----:B------:R-:W-:Y:S01]  /*bbf0*/  F2FP.BF16.F32.PACK_AB R165, R180, R165 ;  /* 0x000000a5b4a5723e */ /* 0x000fe200000010ff */
[-C--:B------:R-:W-:Y:S01]  /*bc00*/  FMUL.FTZ R130, R130, R176.reuse ;  /* 0x000000b082827220 */ /* 0x080fe20000410000 */
[----:B------:R1:W2:Y:S01]  /*bc10*/  MUFU.EX2 R171, R190 ;  /* 0x000000be00ab7308 */ /* 0x0002a20000000800 */
[----:B------:R-:W-:Y:S01]  /*bc20*/  FADD.FTZ R15, R180, R15 ;  /* 0x0000000fb40f7221 */ /* 0x000fe20000010000 */
[-C--:B------:R-:W-:Y:S01]  /*bc30*/  FMUL.FTZ R131, R131, R176.reuse ;  /* 0x000000b083837220 */ /* 0x080fe20000410000 */
[-C--:B------:R-:W-:Y:S01]  /*bc40*/  FMUL.FTZ R134, R134, R176.reuse ;  /* 0x000000b086867220 */ /* 0x080fe20000410000 */
[-C--:B------:R-:W-:Y:S01]  /*bc50*/  FMUL.FTZ R135, R135, R176.reuse ;  /* 0x000000b087877220 */ /* 0x080fe20000410000 */
[-C--:B------:R-:W-:Y:S01]  /*bc60*/  FMUL.FTZ R138, R138, R176.reuse ;  /* 0x000000b08a8a7220 */ /* 0x080fe20000410000 */
[-C--:B------:R-:W-:Y:S01]  /*bc70*/  FMUL.FTZ R139, R139, R176.reuse ;  /* 0x000000b08b8b7220 */ /* 0x080fe20000410000 */
[-C--:B------:R-:W-:Y:S01]  /*bc80*/  FMUL.FTZ R142, R142, R176.reuse ;  /* 0x000000b08e8e7220 */ /* 0x080fe20000410000 */
[----:B------:R-:W5:Y:S01]  /*bc90*/  MUFU.EX2 R184, R191 ;  /* 0x000000bf00b87308 */ /* 0x000f620000000800 */
[----:B-1----:R-:W-:Y:S01]  /*bca0*/  FADD.FTZ R190, R182, R15 ;  /* 0x0000000fb6be7221 */ /* 0x002fe20000010000 */
[-C--:B------:R-:W-:Y:S01]  /*bcb0*/  FMUL.FTZ R143, R143, R176.reuse ;  /* 0x000000b08f8f7220 */ /* 0x080fe20000410000 */
[-C--:B------:R-:W-:Y:S01]  /*bcc0*/  FMUL.FTZ R146, R146, R176.reuse ;  /* 0x000000b092927220 */ /* 0x080fe20000410000 */
[-C--:B------:R-:W-:Y:S01]  /*bcd0*/  FMUL.FTZ R147, R147, R176.reuse ;  /* 0x000000b093937220 */ /* 0x080fe20000410000 */
[----:B------:R-:W-:Y:S01]  /*bce0*/  FADD.FTZ R190, R183, R190 ;  /* 0x000000beb7be7221 */ /* 0x000fe20000010000 */
[-C--:B------:R-:W-:Y:S01]  /*bcf0*/  FMUL.FTZ R150, R150, R176.reuse ;  /* 0x000000b096967220 */ /* 0x080fe20000410000 */
[----:B------:R-:W-:Y:S01]  /*bd00*/  FMUL.FTZ R151, R151, R176 ;  /* 0x000000b097977220 */ /* 0x000fe20000410000 */
[----:B------:R-:W1:Y:S01]  /*bd10*/  MUFU.EX2 R173, R194 ;  /* 0x000000c200ad7308 */ /* 0x000e620000000800 */
[----:B---3--:R-:W-:Y:S01]  /*bd20*/  FADD.FTZ R15, R169, R190 ;  /* 0x000000bea90f7221 */ /* 0x008fe20000010000 */
[----:B----4-:R-:W-:-:S03]  /*bd30*/  F2FP.BF16.F32.PACK_AB R169, R0, R169 ;  /* 0x000000a900a9723e */ /* 0x010fc600000010ff */
[----:B------:R-:W-:-:S03]  /*bd40*/  FADD.FTZ R190, R0, R15 ;  /* 0x0000000f00be7221 */ /* 0x000fc60000010000 */
[----:B------:R-:W3:Y:S01]  /*bd50*/  MUFU.EX2 R186, R195 ;  /* 0x000000c300ba7308 */ /* 0x000ee20000000800 */
[----:B--2---:R-:W-:Y:S01]  /*bd60*/  FADD.FTZ R15, R171, R190 ;  /* 0x000000beab0f7221 */ /* 0x004fe20000010000 */
[----:B-----5:R-:W-:-:S03]  /*bd70*/  F2FP.BF16.F32.PACK_AB R171, R184, R171 ;  /* 0x000000abb8ab723e */ /* 0x020fc600000010ff */
[----:B------:R-:W-:-:S03]  /*bd80*/  FADD.FTZ R192, R184, R15 ;  /* 0x0000000fb8c07221 */ /* 0x000fc60000010000 */
[----:B------:R-:W2:Y:S01]  /*bd90*/  MUFU.EX2 R175, R198 ;  /* 0x000000c600af7308 */ /* 0x000ea20000000800 */
[----:B-1----:R-:W-:-:S07]  /*bda0*/  FADD.FTZ R15, R173, R192 ;  /* 0x000000c0ad0f7221 */ /* 0x002fce0000010000 */
[----:B------:R-:W1:Y:S01]  /*bdb0*/  MUFU.EX2 R190, R199 ;  /* 0x000000c700be7308 */ /* 0x000e620000000800 */
[C---:B---3--:R-:W-:Y:S01]  /*bdc0*/  FADD.FTZ R22, R186.reuse, R15 ;  /* 0x0000000fba167221 */ /* 0x048fe20000010000 */
[----:B------:R-:W-:-:S03]  /*bdd0*/  F2FP.BF16.F32.PACK_AB R173, R186, R173 ;  /* 0x000000adbaad723e */ /* 0x000fc600000010ff */
[----:B--2---:R-:W-:-:S04]  /*bde0*/  FADD.FTZ R15, R175, R22 ;  /* 0x00000016af0f7221 */ /* 0x004fc80000010000 */
[C---:B-1----:R-:W-:Y:S01]  /*bdf0*/  FADD.FTZ R0, R190.reuse, R15 ;  /* 0x0000000fbe007221 */ /* 0x042fe20000010000 */
[----:B------:R-:W-:Y:S01]  /*be00*/  F2FP.BF16.F32.PACK_AB R175, R190, R175 ;  /* 0x000000afbeaf723e */ /* 0x000fe200000010ff */
[----:B------:R-:W-:Y:S06]  /*be10*/  @!P0 BRA `(.L_x_1373) ;  /* 0x0000000000048947 */ /* 0x000fec0003800000 */
[----:B------:R-:W-:Y:S01]  /*be20*/  BPT.TRAP 0x1 ;  /* 0x000000040000795c */ /* 0x000fe20000300000 */
.L_x_1373:
[----:B------:R1:W2:Y:S01]  /*be30*/  SYNCS.PHASECHK.TRANS64.TRYWAIT P1, [UR26+0x22850], R13 ;  /* 0x0228500dff0075a7 */ /* 0x0002a2000802015a */
[----:B------:R-:W-:Y:S05]  /*be40*/  @!P0 BRA `(.L_x_1374) ;  /* 0x0000000000048947 */ /* 0x000fea0003800000 */
[----:B------:R-:W-:Y:S01]  /*be50*/  BPT.TRAP 0x1 ;  /* 0x000000040000795c */ /* 0x000fe20000300000 */
.L_x_1374:
[----:B--2---:R-:W-:Y:S05]  /*be60*/  @P1 BRA `(.L_x_1375) ;  /* 0x0000000000081947 */ /* 0x004fea0003800000 */
[----:B------:R-:W2:Y:S02]  /*be70*/  SYNCS.PHASECHK.TRANS64.TRYWAIT P1, [UR26+0x22850], R13 ;  /* 0x0228500dff0075a7 */ /* 0x000ea4000802015a */
[----:B--2---:R-:W-:Y:S05]  /*be80*/  @!P1 BRA `(.L_x_1376) ;  /* 0x0000005800949947 */ /* 0x004fea0003800000 */
.L_x_1375:
        /* <DEDUP_REMOVED lines=46> */
[----:B--2---:R-:W-:Y:S05]  /*c170*/  @P1 BRA `(.L_x_1377) ;  /* 0xffffffd000401947 */ /* 0x004fea000383ffff */
.L_x_1360:
[----:B------:R-:W1:Y:S01]  /*c180*/  SHFL.BFLY PT, R7, R4, 0x2, 0x1f ;  /* 0x0c401f0004077f89 */ /* 0x000e6200000e0000 */
[----:B------:R-:W-:Y:S01]  /*c190*/  IMAD.MOV.U32 R11, RZ, RZ, RZ ;  /* 0x000000ffff0b7224 */ /* 0x000fe200078e00ff */
[----:B------:R-:W-:Y:S01]  /*c1a0*/  UIADD3 UR39, UR39, 0x1, URZ ;  /* 0x0000000127277890 */ /* 0x000fe2000fffe03f */
[----:B------:R-:W-:Y:S01]  /*c1b0*/  IMAD.U32 R22, RZ, RZ, UR10 ;  /* 0x0000000aff167e24 */ /* 0x000fe2000f8e00ff */
[----:B------:R-:W2:Y:S01]  /*c1c0*/  SHFL.BFLY PT, R9, R0, 0x2, 0x1f ;  /* 0x0c401f0000097f89 */ /* 0x000ea200000e0000 */
[----:B------:R-:W-:Y:S01]  /*c1d0*/  IMAD.MOV.U32 R20, RZ, RZ, -0x800000 ;  /* 0xff800000ff147424 */ /* 0x000fe200078e00ff */
[----:B------:R-:W-:Y:S01]  /*c1e0*/  UISETP.NE.AND UP0, UPT, UR39, 0x2, UPT ;  /* 0x000000022700788c */ /* 0x000fe2000bf05270 */
[----:B------:R3:W-:Y:S06]  /*c1f0*/  BAR.ARV R5, 0x100 ;  /* 0x000400050000751d */ /* 0x0007ec0000002000 */
[----:B------:R-:W-:-:S02]  /*c200*/  USEL UR4, URZ, 0x1, UP0 ;  /* 0x000000013f047887 */ /* 0x000fc40008000000 */
[----:B------:R-:W-:Y:S06]  /*c210*/  BAR.ARV 0x8, 0x120 ;  /* 0x0204800000007b1d */ /* 0x000fec0000002000 */
[----:B------:R-:W-:Y:S01]  /*c220*/  PLOP3.LUT P0, PT, PT, PT, PT, 0x8, 0x0 ;  /* 0x000000000000781c */ /* 0x000fe20003f0e170 */
[----:B------:R-:W-:Y:S01]  /*c230*/  UIADD3 UR37, UR37, 0x1, URZ ;  /* 0x0000000125257890 */ /* 0x000fe2000fffe03f */
[----:B-1----:R-:W-:Y:S01]  /*c240*/  FADD.FTZ R6, R7, R4 ;  /* 0x0000000407067221 */ /* 0x002fe20000010000 */
[----:B------:R-:W-:Y:S02]  /*c250*/  USEL UR39, UR39, URZ, UP0 ;  /* 0x0000003f27277287 */ /* 0x000fe40008000000 */
[----:B------:R-:W-:Y:S01]  /*c260*/  ULOP3.LUT UR38, UR38, UR4, URZ, 0x3c, !UPT ;  /* 0x0000000426267292 */ /* 0x000fe2000f8e3c3f */
[----:B--2---:R-:W-:Y:S01]  /*c270*/  FADD.FTZ R9, R9, R0 ;  /* 0x0000000009097221 */ /* 0x004fe20000010000 */
[----:B------:R-:W1:Y:S01]  /*c280*/  SHFL.BFLY PT, R7, R6, 0x1, 0x1f ;  /* 0x0c201f0006077f89 */ /* 0x000e6200000e0000 */
[----:B------:R-:W-:-:S03]  /*c290*/  IMAD.MOV.U32 R0, RZ, RZ, -0x800000 ;  /* 0xff800000ff007424 */ /* 0x000fc600078e00ff */
[----:B------:R-:W2:Y:S01]  /*c2a0*/  SHFL.BFLY PT, R8, R9, 0x1, 0x1f ;  /* 0x0c201f0009087f89 */ /* 0x000ea200000e0000 */
[----:B-1----:R-:W-:Y:S01]  /*c2b0*/  FADD.FTZ R152, R6, R7 ;  /* 0x0000000706987221 */ /* 0x002fe20000010000 */
[----:B------:R-:W-:Y:S02]  /*c2c0*/  IMAD.MOV.U32 R7, RZ, RZ, RZ ;  /* 0x000000ffff077224 */ /* 0x000fe400078e00ff */
[----:B--2---:R-:W-:Y:S02]  /*c2d0*/  FADD.FTZ R17, R9, R8 ;  /* 0x0000000809117221 */ /* 0x004fe40000010000 */
[----:B------:R-:W-:-:S03]  /*c2e0*/  FSETP.NE.FTZ.AND P1, PT, R152, RZ, PT ;  /* 0x000000ff9800720b */ /* 0x000fc60003f35000 */
[----:B------:R-:W-:-:S10]  /*c2f0*/  FSETP.NE.FTZ.AND P2, PT, R17, RZ, PT ;  /* 0x000000ff1100720b */ /* 0x000fd40003f55000 */
[----:B------:R-:W1:Y:S01]  /*c300*/  @P1 MUFU.RCP R11, R152 ;  /* 0x00000098000b1308 */ /* 0x000e620000001000 */
[----:B------:R-:W-:-:S07]  /*c310*/  @P1 FMUL.FTZ R22, R22, 0.69314718246459960938 ;  /* 0x3f31721816161820 */ /* 0x000fce0000410000 */
[----:B------:R-:W-:Y:S08]  /*c320*/  @P2 MUFU.RCP R7, R17 ;  /* 0x0000001100072308 */ /* 0x000ff00000001000 */
[----:B------:R-:W2:Y:S01]  /*c330*/  @P2 MUFU.LG2 R17, R17 ;  /* 0x0000001100112308 */ /* 0x000ea20000000c00 */
        /* <DEDUP_REMOVED lines=65> */
[----:B------:R-:W1:Y:S01]  /*c750*/  @P1 MUFU.LG2 R11, R152 ;  /* 0x00000098000b1308 */ /* 0x000e620000000c00 */
[----:B--2---:R-:W-:Y:S01]  /*c760*/  @P2 FMUL.FTZ R17, R17, 0.69314718246459960938 ;  /* 0x3f31721811112820 */ /* 0x004fe20000410000 */
[-C--:B------:R-:W-:Y:S01]  /*c770*/  FMUL.FTZ R160, R79, R7.reuse ;  /* 0x000000074fa07220 */ /* 0x080fe20000410000 */
[----:B------:R-:W-:Y:S01]  /*c780*/  @P2 FMUL.FTZ R28, R28, 0.69314718246459960938 ;  /* 0x3f3172181c1c2820 */ /* 0x000fe20000410000 */
        /* <DEDUP_REMOVED lines=13> */
[----:B-1----:R-:W-:Y:S01]  /*c860*/  @P1 FMUL.FTZ R11, R11, 0.69314718246459960938 ;  /* 0x3f3172180b0b1820 */ /* 0x002fe20000410000 */
        /* <DEDUP_REMOVED lines=52> */
.L_x_1307:
[----:B------:R-:W1:Y:S08]  /*cbb0*/  S2UR UR4, SR_CgaCtaId ;  /* 0x00000000000479c3 */ /* 0x000e700000008800 */
[----:B------:R-:W-:Y:S06]  /*cbc0*/  BAR.SYNC.DEFER_BLOCKING 0x5, 0x120 ;  /* 0x0144800000007b1d */ /* 0x000fec0000010000 */
[----:B------:R-:W-:-:S02]  /*cbd0*/  UMOV UR46, 0x400 ;  /* 0x00000400002e7882 */ /* 0x000fc40000000000 */
[----:B-1----:R-:W-:-:S09]  /*cbe0*/  ULEA UR46, UR4, UR46, 0x18 ;  /* 0x0000002e042e7291 */ /* 0x002fd2000f8ec03f */
[----:B------:R-:W1:Y:S02]  /*cbf0*/  LDS R3, [UR46+0x228d0] ;  /* 0x0228d02eff037984 */ /* 0x000e640008000800 */
[----:B-1----:R-:W-:Y:S01]  /*cc00*/  R2UR UR4, R3 ;  /* 0x00000000030472ca */ /* 0x002fe200000e0000 */
[----:B------:R-:W-:Y:S06]  /*cc10*/  BAR.ARV 0x4, 0x120 ;  /* 0x0104800000007b1d */ /* 0x000fec0000002000 */
[----:B------:R-:W-:Y:S08]  /*cc20*/  @P0 BRA `(.L_x_1378) ;  /* 0x0000000c00f00947 */ /* 0x000ff00003800000 */
[C---:B------:R-:W-:Y:S01]  /*cc30*/  IADD3 R27, P0, R18.reuse, 0x40, RZ ;  /* 0x00000040121b7810 */ /* 0x040fe20007f1e0ff */
[----:B------:R-:W-:Y:S01]  /*cc40*/  BAR.SYNC.DEFER_BLOCKING 0x1, 0x100 ;  /* 0x0044000000007b1d */ /* 0x000fe20000010000 */
[----:B------:R-:W-:Y:S01]  /*cc50*/  IADD3 R31, P1, R18, 0x60, RZ ;  /* 0x00000060121f7810 */ /* 0x000fe20007f3e0ff */
[----:B------:R-:W-:Y:S01]  /*cc60*/  USHF.R.S32.HI UR5, URZ, 0x1f, UR43 ;  /* 0x0000001f3f057899 */ /* 0x000fe2000801142b */
[----:B------:R-:W-:Y:S02]  /*cc70*/  LOP3.LUT R26, R27, 0x380, RZ, 0xc0, !PT ;  /* 0x000003801b1a7812 */ /* 0x000fe400078ec0ff */
[----:B------:R-:W-:Y:S01]  /*cc80*/  LOP3.LUT R30, R31, 0x380, RZ, 0xc0, !PT ;  /* 0x000003801f1e7812 */ /* 0x000fe200078ec0ff */
[----:B------:R-:W-:Y:S01]  /*cc90*/  ULDC.64 UR6, c[0x0][0xb70] ;  /* 0x0002dc0000067ab9 */ /* 0x000fe20000000a00 */
[----:B------:R-:W-:Y:S01]  /*cca0*/  SHF.R.U64 R26, R26, 0x3, RZ ;  /* 0x000000031a1a7819 */ /* 0x000fe200000012ff */
[----:B------:R-:W-:Y:S01]  /*ccb0*/  UIMAD.WIDE.U32 UR8, UR43, UR6, URZ ;  /* 0x000000062b0872a5 */ /* 0x000fe2000f8e003f */
[----:B------:R-:W-:Y:S01]  /*ccc0*/  SHF.R.U64 R30, R30, 0x3, RZ ;  /* 0x000000031e1e7819 */ /* 0x000fe200000012ff */
[----:B------:R-:W-:Y:S01]  /*ccd0*/  UIMAD UR5, UR5, UR6, URZ ;  /* 0x00000006050572a4 */ /* 0x000fe2000f8e023f */
[----:B------:R-:W-:Y:S01]  /*cce0*/  LOP3.LUT R26, R26, R27, RZ, 0x3c, !PT ;  /* 0x0000001b1a1a7212 */ /* 0x000fe200078e3cff */
[--C-:B------:R-:W-:Y:S01]  /*ccf0*/  IMAD.X R27, RZ, RZ, R19.reuse, P0 ;  /* 0x000000ffff1b7224 */ /* 0x100fe200000e0613 */
[----:B------:R-:W-:Y:S01]  /*cd00*/  IADD3 R3, P0, R18, 0x8020, RZ ;  /* 0x0000802012037810 */ /* 0x000fe20007f1e0ff */
[----:B------:R-:W-:Y:S01]  /*cd10*/  ULDC UR6, c[0x0][0xa88] ;  /* 0x0002a20000067ab9 */ /* 0x000fe20000000800 */
[----:B------:R-:W-:Y:S01]  /*cd20*/  LOP3.LUT R30, R30, R31, RZ, 0x3c, !PT ;  /* 0x0000001f1e1e7212 */ /* 0x000fe200078e3cff */
[----:B------:R-:W-:Y:S01]  /*cd30*/  IMAD.X R31, RZ, RZ, R19, P1 ;  /* 0x000000ffff1f7224 */ /* 0x000fe200008e0613 */
[----:B------:R-:W-:Y:S01]  /*cd40*/  IADD3 R7, P1, R18, 0x8040, RZ ;  /* 0x0000804012077810 */ /* 0x000fe20007f3e0ff */
[----:B------:R-:W-:Y:S01]  /*cd50*/  UIMAD UR5, UR43, UR7, UR5 ;  /* 0x000000072b0572a4 */ /* 0x000fe2000f8e0205 */
[----:B------:R-:W-:-:S02]  /*cd60*/  LOP3.LUT R28, R3, 0x380, RZ, 0xc0, !PT ;  /* 0x00000380031c7812 */ /* 0x000fc400078ec0ff */
[----:B------:R-:W-:Y:S01]  /*cd70*/  IADD3 R11, P6, R18, 0x20, RZ ;  /* 0x00000020120b7810 */ /* 0x000fe20007fde0ff */
[----:B------:R-:W-:Y:S01]  /*cd80*/  UIADD3 UR5, UR9, UR5, URZ ;  /* 0x0000000509057290 */ /* 0x000fe2000fffe03f */
[----:B------:R-:W-:Y:S02]  /*cd90*/  LOP3.LUT R48, R7, 0x380, RZ, 0xc0, !PT ;  /* 0x0000038007307812 */ /* 0x000fe400078ec0ff */
[----:B------:R-:W-:Y:S02]  /*cda0*/  SHF.R.U64 R28, R28, 0x3, RZ ;  /* 0x000000031c1c7819 */ /* 0x000fe400000012ff */
[----:B------:R-:W-:Y:S02]  /*cdb0*/  LOP3.LUT R10, R11, 0x380, RZ, 0xc0, !PT ;  /* 0x000003800b0a7812 */ /* 0x000fe400078ec0ff */
[----:B------:R-:W-:Y:S02]  /*cdc0*/  IADD3 R35, P2, R18, 0x4000, RZ ;  /* 0x0000400012237810 */ /* 0x000fe40007f5e0ff */
[----:B------:R-:W-:-:S02]  /*cdd0*/  SHF.R.U64 R48, R48, 0x3, RZ ;  /* 0x0000000330307819 */ /* 0x000fc400000012ff */
[----:B------:R-:W-:Y:S02]  /*cde0*/  LOP3.LUT R28, R28, R3, RZ, 0x3c, !PT ;  /* 0x000000031c1c7212 */ /* 0x000fe400078e3cff */
[----:B------:R-:W-:Y:S02]  /*cdf0*/  LOP3.LUT R59, R18, 0x380, RZ, 0xc0, !PT ;  /* 0x00000380123b7812 */ /* 0x000fe400078ec0ff */
[----:B------:R-:W-:Y:S02]  /*ce00*/  SHF.R.S32.HI R3, RZ, 0x1f, R202 ;  /* 0x0000001fff037819 */ /* 0x000fe400000114ca */
[----:B------:R-:W-:Y:S02]  /*ce10*/  SHF.R.U64 R10, R10, 0x3, RZ ;  /* 0x000000030a0a7819 */ /* 0x000fe400000012ff */
[----:B------:R-:W-:Y:S02]  /*ce20*/  LOP3.LUT R34, R35, 0x380, RZ, 0xc0, !PT ;  /* 0x0000038023227812 */ /* 0x000fe400078ec0ff */
[----:B------:R-:W-:-:S02]  /*ce30*/  LOP3.LUT R48, R48, R7, RZ, 0x3c, !PT ;  /* 0x0000000730307212 */ /* 0x000fc400078e3cff */
[----:B------:R-:W-:Y:S02]  /*ce40*/  SHF.R.U64 R59, R59, 0x3, RZ ;  /* 0x000000033b3b7819 */ /* 0x000fe400000012ff */
[----:B------:R-:W-:Y:S02]  /*ce50*/  LEA.HI R7, R3, R202, RZ, 0x7 ;  /* 0x000000ca03077211 */ /* 0x000fe400078f38ff */
[----:B------:R-:W-:Y:S01]  /*ce60*/  LOP3.LUT R10, R10, R11, RZ, 0x3c, !PT ;  /* 0x0000000b0a0a7212 */ /* 0x000fe200078e3cff */
[----:B------:R-:W-:Y:S01]  /*ce70*/  IMAD.X R11, RZ, RZ, R19, P6 ;  /* 0x000000ffff0b7224 */ /* 0x000fe200030e0613 */
[----:B------:R-:W-:Y:S02]  /*ce80*/  IADD3 R39, P3, R18, 0x4020, RZ ;  /* 0x0000402012277810 */ /* 0x000fe40007f7e0ff */
[----:B------:R-:W-:Y:S02]  /*ce90*/  SHF.R.U64 R34, R34, 0x3, RZ ;  /* 0x0000000322227819 */ /* 0x000fe400000012ff */
[----:B------:R-:W-:-:S02]  /*cea0*/  IADD3 R41, P4, R18, 0x4040, RZ ;  /* 0x0000404012297810 */ /* 0x000fc40007f9e0ff */
[C---:B------:R-:W-:Y:S02]  /*ceb0*/  IADD3 R43, P5, R18.reuse, 0x4060, RZ ;  /* 0x00004060122b7810 */ /* 0x040fe40007fbe0ff */
[----:B------:R-:W-:Y:S02]  /*cec0*/  IADD3 R47, P6, R18, 0x8000, RZ ;  /* 0x00008000122f7810 */ /* 0x000fe40007fde0ff */
[----:B------:R-:W-:Y:S01]  /*ced0*/  LOP3.LUT R58, R59, R18, RZ, 0x3c, !PT ;  /* 0x000000123b3a7212 */ /* 0x000fe200078e3cff */
[--C-:B------:R-:W-:Y:S01]  /*cee0*/  IMAD.MOV.U32 R59, RZ, RZ, R19.reuse ;  /* 0x000000ffff3b7224 */ /* 0x100fe200078e0013 */
[----:B------:R-:W-:Y:S02]  /*cef0*/  LOP3.LUT R7, R7, 0xffffff80, RZ, 0xc0, !PT ;  /* 0xffffff8007077812 */ /* 0x000fe400078ec0ff */
[----:B------:R-:W-:Y:S02]  /*cf00*/  LOP3.LUT R38, R39, 0x380, RZ, 0xc0, !PT ;  /* 0x0000038027267812 */ /* 0x000fe400078ec0ff */
[----:B------:R-:W-:Y:S01]  /*cf10*/  LOP3.LUT R34, R34, R35, RZ, 0x3c, !PT ;  /* 0x0000002322227212 */ /* 0x000fe200078e3cff */
[----:B------:R-:W-:Y:S01]  /*cf20*/  IMAD.X R35, RZ, RZ, R19, P2 ;  /* 0x000000ffff237224 */ /* 0x000fe200010e0613 */
[----:B------:R-:W-:Y:S01]  /*cf30*/  LOP3.LUT R40, R41, 0x380, RZ, 0xc0, !PT ;  /* 0x0000038029287812 */ /* 0x000fe200078ec0ff */
[----:B------:R-:W-:Y:S01]  /*cf40*/  IMAD.IADD R22, R202, 0x1, -R7 ;  /* 0x00000001ca167824 */ /* 0x000fe200078e0a07 */
[----:B------:R-:W-:-:S02]  /*cf50*/  LOP3.LUT R42, R43, 0x380, RZ, 0xc0, !PT ;  /* 0x000003802b2a7812 */ /* 0x000fc400078ec0ff */
[----:B------:R-:W-:Y:S02]  /*cf60*/  LOP3.LUT R46, R47, 0x380, RZ, 0xc0, !PT ;  /* 0x000003802f2e7812 */ /* 0x000fe400078ec0ff */
[----:B------:R-:W-:Y:S02]  /*cf70*/  SHF.R.U64 R38, R38, 0x3, RZ ;  /* 0x0000000326267819 */ /* 0x000fe400000012ff */
[----:B------:R-:W-:Y:S02]  /*cf80*/  SHF.R.U64 R40, R40, 0x3, RZ ;  /* 0x0000000328287819 */ /* 0x000fe400000012ff */
[----:B------:R-:W-:Y:S02]  /*cf90*/  MOV R59, R58 ;  /* 0x0000003a003b7202 */ /* 0x000fe40000000f00 */
[----:B------:R-:W-:Y:S02]  /*cfa0*/  F2FP.BF16.F32.PACK_AB R4, R25, R4 ;  /* 0x000000041904723e */ /* 0x000fe400000010ff */
[----:B------:R-:W-:-:S02]  /*cfb0*/  F2FP.BF16.F32.PACK_AB R5, R172, R5 ;  /* 0x00000005ac05723e */ /* 0x000fc400000010ff */
[----:B------:R-:W-:Y:S01]  /*cfc0*/  F2FP.BF16.F32.PACK_AB R6, R29, R6 ;  /* 0x000000061d06723e */ /* 0x000fe200000010ff */
[--C-:B------:R-:W-:Y:S01]  /*cfd0*/  IMAD.X R29, RZ, RZ, R19.reuse, P0 ;  /* 0x000000ffff1d7224 */ /* 0x100fe200000e0613 */
[----:B------:R-:W-:Y:S01]  /*cfe0*/  F2FP.BF16.F32.PACK_AB R7, R170, R49 ;  /* 0x00000031aa07723e */ /* 0x000fe200000010ff */
[--C-:B------:R-:W-:Y:S01]  /*cff0*/  IMAD.X R49, RZ, RZ, R19.reuse, P1 ;  /* 0x000000ffff317224 */ /* 0x100fe200008e0613 */
[----:B------:R-:W-:Y:S02]  /*d000*/  SHF.R.U64 R42, R42, 0x3, RZ ;  /* 0x000000032a2a7819 */ /* 0x000fe400000012ff */
[----:B------:R-:W-:Y:S01]  /*d010*/  SHF.R.U64 R46, R46, 0x3, RZ ;  /* 0x000000032e2e7819 */ /* 0x000fe200000012ff */
[----:B------:R1:W-:Y:S01]  /*d020*/  STSM.16.M88.4 [R59], R4 ;  /* 0x000000043b007844 */ /* 0x0003e20000000200 */
[----:B------:R-:W-:Y:S01]  /*d030*/  MOV R34, R34 ;  /* 0x0000002200227202 */ /* 0x000fe20000000f00 */
[----:B------:R-:W-:Y:S01]  /*d040*/  VIADD R35, R201, UR42 ;  /* 0x0000002ac9237c36 */ /* 0x000fe20008000000 */
[----:B------:R-:W-:Y:S01]  /*d050*/  LOP3.LUT R38, R38, R39, RZ, 0x3c, !PT ;  /* 0x0000002726267212 */ /* 0x000fe200078e3cff */
[--C-:B------:R-:W-:Y:S01]  /*d060*/  IMAD.X R39, RZ, RZ, R19.reuse, P3 ;  /* 0x000000ffff277224 */ /* 0x100fe200018e0613 */
[----:B------:R-:W-:Y:S01]  /*d070*/  LOP3.LUT R40, R40, R41, RZ, 0x3c, !PT ;  /* 0x0000002928287212 */ /* 0x000fe200078e3cff */
[----:B------:R-:W-:Y:S01]  /*d080*/  IMAD.X R41, RZ, RZ, R19, P4 ;  /* 0x000000ffff297224 */ /* 0x000fe200020e0613 */
[----:B------:R-:W-:-:S02]  /*d090*/  IADD3 R51, P2, R18, 0x8060, RZ ;  /* 0x0000806012337810 */ /* 0x000fc40007f5e0ff */
[----:B------:R-:W-:Y:S01]  /*d0a0*/  LOP3.LUT R42, R42, R43, RZ, 0x3c, !PT ;  /* 0x0000002b2a2a7212 */ /* 0x000fe200078e3cff */
[--C-:B------:R-:W-:Y:S01]  /*d0b0*/  IMAD.X R43, RZ, RZ, R19.reuse, P5 ;  /* 0x000000ffff2b7224 */ /* 0x100fe200028e0613 */
[----:B------:R-:W-:Y:S01]  /*d0c0*/  LOP3.LUT R46, R46, R47, RZ, 0x3c, !PT ;  /* 0x0000002f2e2e7212 */ /* 0x000fe200078e3cff */
[----:B------:R-:W-:Y:S01]  /*d0d0*/  IMAD.X R47, RZ, RZ, R19, P6 ;  /* 0x000000ffff2f7224 */ /* 0x000fe200030e0613 */
[C---:B------:R-:W-:Y:S02]  /*d0e0*/  IADD3 R53, P3, R18.reuse, 0xc000, RZ ;  /* 0x0000c00012357810 */ /* 0x040fe40007f7e0ff */
[C---:B------:R-:W-:Y:S01]  /*d0f0*/  IADD3 R55, P4, R18.reuse, 0xc020, RZ ;  /* 0x0000c02012377810 */ /* 0x040fe20007f9e0ff */
[----:B-1----:R-:W-:Y:S01]  /*d100*/  VIADD R4, R35, 0x8 ;  /* 0x0000000823047836 */ /* 0x002fe20000000000 */
[C---:B------:R-:W-:Y:S02]  /*d110*/  IADD3 R57, P5, R18.reuse, 0xc040, RZ ;  /* 0x0000c04012397810 */ /* 0x040fe40007fbe0ff */
[----:B------:R-:W-:-:S02]  /*d120*/  IADD3 R17, P6, R18, 0xc060, RZ ;  /* 0x0000c06012117810 */ /* 0x000fc40007fde0ff */
[----:B------:R-:W-:Y:S02]  /*d130*/  LOP3.LUT P0, RZ, R22, 0x3, RZ, 0xc0, !PT ;  /* 0x0000000316ff7812 */ /* 0x000fe4000780c0ff */
[----:B------:R-:W-:Y:S01]  /*d140*/  LOP3.LUT R50, R51, 0x380, RZ, 0xc0, !PT ;  /* 0x0000038033327812 */ /* 0x000fe200078ec0ff */
[----:B------:R-:W-:Y:S01]  /*d150*/  IMAD.X R59, RZ, RZ, R19, P6 ;  /* 0x000000ffff3b7224 */ /* 0x000fe200030e0613 */
[----:B------:R-:W-:Y:S02]  /*d160*/  LOP3.LUT R52, R53, 0x380, RZ, 0xc0, !PT ;  /* 0x0000038035347812 */ /* 0x000fe400078ec0ff */
[----:B------:R-:W-:Y:S02]  /*d170*/  LOP3.LUT R54, R55, 0x380, RZ, 0xc0, !PT ;  /* 0x0000038037367812 */ /* 0x000fe400078ec0ff */
[----:B------:R-:W-:Y:S02]  /*d180*/  LOP3.LUT R56, R57, 0x380, RZ, 0xc0, !PT ;  /* 0x0000038039387812 */ /* 0x000fe400078ec0ff */
[----:B------:R-:W-:-:S02]  /*d190*/  LOP3.LUT R58, R17, 0x380, RZ, 0xc0, !PT ;  /* 0x00000380113a7812 */ /* 0x000fc400078ec0ff */
[----:B------:R-:W-:Y:S02]  /*d1a0*/  ISETP.GE.OR P1, PT, R4, UR6, P0 ;  /* 0x0000000604007c0c */ /* 0x000fe40008726670 */
[----:B------:R-:W-:Y:S02]  /*d1b0*/  SHF.R.U64 R50, R50, 0x3, RZ ;  /* 0x0000000332327819 */ /* 0x000fe400000012ff */
[----:B------:R-:W-:Y:S02]  /*d1c0*/  MOV R94, R10 ;  /* 0x0000000a005e7202 */ /* 0x000fe40000000f00 */
[----:B------:R-:W-:Y:S02]  /*d1d0*/  F2FP.BF16.F32.PACK_AB R4, R33, R32 ;  /* 0x000000202104723e */ /* 0x000fe400000010ff */
[----:B------:R-:W-:Y:S02]  /*d1e0*/  F2FP.BF16.F32.PACK_AB R5, R171, R158 ;  /* 0x0000009eab05723e */ /* 0x000fe400000010ff */
[----:B------:R-:W-:-:S02]  /*d1f0*/  F2FP.BF16.F32.PACK_AB R6, R37, R36 ;  /* 0x000000242506723e */ /* 0x000fc400000010ff */
[----:B------:R-:W-:Y:S02]  /*d200*/  F2FP.BF16.F32.PACK_AB R7, R168, R157 ;  /* 0x0000009da807723e */ /* 0x000fe400000010ff */
[----:B------:R-:W-:Y:S02]  /*d210*/  F2FP.BF16.F32.PACK_AB R8, R8, R9 ;  /* 0x000000090808723e */ /* 0x000fe400000010ff */
[----:B------:R-:W-:Y:S01]  /*d220*/  SHF.R.U64 R52, R52, 0x3, RZ ;  /* 0x0000000334347819 */ /* 0x000fe200000012ff */
[----:B------:R1:W-:Y:S01]  /*d230*/  STSM.16.M88.4 [R94], R4 ;  /* 0x000000045e007844 */ /* 0x0003e20000000200 */
[----:B------:R-:W-:Y:S02]  /*d240*/  MOV R87, R26 ;  /* 0x0000001a00577202 */ /* 0x000fe40000000f00 */
[----:B------:R-:W-:Y:S02]  /*d250*/  MOV R22, R30 ;  /* 0x0000001e00167202 */ /* 0x000fe40000000f00 */
[----:B------:R-:W-:Y:S01]  /*d260*/  F2FP.BF16.F32.PACK_AB R9, R169, R156 ;  /* 0x0000009ca909723e */ /* 0x000fe200000010ff */
[----:B------:R-:W1:Y:S01]  /*d270*/  LDC.64 R30, c[0x0][0xb78] ;  /* 0x0002de00ff1e7b82 */ /* 0x000e620000000a00 */
[----:B------:R-:W-:-:S02]  /*d280*/  F2FP.BF16.F32.PACK_AB R10, R45, R44 ;  /* 0x0000002c2d0a723e */ /* 0x000fc400000010ff */
[----:B------:R-:W-:Y:S02]  /*d290*/  F2FP.BF16.F32.PACK_AB R11, R166, R155 ;  /* 0x0000009ba60b723e */ /* 0x000fe400000010ff */
[----:B------:R-:W-:Y:S02]  /*d2a0*/  F2FP.BF16.F32.PACK_AB R12, R12, R13 ;  /* 0x0000000d0c0c723e */ /* 0x000fe400000010ff */
[----:B------:R-:W-:Y:S01]  /*d2b0*/  F2FP.BF16.F32.PACK_AB R14, R14, R15 ;  /* 0x0000000f0e0e723e */ /* 0x000fe200000010ff */
[----:B------:R-:W-:Y:S01]  /*d2c0*/  STSM.16.M88.4 [R87], R8 ;  /* 0x0000000857007844 */ /* 0x000fe20000000200 */
[----:B------:R-:W-:Y:S02]  /*d2d0*/  SHF.R.U64 R54, R54, 0x3, RZ ;  /* 0x0000000336367819 */ /* 0x000fe400000012ff */
[----:B------:R-:W-:Y:S02]  /*d2e0*/  F2FP.BF16.F32.PACK_AB R13, R167, R154 ;  /* 0x0000009aa70d723e */ /* 0x000fe400000010ff */
[----:B------:R-:W-:-:S02]  /*d2f0*/  F2FP.BF16.F32.PACK_AB R15, R164, R153 ;  /* 0x00000099a40f723e */ /* 0x000fc400000010ff */
[----:B------:R-:W-:Y:S02]  /*d300*/  F2FP.BF16.F32.PACK_AB R64, R65, R64 ;  /* 0x000000404140723e */ /* 0x000fe400000010ff */
[----:B------:R-:W-:Y:S01]  /*d310*/  SHF.R.U64 R56, R56, 0x3, RZ ;  /* 0x0000000338387819 */ /* 0x000fe200000012ff */
[----:B------:R-:W-:Y:S01]  /*d320*/  STSM.16.M88.4 [R22], R12 ;  /* 0x0000000c16007844 */ /* 0x000fe20000000200 */
[----:B------:R-:W-:Y:S02]  /*d330*/  SHF.R.U64 R58, R58, 0x3, RZ ;  /* 0x000000033a3a7819 */ /* 0x000fe400000012ff */
[----:B------:R-:W-:Y:S02]  /*d340*/  F2FP.BF16.F32.PACK_AB R24, R24, R21 ;  /* 0x000000151818723e */ /* 0x000fe400000010ff */
[----:B------:R-:W-:Y:S02]  /*d350*/  F2FP.BF16.F32.PACK_AB R25, R165, R152 ;  /* 0x00000098a519723e */ /* 0x000fe400000010ff */
[----:B------:R-:W-:-:S02]  /*d360*/  F2FP.BF16.F32.PACK_AB R26, R61, R60 ;  /* 0x0000003c3d1a723e */ /* 0x000fc400000010ff */
[----:B------:R-:W-:Y:S02]  /*d370*/  F2FP.BF16.F32.PACK_AB R27, R163, R62 ;  /* 0x0000003ea31b723e */ /* 0x000fe400000010ff */
[----:B------:R-:W-:Y:S02]  /*d380*/  F2FP.BF16.F32.PACK_AB R65, R161, R66 ;  /* 0x00000042a141723e */ /* 0x000fe400000010ff */
[----:B------:R-:W-:Y:S01]  /*d390*/  F2FP.BF16.F32.PACK_AB R72, R73, R72 ;  /* 0x000000484948723e */ /* 0x000fe200000010ff */
[----:B------:R-:W-:Y:S01]  /*d3a0*/  STSM.16.M88.4 [R34], R24 ;  /* 0x0000001822007844 */ /* 0x000fe20000000200 */
[----:B------:R-:W-:Y:S01]  /*d3b0*/  LOP3.LUT R50, R50, R51, RZ, 0x3c, !PT ;  /* 0x0000003332327212 */ /* 0x000fe200078e3cff */
[----:B------:R-:W-:Y:S01]  /*d3c0*/  IMAD.X R51, RZ, RZ, R19, P2 ;  /* 0x000000ffff337224 */ /* 0x000fe200010e0613 */
[----:B------:R-:W-:Y:S02]  /*d3d0*/  MOV R38, R38 ;  /* 0x0000002600267202 */ /* 0x000fe40000000f00 */
        /* <DEDUP_REMOVED lines=23> */
[----:B------:R-:W-:Y:S02]  /*d550*/  LOP3.LUT R58, R58, R17, RZ, 0x3c, !PT ;  /* 0x000000113a3a7212 */ /* 0x000fe400078e3cff */
[----:B------:R-:W-:-:S02]  /*d560*/  MOV R46, R46 ;  /* 0x0000002e002e7202 */ /* 0x000fc40000000f00 */
[----:B------:R-:W-:Y:S02]  /*d570*/  F2FP.BF16.F32.PACK_AB R90, R93, R92 ;  /* 0x0000005c5d5a723e */ /* 0x000fe400000010ff */
[----:B------:R-:W-:Y:S02]  /*d580*/  F2FP.BF16.F32.PACK_AB R91, R78, R91 ;  /* 0x0000005b4e5b723e */ /* 0x000fe400000010ff */
[----:B------:R-:W-:Y:S02]  /*d590*/  F2FP.BF16.F32.PACK_AB R97, R63, R98 ;  /* 0x000000623f61723e */ /* 0x000fe400000010ff */
[----:B------:R-:W-:Y:S01]  /*d5a0*/  F2FP.BF16.F32.PACK_AB R104, R105, R104 ;  /* 0x000000686968723e */ /* 0x000fe200000010ff */
[----:B------:R-:W-:Y:S01]  /*d5b0*/  STSM.16.M88.4 [R46], R88 ;  /* 0x000000582e007844 */ /* 0x000fe20000000200 */
[----:B------:R-:W-:Y:S01]  /*d5c0*/  MOV R17, R28 ;  /* 0x0000001c00117202 */ /* 0x000fe20000000f00 */
[----:B------:R-:W-:Y:S01]  /*d5d0*/  IMAD.U32 R29, RZ, RZ, UR9 ;  /* 0x00000009ff1d7e24 */ /* 0x000fe2000f8e00ff */
[----:B------:R-:W-:Y:S01]  /*d5e0*/  F2FP.BF16.F32.PACK_AB R98, R101, R100 ;  /* 0x000000646562723e */ /* 0x000fe200000010ff */
[----:B------:R-:W-:Y:S01]  /*d5f0*/  IMAD.U32 R29, RZ, RZ, UR5 ;  /* 0x00000005ff1d7e24 */ /* 0x000fe2000f8e00ff */
[----:B------:R-:W-:Y:S01]  /*d600*/  F2FP.BF16.F32.PACK_AB R99, R70, R99 ;  /* 0x000000634663723e */ /* 0x000fe200000010ff */
[----:B------:R-:W-:Y:S01]  /*d610*/  USHF.R.S32.HI UR5, URZ, 0x1f, UR44 ;  /* 0x0000001f3f057899 */ /* 0x000fe2000801142c */
[----:B------:R-:W-:Y:S01]  /*d620*/  F2FP.BF16.F32.PACK_AB R105, R107, R106 ;  /* 0x0000006a6b69723e */ /* 0x000fe200000010ff */
[----:B------:R-:W-:Y:S01]  /*d630*/  IMAD.U32 R28, RZ, RZ, UR8 ;  /* 0x00000008ff1c7e24 */ /* 0x000fe2000f8e00ff */
[----:B------:R-:W-:Y:S01]  /*d640*/  F2FP.BF16.F32.PACK_AB R112, R113, R112 ;  /* 0x000000707170723e */ /* 0x000fe200000010ff */
[----:B------:R-:W-:Y:S01]  /*d650*/  STSM.16.M88.4 [R17], R96 ;  /* 0x0000006011007844 */ /* 0x000fe20000000200 */
[----:B------:R-:W-:Y:S01]  /*d660*/  MOV R48, R48 ;  /* 0x0000003000307202 */ /* 0x000fe20000000f00 */
[C---:B-1----:R-:W-:Y:S01]  /*d670*/  IMAD R4, R30.reuse, UR5, RZ ;  /* 0x000000051e047c24 */ /* 0x042fe2000f8e02ff */
[----:B------:R-:W-:Y:S01]  /*d680*/  F2FP.BF16.F32.PACK_AB R106, R109, R108 ;  /* 0x0000006c6d6a723e */ /* 0x000fe200000010ff */
[----:B------:R-:W-:Y:S01]  /*d690*/  IMAD.WIDE.U32 R28, R30, UR44, R28 ;  /* 0x0000002c1e1c7c25 */ /* 0x000fe2000f8e001c */
[----:B------:R-:W-:-:S02]  /*d6a0*/  F2FP.BF16.F32.PACK_AB R107, R111, R110 ;  /* 0x0000006e6f6b723e */ /* 0x000fc400000010ff */
[----:B------:R-:W-:Y:S01]  /*d6b0*/  F2FP.BF16.F32.PACK_AB R113, R115, R114 ;  /* 0x000000727371723e */ /* 0x000fe200000010ff */
[----:B------:R-:W-:Y:S01]  /*d6c0*/  IMAD R4, R31, UR44, R4 ;  /* 0x0000002c1f047c24 */ /* 0x000fe2000f8e0204 */
[----:B------:R-:W-:Y:S01]  /*d6d0*/  F2FP.BF16.F32.PACK_AB R120, R121, R120 ;  /* 0x000000787978723e */ /* 0x000fe200000010ff */
[----:B------:R-:W-:Y:S01]  /*d6e0*/  STSM.16.M88.4 [R48], R104 ;  /* 0x0000006830007844 */ /* 0x000fe20000000200 */
[----:B------:R-:W-:Y:S02]  /*d6f0*/  MOV R50, R50 ;  /* 0x0000003200327202 */ /* 0x000fe40000000f00 */
[----:B------:R-:W-:Y:S02]  /*d700*/  F2FP.BF16.F32.PACK_AB R114, R117, R116 ;  /* 0x000000747572723e */ /* 0x000fe400000010ff */
[----:B------:R-:W-:Y:S02]  /*d710*/  F2FP.BF16.F32.PACK_AB R115, R119, R118 ;  /* 0x000000767773723e */ /* 0x000fe400000010ff */
[----:B------:R-:W-:-:S02]  /*d720*/  F2FP.BF16.F32.PACK_AB R121, R123, R122 ;  /* 0x0000007a7b79723e */ /* 0x000fc400000010ff */
[----:B------:R-:W-:Y:S01]  /*d730*/  F2FP.BF16.F32.PACK_AB R128, R129, R128 ;  /* 0x000000808180723e */ /* 0x000fe200000010ff */
[----:B------:R-:W-:Y:S01]  /*d740*/  STSM.16.M88.4 [R50], R112 ;  /* 0x0000007032007844 */ /* 0x000fe20000000200 */
[----:B------:R-:W-:Y:S02]  /*d750*/  MOV R52, R52 ;  /* 0x0000003400347202 */ /* 0x000fe40000000f00 */
        /* <DEDUP_REMOVED lines=15> */
[----:B------:R-:W-:Y:S01]  /*d850*/  MOV R58, R58 ;  /* 0x0000003a003a7202 */ /* 0x000fe20000000f00 */
[----:B------:R-:W-:Y:S01]  /*d860*/  STSM.16.M88.4 [R56], R136 ;  /* 0x0000008838007844 */ /* 0x000fe20000000200 */
[----:B------:R-:W-:Y:S02]  /*d870*/  F2FP.BF16.F32.PACK_AB R146, R149, R148 ;  /* 0x000000949592723e */ /* 0x000fe400000010ff */
[----:B------:R-:W-:Y:S02]  /*d880*/  F2FP.BF16.F32.PACK_AB R147, R151, R150 ;  /* 0x000000969793723e */ /* 0x000fe400000010ff */
[----:B------:R-:W-:-:S02]  /*d890*/  LEA.HI R3, R3, R202, RZ, 0x5 ;  /* 0x000000ca03037211 */ /* 0x000fc400078f28ff */
[----:B------:R-:W-:Y:S01]  /*d8a0*/  SHF.R.S32.HI R5, RZ, 0x1f, R35 ;  /* 0x0000001fff057819 */ /* 0x000fe20000011423 */
[----:B------:R-:W-:Y:S01]  /*d8b0*/  STSM.16.M88.4 [R58], R144 ;  /* 0x000000903a007844 */ /* 0x000fe20000000200 */
[----:B------:R-:W-:Y:S02]  /*d8c0*/  SHF.R.S32.HI R3, RZ, 0x5, R3 ;  /* 0x00000005ff037819 */ /* 0x000fe40000011403 */
[C---:B------:R-:W-:Y:S01]  /*d8d0*/  IADD3 R6, P2, R35.reuse, R28, RZ ;  /* 0x0000001c23067210 */ /* 0x040fe20007f5e0ff */
[----:B------:R-:W-:Y:S01]  /*d8e0*/  @!PT LDS RZ, [RZ] ;  /* 0x00000000fffff984 */ /* 0x000fe20000000800 */
[----:B------:R-:W-:Y:S01]  /*d8f0*/  @!PT LDS RZ, [RZ] ;  /* 0x00000000fffff984 */ /* 0x000fe20000000800 */
[----:B------:R-:W-:Y:S01]  /*d900*/  @!PT LDS RZ, [RZ] ;  /* 0x00000000fffff984 */ /* 0x000fe20000000800 */
[----:B------:R-:W-:Y:S01]  /*d910*/  @!PT LDS RZ, [RZ] ;  /* 0x00000000fffff984 */ /* 0x000fe20000000800 */
[----:B------:R1:W-:Y:S06]  /*d920*/  MEMBAR.ALL.CTA ;  /* 0x0000000000007992 */ /* 0x0003ec0000008000 */
[----:B-1----:R-:W1:Y:S02]  /*d930*/  FENCE.VIEW.ASYNC.S ;  /* 0x00000000000073c6 */ /* 0x002e640000000000 */
[----:B-1----:R-:W-:Y:S06]  /*d940*/  BAR.ARV 0x1, 0x120 ;  /* 0x0044800000007b1d */ /* 0x002fec0000002000 */
[----:B------:R-:W-:Y:S01]  /*d950*/  ISETP.GE.OR P0, PT, R35, UR6, P0 ;  /* 0x0000000623007c0c */ /* 0x000fe20008706670 */
[----:B------:R-:W-:Y:S01]  /*d960*/  ULDC.64 UR6, c[0x0][0xb40] ;  /* 0x0002d00000067ab9 */ /* 0x000fe20000000a00 */
[----:B------:R-:W1:Y:S01]  /*d970*/  SHFL.IDX PT, R3, R3, RZ, 0x1f ;  /* 0x00001fff03037589 */ /* 0x000e6200000e0000 */
[----:B------:R-:W-:-:S02]  /*d980*/  IADD3.X R5, R5, R29, R4, P2, !PT ;  /* 0x0000001d05057210 */ /* 0x000fc400017fe404 */
[----:B------:R-:W-:-:S04]  /*d990*/  LEA R4, P2, R6, UR6, 0x2 ;  /* 0x0000000606047c11 */ /* 0x000fc8000f8410ff */
        /* <DEDUP_REMOVED lines=35> */
.L_x_1381:
[----:B------:R-:W-:Y:S05]  /*dbd0*/  BSYNC B0 ;  /* 0x0000000000007941 */ /* 0x000fea0003800000 */
.L_x_1380:
[----:B------:R-:W-:Y:S05]  /*dbe0*/  BRA `(.L_x_1379) ;  /* 0x0000000800907947 */ /* 0x000fea0003800000 */
.L_x_1378:
[----:B------:R-:W1:Y:S01]  /*dbf0*/  LDC.64 R12, c[0x0][0xae0] ;  /* 0x0002b800ff0c7b82 */ /* 0x000e620000000a00 */
[----:B------:R-:W-:Y:S01]  /*dc00*/  SHF.R.S32.HI R3, RZ, 0x1f, R202 ;  /* 0x0000001fff037819 */ /* 0x000fe200000114ca */
[----:B------:R-:W-:Y:S01]  /*dc10*/  USHF.R.S32.HI UR5, URZ, 0x1f, UR43 ;  /* 0x0000001f3f057899 */ /* 0x000fe2000801142b */
[----:B------:R-:W-:Y:S01]  /*dc20*/  ISETP.GT.AND P0, PT, R202, 0x7f, PT ;  /* 0x0000007fca00780c */ /* 0x000fe20003f04270 */
[----:B------:R-:W-:Y:S01]  /*dc30*/  USHF.R.S32.HI UR6, URZ, 0x1f, UR44 ;  /* 0x0000001f3f067899 */ /* 0x000fe2000801142c */
[----:B------:R-:W-:Y:S01]  /*dc40*/  LEA.HI R17, R3, R202, RZ, 0x3 ;  /* 0x000000ca03117211 */ /* 0x000fe200078f18ff */
[----:B------:R-:W-:Y:S02]  /*dc50*/  BSSY B0, `(.L_x_1382) ;  /* 0x000001e000007945 */ /* 0x000fe40003800000 */
[----:B------:R-:W2:Y:S01]  /*dc60*/  LDC R11, c[0x0][0xdac] ;  /* 0x00036b00ff0b7b82 */ /* 0x000ea20000000800 */
[----:B------:R-:W-:-:S05]  /*dc70*/  LOP3.LUT R3, R17, 0x1ffffff8, RZ, 0xc0, !PT ;  /* 0x1ffffff811037812 */ /* 0x000fca00078ec0ff */
[----:B------:R-:W-:Y:S02]  /*dc80*/  IMAD.IADD R3, R202, 0x1, -R3 ;  /* 0x00000001ca037824 */ /* 0x000fe400078e0a03 */
[----:B------:R-:W3:Y:S02]  /*dc90*/  LDC.64 R14, c[0x0][0xae8] ;  /* 0x0002ba00ff0e7b82 */ /* 0x000ee40000000a00 */
[----:B------:R-:W-:-:S05]  /*dca0*/  IMAD.SHL.U32 R8, R3, 0x8, RZ ;  /* 0x0000000803087824 */ /* 0x000fca00078e00ff */
[----:B------:R-:W-:Y:S01]  /*dcb0*/  SHF.R.S32.HI R9, RZ, 0x1f, R8 ;  /* 0x0000001fff097819 */ /* 0x000fe20000011408 */
[----:B-1----:R-:W-:Y:S01]  /*dcc0*/  IMAD R10, R12, UR5, RZ ;  /* 0x000000050c0a7c24 */ /* 0x002fe2000f8e02ff */
[----:B------:R-:W-:Y:S06]  /*dcd0*/  @P0 BRA `(.L_x_1383) ;  /* 0x0000000000540947 */ /* 0x000fec0003800000 */
[----:B------:R-:W1:Y:S01]  /*dce0*/  S2R R0, SR_TID.X ;  /* 0x0000000000007919 */ /* 0x000e620000002100 */
[----:B------:R-:W-:Y:S01]  /*dcf0*/  ULDC UR7, c[0x0][0xa88] ;  /* 0x0002a20000077ab9 */ /* 0x000fe20000000800 */
[----:B-1----:R-:W-:-:S04]  /*dd00*/  IADD3 R4, R200, -0x80, R0 ;  /* 0xffffff80c8047810 */ /* 0x002fc80007ffe000 */
[----:B------:R-:W-:-:S13]  /*dd10*/  ISETP.GE.AND P0, PT, R4, UR7, PT ;  /* 0x0000000704007c0c */ /* 0x000fda000bf06270 */
[----:B------:R-:W-:Y:S05]  /*dd20*/  @P0 BRA `(.L_x_1383) ;  /* 0x0000000000400947 */ /* 0x000fea0003800000 */
[----:B------:R-:W1:Y:S01]  /*dd30*/  LDC.64 R6, c[0x0][0xb70] ;  /* 0x0002dc00ff067b82 */ /* 0x000e620000000a00 */
[----:B------:R-:W-:Y:S01]  /*dd40*/  SHF.R.S32.HI R5, RZ, 0x1f, R4 ;  /* 0x0000001fff057819 */ /* 0x000fe20000011404 */
[----:B------:R-:W-:-:S06]  /*dd50*/  ULDC.64 UR8, c[0x0][0xb40] ;  /* 0x0002d00000087ab9 */ /* 0x000fcc0000000a00 */
[----:B------:R-:W4:Y:S01]  /*dd60*/  LDC.64 R20, c[0x0][0xb78] ;  /* 0x0002de00ff147b82 */ /* 0x000f220000000a00 */
[C---:B-1----:R-:W-:Y:S02]  /*dd70*/  IMAD R0, R6.reuse, UR5, RZ ;  /* 0x0000000506007c24 */ /* 0x042fe4000f8e02ff */
[----:B------:R-:W-:-:S04]  /*dd80*/  IMAD.WIDE.U32 R4, R6, UR43, R4 ;  /* 0x0000002b06047c25 */ /* 0x000fc8000f8e0004 */
[----:B------:R-:W-:Y:S02]  /*dd90*/  IMAD R3, R7, UR43, R0 ;  /* 0x0000002b07037c24 */ /* 0x000fe4000f8e0200 */
[C---:B----4-:R-:W-:Y:S02]  /*dda0*/  IMAD R0, R20.reuse, UR6, RZ ;  /* 0x0000000614007c24 */ /* 0x050fe4000f8e02ff */
[----:B------:R-:W-:Y:S02]  /*ddb0*/  IMAD.IADD R5, R5, 0x1, R3 ;  /* 0x0000000105057824 */ /* 0x000fe400078e0203 */
[----:B------:R-:W-:Y:S02]  /*ddc0*/  IMAD R3, R21, UR44, R0 ;  /* 0x0000002c15037c24 */ /* 0x000fe4000f8e0200 */
[----:B------:R-:W-:-:S04]  /*ddd0*/  IMAD.WIDE.U32 R4, R20, UR44, R4 ;  /* 0x0000002c14047c25 */ /* 0x000fc8000f8e0004 */
[----:B------:R-:W-:Y:S01]  /*dde0*/  IMAD.IADD R3, R5, 0x1, R3 ;  /* 0x0000000105037824 */ /* 0x000fe200078e0203 */
[----:B------:R-:W-:-:S04]  /*ddf0*/  LEA R6, P0, R4, UR8, 0x2 ;  /* 0x0000000804067c11 */ /* 0x000fc8000f8010ff */
[----:B------:R-:W-:Y:S01]  /*de00*/  LEA.HI.X R7, R4, UR9, R3, 0x2, P0 ;  /* 0x0000000904077c11 */ /* 0x000fe200080f1403 */
[----:B------:R-:W-:-:S05]  /*de10*/  IMAD.MOV.U32 R3, RZ, RZ, -0x800000 ;  /* 0xff800000ff037424 */ /* 0x000fca00078e00ff */
[----:B------:R1:W-:Y:S03]  /*de20*/  STG.E desc[UR48][R6.64], R3 ;  /* 0x0000000306007986 */ /* 0x0003e6000c101930 */
.L_x_1383:
[----:B------:R-:W-:Y:S05]  /*de30*/  BSYNC B0 ;  /* 0x0000000000007941 */ /* 0x000fea0003800000 */
.L_x_1382:
[----:B------:R-:W-:Y:S01]  /*de40*/  ULDC UR5, c[0x0][0xa88] ;  /* 0x0002a20000057ab9 */ /* 0x000fe20000000800 */
[----:B------:R-:W-:Y:S01]  /*de50*/  SHF.R.S32.HI R4, RZ, 0x3, R17 ;  /* 0x00000003ff047819 */ /* 0x000fe20000011411 */
[----:B------:R-:W-:Y:S01]  /*de60*/  UIADD3 UR42, -UR42, UR5, URZ ;  /* 0x000000052a2a7290 */ /* 0x000fe2000fffe13f */
[----:B-1----:R-:W-:Y:S01]  /*de70*/  IMAD R3, R13, UR43, R10 ;  /* 0x0000002b0d037c24 */ /* 0x002fe2000f8e020a */
[----:B------:R-:W-:Y:S01]  /*de80*/  ULOP3.LUT UR41, URZ, UR41, URZ, 0x33, !UPT ;  /* 0x000000293f297292 */ /* 0x000fe2000f8e333f */
[----:B------:R-:W-:Y:S01]  /*de90*/  IMAD.WIDE.U32 R6, R12, UR43, R8 ;  /* 0x0000002b0c067c25 */ /* 0x000fe2000f8e0008 */
[----:B------:R-:W-:Y:S02]  /*dea0*/  BSSY B0, `(.L_x_1384) ;  /* 0x0000026000007945 */ /* 0x000fe40003800000 */
[C---:B------:R-:W-:Y:S01]  /*deb0*/  ISETP.GE.AND P2, PT, R4.reuse, UR42, PT ;  /* 0x0000002a04007c0c */ /* 0x040fe2000bf46270 */
[C---:B------:R-:W-:Y:S02]  /*dec0*/  VIADD R0, R4.reuse, 0x20 ;  /* 0x0000002004007836 */ /* 0x040fe40000000000 */
[----:B------:R-:W-:-:S02]  /*ded0*/  VIADD R5, R4, 0x40 ;  /* 0x0000004004057836 */ /* 0x000fc40000000000 */
[----:B------:R-:W-:Y:S01]  /*dee0*/  IMAD.IADD R7, R7, 0x1, R3 ;  /* 0x0000000107077824 */ /* 0x000fe200078e0203 */
[----:B------:R-:W-:Y:S01]  /*def0*/  ISETP.GE.AND P0, PT, R0, UR42, PT ;  /* 0x0000002a00007c0c */ /* 0x000fe2000bf06270 */
[C---:B---3--:R-:W-:Y:S01]  /*df00*/  IMAD R0, R14.reuse, UR6, RZ ;  /* 0x000000060e007c24 */ /* 0x048fe2000f8e02ff */
[----:B------:R-:W-:Y:S01]  /*df10*/  ISETP.GE.AND P1, PT, R5, UR42, PT ;  /* 0x0000002a05007c0c */ /* 0x000fe2000bf26270 */
[----:B--2---:R-:W-:Y:S01]  /*df20*/  VIADD R13, R11, UR41 ;  /* 0x000000290b0d7c36 */ /* 0x004fe20008000000 */
[----:B------:R-:W-:Y:S01]  /*df30*/  SHF.R.S32.HI R5, RZ, 0x1f, R4 ;  /* 0x0000001fff057819 */ /* 0x000fe20000011404 */
[----:B------:R-:W-:Y:S02]  /*df40*/  IMAD R3, R15, UR44, R0 ;  /* 0x0000002c0f037c24 */ /* 0x000fe4000f8e0200 */
[----:B------:R-:W-:-:S04]  /*df50*/  IMAD.WIDE.U32 R10, R14, UR44, R6 ;  /* 0x0000002c0e0a7c25 */ /* 0x000fc8000f8e0006 */
[----:B------:R-:W-:-:S04]  /*df60*/  IMAD.WIDE R6, R13, 0x80, R4 ;  /* 0x000000800d067825 */ /* 0x000fc800078e0204 */
[----:B------:R-:W-:Y:S02]  /*df70*/  VIADD R0, R4, 0x60 ;  /* 0x0000006004007836 */ /* 0x000fe40000000000 */
        /* <DEDUP_REMOVED lines=24> */
.L_x_1385:
[----:B------:R-:W-:Y:S05]  /*e100*/  BSYNC B0 ;  /* 0x0000000000007941 */ /* 0x000fea0003800000 */
.L_x_1384:
[----:B------:R-:W-:Y:S01]  /*e110*/  BSSY B0, `(.L_x_1386) ;  /* 0x000001b000007945 */ /* 0x000fe20003800000 */
[----:B------:R-:W-:-:S03]  /*e120*/  ISETP.GE.AND P2, PT, R0, UR42, PT ;  /* 0x0000002a00007c0c */ /* 0x000fc6000bf46270 */
        /* <DEDUP_REMOVED lines=18> */
[----:B-1----:R-:W-:Y:S01]  /*e250*/  LEA R14, P0, R4, UR6, 0x1 ;  /* 0x00000006040e7c11 */ /* 0x002fe2000f8008ff */
[----:B------:R-:W-:-:S05]  /*e260*/  IMAD.IADD R3, R5, 0x1, R3 ;  /* 0x0000000105037824 */ /* 0x000fca00078e0203 */
[----:B------:R-:W-:-:S05]  /*e270*/  LEA.HI.X R15, R4, UR7, R3, 0x1, P0 ;  /* 0x00000007040f7c11 */ /* 0x000fca00080f0c03 */
[----:B------:R2:W-:Y:S04]  /*e280*/  @!P3 STG.E.128 desc[UR48][R14.64], RZ ;  /* 0x000000ff0e00b986 */ /* 0x0005e8000c101d30 */
[----:B------:R2:W-:Y:S04]  /*e290*/  @!P4 STG.E.128 desc[UR48][R14.64+0x80], RZ ;  /* 0x000080ff0e00c986 */ /* 0x0005e8000c101d30 */
[----:B------:R2:W-:Y:S04]  /*e2a0*/  @!P5 STG.E.128 desc[UR48][R14.64+0x100], RZ ;  /* 0x000100ff0e00d986 */ /* 0x0005e8000c101d30 */
[----:B------:R2:W-:Y:S02]  /*e2b0*/  @!P6 STG.E.128 desc[UR48][R14.64+0x180], RZ ;  /* 0x000180ff0e00e986 */ /* 0x0005e4000c101d30 */
.L_x_1387:
[----:B------:R-:W-:Y:S05]  /*e2c0*/  BSYNC B0 ;  /* 0x0000000000007941 */ /* 0x000fea0003800000 */
.L_x_1386:
        /* <DEDUP_REMOVED lines=19> */
[----:B-12---:R-:W-:Y:S01]  /*e400*/  LEA R14, P0, R4, UR6, 0x1 ;  /* 0x00000006040e7c11 */ /* 0x006fe2000f8008ff */
[----:B------:R-:W-:-:S05]  /*e410*/  IMAD.IADD R3, R5, 0x1, R3 ;  /* 0x0000000105037824 */ /* 0x000fca00078e0203 */
[----:B------:R-:W-:-:S05]  /*e420*/  LEA.HI.X R15, R4, UR7, R3, 0x1, P0 ;  /* 0x00000007040f7c11 */ /* 0x000fca00080f0c03 */
[----:B------:R3:W-:Y:S04]  /*e430*/  @!P1 STG.E.128 desc[UR48][R14.64], RZ ;  /* 0x000000ff0e009986 */ /* 0x0007e8000c101d30 */
[----:B------:R3:W-:Y:S04]  /*e440*/  @!P3 STG.E.128 desc[UR48][R14.64+0x80], RZ ;  /* 0x000080ff0e00b986 */ /* 0x0007e8000c101d30 */
[----:B------:R3:W-:Y:S04]  /*e450*/  @!P4 STG.E.128 desc[UR48][R14.64+0x100], RZ ;  /* 0x000100ff0e00c986 */ /* 0x0007e8000c101d30 */
[----:B------:R3:W-:Y:S02]  /*e460*/  @!P5 STG.E.128 desc[UR48][R14.64+0x180], RZ ;  /* 0x000180ff0e00d986 */ /* 0x0007e4000c101d30 */
.L_x_1389:
[----:B------:R-:W-:Y:S05]  /*e470*/  BSYNC B0 ;  /* 0x0000000000007941 */ /* 0x000fea0003800000 */
.L_x_1388:
        /* <DEDUP_REMOVED lines=26> */
.L_x_1390:
[----:B------:R-:W-:Y:S05]  /*e620*/  BSYNC B0 ;  /* 0x0000000000007941 */ /* 0x000fea0003800000 */
.L_x_1379:
[----:B------:R-:W5:Y:S02]  /*e630*/  LDC R0, c[0x0][0xda8] ;  /* 0x00036a00ff007b82 */ /* 0x000f640000000800 */
[----:B-----5:R-:W-:-:S13]  /*e640*/  ISETP.LE.AND P0, PT, R0, UR4, PT ;  /* 0x0000000400007c0c */ /* 0x020fda000bf03270 */
[----:B------:R-:W-:Y:S05]  /*e650*/  @!P0 BRA `(.L_x_1391) ;  /* 0xffffff2400c48947 */ /* 0x000fea000383ffff */
[----:B------:R-:W-:Y:S05]  /*e660*/  EXIT ;  /* 0x000000000000794d */ /* 0x000fea0003800000 */
.L_x_1297:
[----:B------:R-:W-:-:S08]  /*e670*/  NOP ;  /* 0x0000000000007918 */ /* 0x000fd00000000000 */
[----:B------:R-:W1:-:S00]  /*e680*/  USETMAXREG.DEALLOC.CTAPOOL 0x18 ;  /* 0x00000018000079c8 */ /* 0x000e4000080e0500 */
[----:B-1----:R-:W-:-:S06]  /*e690*/  LOP3.LUT R0, R0, 0x3, RZ, 0xc0, !PT ;  /* 0x0000000300007812 */ /* 0x002fcc00078ec0ff */
[----:B------:R-:W1:Y:S02]  /*e6a0*/  SHFL.IDX PT, R0, R0, RZ, 0x1f ;  /* 0x00001fff00007589 */ /* 0x000e6400000e0000 */
[----:B-1----:R-:W-:-:S13]  /*e6b0*/  ISETP.NE.AND P0, PT, R0, RZ, PT ;  /* 0x000000ff0000720c */ /* 0x002fda0003f05270 */
[----:B------:R-:W-:Y:S05]  /*e6c0*/  @P0 EXIT ;  /* 0x000000000000094d */ /* 0x000fea0003800000 */
[----:B------:R-:W1:Y:S01]  /*e6d0*/  S2UR UR4, SR_CTAID.X ;  /* 0x00000000000479c3 */ /* 0x000e620000002500 */
[----:B------:R-:W-:Y:S01]  /*e6e0*/  UMOV UR45, URZ ;  /* 0x0000003f002d7c82 */ /* 0x000fe20008000000 */
[----:B------:R-:W-:Y:S02]  /*e6f0*/  IMAD.MOV.U32 R16, RZ, RZ, RZ ;  /* 0x000000ffff107224 */ /* 0x000fe400078e00ff */
[----:B------:R-:W-:-:S04]  /*e700*/  IMAD.MOV.U32 R17, RZ, RZ, 0x1 ;  /* 0x00000001ff117424 */ /* 0x000fc800078e00ff */
[----:B------:R-:W1:Y:S02]  /*e710*/  LDC R0, c[0x0][0xda8] ;  /* 0x00036a00ff007b82 */ /* 0x000e640000000800 */
[----:B-1----:R-:W-:-:S13]  /*e720*/  ISETP.LE.AND P0, PT, R0, UR4, PT ;  /* 0x0000000400007c0c */ /* 0x002fda000bf03270 */
[----:B------:R-:W-:Y:S05]  /*e730*/  @P0 BRA `(.L_x_1392) ;  /* 0x0000002800e40947 */ /* 0x000fea0003800000 */
[----:B------:R-:W1:Y:S01]  /*e740*/  S2R R2, SR_TID.X ;  /* 0x0000000000027919 */ /* 0x000e620000002100 */
[----:B------:R-:W-:Y:S01]  /*e750*/  IMAD.U32 R18, RZ, RZ, UR4 ;  /* 0x00000004ff127e24 */ /* 0x000fe2000f8e00ff */
[----:B------:R-:W-:Y:S01]  /*e760*/  ULDC UR44, c[0x0][0xc] ;  /* 0x00000300002c7ab9 */ /* 0x000fe20000000800 */
[----:B------:R-:W-:Y:S01]  /*e770*/  IMAD.MOV.U32 R17, RZ, RZ, 0x1 ;  /* 0x00000001ff117424 */ /* 0x000fe200078e00ff */
[----:B------:R-:W-:Y:S01]  /*e780*/  ULDC.64 UR46, c[0x0][0x198] ;  /* 0x00006600002e7ab9 */ /* 0x000fe20000000a00 */
[----:B------:R-:W-:Y:S01]  /*e790*/  IMAD.MOV.U32 R16, RZ, RZ, RZ ;  /* 0x000000ffff107224 */ /* 0x000fe200078e00ff */
[----:B------:R-:W-:Y:S01]  /*e7a0*/  UMOV UR45, URZ ;  /* 0x0000003f002d7c82 */ /* 0x000fe20008000000 */
[----:B-1----:R-:W-:-:S07]  /*e7b0*/  LOP3.LUT R19, R2, 0x1f, RZ, 0xc0, !PT ;  /* 0x0000001f02137812 */ /* 0x002fce00078ec0ff */
.L_x_1446:
[----:B------:R-:W-:Y:S01]  /*e7c0*/  ULDC UR9, c[0x0][0xdd0] ;  /* 0x0003740000097ab9 */ /* 0x000fe20000000800 */
[----:B------:R-:W1:Y:S01]  /*e7d0*/  LDC R0, c[0x0][0xde8] ;  /* 0x00037a00ff007b82 */ /* 0x000e620000000800 */
[C---:B------:R-:W-:Y:S01]  /*e7e0*/  R2UR UR10, R18.reuse ;  /* 0x00000000120a72ca */ /* 0x040fe200000e0000 */
[----:B------:R-:W-:Y:S01]  /*e7f0*/  UISETP.NE.AND UP0, UPT, UR9, 0x1, UPT ;  /* 0x000000010900788c */ /* 0x000fe2000bf05270 */
[----:B------:R-:W-:-:S10]  /*e800*/  R2UR UR8, R18 ;  /* 0x00000000120872ca */ /* 0x000fd400000e0000 */
[----:B------:R-:W-:Y:S01]  /*e810*/  @UP0 ULDC UR6, c[0x0][0xdd4] ;  /* 0x0003750000060ab9 */ /* 0x000fe20000000800 */
[----:B------:R-:W-:Y:S01]  /*e820*/  @UP0 ULDC UR11, c[0x0][0xdd8] ;  /* 0x00037600000b0ab9 */ /* 0x000fe20000000800 */
[----:B------:R-:W-:-:S04]  /*e830*/  UIMAD.WIDE.U32 UR6, UR10, UR6, URZ ;  /* 0x000000060a0672a5 */ /* 0x000fc8000f8e003f */
[----:B------:R-:W-:-:S04]  /*e840*/  @UP0 USHF.R.U32.HI UR10, URZ, UR11, UR7 ;  /* 0x0000000b3f0a0299 */ /* 0x000fc80008011607 */
[----:B------:R-:W-:Y:S02]  /*e850*/  UIADD3 UR6, -UR10, URZ, URZ ;  /* 0x0000003f0a067290 */ /* 0x000fe4000fffe13f */
[----:B-1----:R-:W-:Y:S02]  /*e860*/  ISETP.LE.AND P0, PT, R0, UR10, PT ;  /* 0x0000000a00007c0c */ /* 0x002fe4000bf03270 */
[----:B------:R-:W-:-:S11]  /*e870*/  UIMAD UR9, UR9, UR6, UR8 ;  /* 0x00000006090972a4 */ /* 0x000fd6000f8e0208 */
[----:B------:R-:W-:Y:S05]  /*e880*/  @!P0 BRA `(.L_x_1393) ;  /* 0x0000000000208947 */ /* 0x000fea0003800000 */
        /* <DEDUP_REMOVED lines=8> */
.L_x_1393:
[----:B------:R-:W-:Y:S01]  /*e910*/  ULDC UR11, c[0x0][0xdc4] ;  /* 0x00037100000b7ab9 */ /* 0x000fe20000000800 */
[----:B------:R-:W-:Y:S01]  /*e920*/  UMOV UR8, UR9 ;  /* 0x0000000900087c82 */ /* 0x000fe20008000000 */
[----:B------:R-:W-:-:S11]  /*e930*/  UISETP.NE.AND UP0, UPT, UR11, 0x1, UPT ;  /* 0x000000010b00788c */ /* 0x000fd6000bf05270 */
[----:B------:R-:W-:Y:S02]  /*e940*/  @UP0 ULDC.64 UR12, c[0x0][0xdc8] ;  /* 0x00037200000c0ab9 */ /* 0x000fe40000000a00 */
[----:B------:R-:W-:-:S04]  /*e950*/  UIMAD.WIDE.U32 UR6, UR9, UR12, URZ ;  /* 0x0000000c090672a5 */ /* 0x000fc8000f8e003f */
[----:B------:R-:W-:-:S04]  /*e960*/  @UP0 USHF.R.U32.HI UR8, URZ, UR13, UR7 ;  /* 0x0000000d3f080299 */ /* 0x000fc80008011607 */
[----:B------:R-:W-:-:S12]  /*e970*/  UIMAD UR6, UR8, UR11, URZ ;  /* 0x0000000b080672a4 */ /* 0x000fd8000f8e023f */
.L_x_1394:
[----:B------:R-:W-:Y:S01]  /*e980*/  ULDC.64 UR14, c[0x0][0x3f8] ;  /* 0x0000fe00000e7ab9 */ /* 0x000fe20000000a00 */
[----:B------:R-:W-:Y:S02]  /*e990*/  UIADD3 UR11, UR9, -UR6, URZ ;  /* 0x80000006090b7290 */ /* 0x000fe4000fffe03f */
[----:B------:R-:W-:Y:S02]  /*e9a0*/  UISETP.NE.U32.AND UP0, UPT, UR14, URZ, UPT ;  /* 0x0000003f0e00728c */ /* 0x000fe4000bf05070 */
[----:B------:R-:W-:Y:S01]  /*e9b0*/  ULOP3.LUT UR12, URZ, UR8, URZ, 0x33, !UPT ;  /* 0x000000083f0c7292 */ /* 0x000fe2000f8e333f */
[----:B------:R-:W-:Y:S01]  /*e9c0*/  ULDC UR14, c[0x0][0xdb8] ;  /* 0x00036e00000e7ab9 */ /* 0x000fe20000000800 */
[----:B------:R-:W-:Y:S01]  /*e9d0*/  ULDC.64 UR6, c[0x0][0x9e0] ;  /* 0x0002780000067ab9 */ /* 0x000fe20000000a00 */
[----:B------:R-:W-:Y:S02]  /*e9e0*/  UISETP.NE.AND UP1, UPT, UR14, 0x1, UPT ;  /* 0x000000010e00788c */ /* 0x000fe4000bf25270 */
[----:B------:R-:W-:Y:S01]  /*e9f0*/  UISETP.NE.AND.EX UP0, UPT, UR15, URZ, UPT, UP0 ;  /* 0x0000003f0f00728c */ /* 0x000fe2000bf05300 */
[----:B------:R-:W-:-:S02]  /*ea00*/  ULDC UR13, c[0x0][0xdc4] ;  /* 0x00037100000d7ab9 */ /* 0x000fc40000000800 */
[----:B------:R-:W-:Y:S01]  /*ea10*/  ULDC UR15, c[0x0][0xdac] ;  /* 0x00036b00000f7ab9 */ /* 0x000fe20000000800 */
[----:B------:R-:W-:Y:S02]  /*ea20*/  UISETP.GE.AND UP2, UPT, UR7, 0x1, UPT ;  /* 0x000000010700788c */ /* 0x000fe4000bf46270 */
[----:B------:R-:W-:Y:S02]  /*ea30*/  UIMAD UR13, UR10, UR13, UR11 ;  /* 0x0000000d0a0d72a4 */ /* 0x000fe4000f8e020b */
[----:B------:R-:W-:Y:S01]  /*ea40*/  UIADD3 UR12, UR12, UR15, URZ ;  /* 0x0000000f0c0c7290 */ /* 0x000fe2000fffe03f */
[----:B------:R-:W-:Y:S01]  /*ea50*/  @UP1 ULDC UR10, c[0x0][0xdbc] ;  /* 0x00036f00000a1ab9 */ /* 0x000fe20000000800 */
[----:B------:R-:W-:Y:S01]  /*ea60*/  PLOP3.LUT P1, PT, PT, PT, UP2, 0x80, 0x0 ;  /* 0x000000000000781c */ /* 0x000fe20003f2f028 */
[----:B------:R-:W-:Y:S02]  /*ea70*/  UIMAD.WIDE.U32 UR10, UR13, UR10, URZ ;  /* 0x0000000a0d0a72a5 */ /* 0x000fe4000f8e003f */
[----:B------:R-:W-:Y:S01]  /*ea80*/  USHF.L.U32 UR41, UR12, 0x7, URZ ;  /* 0x000000070c297899 */ /* 0x000fe2000800063f */
[----:B------:R-:W-:Y:S01]  /*ea90*/  ULDC UR16, c[0x0][0x404] ;  /* 0x0001010000107ab9 */ /* 0x000fe20000000800 */
[----:B------:R-:W-:Y:S01]  /*eaa0*/  ULDC UR9, c[0x0][0x288] ;  /* 0x0000a20000097ab9 */ /* 0x000fe20000000800 */
[----:B------:R-:W-:Y:S01]  /*eab0*/  @UP1 ULDC UR15, c[0x0][0xdc0] ;  /* 0x00037000000f1ab9 */ /* 0x000fe20000000800 */
[----:B------:R-:W-:Y:S01]  /*eac0*/  UMOV UR43, UR13 ;  /* 0x0000000d002b7c82 */ /* 0x000fe20008000000 */
[----:B------:R-:W-:-:S02]  /*ead0*/  USEL UR16, UR16, 0x1, UP0 ;  /* 0x0000000110107887 */ /* 0x000fc40008000000 */
[----:B------:R-:W-:Y:S02]  /*eae0*/  UIADD3 UR12, UR41, 0x80, -UR9 ;  /* 0x00000080290c7890 */ /* 0x000fe4000fffe809 */
[----:B------:R-:W-:Y:S01]  /*eaf0*/  @UP1 USHF.R.U32.HI UR43, URZ, UR15, UR11 ;  /* 0x0000000f3f2b1299 */ /* 0x000fe2000801160b */
[----:B------:R-:W-:Y:S02]  /*eb00*/  ULDC UR8, c[0x0][0x2e0] ;  /* 0x0000b80000087ab9 */ /* 0x000fe40000000800 */
[----:B------:R-:W-:Y:S02]  /*eb10*/  UIMAD UR10, UR16, UR8, UR12 ;  /* 0x00000008100a72a4 */ /* 0x000fe4000f8e020c */
[----:B------:R-:W-:Y:S02]  /*eb20*/  UIADD3 UR42, -UR43, URZ, URZ ;  /* 0x0000003f2b2a7290 */ /* 0x000fe4000fffe13f */
[----:B------:R-:W-:Y:S02]  /*eb30*/  UIADD3 UR6, UR10, UR6, URZ ;  /* 0x000000060a067290 */ /* 0x000fe4000fffe03f */
[----:B------:R-:W-:Y:S01]  /*eb40*/  UIMAD UR42, UR14, UR42, UR13 ;  /* 0x0000002a0e2a72a4 */ /* 0x000fe2000f8e020d */
[----:B------:R-:W-:Y:S11]  /*eb50*/  @!P1 BRA `(.L_x_1395) ;  /* 0x0000000000449947 */ /* 0x000ff60003800000 */
[----:B------:R-:W-:Y:S01]  /*eb60*/  ISETP.LT.AND P0, PT, RZ, UR10, PT ;  /* 0x0000000aff007c0c */ /* 0x000fe2000bf01270 */
[----:B------:R-:W-:-:S12]  /*eb70*/  UIADD3 UR12, UR10, -0x1, URZ ;  /* 0xffffffff0a0c7890 */ /* 0x000fd8000fffe03f */
[----:B------:R-:W-:Y:S05]  /*eb80*/  @P0 BRA `(.L_x_1396) ;  /* 0x00000000001c0947 */ /* 0x000fea0003800000 */
[----:B------:R-:W-:Y:S02]  /*eb90*/  UISETP.NE.AND UP0, UPT, UR7, 0x1, UPT ;  /* 0x000000010700788c */ /* 0x000fe4000bf05270 */
[----:B------:R-:W-:-:S09]  /*eba0*/  UIADD3 UR12, -UR10, URZ, URZ ;  /* 0x0000003f0a0c7290 */ /* 0x000fd2000fffe13f */
[----:B------:R-:W-:Y:S02]  /*ebb0*/  @UP0 ULDC.64 UR14, c[0x0][0x9e8] ;  /* 0x00027a00000e0ab9 */ /* 0x000fe40000000a00 */
[----:B------:R-:W-:-:S04]  /*ebc0*/  UIMAD.WIDE.U32 UR10, UR12, UR14, URZ ;  /* 0x0000000e0c0a72a5 */ /* 0x000fc8000f8e003f */
[----:B------:R-:W-:-:S04]  /*ebd0*/  @UP0 USHF.R.U32.HI UR12, URZ, UR15, UR11 ;  /* 0x0000000f3f0c0299 */ /* 0x000fc8000801160b */
[----:B------:R-:W-:Y:S01]  /*ebe0*/  ULOP3.LUT UR12, URZ, UR12, URZ, 0x33, !UPT ;  /* 0x0000000c3f0c7292 */ /* 0x000fe2000f8e333f */
[----:B------:R-:W-:Y:S11]  /*ebf0*/  BRA `(.L_x_1397) ;  /* 0x0000000000107947 */ /* 0x000ff60003800000 */
.L_x_1396:
[----:B------:R-:W-:-:S11]  /*ec00*/  UISETP.NE.AND UP0, UPT, UR7, 0x1, UPT ;  /* 0x000000010700788c */ /* 0x000fd6000bf05270 */
[----:B------:R-:W-:Y:S02]  /*ec10*/  @UP0 ULDC.64 UR14, c[0x0][0x9e8] ;  /* 0x00027a00000e0ab9 */ /* 0x000fe40000000a00 */
[----:B------:R-:W-:-:S04]  /*ec20*/  UIMAD.WIDE.U32 UR10, UR12, UR14, URZ ;  /* 0x0000000e0c0a72a5 */ /* 0x000fc8000f8e003f */
[----:B------:R-:W-:-:S12]  /*ec30*/  @UP0 USHF.R.U32.HI UR12, URZ, UR15, UR11 ;  /* 0x0000000f3f0c0299 */ /* 0x000fd8000801160b */
.L_x_1397:
[----:B------:R-:W-:-:S04]  /*ec40*/  UIMAD UR12, UR12, UR7, UR7 ;  /* 0x000000070c0c72a4 */ /* 0x000fc8000f8e0207 */
[----:B------:R-:W-:-:S04]  /*ec50*/  UISETP.LT.AND UP0, UPT, UR6, UR12, UPT ;  /* 0x0000000c0600728c */ /* 0x000fc8000bf01270 */
[----:B------:R-:W-:-:S12]  /*ec60*/  USEL UR6, UR6, UR12, UP0 ;  /* 0x0000000c06067287 */ /* 0x000fd80008000000 */
.L_x_1395:
[----:B------:R-:W-:Y:S02]  /*ec70*/  UIMAD UR10, UR16, UR8, 0x5f ;  /* 0x0000005f100a74a4 */ /* 0x000fe4000f8e0208 */
[----:B------:R-:W-:Y:S02]  /*ec80*/  UIADD3 UR12, UR6, 0x5f, URZ ;  /* 0x0000005f060c7890 */ /* 0x000fe4000fffe03f */
[----:B------:R-:W-:Y:S02]  /*ec90*/  UIMAD.WIDE UR10, UR10, 0x2aaaaaab, URZ ;  /* 0x2aaaaaab0a0a78a5 */ /* 0x000fe4000f8e023f */
[----:B------:R-:W-:Y:S02]  /*eca0*/  UIMAD.WIDE UR12, UR12, 0x2aaaaaab, URZ ;  /* 0x2aaaaaab0c0c78a5 */ /* 0x000fe4000f8e023f */
[----:B------:R-:W-:Y:S02]  /*ecb0*/  USHF.R.U32.HI UR6, URZ, 0x1f, UR11 ;  /* 0x0000001f3f067899 */ /* 0x000fe4000801160b */
[----:B------:R-:W-:-:S02]  /*ecc0*/  USHF.R.U32.HI UR10, URZ, 0x1f, UR13 ;  /* 0x0000001f3f0a7899 */ /* 0x000fc4000801160d */
[----:B------:R-:W-:Y:S02]  /*ecd0*/  UIADD3 UR9, UR41, -UR9, URZ ;  /* 0x8000000929097290 */ /* 0x000fe4000fffe03f */
[----:B------:R-:W-:Y:S02]  /*ece0*/  ULEA.HI.SX32 UR6, UR11, UR6, 0x1c ;  /* 0x000000060b067291 */ /* 0x000fe4000f8fe23f */
[----:B------:R-:W-:Y:S02]  /*ecf0*/  ULEA.HI.SX32 UR10, UR13, UR10, 0x1c ;  /* 0x0000000a0d0a7291 */ /* 0x000fe4000f8fe23f */
[----:B------:R-:W-:Y:S02]  /*ed00*/  UIMAD UR9, UR16, UR8, UR9 ;  /* 0x00000008100972a4 */ /* 0x000fe4000f8e0209 */
[----:B------:R-:W-:Y:S01]  /*ed10*/  UISETP.LT.AND UP0, UPT, UR6, UR10, UPT ;  /* 0x0000000a0600728c */ /* 0x000fe2000bf01270 */
[----:B------:R-:W-:Y:S02]  /*ed20*/  ULDC UR11, c[0x0][0x9dc] ;  /* 0x00027700000b7ab9 */ /* 0x000fe40000000800 */
[----:B------:R-:W-:-:S02]  /*ed30*/  UIADD3 UR11, UR9, -UR11, URZ ;  /* 0x8000000b090b7290 */ /* 0x000fc4000fffe03f */
[----:B------:R-:W-:Y:S01]  /*ed40*/  USEL UR39, UR6, UR10, UP0 ;  /* 0x0000000a06277287 */ /* 0x000fe20008000000 */
[----:B------:R-:W-:Y:S11]  /*ed50*/  @!P1 BRA `(.L_x_1398) ;  /* 0x0000000000489947 */ /* 0x000ff60003800000 */
[----:B------:R-:W-:Y:S02]  /*ed60*/  UMOV UR6, UR9 ;  /* 0x0000000900067c82 */ /* 0x000fe40008000000 */
[----:B------:R-:W-:-:S06]  /*ed70*/  UISETP.GT.AND UP0, UPT, UR6, -0x1, UPT ;  /* 0xffffffff0600788c */ /* 0x000fcc000bf04270 */
[----:B------:R-:W-:-:S13]  /*ed80*/  PLOP3.LUT P0, PT, PT, PT, UP0, 0x80, 0x0 ;  /* 0x000000000000781c */ /* 0x000fda0003f0f008 */
[----:B------:R-:W-:Y:S05]  /*ed90*/  @P0 BRA `(.L_x_1399) ;  /* 0x00000000001c0947 */ /* 0x000fea0003800000 */
[----:B------:R-:W-:Y:S02]  /*eda0*/  UISETP.NE.AND UP0, UPT, UR7, 0x1, UPT ;  /* 0x000000010700788c */ /* 0x000fe4000bf05270 */
[----:B------:R-:W-:-:S09]  /*edb0*/  ULOP3.LUT UR6, URZ, UR6, URZ, 0x33, !UPT ;  /* 0x000000063f067292 */ /* 0x000fd2000f8e333f */
[----:B------:R-:W-:Y:S02]  /*edc0*/  @UP0 ULDC.64 UR12, c[0x0][0x9e8] ;  /* 0x00027a00000c0ab9 */ /* 0x000fe40000000a00 */
[----:B------:R-:W-:-:S04]  /*edd0*/  UIMAD.WIDE.U32 UR8, UR6, UR12, URZ ;  /* 0x0000000c060872a5 */ /* 0x000fc8000f8e003f */
[----:B------:R-:W-:-:S04]  /*ede0*/  @UP0 USHF.R.U32.HI UR6, URZ, UR13, UR9 ;  /* 0x0000000d3f060299 */ /* 0x000fc80008011609 */
[----:B------:R-:W-:Y:S01]  /*edf0*/  ULOP3.LUT UR6, URZ, UR6, URZ, 0x33, !UPT ;  /* 0x000000063f067292 */ /* 0x000fe2000f8e333f */
[----:B------:R-:W-:Y:S11]  /*ee00*/  BRA `(.L_x_1400) ;  /* 0x0000000000107947 */ /* 0x000ff60003800000 */
.L_x_1399:
[----:B------:R-:W-:-:S11]  /*ee10*/  UISETP.NE.AND UP0, UPT, UR7, 0x1, UPT ;  /* 0x000000010700788c */ /* 0x000fd6000bf05270 */
[----:B------:R-:W-:Y:S02]  /*ee20*/  @UP0 ULDC.64 UR12, c[0x0][0x9e8] ;  /* 0x00027a00000c0ab9 */ /* 0x000fe40000000a00 */
[----:B------:R-:W-:-:S04]  /*ee30*/  UIMAD.WIDE.U32 UR8, UR6, UR12, URZ ;  /* 0x0000000c060872a5 */ /* 0x000fc8000f8e003f */
[----:B------:R-:W-:-:S12]  /*ee40*/  @UP0 USHF.R.U32.HI UR6, URZ, UR13, UR9 ;  /* 0x0000000d3f060299 */ /* 0x000fd80008011609 */
.L_x_1400:
[----:B------:R-:W-:-:S04]  /*ee50*/  UIMAD UR6, UR6, UR7, URZ ;  /* 0x00000007060672a4 */ /* 0x000fc8000f8e023f */
[----:B------:R-:W-:-:S04]  /*ee60*/  UISETP.LT.AND UP0, UPT, UR11, UR6, UPT ;  /* 0x000000060b00728c */ /* 0x000fc8000bf01270 */
[----:B------:R-:W-:-:S12]  /*ee70*/  USEL UR11, UR11, UR6, !UP0 ;  /* 0x000000060b0b7287 */ /* 0x000fd8000c000000 */
.L_x_1398:
[----:B------:R-:W-:Y:S01]  /*ee80*/  UIMAD.WIDE UR6, UR11, 0x2aaaaaab, URZ ;  /* 0x2aaaaaab0b0678a5 */ /* 0x000fe2000f8e023f */
[----:B------:R-:W-:Y:S03]  /*ee90*/  BSSY B6, `(.L_x_1401) ;  /* 0x0000234000067945 */ /* 0x000fe60003800000 */
[----:B------:R-:W-:-:S04]  /*eea0*/  USHF.R.U32.HI UR6, URZ, 0x1f, UR7 ;  /* 0x0000001f3f067899 */ /* 0x000fc80008011607 */
[----:B------:R-:W-:-:S04]  /*eeb0*/  ULEA.HI.SX32 UR6, UR7, UR6, 0x1c ;  /* 0x0000000607067291 */ /* 0x000fc8000f8fe23f */
[----:B------:R-:W-:-:S04]  /*eec0*/  UISETP.LT.AND UP0, UPT, URZ, UR6, UPT ;  /* 0x000000063f00728c */ /* 0x000fc8000bf01270 */
[----:B------:R-:W-:-:S04]  /*eed0*/  USEL UR38, URZ, UR6, !UP0 ;  /* 0x000000063f267287 */ /* 0x000fc8000c000000 */
[----:B------:R-:W-:-:S06]  /*eee0*/  UISETP.GT.AND UP0, UPT, UR39, UR38, UPT ;  /* 0x000000262700728c */ /* 0x000fcc000bf04270 */
[----:B------:R-:W-:-:S13]  /*eef0*/  PLOP3.LUT P0, PT, PT, PT, UP0, 0x80, 0x0 ;  /* 0x000000000000781c */ /* 0x000fda0003f0f008 */
[----:B------:R-:W-:Y:S05]  /*ef00*/  @P0 BRA `(.L_x_1402) ;  /* 0x0000000000400947 */ /* 0x000fea0003800000 */
[----:B------:R-:W-:Y:S01]  /*ef10*/  ISETP.NE.AND P0, PT, R19, RZ, PT ;  /* 0x000000ff1300720c */ /* 0x000fe20003f05270 */
[----:B------:R-:W-:-:S12]  /*ef20*/  IMAD.MOV.U32 R13, RZ, RZ, R18 ;  /* 0x000000ffff0d7224 */ /* 0x000fd800078e0012 */
[----:B------:R-:W-:Y:S05]  /*ef30*/  @P0 BRA `(.L_x_1403) ;  /* 0x0000002000a40947 */ /* 0x000fea0003800000 */
[----:B------:R-:W1:Y:S01]  /*ef40*/  S2R R5, SR_LANEID ;  /* 0x0000000000057919 */ /* 0x000e620000000000 */
[----:B------:R-:W-:Y:S01]  /*ef50*/  VOTEU.ANY UR6, UPT, PT ;  /* 0x0000000000067886 */ /* 0x000fe200038e0100 */
[----:B------:R-:W2:Y:S01]  /*ef60*/  LDC.64 R2, c[0x0][0xdf0] ;  /* 0x00037c00ff027b82 */ /* 0x000ea20000000a00 */
[----:B------:R-:W1:Y:S02]  /*ef70*/  FLO.U32 R0, UR6 ;  /* 0x0000000600007d00 */ /* 0x000e6400080e0000 */
[----:B-1----:R-:W-:-:S06]  /*ef80*/  ISETP.EQ.U32.AND P0, PT, R0, R5, PT ;  /* 0x000000050000720c */ /* 0x002fcc0003f02070 */
[----:B------:R-:W2:Y:S07]  /*ef90*/  POPC R5, UR6 ;  /* 0x0000000600057d09 */ /* 0x000eae0008000000 */
[----:B--2---:R-:W2:Y:S01]  /*efa0*/  @P0 ATOMG.E.ADD.STRONG.GPU PT, R3, desc[UR48][R2.64], R5 ;  /* 0x00000005020309a8 */ /* 0x004ea200081ee1f0 */
[----:B------:R-:W1:Y:S02]  /*efb0*/  S2R R4, SR_LTMASK ;  /* 0x0000000000047919 */ /* 0x000e640000003900 */
[----:B-1----:R-:W-:-:S04]  /*efc0*/  LOP3.LUT R4, R4, UR6, RZ, 0xc0, !PT ;  /* 0x0000000604047c12 */ /* 0x002fc8000f8ec0ff */
[----:B------:R-:W1:Y:S01]  /*efd0*/  POPC R13, R4 ;  /* 0x00000004000d7309 */ /* 0x000e620000000000 */
[----:B--2---:R-:W1:Y:S02]  /*efe0*/  SHFL.IDX PT, R0, R3, R0, 0x1f ;  /* 0x00001f0003007589 */ /* 0x004e6400000e0000 */
[----:B-1----:R-:W-:Y:S01]  /*eff0*/  IADD3 R13, R0, UR44, R13 ;  /* 0x0000002c000d7c10 */ /* 0x002fe2000fffe00d */
[----:B------:R-:W-:Y:S06]  /*f000*/  BRA `(.L_x_1403) ;  /* 0x0000002000707947 */ /* 0x000fec0003800000 */
.L_x_1402:
[----:B------:R-:W1:Y:S01]  /*f010*/  S2UR UR4, SR_CgaCtaId ;  /* 0x00000000000479c3 */ /* 0x000e620000008800 */
[----:B------:R-:W-:Y:S02]  /*f020*/  UMOV UR37, 0x400 ;  /* 0x0000040000257882 */ /* 0x000fe40000000000 */
[----:B-1----:R-:W-:-:S04]  /*f030*/  ULEA UR37, UR4, UR37, 0x18 ;  /* 0x0000002504257291 */ /* 0x002fc8000f8ec03f */
[----:B------:R-:W-:-:S04]  /*f040*/  UIADD3 UR4, UR37, 0x1c400, URZ ;  /* 0x0001c40025047890 */ /* 0x000fc8000fffe03f */
[----:B------:R-:W-:-:S06]  /*f050*/  ULOP3.LUT UP0, URZ, UR4, 0x3ff, URZ, 0xc0, !UPT ;  /* 0x000003ff043f7892 */ /* 0x000fcc000f80c03f */
[----:B------:R-:W-:-:S13]  /*f060*/  PLOP3.LUT P0, PT, PT, PT, UP0, 0x80, 0x0 ;  /* 0x000000000000781c */ /* 0x000fda0003f0f008 */
[----:B------:R-:W-:Y:S05]  /*f070*/  @!P0 BRA `(.L_x_1404) ;  /* 0x0000000000408947 */ /* 0x000fea0003800000 */
[----:B------:R-:W-:Y:S01]  /*f080*/  MOV R2, 0x0 ;  /* 0x0000000000027802 */ /* 0x000fe20000000f00 */
[----:B------:R-:W-:Y:S01]  /*f090*/  ULDC.64 UR6, c[0x4][0x90] ;  /* 0x0100240000067ab9 */ /* 0x000fe20000000a00 */
[----:B------:R-:W-:Y:S01]  /*f0a0*/  ULDC.64 UR8, c[0x4][0x98] ;  /* 0x0100260000087ab9 */ /* 0x000fe20000000a00 */
[----:B------:R-:W-:Y:S01]  /*f0b0*/  ULDC.64 UR4, c[0x4][0x8] ;  /* 0x0100020000047ab9 */ /* 0x000fe20000000a00 */
[----:B------:R-:W-:Y:S02]  /*f0c0*/  IMAD.U32 R4, RZ, RZ, UR6 ;  /* 0x00000006ff047e24 */ /* 0x000fe4000f8e00ff */
[----:B------:R-:W1:Y:S01]  /*f0d0*/  LDC.64 R2, c[0x4][R2] ;  /* 0x0100000002027b82 */ /* 0x000e620000000a00 */
        /* <DEDUP_REMOVED lines=9> */
[----:B-1----:R-:W-:Y:S05]  /*f170*/  CALL.ABS.NOINC R2 ;  /* 0x0000000002007343 */ /* 0x002fea0003c00000 */
.L_x_1404:
        /* <DEDUP_REMOVED lines=17> */
[----:B-1----:R-:W-:-:S07]  /*f290*/  IMAD.MOV.U32 R13, RZ, RZ, RZ ;  /* 0x000000ffff0d7224 */ /* 0x002fce00078e00ff */
[----:B------:R-:W-:-:S07]  /*f2a0*/  LEPC R20, `(.L_x_1406) ;  /* 0x000000001014794e */ /* 0x000fce0000000000 */
[----:B--2---:R-:W-:Y:S05]  /*f2b0*/  CALL.ABS.NOINC R2 ;  /* 0x0000000002007343 */ /* 0x004fea0003c00000 */
.L_x_1406:
        /* <DEDUP_REMOVED lines=16> */
.L_x_1405:
[----:B------:R-:W-:Y:S01]  /*f3c0*/  ULDC.64 UR4, c[0x0][0x9f8] ;  /* 0x00027e0000047ab9 */ /* 0x000fe20000000a00 */
[----:B------:R-:W-:Y:S01]  /*f3d0*/  IMAD.U32 R5, RZ, RZ, UR43 ;  /* 0x0000002bff057e24 */ /* 0x000fe2000f8e00ff */
[----:B------:R-:W-:Y:S01]  /*f3e0*/  ISETP.NE.U32.AND P0, PT, RZ, UR4, PT ;  /* 0x00000004ff007c0c */ /* 0x000fe2000bf05070 */
[----:B------:R-:W-:Y:S01]  /*f3f0*/  IMAD.U32 R6, RZ, RZ, UR43 ;  /* 0x0000002bff067e24 */ /* 0x000fe2000f8e00ff */
[----:B------:R-:W1:Y:S02]  /*f400*/  LDC R0, c[0x0][0x428] ;  /* 0x00010a00ff007b82 */ /* 0x000e640000000800 */
[----:B------:R-:W-:-:S13]  /*f410*/  ISETP.NE.AND.EX P0, PT, RZ, UR5, PT, P0 ;  /* 0x00000005ff007c0c */ /* 0x000fda000bf05300 */
[----:B------:R-:W2:Y:S02]  /*f420*/  @P0 LDC.64 R2, c[0x0][0x9f8] ;  /* 0x00027e00ff020b82 */ /* 0x000ea40000000a00 */
[----:B--2---:R-:W-:-:S05]  /*f430*/  @P0 IMAD.WIDE R2, R5, 0x4, R2 ;  /* 0x0000000405020825 */ /* 0x004fca00078e0202 */
[----:B------:R2:W3:Y:S01]  /*f440*/  @P0 LDG.E R6, desc[UR48][R2.64] ;  /* 0x0000003002060981 */ /* 0x0004e2000c1e1900 */
[----:B-1----:R-:W-:Y:S01]  /*f450*/  ISETP.NE.AND P0, PT, R0, 0x1, PT ;  /* 0x000000010000780c */ /* 0x002fe20003f05270 */
[----:B------:R-:W-:Y:S01]  /*f460*/  IMAD.U32 R0, RZ, RZ, UR42 ;  /* 0x0000002aff007e24 */ /* 0x000fe2000f8e00ff */
[----:B------:R-:W-:Y:S01]  /*f470*/  ISETP.NE.AND P1, PT, R19, RZ, PT ;  /* 0x000000ff1300720c */ /* 0x000fe20003f25270 */
[----:B------:R-:W-:Y:S01]  /*f480*/  UMOV UR40, URZ ;  /* 0x0000003f00287c82 */ /* 0x000fe20008000000 */
[----:B------:R-:W-:Y:S01]  /*f490*/  UMOV UR6, 0xffffffff ;  /* 0xffffffff00067882 */ /* 0x000fe20000000000 */
[----:B------:R-:W-:Y:S01]  /*f4a0*/  IMAD.U32 R10, RZ, RZ, UR39 ;  /* 0x00000027ff0a7e24 */ /* 0x000fe2000f8e00ff */
[----:B--2---:R-:W1:Y:S03]  /*f4b0*/  LDC.64 R2, c[0x0][0x3f8] ;  /* 0x0000fe00ff027b82 */ /* 0x004e660000000a00 */
[----:B------:R-:W-:-:S06]  /*f4c0*/  VIADD R10, R10, 0xffffffff ;  /* 0xffffffff0a0a7836 */ /* 0x000fcc0000000000 */
[----:B------:R-:W-:Y:S01]  /*f4d0*/  VOTEU.ALL UP1, P1 ;  /* 0x00000000003f7886 */ /* 0x000fe20000820000 */
[----:B------:R-:W2:Y:S04]  /*f4e0*/  @P0 LDC R4, c[0x0][0x42c] ;  /* 0x00010b00ff040b82 */ /* 0x000ea80000000800 */
[----:B------:R-:W-:-:S04]  /*f4f0*/  @!UP1 UIADD3 UR4, UP0, UR46, 0x270, URZ ;  /* 0x000002702e049890 */ /* 0x000fc8000ff1e03f */
[----:B------:R-:W-:Y:S01]  /*f500*/  @!UP1 UIADD3.X UR5, URZ, UR47, URZ, UP0, !UPT ;  /* 0x0000002f3f059290 */ /* 0x000fe200087fe43f */
[----:B------:R-:W4:Y:S08]  /*f510*/  @P0 LDC R5, c[0x0][0x430] ;  /* 0x00010c00ff050b82 */ /* 0x000f300000000800 */
[----:B------:R1:W-:Y:S01]  /*f520*/  @!UP1 UTMAPF.L2.4D [UR40], [UR4] ;  /* 0x00000028040095b8 */ /* 0x0003e20008018000 */
[----:B--2---:R-:W-:-:S05]  /*f530*/  @P0 IMAD.HI.U32 R4, R4, UR42, RZ ;  /* 0x0000002a04040c27 */ /* 0x004fca000f8e00ff */
[----:B----4-:R-:W-:Y:S02]  /*f540*/  @P0 SHF.R.U32.HI R0, RZ, R5, R4 ;  /* 0x00000005ff000219 */ /* 0x010fe40000011604 */
[----:B-1----:R-:W-:-:S04]  /*f550*/  ISETP.NE.U32.AND P0, PT, R2, RZ, PT ;  /* 0x000000ff0200720c */ /* 0x002fc80003f05070 */
[----:B------:R-:W-:-:S04]  /*f560*/  ISETP.NE.AND.EX P0, PT, R3, RZ, PT, P0 ;  /* 0x000000ff0300720c */ /* 0x000fc80003f05300 */
[----:B---3--:R-:W-:Y:S01]  /*f570*/  SEL R4, R6, RZ, !P0 ;  /* 0x000000ff06047207 */ /* 0x008fe20004000000 */
[----:B------:R-:W-:Y:S08]  /*f580*/  BRA.DIV UR6, `(.L_x_1407) ;  /* 0x0000002206e87947 */ /* 0x000ff0000b800000 */
.L_x_1458:
[----:B------:R-:W-:Y:S01]  /*f590*/  UMOV UR4, 0xffffffff ;  /* 0xffffffff00047882 */ /* 0x000fe20000000000 */
[----:B------:R-:W-:Y:S02]  /*f5a0*/  SHF.R.S32.HI R7, RZ, 0x1f, R6 ;  /* 0x0000001fff077819 */ /* 0x000fe40000011406 */
[----:B------:R-:W-:Y:S05]  /*f5b0*/  BRA.DIV UR4, `(.L_x_1408) ;  /* 0x0000002604087947 */ /* 0x000fea000b800000 */
[----:B------:R-:W-:-:S13]  /*f5c0*/  ELECT P6, URZ, PT ;  /* 0x00000000003f782f */ /* 0x000fda00038c0000 */
.L_x_1461:
[----:B------:R-:W-:Y:S05]  /*f5d0*/  @!P6 BRA `(.L_x_1409) ;  /* 0x0000000000c4e947 */ /* 0x000fea0003800000 */
[----:B------:R-:W-:Y:S01]  /*f5e0*/  IMAD.MOV.U32 R4, RZ, RZ, R6 ;  /* 0x000000ffff047224 */ /* 0x000fe200078e0006 */
[----:B------:R-:W-:Y:S06]  /*f5f0*/  @!P0 BRA `(.L_x_1410) ;  /* 0x0000000000488947 */ /* 0x000fec0003800000 */
        /* <DEDUP_REMOVED lines=14> */
[----:B------:R-:W-:-:S05]  /*f6e0*/  LEA.HI.X R9, R4, R3, R5, 0x2, P2 ;  /* 0x0000000304097211 */ /* 0x000fca00010f1405 */
[----:B------:R1:W5:Y:S01]  /*f6f0*/  LDG.E R4, desc[UR48][R8.64] ;  /* 0x0000003008047981 */ /* 0x000362000c1e1900 */
[----:B------:R-:W-:-:S04]  /*f700*/  IMAD.MOV R5, RZ, RZ, -R12 ;  /* 0x000000ffff057224 */ /* 0x000fc800078e0a0c */
[----:B------:R-:W-:-:S07]  /*f710*/  IMAD R10, R11, R5, R10 ;  /* 0x000000050b0a7224 */ /* 0x000fce00078e020a */
.L_x_1410:
[----:B------:R-:W2:Y:S01]  /*f720*/  S2R R5, SR_TID.X ;  /* 0x0000000000057919 */ /* 0x000ea20000002100 */
[----:B-1----:R-:W-:Y:S02]  /*f730*/  LEA R8, R16, UR37, 0x3 ;  /* 0x0000002510087c11 */ /* 0x002fe4000f8e18ff */
[----:B--2---:R-:W-:Y:S02]  /*f740*/  LOP3.LUT R9, R5, 0x7f, RZ, 0xc0, !PT ;  /* 0x0000007f05097812 */ /* 0x004fe400078ec0ff */
[----:B------:R-:W-:Y:S02]  /*f750*/  SHF.L.U32 R5, R17, 0x1f, RZ ;  /* 0x0000001f11057819 */ /* 0x000fe400000006ff */
[----:B------:R-:W-:Y:S02]  /*f760*/  ISETP.NE.AND P3, PT, R9, RZ, PT ;  /* 0x000000ff0900720c */ /* 0x000fe40003f65270 */
[----:B------:R-:W1:Y:S02]  /*f770*/  SYNCS.PHASECHK.TRANS64.TRYWAIT P2, [R8+URZ+0x22840], R5 ;  /* 0x02284005080075a7 */ /* 0x000e64000804017f */
[----:B-1----:R-:W-:Y:S09]  /*f780*/  @!P2 BRA `(.L_x_1411) ;  /* 0x0000002000b4a947 */ /* 0x002ff20003800000 */
.L_x_1462:
[----:B------:R-:W-:Y:S05]  /*f790*/  @P3 BRA `(.L_x_1412) ;  /* 0x0000000000143947 */ /* 0x000fea0003800000 */
[----:B------:R-:W-:Y:S01]  /*f7a0*/  ISETP.NE.AND P2, PT, R19, RZ, PT ;  /* 0x000000ff1300720c */ /* 0x000fe20003f45270 */
[----:B-1----:R-:W-:-:S04]  /*f7b0*/  IMAD.MOV.U32 R5, RZ, RZ, 0x3000 ;  /* 0x00003000ff057424 */ /* 0x002fc800078e00ff */
[----:B------:R2:W-:Y:S08]  /*f7c0*/  SYNCS.ARRIVE.TRANS64 RZ, [R8+URZ+0x22830], R5 ;  /* 0x0228300508ff79a7 */ /* 0x0005f0000800003f */
[----:B------:R-:W-:Y:S05]  /*f7d0*/  @!P2 BRA `(.L_x_1412) ;  /* 0x000000000004a947 */ /* 0x000fea0003800000 */
[----:B------:R-:W-:Y:S01]  /*f7e0*/  BPT.TRAP 0x1 ;  /* 0x000000040000795c */ /* 0x000fe20000300000 */
.L_x_1412:
        /* <DEDUP_REMOVED lines=8> */
[----:B-----5:R-:W-:Y:S01]  /*f870*/  R2UR UR13, R4 ;  /* 0x00000000040d72ca */ /* 0x020fe200000e0000 */
[----:B------:R-:W-:-:S04]  /*f880*/  UMOV UR10, URZ ;  /* 0x0000003f000a7c82 */ /* 0x000fc80008000000 */
[----:B------:R-:W-:Y:S02]  /*f890*/  UIMAD UR8, UR8, 0x3000, UR37 ;  /* 0x00003000080878a4 */ /* 0x000fe4000f8e0225 */
[----:B------:R-:W-:Y:S02]  /*f8a0*/  UIADD3 UR9, UR9, 0x22830, URZ ;  /* 0x0002283009097890 */ /* 0x000fe4000fffe03f */
[----:B------:R-:W-:Y:S02]  /*f8b0*/  UIMAD UR11, UR11, 0x60, URZ ;  /* 0x000000600b0b78a4 */ /* 0x000fe4000f8e023f */
[----:B------:R-:W-:-:S09]  /*f8c0*/  UIADD3 UR8, UR8, 0x1c400, URZ ;  /* 0x0001c40008087890 */ /* 0x000fd2000fffe03f */
[----:B------:R3:W-:Y:S02]  /*f8d0*/  UTMALDG.4D [UR8], [UR4], desc[UR6] ;  /* 0x00000608040075b4 */ /* 0x0007e40008019000 */
[----:B---3--:R-:W-:Y:S01]  /*f8e0*/  NOP ;  /* 0x0000000000007918 */ /* 0x008fe20000000000 */
.L_x_1409:
[----:B------:R-:W-:Y:S05]  /*f8f0*/  WARPSYNC.ALL ;  /* 0x0000000000007948 */ /* 0x000fea0003800000 */
[----:B------:R-:W-:Y:S01]  /*f900*/  BAR.SYNC.DEFER_BLOCKING 0x8, 0x120 ;  /* 0x0204800000007b1d */ /* 0x000fe20000010000 */
[----:B------:R-:W-:Y:S01]  /*f910*/  ELECT P2, URZ, PT ;  /* 0x00000000003f782f */ /* 0x000fe20003840000 */
[----:B------:R-:W-:Y:S02]  /*f920*/  UIADD3 UR45, UR45, 0x1, URZ ;  /* 0x000000012d2d7890 */ /* 0x000fe4000fffe03f */
[----:B------:R-:W-:Y:S02]  /*f930*/  UIADD3 UR6, UP0, UR46, 0x270, URZ ;  /* 0x000002702e067890 */ /* 0x000fe4000ff1e03f */
[----:B------:R-:W-:-:S02]  /*f940*/  ULEA.HI UR4, UR45, UR45, URZ, 0x1 ;  /* 0x0000002d2d047291 */ /* 0x000fc4000f8f083f */
[----:B------:R-:W-:Y:S02]  /*f950*/  UIADD3 UR8, UR37, 0x18400, URZ ;  /* 0x0001840025087890 */ /* 0x000fe4000fffe03f */
[----:B------:R-:W-:Y:S02]  /*f960*/  ULOP3.LUT UR4, UR4, 0xfffffffe, URZ, 0xc0, !UPT ;  /* 0xfffffffe04047892 */ /* 0x000fe4000f8ec03f */
[----:B------:R-:W-:Y:S02]  /*f970*/  UIADD3 UR9, UR37, 0x22800, URZ ;  /* 0x0002280025097890 */ /* 0x000fe4000fffe03f */
[----:B-12---:R-:W-:Y:S01]  /*f980*/  @P2 IMAD.MOV.U32 R5, RZ, RZ, 0x4000 ;  /* 0x00004000ff052424 */ /* 0x006fe200078e00ff */
[----:B------:R-:W-:Y:S02]  /*f990*/  UIADD3 UR4, UR45, -UR4, URZ ;  /* 0x800000042d047290 */ /* 0x000fe4000fffe03f */
[----:B------:R-:W-:Y:S01]  /*f9a0*/  UIADD3.X UR7, URZ, UR47, URZ, UP0, !UPT ;  /* 0x0000002f3f077290 */ /* 0x000fe200087fe43f */
[----:B------:R-:W-:Y:S01]  /*f9b0*/  UMOV UR11, UR41 ;  /* 0x00000029000b7c82 */ /* 0x000fe20008000000 */
[----:B------:R-:W-:Y:S01]  /*f9c0*/  UMOV UR12, UR42 ;  /* 0x0000002a000c7c82 */ /* 0x000fe20008000000 */
[----:B------:R-:W-:Y:S01]  /*f9d0*/  UMOV UR13, UR43 ;  /* 0x0000002b000d7c82 */ /* 0x000fe20008000000 */
[----:B------:R-:W-:Y:S01]  /*f9e0*/  UMOV UR5, 0x12f00000 ;  /* 0x12f0000000057882 */ /* 0x000fe20000000000 */
[----:B------:R-:W-:Y:S01]  /*f9f0*/  UMOV UR10, URZ ;  /* 0x0000003f000a7c82 */ /* 0x000fe20008000000 */
[----:B------:R1:W-:Y:S02]  /*fa00*/  @P2 SYNCS.ARRIVE.TRANS64 RZ, [UR37+0x22800], R5 ;  /* 0x02280005ffff29a7 */ /* 0x0003e40008000025 */
[----:B-1----:R-:W-:Y:S01]  /*fa10*/  IMAD.U32 R5, RZ, RZ, UR4 ;  /* 0x00000004ff057e24 */ /* 0x002fe2000f8e00ff */
[----:B------:R-:W-:-:S02]  /*fa20*/  UMOV UR4, 0x0 ;  /* 0x0000000000047882 */ /* 0x000fc40000000000 */
[----:B------:R1:W-:Y:S02]  /*fa30*/  UTMALDG.4D [UR8], [UR6], desc[UR4] ;  /* 0x00000408060075b4 */ /* 0x0003e40008019000 */
[----:B------:R-:W-:-:S04]  /*fa40*/  SHF.L.U32 R5, R5, 0x1f, RZ ;  /* 0x0000001f05057819 */ /* 0x000fc800000006ff */
[----:B------:R-:W2:Y:S02]  /*fa50*/  SYNCS.PHASECHK.TRANS64.TRYWAIT P2, [UR37+0x22820], R5 ;  /* 0x02282005ff0075a7 */ /* 0x000ea40008040165 */
[----:B-12---:R-:W-:Y:S05]  /*fa60*/  @!P2 BRA `(.L_x_1413) ;  /* 0x000000200010a947 */ /* 0x006fea0003800000 */
.L_x_1463:
[----:B------:R-:W-:Y:S01]  /*fa70*/  ULDC.64 UR4, c[0x0][0x408] ;  /* 0x0001020000047ab9 */ /* 0x000fe20000000a00 */
[----:B------:R-:W-:Y:S04]  /*fa80*/  BSSY B0, `(.L_x_1414) ;  /* 0x000002e000007945 */ /* 0x000fe80003800000 */
[----:B------:R-:W-:Y:S05]  /*fa90*/  @!P6 BRA `(.L_x_1415) ;  /* 0x0000000000b0e947 */ /* 0x000fea0003800000 */
[----:B-1----:R-:W1:Y:S01]  /*faa0*/  S2R R8, SR_TID.X ;  /* 0x0000000000087919 */ /* 0x002e620000002100 */
[----:B------:R-:W-:Y:S02]  /*fab0*/  SHF.L.U32 R5, R17, 0x1f, RZ ;  /* 0x0000001f11057819 */ /* 0x000fe400000006ff */
[----:B-1----:R-:W-:Y:S02]  /*fac0*/  LOP3.LUT R9, R8, 0x7f, RZ, 0xc0, !PT ;  /* 0x0000007f08097812 */ /* 0x002fe400078ec0ff */
[----:B------:R-:W-:Y:S02]  /*fad0*/  LEA R8, R16, UR37, 0x3 ;  /* 0x0000002510087c11 */ /* 0x000fe4000f8e18ff */
[----:B------:R-:W-:Y:S02]  /*fae0*/  ISETP.NE.AND P3, PT, R9, RZ, PT ;  /* 0x000000ff0900720c */ /* 0x000fe40003f65270 */
[----:B------:R-:W1:Y:S02]  /*faf0*/  SYNCS.PHASECHK.TRANS64.TRYWAIT P2, [R8+URZ+0x22860], R5 ;  /* 0x02286005080075a7 */ /* 0x000e64000804017f */
[----:B-1----:R-:W-:Y:S09]  /*fb00*/  @!P2 BRA `(.L_x_1416) ;  /* 0x000000200000a947 */ /* 0x002ff20003800000 */
.L_x_1464:
[----:B------:R-:W-:Y:S05]  /*fb10*/  @P3 BRA `(.L_x_1417) ;  /* 0x0000000000143947 */ /* 0x000fea0003800000 */
[----:B------:R-:W-:Y:S01]  /*fb20*/  ISETP.NE.AND P2, PT, R19, RZ, PT ;  /* 0x000000ff1300720c */ /* 0x000fe20003f45270 */
[----:B-1----:R-:W-:-:S04]  /*fb30*/  IMAD.MOV.U32 R5, RZ, RZ, 0xc000 ;  /* 0x0000c000ff057424 */ /* 0x002fc800078e00ff */
[----:B------:R2:W-:Y:S08]  /*fb40*/  SYNCS.ARRIVE.TRANS64 RZ, [R8+URZ+0x22850], R5 ;  /* 0x0228500508ff79a7 */ /* 0x0005f0000800003f */
[----:B------:R-:W-:Y:S05]  /*fb50*/  @!P2 BRA `(.L_x_1417) ;  /* 0x000000000004a947 */ /* 0x000fea0003800000 */
[----:B------:R-:W-:Y:S01]  /*fb60*/  BPT.TRAP 0x1 ;  /* 0x000000040000795c */ /* 0x000fe20000300000 */
.L_x_1417:
        /* <DEDUP_REMOVED lines=10> */
[----:B------:R-:W-:-:S03]  /*fc10*/  UMOV UR18, 0x40 ;  /* 0x0000004000127882 */ /* 0x000fc60000000000 */
[----:B------:R-:W-:Y:S02]  /*fc20*/  UIMAD UR16, UR16, 0xc000, UR37 ;  /* 0x0000c000101078a4 */ /* 0x000fe4000f8e0225 */
[----:B------:R-:W-:Y:S02]  /*fc30*/  UIMAD UR11, UR11, 0x60, URZ ;  /* 0x000000600b0b78a4 */ /* 0x000fe4000f8e023f */
[----:B------:R-:W-:Y:S02]  /*fc40*/  UIADD3 UR9, UR9, 0x22850, URZ ;  /* 0x0002285009097890 */ /* 0x000fe4000fffe03f */
[----:B------:R-:W-:Y:S02]  /*fc50*/  UIADD3 UR8, UR16, 0x400, URZ ;  /* 0x0000040010087890 */ /* 0x000fe4000fffe03f */
[----:B------:R-:W-:Y:S02]  /*fc60*/  UIADD3 UR17, UR16, 0x3400, URZ ;  /* 0x0000340010117890 */ /* 0x000fe4000fffe03f */
[----:B------:R-:W-:-:S02]  /*fc70*/  UIADD3 UR19, UR16, 0x6400, URZ ;  /* 0x0000640010137890 */ /* 0x000fc4000fffe03f */
[----:B------:R-:W-:-:S03]  /*fc80*/  UIADD3 UR20, UR16, 0x9400, URZ ;  /* 0x0000940010147890 */ /* 0x000fc6000fffe03f */
[----:B------:R3:W-:Y:S01]  /*fc90*/  UTMALDG.4D [UR8], [UR6], desc[UR14] ;  /* 0x00000e08060075b4 */ /* 0x0007e20008019000 */
[----:B------:R-:W-:Y:S01]  /*fca0*/  UMOV UR16, 0x80 ;  /* 0x0000008000107882 */ /* 0x000fe20000000000 */
[----:B---3--:R-:W-:Y:S01]  /*fcb0*/  UMOV UR8, UR17 ;  /* 0x0000001100087c82 */ /* 0x008fe20008000000 */
[----:B------:R-:W-:Y:S02]  /*fcc0*/  UMOV UR10, UR18 ;  /* 0x00000012000a7c82 */ /* 0x000fe40008000000 */
[----:B------:R3:W-:Y:S02]  /*fcd0*/  UTMALDG.4D [UR8], [UR6], desc[UR14] ;  /* 0x00000e08060075b4 */ /* 0x0007e40008019000 */
[----:B---3--:R-:W-:Y:S01]  /*fce0*/  UMOV UR8, UR19 ;  /* 0x0000001300087c82 */ /* 0x008fe20008000000 */
[----:B------:R-:W-:Y:S01]  /*fcf0*/  UMOV UR10, UR16 ;  /* 0x00000010000a7c82 */ /* 0x000fe20008000000 */
[----:B------:R-:W-:Y:S01]  /*fd00*/  UMOV UR16, 0xc0 ;  /* 0x000000c000107882 */ /* 0x000fe20000000000 */
[----:B------:R3:W-:Y:S02]  /*fd10*/  UTMALDG.4D [UR8], [UR6], desc[UR14] ;  /* 0x00000e08060075b4 */ /* 0x0007e40008019000 */
[----:B---3--:R-:W-:Y:S01]  /*fd20*/  UMOV UR8, UR20 ;  /* 0x0000001400087c82 */ /* 0x008fe20008000000 */
[----:B------:R-:W-:-:S02]  /*fd30*/  UMOV UR10, UR16 ;  /* 0x00000010000a7c82 */ /* 0x000fc40008000000 */
[----:B------:R3:W-:Y:S02]  /*fd40*/  UTMALDG.4D [UR8], [UR6], desc[UR14] ;  /* 0x00000e08060075b4 */ /* 0x0007e40008019000 */
[----:B---3--:R-:W-:Y:S01]  /*fd50*/  NOP ;  /* 0x0000000000007918 */ /* 0x008fe20000000000 */
.L_x_1415:
[----:B------:R-:W-:Y:S05]  /*fd60*/  BSYNC B0 ;  /* 0x0000000000007941 */ /* 0x000fea0003800000 */
.L_x_1414:
[----:B------:R-:W-:-:S04]  /*fd70*/  UIADD3 UR6, UR39, -0x2, URZ ;  /* 0xfffffffe27067890 */ /* 0x000fc8000fffe03f */
[----:B------:R-:W-:-:S06]  /*fd80*/  UISETP.GE.AND UP0, UPT, UR6, UR38, UPT ;  /* 0x000000260600728c */ /* 0x000fcc000bf06270 */
[----:B------:R-:W-:-:S13]  /*fd90*/  PLOP3.LUT P2, PT, PT, PT, UP0, 0x80, 0x0 ;  /* 0x000000000000781c */ /* 0x000fda0003f4f008 */
[----:B------:R-:W-:Y:S05]  /*fda0*/  @!P2 BRA `(.L_x_1418) ;  /* 0x0000001000b4a947 */ /* 0x000fea0003800000 */
[----:B-12---:R-:W-:Y:S01]  /*fdb0*/  IMAD R8, RZ, RZ, -UR39 ;  /* 0x80000027ff087e24 */ /* 0x006fe2000f8e02ff */
[----:B------:R-:W-:-:S04]  /*fdc0*/  LOP3.LUT R9, RZ, UR38, RZ, 0x33, !PT ;  /* 0x00000026ff097c12 */ /* 0x000fc8000f8e33ff */
[----:B------:R-:W-:Y:S01]  /*fdd0*/  VIADDMNMX R9, R8, 0x1, R9, !PT ;  /* 0x0000000108097846 */ /* 0x000fe20007800109 */
[----:B------:R-:W-:-:S04]  /*fde0*/  IMAD.U32 R8, RZ, RZ, UR6 ;  /* 0x00000006ff087e24 */ /* 0x000fc8000f8e00ff */
[----:B------:R-:W-:-:S05]  /*fdf0*/  VIADD R5, R9, UR39 ;  /* 0x0000002709057c36 */ /* 0x000fca0008000000 */
[----:B------:R-:W-:-:S04]  /*fe00*/  LOP3.LUT R5, R5, 0x1, RZ, 0xc0, !PT ;  /* 0x0000000105057812 */ /* 0x000fc800078ec0ff */
[----:B------:R-:W-:-:S13]  /*fe10*/  ISETP.NE.U32.AND P2, PT, R5, 0x1, PT ;  /* 0x000000010500780c */ /* 0x000fda0003f45070 */
[----:B------:R-:W-:Y:S05]  /*fe20*/  @P2 BRA `(.L_x_1419) ;  /* 0x00000004007c2947 */ /* 0x000fea0003800000 */
[----:B------:R-:W-:Y:S01]  /*fe30*/  VIADD R16, R16, 0x1 ;  /* 0x0000000110107836 */ /* 0x000fe20000000000 */
[----:B------:R-:W-:Y:S04]  /*fe40*/  BSSY B0, `(.L_x_1420) ;  /* 0x000005b000007945 */ /* 0x000fe80003800000 */
[----:B------:R-:W-:-:S04]  /*fe50*/  ISETP.NE.AND P2, PT, R16, 0x2, PT ;  /* 0x000000021000780c */ /* 0x000fc80003f45270 */
[----:B------:R-:W-:Y:S02]  /*fe60*/  SEL R10, RZ, 0x1, P2 ;  /* 0x00000001ff0a7807 */ /* 0x000fe40001000000 */
[----:B------:R-:W-:Y:S02]  /*fe70*/  SEL R16, R16, RZ, P2 ;  /* 0x000000ff10107207 */ /* 0x000fe40001000000 */
[----:B------:R-:W-:Y:S01]  /*fe80*/  LOP3.LUT R17, R17, R10, RZ, 0x3c, !PT ;  /* 0x0000000a11117212 */ /* 0x000fe200078e3cff */
[----:B------:R-:W-:Y:S06]  /*fe90*/  @!P6 BRA `(.L_x_1421) ;  /* 0x000000040054e947 */ /* 0x000fec0003800000 */
        /* <DEDUP_REMOVED lines=19> */
.L_x_1422:
[----:B-1----:R-:W1:Y:S01]  /*ffd0*/  S2R R2, SR_TID.X ;  /* 0x0000000000027919 */ /* 0x002e620000002100 */
[----:B------:R-:W-:Y:S02]  /*ffe0*/  SHF.L.U32 R3, R17, 0x1f, RZ ;  /* 0x0000001f11037819 */ /* 0x000fe400000006ff */
[----:B-1----:R-:W-:Y:S02]  /*fff0*/  LOP3.LUT R5, R2, 0x7f, RZ, 0xc0, !PT ;  /* 0x0000007f02057812 */ /* 0x002fe400078ec0ff */
[----:B------:R-:W-:Y:S02]  /*10000*/  LEA R2, R16, UR37, 0x3 ;  /* 0x0000002510027c11 */ /* 0x000fe4000f8e18ff */
[----:B------:R-:W-:Y:S02]  /*10010*/  ISETP.NE.AND P2, PT, R5, RZ, PT ;  /* 0x000000ff0500720c */ /* 0x000fe40003f45270 */
[----:B------:R-:W1:Y:S02]  /*10020*/  SYNCS.PHASECHK.TRANS64.TRYWAIT P3, [R2+URZ+0x22840], R3 ;  /* 0x02284003020075a7 */ /* 0x000e64000806017f */
[----:B-1----:R-:W-:Y:S09]  /*10030*/  @!P3 BRA `(.L_x_1423) ;  /* 0x0000001800c8b947 */ /* 0x002ff20003800000 */
.L_x_1465:
[----:B------:R-:W-:Y:S05]  /*10040*/  @P2 BRA `(.L_x_1424) ;  /* 0x0000000000142947 */ /* 0x000fea0003800000 */
[----:B------:R-:W-:Y:S01]  /*10050*/  ISETP.NE.AND P3, PT, R19, RZ, PT ;  /* 0x000000ff1300720c */ /* 0x000fe20003f65270 */
[----:B------:R-:W-:-:S04]  /*10060*/  IMAD.MOV.U32 R5, RZ, RZ, 0x3000 ;  /* 0x00003000ff057424 */ /* 0x000fc800078e00ff */
[----:B------:R2:W-:Y:S08]  /*10070*/  SYNCS.ARRIVE.TRANS64 RZ, [R2+URZ+0x22830], R5 ;  /* 0x0228300502ff79a7 */ /* 0x0005f0000800003f */
[----:B------:R-:W-:Y:S05]  /*10080*/  @!P3 BRA `(.L_x_1424) ;  /* 0x000000000004b947 */ /* 0x000fea0003800000 */
[----:B------:R-:W-:Y:S01]  /*10090*/  BPT.TRAP 0x1 ;  /* 0x000000040000795c */ /* 0x000fe20000300000 */
.L_x_1424:
[----:B------:R-:W-:Y:S01]  /*100a0*/  R2UR UR8, R16 ;  /* 0x00000000100872ca */ /* 0x000fe200000e0000 */
        /* <DEDUP_REMOVED lines=9> */
[----:B------:R-:W-:-:S03]  /*10140*/  UMOV UR10, URZ ;  /* 0x0000003f000a7c82 */ /* 0x000fc60008000000 */
[----:B------:R-:W-:Y:S02]  /*10150*/  UIMAD UR8, UR8, 0x3000, UR37 ;  /* 0x00003000080878a4 */ /* 0x000fe4000f8e0225 */
[----:B------:R-:W-:Y:S02]  /*10160*/  UIADD3 UR9, UR9, 0x22830, URZ ;  /* 0x0002283009097890 */ /* 0x000fe4000fffe03f */
[----:B------:R-:W-:-:S09]  /*10170*/  UIADD3 UR8, UR8, 0x1c400, URZ ;  /* 0x0001c40008087890 */ /* 0x000fd2000fffe03f */
[----:B------:R3:W-:Y:S01]  /*10180*/  UTMALDG.4D [UR8], [UR6], desc[UR14] ;  /* 0x00000e08060075b4 */ /* 0x0007e20008019000 */
[----:B------:R-:W4:Y:S02]  /*10190*/  SYNCS.PHASECHK.TRANS64.TRYWAIT P3, [R2+URZ+0x22860], R3 ;  /* 0x02286003020075a7 */ /* 0x000f24000806017f */
[----:B---34-:R-:W-:Y:S05]  /*101a0*/  @!P3 BRA `(.L_x_1425) ;  /* 0x000000180080b947 */ /* 0x018fea0003800000 */
.L_x_1466:
[----:B------:R-:W-:Y:S05]  /*101b0*/  @P2 BRA `(.L_x_1426) ;  /* 0x0000000000142947 */ /* 0x000fea0003800000 */
[----:B------:R-:W-:Y:S01]  /*101c0*/  ISETP.NE.AND P2, PT, R19, RZ, PT ;  /* 0x000000ff1300720c */ /* 0x000fe20003f45270 */
[----:B-1-3--:R-:W-:-:S04]  /*101d0*/  IMAD.MOV.U32 R3, RZ, RZ, 0xc000 ;  /* 0x0000c000ff037424 */ /* 0x00afc800078e00ff */
[----:B------:R4:W-:Y:S08]  /*101e0*/  SYNCS.ARRIVE.TRANS64 RZ, [R2+URZ+0x22850], R3 ;  /* 0x0228500302ff79a7 */ /* 0x0009f0000800003f */
[----:B------:R-:W-:Y:S05]  /*101f0*/  @!P2 BRA `(.L_x_1426) ;  /* 0x000000000004a947 */ /* 0x000fea0003800000 */
[----:B------:R-:W-:Y:S01]  /*10200*/  BPT.TRAP 0x1 ;  /* 0x000000040000795c */ /* 0x000fe20000300000 */
.L_x_1426:
        /* <DEDUP_REMOVED lines=12> */
[----:B------:R-:W-:Y:S02]  /*102d0*/  UIADD3 UR9, UR9, 0x22850, URZ ;  /* 0x0002285009097890 */ /* 0x000fe4000fffe03f */
[----:B------:R-:W-:Y:S02]  /*102e0*/  UIADD3 UR8, UR16, 0x400, URZ ;  /* 0x0000040010087890 */ /* 0x000fe4000fffe03f */
[----:B------:R-:W-:Y:S02]  /*102f0*/  UIADD3 UR17, UR16, 0x3400, URZ ;  /* 0x0000340010117890 */ /* 0x000fe4000fffe03f */
[----:B------:R-:W-:Y:S02]  /*10300*/  UIADD3 UR19, UR16, 0x6400, URZ ;  /* 0x0000640010137890 */ /* 0x000fe4000fffe03f */
[----:B------:R-:W-:-:S03]  /*10310*/  UIADD3 UR20, UR16, 0x9400, URZ ;  /* 0x0000940010147890 */ /* 0x000fc6000fffe03f */
[----:B------:R5:W-:Y:S01]  /*10320*/  UTMALDG.4D [UR8], [UR6], desc[UR14] ;  /* 0x00000e08060075b4 */ /* 0x000be20008019000 */
[----:B------:R-:W-:Y:S01]  /*10330*/  UMOV UR16, 0x80 ;  /* 0x0000008000107882 */ /* 0x000fe20000000000 */
[----:B-----5:R-:W-:Y:S01]  /*10340*/  UMOV UR8, UR17 ;  /* 0x0000001100087c82 */ /* 0x020fe20008000000 */
[----:B------:R-:W-:Y:S02]  /*10350*/  UMOV UR10, UR18 ;  /* 0x00000012000a7c82 */ /* 0x000fe40008000000 */
[----:B------:R5:W-:Y:S02]  /*10360*/  UTMALDG.4D [UR8], [UR6], desc[UR14] ;  /* 0x00000e08060075b4 */ /* 0x000be40008019000 */
[----:B-----5:R-:W-:Y:S01]  /*10370*/  UMOV UR8, UR19 ;  /* 0x0000001300087c82 */ /* 0x020fe20008000000 */
[----:B------:R-:W-:Y:S01]  /*10380*/  UMOV UR10, UR16 ;  /* 0x00000010000a7c82 */ /* 0x000fe20008000000 */
[----:B------:R-:W-:Y:S01]  /*10390*/  UMOV UR16, 0xc0 ;  /* 0x000000c000107882 */ /* 0x000fe20000000000 */
[----:B------:R5:W-:Y:S02]  /*103a0*/  UTMALDG.4D [UR8], [UR6], desc[UR14] ;  /* 0x00000e08060075b4 */ /* 0x000be40008019000 */
[----:B-----5:R-:W-:Y:S01]  /*103b0*/  UMOV UR8, UR20 ;  /* 0x0000001400087c82 */ /* 0x020fe20008000000 */
[----:B------:R-:W-:-:S02]  /*103c0*/  UMOV UR10, UR16 ;  /* 0x00000010000a7c82 */ /* 0x000fc40008000000 */
[----:B------:R1:W-:Y:S02]  /*103d0*/  UTMALDG.4D [UR8], [UR6], desc[UR14] ;  /* 0x00000e08060075b4 */ /* 0x0003e40008019000 */
[----:B-1----:R-:W-:Y:S01]  /*103e0*/  NOP ;  /* 0x0000000000007918 */ /* 0x002fe20000000000 */
.L_x_1421:
[----:B------:R-:W-:Y:S05]  /*103f0*/  BSYNC B0 ;  /* 0x0000000000007941 */ /* 0x000fea0003800000 */
.L_x_1420:
[----:B------:R-:W-:-:S06]  /*10400*/  UIADD3 UR6, UR39, -0x3, URZ ;  /* 0xfffffffd27067890 */ /* 0x000fcc000fffe03f */
[----:B------:R-:W-:-:S07]  /*10410*/  IMAD.U32 R8, RZ, RZ, UR6 ;  /* 0x00000006ff087e24 */ /* 0x000fce000f8e00ff */
.L_x_1419:
[----:B------:R-:W-:Y:S01]  /*10420*/  ULOP3.LUT UR6, URZ, UR39, URZ, 0x33, !UPT ;  /* 0x000000273f067292 */ /* 0x000fe2000f8e333f */
[----:B------:R-:W-:Y:S01]  /*10430*/  VIADD R9, R9, 0xfffffffe ;  /* 0xfffffffe09097836 */ /* 0x000fe20000000000 */
[----:B------:R-:W-:Y:S04]  /*10440*/  BSSY B0, `(.L_x_1418) ;  /* 0x00000c3000007945 */ /* 0x000fe80003800000 */
[----:B------:R-:W-:-:S13]  /*10450*/  ISETP.NE.AND P2, PT, R9, UR6, PT ;  /* 0x0000000609007c0c */ /* 0x000fda000bf45270 */
[----:B------:R-:W-:Y:S05]  /*10460*/  @!P2 BRA `(.L_x_1427) ;  /* 0x0000000c0000a947 */ /* 0x000fea0003800000 */
.L_x_1442:
[----:B------:R-:W-:Y:S01]  /*10470*/  VIADD R9, R16, 0x1 ;  /* 0x0000000110097836 */ /* 0x000fe20000000000 */
[----:B------:R-:W-:Y:S05]  /*10480*/  YIELD ;  /* 0x0000000000007946 */ /* 0x000fea0003800000 */
[----:B------:R-:W-:Y:S01]  /*10490*/  ISETP.NE.AND P2, PT, R9, 0x2, PT ;  /* 0x000000020900780c */ /* 0x000fe20003f45270 */
[----:B------:R-:W-:Y:S03]  /*104a0*/  BSSY B1, `(.L_x_1428) ;  /* 0x000005b000017945 */ /* 0x000fe60003800000 */
[----:B-1234-:R-:W-:-:S02]  /*104b0*/  SEL R2, RZ, 0x1, P2 ;  /* 0x00000001ff027807 */ /* 0x01efc40001000000 */
[----:B------:R-:W-:Y:S02]  /*104c0*/  SEL R9, R9, RZ, P2 ;  /* 0x000000ff09097207 */ /* 0x000fe40001000000 */
[----:B------:R-:W-:Y:S01]  /*104d0*/  LOP3.LUT R17, R17, R2, RZ, 0x3c, !PT ;  /* 0x0000000211117212 */ /* 0x000fe200078e3cff */
[----:B------:R-:W-:Y:S06]  /*104e0*/  @!P6 BRA `(.L_x_1429) ;  /* 0x000000040058e947 */ /* 0x000fec0003800000 */
[----:B------:R-:W-:Y:S01]  /*104f0*/  IMAD.MOV.U32 R10, RZ, RZ, R8 ;  /* 0x000000ffff0a7224 */ /* 0x000fe200078e0008 */
[----:B------:R-:W-:Y:S06]  /*10500*/  @!P0 BRA `(.L_x_1430) ;  /* 0x0000000000488947 */ /* 0x000fec0003800000 */
[----:B------:R-:W1:Y:S01]  /*10510*/  LDC R10, c[0x0][0x41c] ;  /* 0x00010700ff0a7b82 */ /* 0x000e620000000800 */
[----:B------:R-:W-:Y:S02]  /*10520*/  IMAD.MOV.U32 R11, RZ, RZ, R8 ;  /* 0x000000ffff0b7224 */ /* 0x000fe400078e0008 */
[----:B------:R-:W-:-:S04]  /*10530*/  IMAD R13, R7, UR4, RZ ;  /* 0x00000004070d7c24 */ /* 0x000fc8000f8e02ff */
[----:B------:R-:W-:Y:S01]  /*10540*/  IMAD R13, R6, UR5, R13 ;  /* 0x00000005060d7c24 */ /* 0x000fe2000f8e020d */
[----:B------:R-:W2:Y:S01]  /*10550*/  LDC.64 R4, c[0x0][0x3f8] ;  /* 0x0000fe00ff047b82 */ /* 0x000ea20000000a00 */
        /* <DEDUP_REMOVED lines=8> */
[----:B--2---:R-:W-:-:S04]  /*105e0*/  LEA R4, P2, R2, R4, 0x2 ;  /* 0x0000000402047211 */ /* 0x004fc800078410ff */
[----:B------:R-:W-:-:S05]  /*105f0*/  LEA.HI.X R5, R2, R5, R3, 0x2, P2 ;  /* 0x0000000502057211 */ /* 0x000fca00010f1403 */
[----:B------:R1:W5:Y:S01]  /*10600*/  LDG.E R4, desc[UR48][R4.64] ;  /* 0x0000003004047981 */ /* 0x000362000c1e1900 */
[----:B------:R-:W-:-:S04]  /*10610*/  IMAD.MOV R3, RZ, RZ, -R11 ;  /* 0x000000ffff037224 */ /* 0x000fc800078e0a0b */
[----:B------:R-:W-:-:S07]  /*10620*/  IMAD R10, R10, R3, R8 ;  /* 0x000000030a0a7224 */ /* 0x000fce00078e0208 */
.L_x_1430:
[----:B------:R-:W1:Y:S01]  /*10630*/  S2R R2, SR_TID.X ;  /* 0x0000000000027919 */ /* 0x000e620000002100 */
[----:B------:R-:W-:Y:S02]  /*10640*/  LEA R3, R9, UR37, 0x3 ;  /* 0x0000002509037c11 */ /* 0x000fe4000f8e18ff */
[----:B-1----:R-:W-:Y:S02]  /*10650*/  LOP3.LUT R5, R2, 0x7f, RZ, 0xc0, !PT ;  /* 0x0000007f02057812 */ /* 0x002fe400078ec0ff */
[----:B------:R-:W-:Y:S02]  /*10660*/  SHF.L.U32 R2, R17, 0x1f, RZ ;  /* 0x0000001f11027819 */ /* 0x000fe400000006ff */
[----:B------:R-:W-:Y:S02]  /*10670*/  ISETP.NE.AND P2, PT, R5, RZ, PT ;  /* 0x000000ff0500720c */ /* 0x000fe40003f45270 */
[----:B------:R-:W1:Y:S02]  /*10680*/  SYNCS.PHASECHK.TRANS64.TRYWAIT P3, [R3+URZ+0x22840], R2 ;  /* 0x02284002030075a7 */ /* 0x000e64000806017f */
[----:B-1----:R-:W-:Y:S09]  /*10690*/  @!P3 BRA `(.L_x_1431) ;  /* 0x000000140058b947 */ /* 0x002ff20003800000 */
.L_x_1467:
[----:B------:R-:W-:Y:S05]  /*106a0*/  @P2 BRA `(.L_x_1432) ;  /* 0x0000000000142947 */ /* 0x000fea0003800000 */
[----:B------:R-:W-:Y:S01]  /*106b0*/  ISETP.NE.AND P3, PT, R19, RZ, PT ;  /* 0x000000ff1300720c */ /* 0x000fe20003f65270 */
[----:B------:R-:W-:-:S04]  /*106c0*/  IMAD.MOV.U32 R12, RZ, RZ, 0x3000 ;  /* 0x00003000ff0c7424 */ /* 0x000fc800078e00ff */
[----:B------:R2:W-:Y:S08]  /*106d0*/  SYNCS.ARRIVE.TRANS64 RZ, [R3+URZ+0x22830], R12 ;  /* 0x0228300c03ff79a7 */ /* 0x0005f0000800003f */
[----:B------:R-:W-:Y:S05]  /*106e0*/  @!P3 BRA `(.L_x_1432) ;  /* 0x000000000004b947 */ /* 0x000fea0003800000 */
[----:B------:R-:W-:Y:S01]  /*106f0*/  BPT.TRAP 0x1 ;  /* 0x000000040000795c */ /* 0x000fe20000300000 */
.L_x_1432:
        /* <DEDUP_REMOVED lines=17> */
.L_x_1468:
[----:B------:R-:W-:Y:S05]  /*10810*/  @P2 BRA `(.L_x_1434) ;  /* 0x0000000000142947 */ /* 0x000fea0003800000 */
[----:B------:R-:W-:Y:S01]  /*10820*/  ISETP.NE.AND P2, PT, R19, RZ, PT ;  /* 0x000000ff1300720c */ /* 0x000fe20003f45270 */
[----:B-1-3--:R-:W-:-:S04]  /*10830*/  IMAD.MOV.U32 R2, RZ, RZ, 0xc000 ;  /* 0x0000c000ff027424 */ /* 0x00afc800078e00ff */
[----:B------:R4:W-:Y:S08]  /*10840*/  SYNCS.ARRIVE.TRANS64 RZ, [R3+URZ+0x22850], R2 ;  /* 0x0228500203ff79a7 */ /* 0x0009f0000800003f */
[----:B------:R-:W-:Y:S05]  /*10850*/  @!P2 BRA `(.L_x_1434) ;  /* 0x000000000004a947 */ /* 0x000fea0003800000 */
[----:B------:R-:W-:Y:S01]  /*10860*/  BPT.TRAP 0x1 ;  /* 0x000000040000795c */ /* 0x000fe20000300000 */
.L_x_1434:
        /* <DEDUP_REMOVED lines=17> */
[----:B------:R5:W-:Y:S02]  /*10980*/  UTMALDG.4D [UR8], [UR6], desc[UR14] ;  /* 0x00000e08060075b4 */ /* 0x000be40008019000 */
[----:B-----5:R-:W-:Y:S01]  /*10990*/  UMOV UR8, UR17 ;  /* 0x0000001100087c82 */ /* 0x020fe20008000000 */
[----:B------:R-:W-:Y:S01]  /*109a0*/  UMOV UR10, UR19 ;  /* 0x00000013000a7c82 */ /* 0x000fe20008000000 */
[----:B------:R-:W-:Y:S01]  /*109b0*/  UMOV UR17, 0x80 ;  /* 0x0000008000117882 */ /* 0x000fe20000000000 */
        /* <DEDUP_REMOVED lines=9> */
.L_x_1429:
[----:B------:R-:W-:Y:S05]  /*10a50*/  BSYNC B1 ;  /* 0x0000000000017941 */ /* 0x000fea0003800000 */
.L_x_1428:
[----:B------:R-:W-:Y:S01]  /*10a60*/  VIADD R9, R9, 0x1 ;  /* 0x0000000109097836 */ /* 0x000fe20000000000 */
[----:B------:R-:W-:Y:S04]  /*10a70*/  BSSY B1, `(.L_x_1435) ;  /* 0x000005c000017945 */ /* 0x000fe80003800000 */
[----:B------:R-:W-:-:S04]  /*10a80*/  ISETP.NE.AND P2, PT, R9, 0x2, PT ;  /* 0x000000020900780c */ /* 0x000fc80003f45270 */
[----:B---34-:R-:W-:Y:S02]  /*10a90*/  SEL R2, RZ, 0x1, P2 ;  /* 0x00000001ff027807 */ /* 0x018fe40001000000 */
[----:B------:R-:W-:Y:S01]  /*10aa0*/  SEL R16, R9, RZ, P2 ;  /* 0x000000ff09107207 */ /* 0x000fe20001000000 */
[----:B------:R-:W-:Y:S01]  /*10ab0*/  VIADD R9, R8, 0xffffffff ;  /* 0xffffffff08097836 */ /* 0x000fe20000000000 */
[----:B------:R-:W-:Y:S01]  /*10ac0*/  LOP3.LUT R17, R17, R2, RZ, 0x3c, !PT ;  /* 0x0000000211117212 */ /* 0x000fe200078e3cff */
[----:B------:R-:W-:Y:S06]  /*10ad0*/  @!P6 BRA `(.L_x_1436) ;  /* 0x000000040054e947 */ /* 0x000fec0003800000 */
[----:B------:R-:W-:Y:S01]  /*10ae0*/  IMAD.MOV.U32 R10, RZ, RZ, R9 ;  /* 0x000000ffff0a7224 */ /* 0x000fe200078e0009 */
[----:B------:R-:W-:Y:S06]  /*10af0*/  @!P0 BRA `(.L_x_1437) ;  /* 0x0000000000448947 */ /* 0x000fec0003800000 */
[----:B------:R-:W1:Y:S02]  /*10b00*/  LDC R11, c[0x0][0x41c] ;  /* 0x00010700ff0b7b82 */ /* 0x000e640000000800 */
[----:B-1----:R-:W-:-:S13]  /*10b10*/  ISETP.NE.AND P2, PT, R11, 0x1, PT ;  /* 0x000000010b00780c */ /* 0x002fda0003f45270 */
[----:B--2---:R-:W1:Y:S02]  /*10b20*/  @P2 LDC.64 R2, c[0x0][0x420] ;  /* 0x00010800ff022b82 */ /* 0x004e640000000a00 */
[----:B-1----:R-:W-:-:S04]  /*10b30*/  @P2 IMAD.HI.U32 R4, R10, R2, RZ ;  /* 0x000000020a042227 */ /* 0x002fc800078e00ff */
[----:B------:R-:W-:Y:S01]  /*10b40*/  IMAD.MOV.U32 R2, RZ, RZ, R10 ;  /* 0x000000ffff027224 */ /* 0x000fe200078e000a */
[----:B------:R-:W-:Y:S02]  /*10b50*/  @P2 SHF.R.U32.HI R2, RZ, R3, R4 ;  /* 0x00000003ff022219 */ /* 0x000fe40000011604 */
[----:B------:R-:W1:Y:S03]  /*10b60*/  LDC.64 R4, c[0x0][0x3f8] ;  /* 0x0000fe00ff047b82 */ /* 0x000e660000000a00 */
[----:B------:R-:W-:-:S04]  /*10b70*/  IMAD.MOV R3, RZ, RZ, -R2 ;  /* 0x000000ffff037224 */ /* 0x000fc800078e0a02 */
[----:B------:R-:W-:Y:S01]  /*10b80*/  IMAD R10, R11, R3, R10 ;  /* 0x000000030b0a7224 */ /* 0x000fe200078e020a */
[----:B------:R-:W-:Y:S01]  /*10b90*/  SHF.R.S32.HI R3, RZ, 0x1f, R2 ;  /* 0x0000001fff037819 */ /* 0x000fe20000011402 */
[----:B------:R-:W-:-:S04]  /*10ba0*/  IMAD R11, R7, UR4, RZ ;  /* 0x00000004070b7c24 */ /* 0x000fc8000f8e02ff */
[C---:B------:R-:W-:Y:S02]  /*10bb0*/  IMAD R11, R6.reuse, UR5, R11 ;  /* 0x00000005060b7c24 */ /* 0x040fe4000f8e020b */
[----:B------:R-:W-:-:S04]  /*10bc0*/  IMAD.WIDE.U32 R2, R6, UR4, R2 ;  /* 0x0000000406027c25 */ /* 0x000fc8000f8e0002 */
[----:B------:R-:W-:Y:S01]  /*10bd0*/  IMAD.IADD R3, R11, 0x1, R3 ;  /* 0x000000010b037824 */ /* 0x000fe200078e0203 */
[----:B-1----:R-:W-:-:S04]  /*10be0*/  LEA R4, P2, R2, R4, 0x2 ;  /* 0x0000000402047211 */ /* 0x002fc800078410ff */
[----:B------:R-:W-:-:S05]  /*10bf0*/  LEA.HI.X R5, R2, R5, R3, 0x2, P2 ;  /* 0x0000000502057211 */ /* 0x000fca00010f1403 */
[----:B------:R1:W5:Y:S04]  /*10c00*/  LDG.E R4, desc[UR48][R4.64] ;  /* 0x0000003004047981 */ /* 0x000368000c1e1900 */
.L_x_1437:
[----:B------:R-:W1:Y:S01]  /*10c10*/  S2R R2, SR_TID.X ;  /* 0x0000000000027919 */ /* 0x000e620000002100 */
[----:B--2---:R-:W-:Y:S02]  /*10c20*/  SHF.L.U32 R3, R17, 0x1f, RZ ;  /* 0x0000001f11037819 */ /* 0x004fe400000006ff */
[----:B-1----:R-:W-:Y:S02]  /*10c30*/  LOP3.LUT R5, R2, 0x7f, RZ, 0xc0, !PT ;  /* 0x0000007f02057812 */ /* 0x002fe400078ec0ff */
[----:B------:R-:W-:Y:S02]  /*10c40*/  LEA R2, R16, UR37, 0x3 ;  /* 0x0000002510027c11 */ /* 0x000fe4000f8e18ff */
[----:B------:R-:W-:Y:S02]  /*10c50*/  ISETP.NE.AND P2, PT, R5, RZ, PT ;  /* 0x000000ff0500720c */ /* 0x000fe40003f45270 */
[----:B------:R-:W1:Y:S02]  /*10c60*/  SYNCS.PHASECHK.TRANS64.TRYWAIT P3, [R2+URZ+0x22840], R3 ;  /* 0x02284003020075a7 */ /* 0x000e64000806017f */
[----:B-1----:R-:W-:Y:S09]  /*10c70*/  @!P3 BRA `(.L_x_1438) ;  /* 0x000000100008b947 */ /* 0x002ff20003800000 */
.L_x_1469:
[----:B------:R-:W-:Y:S05]  /*10c80*/  @P2 BRA `(.L_x_1439) ;  /* 0x0000000000142947 */ /* 0x000fea0003800000 */
[----:B------:R-:W-:Y:S01]  /*10c90*/  ISETP.NE.AND P3, PT, R19, RZ, PT ;  /* 0x000000ff1300720c */ /* 0x000fe20003f65270 */
[----:B------:R-:W-:-:S04]  /*10ca0*/  IMAD.MOV.U32 R5, RZ, RZ, 0x3000 ;  /* 0x00003000ff057424 */ /* 0x000fc800078e00ff */
[----:B------:R2:W-:Y:S08]  /*10cb0*/  SYNCS.ARRIVE.TRANS64 RZ, [R2+URZ+0x22830], R5 ;  /* 0x0228300502ff79a7 */ /* 0x0005f0000800003f */
[----:B------:R-:W-:Y:S05]  /*10cc0*/  @!P3 BRA `(.L_x_1439) ;  /* 0x000000000004b947 */ /* 0x000fea0003800000 */
[----:B------:R-:W-:Y:S01]  /*10cd0*/  BPT.TRAP 0x1 ;  /* 0x000000040000795c */ /* 0x000fe20000300000 */
.L_x_1439:
[----:B------:R-:W-:Y:S01]  /*10ce0*/  R2UR UR8, R16 ;  /* 0x00000000100872ca */ /* 0x000fe200000e0000 */
[----:B--2---:R-:W-:Y:S01]  /*10cf0*/  IMAD R5, R10, 0x60, RZ ;  /* 0x000000600a057824 */ /* 0x004fe200078e02ff */
        /* <DEDUP_REMOVED lines=13> */
[----:B------:R-:W3:Y:S02]  /*10dd0*/  SYNCS.PHASECHK.TRANS64.TRYWAIT P3, [R2+URZ+0x22860], R3 ;  /* 0x02286003020075a7 */ /* 0x000ee4000806017f */
[----:B--23--:R-:W-:Y:S05]  /*10de0*/  @!P3 BRA `(.L_x_1440) ;  /* 0x0000000c00c0b947 */ /* 0x00cfea0003800000 */
.L_x_1470:
[----:B------:R-:W-:Y:S05]  /*10df0*/  @P2 BRA `(.L_x_1441) ;  /* 0x0000000000142947 */ /* 0x000fea0003800000 */
[----:B------:R-:W-:Y:S01]  /*10e00*/  ISETP.NE.AND P2, PT, R19, RZ, PT ;  /* 0x000000ff1300720c */ /* 0x000fe20003f45270 */
[----:B-12---:R-:W-:-:S04]  /*10e10*/  IMAD.MOV.U32 R3, RZ, RZ, 0xc000 ;  /* 0x0000c000ff037424 */ /* 0x006fc800078e00ff */
[----:B------:R3:W-:Y:S08]  /*10e20*/  SYNCS.ARRIVE.TRANS64 RZ, [R2+URZ+0x22850], R3 ;  /* 0x0228500302ff79a7 */ /* 0x0007f0000800003f */
[----:B------:R-:W-:Y:S05]  /*10e30*/  @!P2 BRA `(.L_x_1441) ;  /* 0x000000000004a947 */ /* 0x000fea0003800000 */
[----:B------:R-:W-:Y:S01]  /*10e40*/  BPT.TRAP 0x1 ;  /* 0x000000040000795c */ /* 0x000fe20000300000 */
.L_x_1441:
        /* <DEDUP_REMOVED lines=19> */
[----:B----4-:R-:W-:Y:S01]  /*10f80*/  UMOV UR8, UR17 ;  /* 0x0000001100087c82 */ /* 0x010fe20008000000 */
[----:B------:R-:W-:Y:S02]  /*10f90*/  UMOV UR10, UR18 ;  /* 0x00000012000a7c82 */ /* 0x000fe40008000000 */
[----:B------:R4:W-:Y:S02]  /*10fa0*/  UTMALDG.4D [UR8], [UR6], desc[UR14] ;  /* 0x00000e08060075b4 */ /* 0x0009e40008019000 */
[----:B----4-:R-:W-:Y:S01]  /*10fb0*/  UMOV UR8, UR19 ;  /* 0x0000001300087c82 */ /* 0x010fe20008000000 */
[----:B------:R-:W-:Y:S01]  /*10fc0*/  UMOV UR10, UR16 ;  /* 0x00000010000a7c82 */ /* 0x000fe20008000000 */
[----:B------:R-:W-:Y:S01]  /*10fd0*/  UMOV UR16, 0xc0 ;  /* 0x000000c000107882 */ /* 0x000fe20000000000 */
[----:B------:R4:W-:Y:S02]  /*10fe0*/  UTMALDG.4D [UR8], [UR6], desc[UR14] ;  /* 0x00000e08060075b4 */ /* 0x0009e40008019000 */
[----:B----4-:R-:W-:Y:S01]  /*10ff0*/  UMOV UR8, UR20 ;  /* 0x0000001400087c82 */ /* 0x010fe20008000000 */
[----:B------:R-:W-:-:S02]  /*11000*/  UMOV UR10, UR16 ;  /* 0x00000010000a7c82 */ /* 0x000fc40008000000 */
[----:B------:R4:W-:Y:S02]  /*11010*/  UTMALDG.4D [UR8], [UR6], desc[UR14] ;  /* 0x00000e08060075b4 */ /* 0x0009e40008019000 */
[----:B----4-:R-:W-:Y:S01]  /*11020*/  NOP ;  /* 0x0000000000007918 */ /* 0x010fe20000000000 */
.L_x_1436:
[----:B------:R-:W-:Y:S05]  /*11030*/  BSYNC B1 ;  /* 0x0000000000017941 */ /* 0x000fea0003800000 */
.L_x_1435:
[----:B------:R-:W-:Y:S01]  /*11040*/  ISETP.GT.AND P2, PT, R9, UR38, PT ;  /* 0x0000002609007c0c */ /* 0x000fe2000bf44270 */
[----:B------:R-:W-:-:S12]  /*11050*/  VIADD R8, R8, 0xfffffffe ;  /* 0xfffffffe08087836 */ /* 0x000fd80000000000 */
[----:B------:R-:W-:Y:S05]  /*11060*/  @P2 BRA `(.L_x_1442) ;  /* 0xfffffff400002947 */ /* 0x000fea000383ffff */
.L_x_1427:
[----:B------:R-:W-:Y:S05]  /*11070*/  BSYNC B0 ;  /* 0x0000000000007941 */ /* 0x000fea0003800000 */
.L_x_1418:
[----:B------:R-:W-:Y:S01]  /*11080*/  VIADD R16, R16, 0x1 ;  /* 0x0000000110107836 */ /* 0x000fe20000000000 */
[----:B------:R-:W-:Y:S04]  /*11090*/  BSSY B0, `(.L_x_1443) ;  /* 0x0000011000007945 */ /* 0x000fe80003800000 */
[----:B------:R-:W-:-:S04]  /*110a0*/  ISETP.NE.AND P0, PT, R16, 0x2, PT ;  /* 0x000000021000780c */ /* 0x000fc80003f05270 */
[----:B------:R-:W-:-:S04]  /*110b0*/  SEL R0, RZ, 0x1, P0 ;  /* 0x00000001ff007807 */ /* 0x000fc80000000000 */
[----:B------:R-:W-:Y:S01]  /*110c0*/  LOP3.LUT R17, R17, R0, RZ, 0x3c, !PT ;  /* 0x0000000011117212 */ /* 0x000fe200078e3cff */
[----:B------:R-:W-:Y:S06]  /*110d0*/  @P1 BRA `(.L_x_1444) ;  /* 0x0000000000301947 */ /* 0x000fec0003800000 */
[----:B-12---:R-:W1:Y:S01]  /*110e0*/  S2R R5, SR_LANEID ;  /* 0x0000000000057919 */ /* 0x006e620000000000 */
[----:B------:R-:W-:Y:S01]  /*110f0*/  VOTEU.ANY UR6, UPT, PT ;  /* 0x0000000000067886 */ /* 0x000fe200038e0100 */
[----:B---34-:R-:W2:Y:S01]  /*11100*/  LDC.64 R2, c[0x0][0xdf0] ;  /* 0x00037c00ff027b82 */ /* 0x018ea20000000a00 */
        /* <DEDUP_REMOVED lines=8> */
[----:B-1----:R-:W-:-:S07]  /*11190*/  IADD3 R18, R0, UR44, R7 ;  /* 0x0000002c00127c10 */ /* 0x002fce000fffe007 */
.L_x_1444:
[----:B------:R-:W-:Y:S05]  /*111a0*/  BSYNC B0 ;  /* 0x0000000000007941 */ /* 0x000fea0003800000 */
.L_x_1443:
[----:B------:R-:W-:Y:S01]  /*111b0*/  SEL R16, R16, RZ, P0 ;  /* 0x000000ff10107207 */ /* 0x000fe20000000000 */
[----:B------:R-:W-:-:S07]  /*111c0*/  IMAD.MOV.U32 R13, RZ, RZ, R18 ;  /* 0x000000ffff0d7224 */ /* 0x000fce00078e0012 */
.L_x_1403:
[----:B------:R-:W-:Y:S05]  /*111d0*/  BSYNC B6 ;  /* 0x0000000000067941 */ /* 0x000fea0003800000 */
.L_x_1401:
[----:B------:R-:W-:-:S03]  /*111e0*/  UMOV UR6, 0xffffffff ;  /* 0xffffffff00067882 */ /* 0x000fc60000000000 */
[----:B------:R-:W-:Y:S05]  /*111f0*/  BRA.DIV UR6, `(.L_x_1445) ;  /* 0x0000000a06d07947 */ /* 0x000fea000b800000 */
[----:B------:R1:W1:Y:S02]  /*11200*/  SHFL.IDX PT, R14, R13, RZ, 0x1f ;  /* 0x00001fff0d0e7589 */ /* 0x00026400000e0000 */
.L_x_1473:
[----:B------:R-:W-:Y:S01]  /*11210*/  ISETP.NE.AND P0, PT, R19, RZ, PT ;  /* 0x000000ff1300720c */ /* 0x000fe20003f05270 */
[----:B------:R-:W-:Y:S05]  /*11220*/  WARPSYNC.ALL ;  /* 0x0000000000007948 */ /* 0x000fea0003800000 */
[----:B------:R-:W-:Y:S01]  /*11230*/  BAR.SYNC.DEFER_BLOCKING 0x4, 0x120 ;  /* 0x0104800000007b1d */ /* 0x000fe20000010000 */
[----:B-1----:R-:W-:-:S05]  /*11240*/  IMAD.MOV.U32 R18, RZ, RZ, R14 ;  /* 0x000000ffff127224 */ /* 0x002fca00078e000e */
[----:B------:R-:W-:Y:S01]  /*11250*/  ULDC UR6, c[0x0][0xda8] ;  /* 0x00036a0000067ab9 */ /* 0x000fe20000000800 */
[----:B------:R-:W-:Y:S01]  /*11260*/  @!P0 MOV R0, 0x400 ;  /* 0x0000040000008802 */ /* 0x000fe20000000f00 */
[----:B--234-:R-:W1:Y:S03]  /*11270*/  @!P0 S2R R3, SR_CgaCtaId ;  /* 0x0000000000038919 */ /* 0x01ce660000008800 */
[----:B-1----:R-:W-:-:S05]  /*11280*/  @!P0 LEA R0, R3, R0, 0x18 ;  /* 0x0000000003008211 */ /* 0x002fca00078ec0ff */
[----:B------:R1:W-:Y:S01]  /*11290*/  @!P0 STS [R0+0x228d0], R13 ;  /* 0x0228d00d00008388 */ /* 0x0003e20000000800 */
[----:B------:R-:W-:Y:S06]  /*112a0*/  BAR.ARV 0x5, 0x120 ;  /* 0x0144800000007b1d */ /* 0x000fec0000002000 */
[----:B------:R-:W-:-:S13]  /*112b0*/  ISETP.GE.AND P0, PT, R18, UR6, PT ;  /* 0x0000000612007c0c */ /* 0x000fda000bf06270 */
[----:B-1----:R-:W-:Y:S05]  /*112c0*/  @!P0 BRA `(.L_x_1446) ;  /* 0xffffffd4003c8947 */ /* 0x002fea000383ffff */
.L_x_1392:
[----:B------:R-:W1:Y:S01]  /*112d0*/  S2R R3, SR_CgaCtaId ;  /* 0x0000000000037919 */ /* 0x000e620000008800 */
[----:B------:R-:W-:Y:S01]  /*112e0*/  UIADD3 UR45, UR45, 0x1, URZ ;  /* 0x000000012d2d7890 */ /* 0x000fe2000fffe03f */
[----:B------:R-:W-:-:S03]  /*112f0*/  MOV R0, 0x400 ;  /* 0x0000040000007802 */ /* 0x000fc60000000f00 */
[----:B------:R-:W-:-:S04]  /*11300*/  ULEA.HI UR4, UR45, UR45, URZ, 0x1 ;  /* 0x0000002d2d047291 */ /* 0x000fc8000f8f083f */
[----:B------:R-:W-:-:S04]  /*11310*/  ULOP3.LUT UR4, UR4, 0xfffffffe, URZ, 0xc0, !UPT ;  /* 0xfffffffe04047892 */ /* 0x000fc8000f8ec03f */
[----:B------:R-:W-:Y:S01]  /*11320*/  UIADD3 UR4, UR45, -UR4, URZ ;  /* 0x800000042d047290 */ /* 0x000fe2000fffe03f */
[----:B-1----:R-:W-:-:S05]  /*11330*/  LEA R7, R3, R0, 0x18 ;  /* 0x0000000003077211 */ /* 0x002fca00078ec0ff */
[----:B------:R-:W-:-:S05]  /*11340*/  IMAD.U32 R0, RZ, RZ, UR4 ;  /* 0x00000004ff007e24 */ /* 0x000fca000f8e00ff */
[----:B------:R-:W-:-:S04]  /*11350*/  SHF.L.U32 R0, R0, 0x1f, RZ ;  /* 0x0000001f00007819 */ /* 0x000fc800000006ff */
[----:B------:R-:W1:Y:S02]  /*11360*/  SYNCS.PHASECHK.TRANS64.TRYWAIT P0, [R7+URZ+0x22820], R0 ;  /* 0x02282000070075a7 */ /* 0x000e64000800017f */
[----:B-1----:R-:W-:Y:S05]  /*11370*/  @!P0 BRA `(.L_x_1447) ;  /* 0x0000000800948947 */ /* 0x002fea0003800000 */
.L_x_1474:
[----:B------:R-:W2:Y:S02]  /*11380*/  S2R R2, SR_TID.X ;  /* 0x0000000000027919 */ /* 0x000ea40000002100 */
[----:B--2---:R-:W-:-:S04]  /*11390*/  SHF.R.U32.HI R2, RZ, 0x5, R2 ;  /* 0x00000005ff027819 */ /* 0x004fc80000011602 */
[----:B------:R-:W-:-:S05]  /*113a0*/  LOP3.LUT R2, R2, 0x3, RZ, 0xc0, !PT ;  /* 0x0000000302027812 */ /* 0x000fca00078ec0ff */
[----:B-1----:R-:W1:Y:S02]  /*113b0*/  SHFL.IDX PT, R0, R2, RZ, 0x1f ;  /* 0x00001fff02007589 */ /* 0x002e6400000e0000 */
[----:B-1----:R-:W-:-:S13]  /*113c0*/  ISETP.NE.AND P0, PT, R0, RZ, PT ;  /* 0x000000ff0000720c */ /* 0x002fda0003f05270 */
[----:B------:R-:W-:Y:S05]  /*113d0*/  @P0 EXIT ;  /* 0x000000000000094d */ /* 0x000fea0003800000 */
[----:B------:R-:W-:Y:S01]  /*113e0*/  ELECT P0, URZ, PT ;  /* 0x00000000003f782f */ /* 0x000fe20003800000 */
[----:B------:R-:W-:-:S12]  /*113f0*/  BSSY B0, `(.L_x_1448) ;  /* 0x0000020000007945 */ /* 0x000fd80003800000 */
[----:B------:R-:W-:Y:S05]  /*11400*/  @!P0 BRA `(.L_x_1449) ;  /* 0x0000000000788947 */ /* 0x000fea0003800000 */
[----:B------:R-:W-:-:S06]  /*11410*/  ULOP3.LUT UR4, UR36, 0x2, URZ, 0xfc, !UPT ;  /* 0x0000000224047892 */ /* 0x000fcc000f8efc3f */
[----:B------:R-:W-:-:S05]  /*11420*/  IMAD.U32 R0, RZ, RZ, UR4 ;  /* 0x00000004ff007e24 */ /* 0x000fca000f8e00ff */
[----:B------:R-:W-:-:S13]  /*11430*/  ISETP.NE.AND P2, PT, R0, 0x3, PT ;  /* 0x000000030000780c */ /* 0x000fda0003f45270 */
[----:B------:R-:W-:Y:S05]  /*11440*/  @!P2 BRA `(.L_x_1450) ;  /* 0x000000000004a947 */ /* 0x000fea0003800000 */
[----:B------:R-:W-:Y:S01]  /*11450*/  BPT.TRAP 0x1 ;  /* 0x000000040000795c */ /* 0x000fe20000300000 */
.L_x_1450:
[----:B------:R-:W-:Y:S01]  /*11460*/  VIADD R3, R7, 0x22840 ;  /* 0x0002284007037836 */ /* 0x000fe20000000000 */
[----:B------:R-:W-:Y:S01]  /*11470*/  SHF.L.U32 R4, R17, 0x1f, RZ ;  /* 0x0000001f11047819 */ /* 0x000fe200000006ff */
[C---:B------:R-:W-:Y:S02]  /*11480*/  VIADD R0, R16.reuse, 0x1 ;  /* 0x0000000110007836 */ /* 0x040fe40000000000 */
[----:B------:R-:W-:-:S03]  /*11490*/  IMAD R5, R16, 0x8, R3 ;  /* 0x0000000810057824 */ /* 0x000fc600078e0203 */
[----:B------:R-:W-:Y:S01]  /*114a0*/  ISETP.NE.AND P1, PT, R0, 0x2, PT ;  /* 0x000000020000780c */ /* 0x000fe20003f25270 */
[----:B------:R-:W1:Y:S03]  /*114b0*/  SYNCS.PHASECHK.TRANS64.TRYWAIT P0, [R5+URZ], R4 ;  /* 0x00000004050075a7 */ /* 0x000e66000800017f */
[----:B------:R-:W-:-:S04]  /*114c0*/  SEL R2, RZ, 0x1, P1 ;  /* 0x00000001ff027807 */ /* 0x000fc80000800000 */
[----:B------:R-:W-:Y:S02]  /*114d0*/  LOP3.LUT R17, R17, R2, RZ, 0x3c, !PT ;  /* 0x0000000211117212 */ /* 0x000fe400078e3cff */
[----:B------:R-:W-:Y:S02]  /*114e0*/  SEL R2, R0, RZ, P1 ;  /* 0x000000ff00027207 */ /* 0x000fe40000800000 */
[----:B------:R-:W-:-:S03]  /*114f0*/  SHF.L.U32 R0, R17, 0x1f, RZ ;  /* 0x0000001f11007819 */ /* 0x000fc600000006ff */
[----:B------:R-:W-:Y:S01]  /*11500*/  IMAD R3, R2, 0x8, R3 ;  /* 0x0000000802037824 */ /* 0x000fe200078e0203 */
[----:B-1----:R-:W-:Y:S06]  /*11510*/  @!P0 BRA `(.L_x_1451) ;  /* 0x0000000800408947 */ /* 0x002fec0003800000 */
.L_x_1475:
[----:B------:R-:W2:Y:S02]  /*11520*/  SYNCS.PHASECHK.TRANS64.TRYWAIT P0, [R3+URZ], R0 ;  /* 0x00000000030075a7 */ /* 0x000ea4000800017f */
[----:B--2---:R-:W-:Y:S05]  /*11530*/  @!P0 BRA `(.L_x_1452) ;  /* 0x00000008004c8947 */ /* 0x004fea0003800000 */
.L_x_1476:
[----:B------:R-:W-:Y:S05]  /*11540*/  @!P2 BRA `(.L_x_1453) ;  /* 0x000000000004a947 */ /* 0x000fea0003800000 */
[----:B------:R-:W-:Y:S01]  /*11550*/  BPT.TRAP 0x1 ;  /* 0x000000040000795c */ /* 0x000fe20000300000 */
.L_x_1453:
[----:B--2---:R-:W-:-:S04]  /*11560*/  VIADD R3, R7, 0x22860 ;  /* 0x0002286007037836 */ /* 0x004fc80000000000 */
[----:B-1----:R-:W-:-:S04]  /*11570*/  IMAD R5, R16, 0x8, R3 ;  /* 0x0000000810057824 */ /* 0x002fc800078e0203 */
[----:B------:R-:W1:Y:S02]  /*11580*/  SYNCS.PHASECHK.TRANS64.TRYWAIT P0, [R5+URZ], R4 ;  /* 0x00000004050075a7 */ /* 0x000e64000800017f */
[----:B-1----:R-:W-:Y:S05]  /*11590*/  @!P0 BRA `(.L_x_1454) ;  /* 0x0000000800488947 */ /* 0x002fea0003800000 */
.L_x_1477:
[----:B------:R-:W-:-:S07]  /*115a0*/  IMAD R3, R2, 0x8, R3 ;  /* 0x0000000802037824 */ /* 0x000fce00078e0203 */
.L_x_1455:
[----:B--2---:R2:W3:Y:S02]  /*115b0*/  SYNCS.PHASECHK.TRANS64.TRYWAIT P0, [R3+URZ], R0 ;  /* 0x00000000030075a7 */ /* 0x0044e4000800017f */
[----:B---3--:R-:W-:Y:S05]  /*115c0*/  @!P0 NANOSLEEP.SYNCS 0x989680 ;  /* 0x009896800000895d */ /* 0x008fea0003900000 */
[----:B------:R-:W3:Y:S02]  /*115d0*/  @!P0 SYNCS.PHASECHK.TRANS64 P0, [R3+URZ], R0 ;  /* 0x00000000030085a7 */ /* 0x000ee4000800007f */
[----:B---3--:R-:W-:Y:S05]  /*115e0*/  @!P0 BRA `(.L_x_1455) ;  /* 0xfffffffc00f08947 */ /* 0x008fea000383ffff */
.L_x_1449:
[----:B------:R-:W-:Y:S05]  /*115f0*/  BSYNC B0 ;  /* 0x0000000000007941 */ /* 0x000fea0003800000 */
.L_x_1448:
[----:B------:R-:W-:Y:S05]  /*11600*/  EXIT ;  /* 0x000000000000794d */ /* 0x000fea0003800000 */
.L_x_1309:
[----:B-1----:R-:W-:-:S04]  /*11610*/  IMAD.U32 R3, RZ, RZ, UR46 ;  /* 0x0000002eff037e24 */ /* 0x002fc8000f8e00ff */
[----:B------:R1:W2:Y:S03]  /*11620*/  SYNCS.PHASECHK.TRANS64.TRYWAIT P0, [R3+URZ+0x22800], R0 ;  /* 0x02280000030075a7 */ /* 0x0002a6000800017f */
[----:B--2---:R-:W-:Y:S05]  /*11630*/  @!P0 NANOSLEEP.SYNCS 0x989680 ;  /* 0x009896800000895d */ /* 0x004fea0003900000 */
[----:B------:R-:W2:Y:S02]  /*11640*/  @!P0 SYNCS.PHASECHK.TRANS64 P0, [R3+URZ+0x22800], R0 ;  /* 0x02280000030085a7 */ /* 0x000ea4000800007f */
[----:B--2---:R-:W-:Y:S05]  /*11650*/  @!P0 BRA `(.L_x_1309) ;  /* 0xfffffffc00ec8947 */ /* 0x004fea000383ffff */
[----:B------:R-:W-:Y:S05]  /*11660*/  BRA `(.L_x_1456) ;  /* 0xffffff0400347947 */ /* 0x000fea000383ffff */
.L_x_1313:
[----:B--2---:R-:W-:-:S04]  /*11670*/  IMAD.U32 R0, RZ, RZ, UR21 ;  /* 0x00000015ff007e24 */ /* 0x004fc8000f8e00ff */
[----:B------:R2:W3:Y:S03]  /*11680*/  SYNCS.PHASECHK.TRANS64.TRYWAIT P1, [R0+URZ+0x22830], R11 ;  /* 0x0228300b000075a7 */ /* 0x0004e6000802017f */
[----:B---3--:R-:W-:Y:S05]  /*11690*/  @!P1 NANOSLEEP.SYNCS 0x989680 ;  /* 0x009896800000995d */ /* 0x008fea0003900000 */
[----:B------:R-:W3:Y:S02]  /*116a0*/  @!P1 SYNCS.PHASECHK.TRANS64 P1, [R0+URZ+0x22830], R11 ;  /* 0x0228300b000095a7 */ /* 0x000ee4000802007f */
[----:B---3--:R-:W-:Y:S05]  /*116b0*/  @!P1 BRA `(.L_x_1313) ;  /* 0xfffffffc00ec9947 */ /* 0x008fea000383ffff */
[----:B------:R-:W-:Y:S05]  /*116c0*/  BRA `(.L_x_1312) ;  /* 0xffffff0400587947 */ /* 0x000fea000383ffff */
.L_x_1325:
[----:B---3--:R3:W4:Y:S02]  /*116d0*/  SYNCS.PHASECHK.TRANS64.TRYWAIT P1, [R8+URZ+0x22850], R11 ;  /* 0x0228500b080075a7 */ /* 0x008724000802017f */
[----:B----4-:R-:W-:Y:S05]  /*116e0*/  @!P1 NANOSLEEP.SYNCS 0x989680 ;  /* 0x009896800000995d */ /* 0x010fea0003900000 */
[----:B------:R-:W4:Y:S02]  /*116f0*/  @!P1 SYNCS.PHASECHK.TRANS64 P1, [R8+URZ+0x22850], R11 ;  /* 0x0228500b080095a7 */ /* 0x000f24000802007f */
[----:B----4-:R-:W-:Y:S05]  /*11700*/  @!P1 BRA `(.L_x_1325) ;  /* 0xfffffffc00f09947 */ /* 0x010fea000383ffff */
[----:B------:R-:W-:Y:S05]  /*11710*/  BRA `(.L_x_1324) ;  /* 0xffffff2400e07947 */ /* 0x000fea000383ffff */
.L_x_1333:
[----:B----4-:R-:W-:-:S04]  /*11720*/  IMAD.U32 R5, RZ, RZ, UR27 ;  /* 0x0000001bff057e24 */ /* 0x010fc8000f8e00ff */
[----:B------:R4:W1:Y:S03]  /*11730*/  SYNCS.PHASECHK.TRANS64.TRYWAIT P1, [R5+URZ+0x22830], R12 ;  /* 0x0228300c050075a7 */ /* 0x000866000802017f */
[----:B-1----:R-:W-:Y:S05]  /*11740*/  @!P1 NANOSLEEP.SYNCS 0x989680 ;  /* 0x009896800000995d */ /* 0x002fea0003900000 */
[----:B------:R-:W1:Y:S02]  /*11750*/  @!P1 SYNCS.PHASECHK.TRANS64 P1, [R5+URZ+0x22830], R12 ;  /* 0x0228300c050095a7 */ /* 0x000e64000802007f */
[----:B-1----:R-:W-:Y:S05]  /*11760*/  @!P1 BRA `(.L_x_1333) ;  /* 0xfffffffc00ec9947 */ /* 0x002fea000383ffff */
[----:B------:R-:W-:Y:S05]  /*11770*/  BRA `(.L_x_1332) ;  /* 0xffffff2c00507947 */ /* 0x000fea000383ffff */
.L_x_1345:
[----:B--2---:R2:W3:Y:S02]  /*11780*/  SYNCS.PHASECHK.TRANS64.TRYWAIT P1, [R11+URZ+0x22850], R12 ;  /* 0x0228500c0b0075a7 */ /* 0x0044e4000802017f */
[----:B---3--:R-:W-:Y:S05]  /*11790*/  @!P1 NANOSLEEP.SYNCS 0x989680 ;  /* 0x009896800000995d */ /* 0x008fea0003900000 */
[----:B------:R-:W3:Y:S02]  /*117a0*/  @!P1 SYNCS.PHASECHK.TRANS64 P1, [R11+URZ+0x22850], R12 ;  /* 0x0228500c0b0095a7 */ /* 0x000ee4000802007f */
[----:B---3--:R-:W-:Y:S05]  /*117b0*/  @!P1 BRA `(.L_x_1345) ;  /* 0xfffffffc00f09947 */ /* 0x008fea000383ffff */
[----:B------:R-:W-:Y:S05]  /*117c0*/  BRA `(.L_x_1344) ;  /* 0xffffff5800007947 */ /* 0x000fea000383ffff */
.L_x_1354:
[----:B--2---:R-:W-:-:S04]  /*117d0*/  IMAD.U32 R3, RZ, RZ, UR24 ;  /* 0x00000018ff037e24 */ /* 0x004fc8000f8e00ff */
[----:B------:R2:W3:Y:S03]  /*117e0*/  SYNCS.PHASECHK.TRANS64.TRYWAIT P2, [R3+URZ+0x22830], R8 ;  /* 0x02283008030075a7 */ /* 0x0004e6000804017f */
[----:B---3--:R-:W-:Y:S05]  /*117f0*/  @!P2 NANOSLEEP.SYNCS 0x989680 ;  /* 0x009896800000a95d */ /* 0x008fea0003900000 */
[----:B------:R-:W3:Y:S02]  /*11800*/  @!P2 SYNCS.PHASECHK.TRANS64 P2, [R3+URZ+0x22830], R8 ;  /* 0x022830080300a5a7 */ /* 0x000ee4000804007f */
[----:B---3--:R-:W-:Y:S05]  /*11810*/  @!P2 BRA `(.L_x_1354) ;  /* 0xfffffffc00eca947 */ /* 0x008fea000383ffff */
[----:B------:R-:W-:Y:S05]  /*11820*/  BRA `(.L_x_1353) ;  /* 0xffffff5c00847947 */ /* 0x000fea000383ffff */
.L_x_1358:
[----:B--2---:R2:W3:Y:S02]  /*11830*/  SYNCS.PHASECHK.TRANS64.TRYWAIT P2, [R183+URZ+0x22850], R8 ;  /* 0x02285008b70075a7 */ /* 0x0044e4000804017f */
[----:B---3--:R-:W-:Y:S05]  /*11840*/  @!P2 NANOSLEEP.SYNCS 0x989680 ;  /* 0x009896800000a95d */ /* 0x008fea0003900000 */
[----:B------:R-:W3:Y:S02]  /*11850*/  @!P2 SYNCS.PHASECHK.TRANS64 P2, [R183+URZ+0x22850], R8 ;  /* 0x02285008b700a5a7 */ /* 0x000ee4000804007f */
[----:B---3--:R-:W-:Y:S05]  /*11860*/  @!P2 BRA `(.L_x_1358) ;  /* 0xfffffffc00f0a947 */ /* 0x008fea000383ffff */
[----:B------:R-:W-:Y:S05]  /*11870*/  BRA `(.L_x_1357) ;  /* 0xffffff7400a47947 */ /* 0x000fea000383ffff */
.L_x_1364:
[----:B--2---:R-:W-:-:S04]  /*11880*/  IMAD.U32 R10, RZ, RZ, UR26 ;  /* 0x0000001aff0a7e24 */ /* 0x004fc8000f8e00ff */
[----:B------:R2:W3:Y:S03]  /*11890*/  SYNCS.PHASECHK.TRANS64.TRYWAIT P1, [R10+URZ+0x22830], R13 ;  /* 0x0228300d0a0075a7 */ /* 0x0004e6000802017f */
[----:B---3--:R-:W-:Y:S05]  /*118a0*/  @!P1 NANOSLEEP.SYNCS 0x989680 ;  /* 0x009896800000995d */ /* 0x008fea0003900000 */
[----:B------:R-:W3:Y:S02]  /*118b0*/  @!P1 SYNCS.PHASECHK.TRANS64 P1, [R10+URZ+0x22830], R13 ;  /* 0x0228300d0a0095a7 */ /* 0x000ee4000802007f */
[----:B---3--:R-:W-:Y:S05]  /*118c0*/  @!P1 BRA `(.L_x_1364) ;  /* 0xfffffffc00ec9947 */ /* 0x008fea000383ffff */
[----:B------:R-:W-:Y:S05]  /*118d0*/  BRA `(.L_x_1363) ;  /* 0xffffff7800a87947 */ /* 0x000fea000383ffff */
.L_x_1376:
[----:B--2---:R2:W3:Y:S02]  /*118e0*/  SYNCS.PHASECHK.TRANS64.TRYWAIT P1, [R12+URZ+0x22850], R13 ;  /* 0x0228500d0c0075a7 */ /* 0x0044e4000802017f */
[----:B---3--:R-:W-:Y:S05]  /*118f0*/  @!P1 NANOSLEEP.SYNCS 0x989680 ;  /* 0x009896800000995d */ /* 0x008fea0003900000 */
[----:B------:R-:W3:Y:S02]  /*11900*/  @!P1 SYNCS.PHASECHK.TRANS64 P1, [R12+URZ+0x22850], R13 ;  /* 0x0228500d0c0095a7 */ /* 0x000ee4000802007f */
[----:B---3--:R-:W-:Y:S05]  /*11910*/  @!P1 BRA `(.L_x_1376) ;  /* 0xfffffffc00f09947 */ /* 0x008fea000383ffff */
[----:B------:R-:W-:Y:S05]  /*11920*/  BRA `(.L_x_1375) ;  /* 0xffffffa400587947 */ /* 0x000fea000383ffff */
.L_x_1407:
[----:B------:R-:W1:Y:S01]  /*11930*/  S2R R7, SR_TID.X ;  /* 0x0000000000077919 */ /* 0x000e620000002100 */
[----:B------:R-:W-:Y:S02]  /*11940*/  IMAD.MOV.U32 R12, RZ, RZ, RZ ;  /* 0x000000ffff0c7224 */ /* 0x000fe400078e00ff */
[----:B------:R-:W-:Y:S02]  /*11950*/  IMAD.MOV.U32 R11, RZ, RZ, 0x1f ;  /* 0x0000001fff0b7424 */ /* 0x000fe400078e00ff */
[----:B------:R-:W-:Y:S01]  /*11960*/  IMAD.MOV.U32 R15, RZ, RZ, -0x1 ;  /* 0xffffffffff0f7424 */ /* 0x000fe200078e00ff */
[----:B-1----:R-:W-:-:S04]  /*11970*/  SHF.R.U32.HI R7, RZ, 0x5, R7 ;  /* 0x00000005ff077819 */ /* 0x002fc80000011607 */
[----:B------:R-:W-:-:S05]  /*11980*/  LOP3.LUT R7, R7, 0x3, RZ, 0xc0, !PT ;  /* 0x0000000307077812 */ /* 0x000fca00078ec0ff */
[----:B------:R-:W-:-:S07]  /*11990*/  IMAD.MOV.U32 R13, RZ, RZ, R7 ;  /* 0x000000ffff0d7224 */ /* 0x000fce00078e0007 */
[----:B------:R-:W-:Y:S05]  /*119a0*/  WARPSYNC.COLLECTIVE R15, `(.L_x_1457) ;  /* 0x000000000f087348 */ /* 0x000fea0003c00000 */
[----:B------:R1:W2:Y:S02]  /*119b0*/  SHFL.IDX P6, R14, R13, R12, R11 ;  /* 0x0000000c0d0e7389 */ /* 0x0002a400000c000b */
[----:B-12---:R-:W-:Y:S01]  /*119c0*/  ENDCOLLECTIVE ;  /* 0x000000000000791b */ /* 0x006fe20003800000 */
.L_x_1457:
[----:B------:R-:W-:Y:S05]  /*119d0*/  BRA `(.L_x_1458) ;  /* 0xffffffd800ec7947 */ /* 0x000fea000383ffff */
.L_x_1408:
[----:B------:R-:W-:Y:S01]  /*119e0*/  BSSY B0, `(.L_x_1459) ;  /* 0x0000006000007945 */ /* 0x000fe20003800000 */
[----:B------:R-:W-:-:S07]  /*119f0*/  IMAD.MOV.U32 R15, RZ, RZ, -0x1 ;  /* 0xffffffffff0f7424 */ /* 0x000fce00078e00ff */
[----:B------:R-:W-:Y:S05]  /*11a00*/  WARPSYNC.COLLECTIVE R15, `(.L_x_1460) ;  /* 0x000000000f0c7348 */ /* 0x000fea0003c00000 */
[----:B------:R-:W-:Y:S02]  /*11a10*/  ELECT P6, UR62, PT ;  /* 0x00000000003e782f */ /* 0x000fe400038c0000 */
[----:B------:R-:W-:Y:S01]  /*11a20*/  MOV R14, UR62 ;  /* 0x0000003e000e7c02 */ /* 0x000fe20008000f00 */
[----:B------:R-:W-:Y:S10]  /*11a30*/  ENDCOLLECTIVE ;  /* 0x000000000000791b */ /* 0x000ff40003800000 */
.L_x_1460:
[----:B------:R-:W-:Y:S05]  /*11a40*/  BSYNC B0 ;  /* 0x0000000000007941 */ /* 0x000fea0003800000 */
.L_x_1459:
[----:B------:R-:W-:Y:S05]  /*11a50*/  BRA `(.L_x_1461) ;  /* 0xffffffd800dc7947 */ /* 0x000fea000383ffff */
.L_x_1411:
[----:B-1----:R1:W2:Y:S02]  /*11a60*/  SYNCS.PHASECHK.TRANS64.TRYWAIT P2, [R8+URZ+0x22840], R5 ;  /* 0x02284005080075a7 */ /* 0x0022a4000804017f */
[----:B--2---:R-:W-:Y:S05]  /*11a70*/  @!P2 NANOSLEEP.SYNCS 0x989680 ;  /* 0x009896800000a95d */ /* 0x004fea0003900000 */
[----:B------:R-:W2:Y:S02]  /*11a80*/  @!P2 SYNCS.PHASECHK.TRANS64 P2, [R8+URZ+0x22840], R5 ;  /* 0x022840050800a5a7 */ /* 0x000ea4000804007f */
[----:B--2---:R-:W-:Y:S05]  /*11a90*/  @!P2 BRA `(.L_x_1411) ;  /* 0xfffffffc00f0a947 */ /* 0x004fea000383ffff */
[----:B------:R-:W-:Y:S05]  /*11aa0*/  BRA `(.L_x_1462) ;  /* 0xffffffdc00387947 */ /* 0x000fea000383ffff */
.L_x_1413:
[----:B-1----:R-:W-:-:S04]  /*11ab0*/  IMAD.U32 R8, RZ, RZ, UR37 ;  /* 0x00000025ff087e24 */ /* 0x002fc8000f8e00ff */
[----:B------:R1:W2:Y:S03]  /*11ac0*/  SYNCS.PHASECHK.TRANS64.TRYWAIT P2, [R8+URZ+0x22820], R5 ;  /* 0x02282005080075a7 */ /* 0x0002a6000804017f */
[----:B--2---:R-:W-:Y:S05]  /*11ad0*/  @!P2 NANOSLEEP.SYNCS 0x989680 ;  /* 0x009896800000a95d */ /* 0x004fea0003900000 */
[----:B------:R-:W2:Y:S02]  /*11ae0*/  @!P2 SYNCS.PHASECHK.TRANS64 P2, [R8+URZ+0x22820], R5 ;  /* 0x022820050800a5a7 */ /* 0x000ea4000804007f */
[----:B--2---:R-:W-:Y:S05]  /*11af0*/  @!P2 BRA `(.L_x_1413) ;  /* 0xfffffffc00eca947 */ /* 0x004fea000383ffff */
[----:B------:R-:W-:Y:S05]  /*11b00*/  BRA `(.L_x_1463) ;  /* 0xffffffdc00d87947 */ /* 0x000fea000383ffff */
.L_x_1416:
[----:B-1----:R1:W2:Y:S02]  /*11b10*/  SYNCS.PHASECHK.TRANS64.TRYWAIT P2, [R8+URZ+0x22860], R5 ;  /* 0x02286005080075a7 */ /* 0x0022a4000804017f */
[----:B--2---:R-:W-:Y:S05]  /*11b20*/  @!P2 NANOSLEEP.SYNCS 0x989680 ;  /* 0x009896800000a95d */ /* 0x004fea0003900000 */
[----:B------:R-:W2:Y:S02]  /*11b30*/  @!P2 SYNCS.PHASECHK.TRANS64 P2, [R8+URZ+0x22860], R5 ;  /* 0x022860050800a5a7 */ /* 0x000ea4000804007f */
[----:B--2---:R-:W-:Y:S05]  /*11b40*/  @!P2 BRA `(.L_x_1416) ;  /* 0xfffffffc00f0a947 */ /* 0x004fea000383ffff */
[----:B------:R-:W-:Y:S05]  /*11b50*/  BRA `(.L_x_1464) ;  /* 0xffffffdc00ec7947 */ /* 0x000fea000383ffff */
.L_x_1423:
[----:B-1----:R1:W2:Y:S02]  /*11b60*/  SYNCS.PHASECHK.TRANS64.TRYWAIT P3, [R2+URZ+0x22840], R3 ;  /* 0x02284003020075a7 */ /* 0x0022a4000806017f */
[----:B--2---:R-:W-:Y:S05]  /*11b70*/  @!P3 NANOSLEEP.SYNCS 0x989680 ;  /* 0x009896800000b95d */ /* 0x004fea0003900000 */
[----:B------:R-:W2:Y:S02]  /*11b80*/  @!P3 SYNCS.PHASECHK.TRANS64 P3, [R2+URZ+0x22840], R3 ;  /* 0x022840030200b5a7 */ /* 0x000ea4000806007f */
[----:B--2---:R-:W-:Y:S05]  /*11b90*/  @!P3 BRA `(.L_x_1423) ;  /* 0xfffffffc00f0b947 */ /* 0x004fea000383ffff */
[----:B------:R-:W-:Y:S05]  /*11ba0*/  BRA `(.L_x_1465) ;  /* 0xffffffe400247947 */ /* 0x000fea000383ffff */
.L_x_1425:
[----:B---3--:R3:W4:Y:S02]  /*11bb0*/  SYNCS.PHASECHK.TRANS64.TRYWAIT P3, [R2+URZ+0x22860], R3 ;  /* 0x02286003020075a7 */ /* 0x008724000806017f */
[----:B----4-:R-:W-:Y:S05]  /*11bc0*/  @!P3 NANOSLEEP.SYNCS 0x989680 ;  /* 0x009896800000b95d */ /* 0x010fea0003900000 */
[----:B------:R-:W4:Y:S02]  /*11bd0*/  @!P3 SYNCS.PHASECHK.TRANS64 P3, [R2+URZ+0x22860], R3 ;  /* 0x022860030200b5a7 */ /* 0x000f24000806007f */
[----:B----4-:R-:W-:Y:S05]  /*11be0*/  @!P3 BRA `(.L_x_1425) ;  /* 0xfffffffc00f0b947 */ /* 0x010fea000383ffff */
[----:B------:R-:W-:Y:S05]  /*11bf0*/  BRA `(.L_x_1466) ;  /* 0xffffffe4006c7947 */ /* 0x000fea000383ffff */
.L_x_1431:
[----:B-1----:R1:W2:Y:S02]  /*11c00*/  SYNCS.PHASECHK.TRANS64.TRYWAIT P3, [R3+URZ+0x22840], R2 ;  /* 0x02284002030075a7 */ /* 0x0022a4000806017f */
[----:B--2---:R-:W-:Y:S05]  /*11c10*/  @!P3 NANOSLEEP.SYNCS 0x989680 ;  /* 0x009896800000b95d */ /* 0x004fea0003900000 */
[----:B------:R-:W2:Y:S02]  /*11c20*/  @!P3 SYNCS.PHASECHK.TRANS64 P3, [R3+URZ+0x22840], R2 ;  /* 0x022840020300b5a7 */ /* 0x000ea4000806007f */
[----:B--2---:R-:W-:Y:S05]  /*11c30*/  @!P3 BRA `(.L_x_1431) ;  /* 0xfffffffc00f0b947 */ /* 0x004fea000383ffff */
[----:B------:R-:W-:Y:S05]  /*11c40*/  BRA `(.L_x_1467) ;  /* 0xffffffe800947947 */ /* 0x000fea000383ffff */
.L_x_1433:
[----:B---3--:R3:W4:Y:S02]  /*11c50*/  SYNCS.PHASECHK.TRANS64.TRYWAIT P3, [R3+URZ+0x22860], R2 ;  /* 0x02286002030075a7 */ /* 0x008724000806017f */
[----:B----4-:R-:W-:Y:S05]  /*11c60*/  @!P3 NANOSLEEP.SYNCS 0x989680 ;  /* 0x009896800000b95d */ /* 0x010fea0003900000 */
[----:B------:R-:W4:Y:S02]  /*11c70*/  @!P3 SYNCS.PHASECHK.TRANS64 P3, [R3+URZ+0x22860], R2 ;  /* 0x022860020300b5a7 */ /* 0x000f24000806007f */
[----:B----4-:R-:W-:Y:S05]  /*11c80*/  @!P3 BRA `(.L_x_1433) ;  /* 0xfffffffc00f0b947 */ /* 0x010fea000383ffff */
[----:B------:R-:W-:Y:S05]  /*11c90*/  BRA `(.L_x_1468) ;  /* 0xffffffe800dc7947 */ /* 0x000fea000383ffff */
.L_x_1438:
[----:B-1----:R1:W2:Y:S02]  /*11ca0*/  SYNCS.PHASECHK.TRANS64.TRYWAIT P3, [R2+URZ+0x22840], R3 ;  /* 0x02284003020075a7 */ /* 0x0022a4000806017f */
[----:B--2---:R-:W-:Y:S05]  /*11cb0*/  @!P3 NANOSLEEP.SYNCS 0x989680 ;  /* 0x009896800000b95d */ /* 0x004fea0003900000 */
[----:B------:R-:W2:Y:S02]  /*11cc0*/  @!P3 SYNCS.PHASECHK.TRANS64 P3, [R2+URZ+0x22840], R3 ;  /* 0x022840030200b5a7 */ /* 0x000ea4000806007f */
[----:B--2---:R-:W-:Y:S05]  /*11cd0*/  @!P3 BRA `(.L_x_1438) ;  /* 0xfffffffc00f0b947 */ /* 0x004fea000383ffff */
[----:B------:R-:W-:Y:S05]  /*11ce0*/  BRA `(.L_x_1469) ;  /* 0xffffffec00e47947 */ /* 0x000fea000383ffff */
.L_x_1440:
[----:B--2---:R2:W3:Y:S02]  /*11cf0*/  SYNCS.PHASECHK.TRANS64.TRYWAIT P3, [R2+URZ+0x22860], R3 ;  /* 0x02286003020075a7 */ /* 0x0044e4000806017f */
[----:B---3--:R-:W-:Y:S05]  /*11d00*/  @!P3 NANOSLEEP.SYNCS 0x989680 ;  /* 0x009896800000b95d */ /* 0x008fea0003900000 */
[----:B------:R-:W3:Y:S02]  /*11d10*/  @!P3 SYNCS.PHASECHK.TRANS64 P3, [R2+URZ+0x22860], R3 ;  /* 0x022860030200b5a7 */ /* 0x000ee4000806007f */
[----:B---3--:R-:W-:Y:S05]  /*11d20*/  @!P3 BRA `(.L_x_1440) ;  /* 0xfffffffc00f0b947 */ /* 0x008fea000383ffff */
[----:B------:R-:W-:Y:S05]  /*11d30*/  BRA `(.L_x_1470) ;  /* 0xfffffff0002c7947 */ /* 0x000fea000383ffff */
.L_x_1445:
[----:B------:R-:W-:Y:S01]  /*11d40*/  BSSY B0, `(.L_x_1471) ;  /* 0x0000007000007945 */ /* 0x000fe20003800000 */
[----:B--2---:R-:W-:Y:S02]  /*11d50*/  IMAD.MOV.U32 R12, RZ, RZ, RZ ;  /* 0x000000ffff0c7224 */ /* 0x004fe400078e00ff */
[----:B------:R-:W-:Y:S02]  /*11d60*/  IMAD.MOV.U32 R11, RZ, RZ, 0x1f ;  /* 0x0000001fff0b7424 */ /* 0x000fe400078e00ff */
[----:B------:R-:W-:-:S07]  /*11d70*/  IMAD.MOV.U32 R15, RZ, RZ, -0x1 ;  /* 0xffffffffff0f7424 */ /* 0x000fce00078e00ff */
[----:B-1-34-:R-:W-:Y:S05]  /*11d80*/  WARPSYNC.COLLECTIVE R15, `(.L_x_1472) ;  /* 0x000000000f087348 */ /* 0x01afea0003c00000 */
[----:B------:R2:W1:Y:S02]  /*11d90*/  SHFL.IDX P6, R14, R13, R12, R11 ;  /* 0x0000000c0d0e7389 */ /* 0x00046400000c000b */
[----:B-1234-:R-:W-:Y:S01]  /*11da0*/  ENDCOLLECTIVE ;  /* 0x000000000000791b */ /* 0x01efe20003800000 */
.L_x_1472:
[----:B------:R-:W-:Y:S05]  /*11db0*/  BSYNC B0 ;  /* 0x0000000000007941 */ /* 0x000fea0003800000 */
.L_x_1471:
[----:B------:R-:W-:Y:S05]  /*11dc0*/  BRA `(.L_x_1473) ;  /* 0xfffffff400107947 */ /* 0x000fea000383ffff */
.L_x_1447:
[----:B-1----:R1:W2:Y:S02]  /*11dd0*/  SYNCS.PHASECHK.TRANS64.TRYWAIT P0, [R7+URZ+0x22820], R0 ;  /* 0x02282000070075a7 */ /* 0x0022a4000800017f */
[----:B--2---:R-:W-:Y:S05]  /*11de0*/  @!P0 NANOSLEEP.SYNCS 0x989680 ;  /* 0x009896800000895d */ /* 0x004fea0003900000 */
[----:B------:R-:W2:Y:S02]  /*11df0*/  @!P0 SYNCS.PHASECHK.TRANS64 P0, [R7+URZ+0x22820], R0 ;  /* 0x02282000070085a7 */ /* 0x000ea4000800007f */
[----:B--2---:R-:W-:Y:S05]  /*11e00*/  @!P0 BRA `(.L_x_1447) ;  /* 0xfffffffc00f08947 */ /* 0x004fea000383ffff */
[----:B------:R-:W-:Y:S05]  /*11e10*/  BRA `(.L_x_1474) ;  /* 0xfffffff400587947 */ /* 0x000fea000383ffff */
.L_x_1451:
[----:B-1----:R1:W2:Y:S02]  /*11e20*/  SYNCS.PHASECHK.TRANS64.TRYWAIT P0, [R5+URZ], R4 ;  /* 0x00000004050075a7 */ /* 0x0022a4000800017f */
[----:B--2---:R-:W-:Y:S05]  /*11e30*/  @!P0 NANOSLEEP.SYNCS 0x989680 ;  /* 0x009896800000895d */ /* 0x004fea0003900000 */
[----:B------:R-:W2:Y:S02]  /*11e40*/  @!P0 SYNCS.PHASECHK.TRANS64 P0, [R5+URZ], R4 ;  /* 0x00000004050085a7 */ /* 0x000ea4000800007f */
[----:B--2---:R-:W-:Y:S05]  /*11e50*/  @!P0 BRA `(.L_x_1451) ;  /* 0xfffffffc00f08947 */ /* 0x004fea000383ffff */
[----:B------:R-:W-:Y:S05]  /*11e60*/  BRA `(.L_x_1475) ;  /* 0xfffffff400ac7947 */ /* 0x000fea000383ffff */
.L_x_1452:
[----:B--2---:R2:W3:Y:S02]  /*11e70*/  SYNCS.PHASECHK.TRANS64.TRYWAIT P0, [R3+URZ], R0 ;  /* 0x00000000030075a7 */ /* 0x0044e4000800017f */
[----:B---3--:R-:W-:Y:S05]  /*11e80*/  @!P0 NANOSLEEP.SYNCS 0x989680 ;  /* 0x009896800000895d */ /* 0x008fea0003900000 */
[----:B------:R-:W3:Y:S02]  /*11e90*/  @!P0 SYNCS.PHASECHK.TRANS64 P0, [R3+URZ], R0 ;  /* 0x00000000030085a7 */ /* 0x000ee4000800007f */
[----:B---3--:R-:W-:Y:S05]  /*11ea0*/  @!P0 BRA `(.L_x_1452) ;  /* 0xfffffffc00f08947 */ /* 0x008fea000383ffff */
[----:B------:R-:W-:Y:S05]  /*11eb0*/  BRA `(.L_x_1476) ;  /* 0xfffffff400a07947 */ /* 0x000fea000383ffff */
.L_x_1454:
[----:B-1----:R1:W2:Y:S02]  /*11ec0*/  SYNCS.PHASECHK.TRANS64.TRYWAIT P0, [R5+URZ], R4 ;  /* 0x00000004050075a7 */ /* 0x0022a4000800017f */
[----:B--2---:R-:W-:Y:S05]  /*11ed0*/  @!P0 NANOSLEEP.SYNCS 0x989680 ;  /* 0x009896800000895d */ /* 0x004fea0003900000 */
[----:B------:R-:W2:Y:S02]  /*11ee0*/  @!P0 SYNCS.PHASECHK.TRANS64 P0, [R5+URZ], R4 ;  /* 0x00000004050085a7 */ /* 0x000ea4000800007f */
[----:B--2---:R-:W-:Y:S05]  /*11ef0*/  @!P0 BRA `(.L_x_1454) ;  /* 0xfffffffc00f08947 */ /* 0x004fea000383ffff */
[----:B------:R-:W-:Y:S05]  /*11f00*/  BRA `(.L_x_1477) ;  /* 0xfffffff400a47947 */ /* 0x000fea000383ffff */
.L_x_1478:
        /* <DEDUP_REMOVED lines=15> */
.L_x_4720:


//--------------------- .text._ZN7cutlass13device_kernelIN5flash11enable_sm90INS1_16FlashAttnFwdSm90INS1_25CollectiveMainloopFwdSm90ILi2EN4cute5tupleIJNS5_1CILi1EEES8_S8_EEENS6_IJNS7_ILi128EEENS7_ILi96EEENS7_ILi64EEEEEELi256ENS_10bfloat16_tEfNS_4arch4Sm90ELb0ELb1ELb0ELb0ELb0ELb0ELb1ELb1ELb0ELb0ELb0ELb0EEENS1_21CollectiveEpilogueFwdINS6_IJSA_NS7_ILi256EEESB_EEES9_SE_SG_Li256ELb0ELb0ELb0ELb0EEENS1_30DynamicPersistentTileSchedulerILi256ELi32ELb0ELb0ELb1EEEEEEEEEvNT_6ParamsE --------------------------
	.section	.text._ZN7cutlass13device_kernelIN5flash11enable_sm90INS1_16FlashAttnFwdSm90INS1_25CollectiveMainloopFwdSm90ILi2EN4cute5tupleIJNS5_1CILi1EEES8_S8_EEENS6_IJNS7_ILi128EEENS7_ILi96EEENS7_ILi64EEEEEELi256ENS_10bfloat16_tEfNS_4arch4Sm90ELb0ELb1ELb0ELb0ELb0ELb0ELb1ELb1ELb0ELb0ELb0ELb0EEENS1_21CollectiveEpilogueFwdINS6_IJSA_NS7_ILi256EEESB_EEES9_SE_SG_Li256ELb0ELb0ELb0ELb0EEENS1_30DynamicPersistentTileSchedulerILi256ELi32ELb0ELb0ELb1EEEEEEEEEvNT_6ParamsE,"ax",@progbits
	.align	128
.text._ZN7cutlass13device_kernelIN5flash11enable_sm90INS1_16FlashAttnFwdSm90INS1_25CollectiveMainloopFwdSm90ILi2EN4cute5tupleIJNS5_1CILi1EEES8_S8_EEENS6_IJNS7_ILi128EEENS7_ILi96EEENS7_ILi64EEEEEELi256ENS_10bfloat16_tEfNS_4arch4Sm90ELb0ELb1ELb0ELb0ELb0ELb0ELb1ELb1ELb0ELb0ELb0ELb0EEENS1_21CollectiveEpilogueFwdINS6_IJSA_NS7_ILi256EEESB_EEES9_SE_SG_Li256ELb0ELb0ELb0ELb0EEENS1_30DynamicPersistentTileSchedulerILi256ELi32ELb0ELb0ELb1EEEEEEEEEvNT_6ParamsE:
        .type           _ZN7cutlass13device_kernelIN5flash11enable_sm90INS1_16FlashAttnFwdSm90INS1_25CollectiveMainloopFwdSm90ILi2EN4cute5tupleIJNS5_1CILi1EEES8_S8_EEENS6_IJNS7_ILi128EEENS7_ILi96EEENS7_ILi64EEEEEELi256ENS_10bfloat16_tEfNS_4arch4Sm90ELb0ELb1ELb0ELb0ELb0ELb0ELb1ELb1ELb0ELb0ELb0ELb0EEENS1_21CollectiveEpilogueFwdINS6_IJSA_NS7_ILi256EEESB_EEES9_SE_SG_Li256ELb0ELb0ELb0ELb0EEENS1_30DynamicPersistentTileSchedulerILi256ELi32ELb0ELb0ELb1EEEEEEEEEvNT_6ParamsE,@function
        .size           _ZN7cutlass13device_kernelIN5flash11enable_sm90INS1_16FlashAttnFwdSm90INS1_25CollectiveMainloopFwdSm90ILi2EN4cute5tupleIJNS5_1CILi1EEES8_S8_EEENS6_IJNS7_ILi128EEENS7_ILi96EEENS7_ILi64EEEEEELi256ENS_10bfloat16_tEfNS_4arch4Sm90ELb0ELb1ELb0ELb0ELb0ELb0ELb1ELb1ELb0ELb0ELb0ELb0EEENS1_21CollectiveEpilogueFwdINS6_IJSA_NS7_ILi256EEESB_EEES9_SE_SG_Li256ELb0ELb0ELb0ELb0EEENS1_30DynamicPersistentTileSchedulerILi256ELi32ELb0ELb0ELb1EEEEEEEEEvNT_6ParamsE,(.L_x_4721 - _ZN7cutlass13device_kernelIN5flash11enable_sm90INS1_16FlashAttnFwdSm90INS1_25CollectiveMainloopFwdSm90ILi2EN4cute5tupleIJNS5_1CILi1EEES8_S8_EEENS6_IJNS7_ILi128EEENS7_ILi96EEENS7_ILi64EEEEEELi256ENS_10bfloat16_tEfNS_4arch4Sm90ELb0ELb1ELb0ELb0ELb0ELb0ELb1ELb1ELb0ELb0ELb0ELb0EEENS1_21CollectiveEpilogueFwdINS6_IJSA_NS7_ILi256EEESB_EEES9_SE_SG_Li256ELb0ELb0ELb0ELb0EEENS1_30DynamicPersistentTileSchedulerILi256ELi32ELb0ELb0ELb1EEEEEEEEEvNT_6ParamsE)
        .other          _ZN7cutlass13device_kernelIN5flash11enable_sm90INS1_16FlashAttnFwdSm90INS1_25CollectiveMainloopFwdSm90ILi2EN4cute5tupleIJNS5_1CILi1EEES8_S8_EEENS6_IJNS7_ILi128EEENS7_ILi96EEENS7_ILi64EEEEEELi256ENS_10bfloat16_tEfNS_4arch4Sm90ELb0ELb1ELb0ELb0ELb0ELb0ELb1ELb1ELb0ELb0ELb0ELb0EEENS1_21CollectiveEpilogueFwdINS6_IJSA_NS7_ILi256EEESB_EEES9_SE_SG_Li256ELb0ELb0ELb0ELb0EEENS1_30DynamicPersistentTileSchedulerILi256ELi32ELb0ELb0ELb1EEEEEEEEEvNT_6ParamsE,@"STO_CUDA_ENTRY STV_DEFAULT"
_ZN7cutlass13device_kernelIN5flash11enable_sm90INS1_16FlashAttnFwdSm90INS1_25CollectiveMainloopFwdSm90ILi2EN4cute5tupleIJNS5_1CILi1EEES8_S8_EEENS6_IJNS7_ILi128EEENS7_ILi96EEENS7_ILi64EEEEEELi256ENS_10bfloat16_tEfNS_4arch4Sm90ELb0ELb1ELb0ELb0ELb0ELb0ELb1ELb1ELb0ELb0ELb0ELb0EEENS1_21CollectiveEpilogueFwdINS6_IJSA_NS7_ILi256EEESB_EEES9_SE_SG_Li256ELb0ELb0ELb0ELb0EEENS1_30DynamicPersistentTileSchedulerILi256ELi32ELb0ELb0ELb1EEEEEEEEEvNT_6ParamsE:
[----:B------:R-:W1:Y:S02]  /*0000*/  LDC R1, c[0x0][0x28] ;  /* 0x00000a00ff017b82 */ /* 0x000e640000000800 */
[----:B-1----:R-:W-:Y:S01]  /*0010*/  VIADD R1, R1, 0xfffffb90 ;  /* 0xfffffb9001017836 */ /* 0x002fe20000000000 */
[----:B------:R-:W1:Y:S01]  /*0020*/  S2R R3, SR_TID.X ;  /* 0x0000000000037919 */ /* 0x000e620000002100 */
[----:B------:R-:W-:Y:S01]  /*0030*/  ELECT P0, URZ, PT ;  /* 0x00000000003f782f */ /* 0x000fe20003800000 */
[----:B------:R-:W-:Y:S01]  /*0040*/  BSSY B0, `(.L_x_1479) ;  /* 0x000001b000007945 */ /* 0x000fe20003800000 */
[----:B------:R-:W-:Y:S02]  /*0050*/  ULDC UR4, c[0x0][0x20] ;  /* 0x0000080000047ab9 */ /* 0x000fe40000000800 */
[----:B------:R-:W-:Y:S01]  /*0060*/  IADD3 R16, P1, R1, UR4, RZ ;  /* 0x0000000401107c10 */ /* 0x000fe2000ff3e0ff */
[----:B------:R-:W-:-:S04]  /*0070*/  ULDC UR4, c[0x0][0x24] ;  /* 0x0000090000047ab9 */ /* 0x000fc80000000800 */
[----:B------:R-:W-:Y:S01]  /*0080*/  IMAD.X R17, RZ, RZ, UR4, P1 ;  /* 0x00000004ff117e24 */ /* 0x000fe200088e06ff */
        /* <DEDUP_REMOVED lines=22> */
.L_x_1480:
[----:B------:R-:W-:Y:S05]  /*01f0*/  BSYNC B0 ;  /* 0x0000000000007941 */ /* 0x000fea0003800000 */
.L_x_1479:
        /* <DEDUP_REMOVED lines=39> */
.L_x_1481:
        /* <DEDUP_REMOVED lines=22> */
.L_x_1482:
        /* <DEDUP_REMOVED lines=18> */
.L_x_1483:
        /* <DEDUP_REMOVED lines=22> */
.L_x_1484:
        /* <DEDUP_REMOVED lines=22> */
.L_x_1485:
[----:B------:R-:W-:Y:S01]  /*09b0*/  IADD3 R2, P0, R16, 0x70, RZ ;  /* 0x0000007010027810 */ /* 0x000fe20007f1e0ff */
[----:B------:R-:W-:Y:S01]  /*09c0*/  UMOV UR38, 0x1 ;  /* 0x0000000100267882 */ /* 0x000fe20000000000 */
[----:B------:R-:W-:Y:S01]  /*09d0*/  PLOP3.LUT P1, PT, PT, PT, UP0, 0x80, 0x0 ;  /* 0x000000000000781c */ /* 0x000fe20003f2f008 */
[----:B------:R-:W-:Y:S01]  /*09e0*/  NOP ;  /* 0x0000000000007918 */ /* 0x000fe20000000000 */
[----:B------:R-:W-:Y:S01]  /*09f0*/  USEL UR38, UR38, 0x2, !UP0 ;  /* 0x0000000226267887 */ /* 0x000fe2000c000000 */
[----:B------:R5:W-:Y:S01]  /*0a00*/  STL [R1+0x464], R2 ;  /* 0x0004640201007387 */ /* 0x000be20000100800 */
[----:B------:R-:W-:Y:S01]  /*0a10*/  ULDC.64 UR46, c[0x0][0x208] ;  /* 0x00008200002e7ab9 */ /* 0x000fe20000000a00 */
[----:B------:R-:W-:Y:S02]  /*0a20*/  IMAD.MOV.U32 R22, RZ, RZ, R16 ;  /* 0x000000ffff167224 */ /* 0x000fe400078e0010 */
[--C-:B------:R-:W-:Y:S02]  /*0a30*/  IMAD.MOV.U32 R23, RZ, RZ, R17.reuse ;  /* 0x000000ffff177224 */ /* 0x100fe400078e0011 */
[----:B-----5:R-:W-:-:S05]  /*0a40*/  IMAD.X R2, RZ, RZ, R17, P0 ;  /* 0x000000ffff027224 */ /* 0x020fca00000e0611 */
[----:B------:R1:W-:Y:S02]  /*0a50*/  STL [R1+0x460], R2 ;  /* 0x0004600201007387 */ /* 0x0003e40000100800 */
[----:B-1234-:R-:W-:Y:S06]  /*0a60*/  BAR.SYNC.DEFER_BLOCKING 0x0 ;  /* 0x0000000000007b1d */ /* 0x01efec0000010000 */
[----:B------:R-:W-:Y:S05]  /*0a70*/  @!P1 BRA `(.L_x_1486) ;  /* 0x000001f800409947 */ /* 0x000fea0003800000 */
.L_x_1487:
        /* <DEDUP_REMOVED lines=8> */
[----:B------:R-:W-:Y:S01]  /*0b00*/  ISETP.NE.AND P0, PT, R26, 0x1, PT ;  /* 0x000000011a00780c */ /* 0x000fe20003f05270 */
[----:B------:R2:W-:-:S12]  /*0b10*/  STL.64 [R1+0x210], RZ ;  /* 0x000210ff01007387 */ /* 0x0005d80000100a00 */
[----:B------:R-:W-:Y:S06]  /*0b20*/  @!P0 BAR.ARV 0x9, 0x100 ;  /* 0x0244000000008b1d */ /* 0x000fec0000002000 */
[C---:B------:R-:W-:Y:S02]  /*0b30*/  IADD3 R217, P1, R16.reuse, 0x210, RZ ;  /* 0x0000021010d97810 */ /* 0x040fe40007f3e0ff */
[----:B------:R-:W-:Y:S01]  /*0b40*/  IADD3 R219, P2, R16, 0x21c, RZ ;  /* 0x0000021c10db7810 */ /* 0x000fe20007f5e0ff */
[----:B------:R2:W-:Y:S01]  /*0b50*/  STL [R1+0x218], RZ ;  /* 0x000218ff01007387 */ /* 0x0005e20000100800 */
[----:B-1----:R-:W-:Y:S01]  /*0b60*/  ISETP.LE.AND P0, PT, R0, UR5, PT ;  /* 0x0000000500007c0c */ /* 0x002fe2000bf03270 */
[----:B------:R-:W-:-:S02]  /*0b70*/  IMAD.X R216, RZ, RZ, R17, P1 ;  /* 0x000000ffffd87224 */ /* 0x000fc400008e0611 */
[----:B------:R2:W-:Y:S01]  /*0b80*/  STL [R1+0x21c], RZ ;  /* 0x00021cff01007387 */ /* 0x0005e20000100800 */
[----:B------:R-:W-:-:S09]  /*0b90*/  IMAD.X R218, RZ, RZ, R17, P2 ;  /* 0x000000ffffda7224 */ /* 0x000fd200010e0611 */
[----:B--2---:R-:W-:Y:S05]  /*0ba0*/  @P0 EXIT ;  /* 0x000000000000094d */ /* 0x004fea0003800000 */
[----:B------:R-:W1:Y:S01]  /*0bb0*/  S2R R8, SR_TID.X ;  /* 0x0000000000087919 */ /* 0x000e620000002100 */
[----:B------:R-:W2:Y:S01]  /*0bc0*/  S2UR UR6, SR_CgaCtaId ;  /* 0x00000000000679c3 */ /* 0x000ea20000008800 */
[----:B------:R-:W-:Y:S01]  /*0bd0*/  UMOV UR50, 0x400 ;  /* 0x0000040000327882 */ /* 0x000fe20000000000 */
[----:B------:R-:W-:Y:S01]  /*0be0*/  IMAD.MOV.U32 R195, RZ, RZ, 0x2 ;  /* 0x00000002ffc37424 */ /* 0x000fe200078e00ff */
[C---:B------:R-:W-:Y:S01]  /*0bf0*/  IADD3 R203, -R26.reuse, 0xb, RZ ;  /* 0x0000000b1acb7810 */ /* 0x040fe20007ffe1ff */
[----:B------:R-:W-:Y:S01]  /*0c00*/  VIADD R208, R26, 0x8 ;  /* 0x000000081ad07836 */ /* 0x000fe20000000000 */
[----:B------:R-:W-:-:S03]  /*0c10*/  ULDC.64 UR36, c[0x0][0x198] ;  /* 0x0000660000247ab9 */ /* 0x000fc60000000a00 */
[----:B------:R-:W3:Y:S01]  /*0c20*/  S2UR UR4, SR_SWINHI ;  /* 0x00000000000479c3 */ /* 0x000ee20000002f00 */
[----:B--2---:R-:W-:Y:S01]  /*0c30*/  ULEA UR50, UR6, UR50, 0x18 ;  /* 0x0000003206327291 */ /* 0x004fe2000f8ec03f */
[----:B-1----:R-:W-:-:S06]  /*0c40*/  VIADD R197, R8, 0xffffff80 ;  /* 0xffffff8008c57836 */ /* 0x002fcc0000000000 */
[----:B------:R-:W-:Y:S01]  /*0c50*/  UMOV UR48, UR50 ;  /* 0x0000003200307c82 */ /* 0x000fe20008000000 */
[----:B---3--:R-:W-:Y:S01]  /*0c60*/  UMOV UR49, UR4 ;  /* 0x0000000400317c82 */ /* 0x008fe20008000000 */
[----:B------:R-:W-:Y:S01]  /*0c70*/  LOP3.LUT R8, R8, 0x7f, RZ, 0xc0, !PT ;  /* 0x0000007f08087812 */ /* 0x000fe200078ec0ff */
[----:B------:R-:W-:Y:S01]  /*0c80*/  UMOV UR4, UR5 ;  /* 0x0000000500047c82 */ /* 0x000fe20008000000 */
[----:B------:R-:W-:Y:S02]  /*0c90*/  SHF.R.S32.HI R0, RZ, 0x1f, R197 ;  /* 0x0000001fff007819 */ /* 0x000fe400000114c5 */
[----:B------:R-:W-:Y:S02]  /*0ca0*/  ISETP.NE.AND P0, PT, R8, RZ, PT ;  /* 0x000000ff0800720c */ /* 0x000fe40003f05270 */
[CC--:B------:R-:W-:Y:S02]  /*0cb0*/  LEA.HI R2, R0.reuse, R197.reuse, RZ, 0x4 ;  /* 0x000000c500027211 */ /* 0x0c0fe400078f20ff */
[----:B------:R-:W-:-:S02]  /*0cc0*/  LEA.HI R19, R0, R197, RZ, 0x7 ;  /* 0x000000c500137211 */ /* 0x000fc400078f38ff */
[----:B------:R-:W-:Y:S02]  /*0cd0*/  SHF.R.S32.HI R3, RZ, 0x4, R2 ;  /* 0x00000004ff037819 */ /* 0x000fe40000011402 */
[----:B------:R-:W-:Y:S02]  /*0ce0*/  LEA.HI R221, R0, R197, RZ, 0x5 ;  /* 0x000000c500dd7211 */ /* 0x000fe400078f28ff */
[C---:B------:R-:W-:Y:S02]  /*0cf0*/  LEA.HI R5, R2.reuse, R3, RZ, 0x1 ;  /* 0x0000000302057211 */ /* 0x040fe400078f08ff */
[----:B------:R-:W-:Y:S02]  /*0d00*/  LOP3.LUT R4, R2, 0x3fffff0, RZ, 0xc0, !PT ;  /* 0x03fffff002047812 */ /* 0x000fe400078ec0ff */
[----:B------:R-:W-:Y:S02]  /*0d10*/  LOP3.LUT R2, R19, 0xffffff80, RZ, 0xc0, !PT ;  /* 0xffffff8013027812 */ /* 0x000fe400078ec0ff */
[----:B------:R-:W-:Y:S01]  /*0d20*/  LOP3.LUT R6, R5, 0x1ffffffe, RZ, 0xc0, !PT ;  /* 0x1ffffffe05067812 */ /* 0x000fe200078ec0ff */
[C---:B------:R-:W-:Y:S01]  /*0d30*/  IMAD.IADD R4, R197.reuse, 0x1, -R4 ;  /* 0x00000001c5047824 */ /* 0x040fe200078e0a04 */
[----:B------:R-:W-:Y:S01]  /*0d40*/  SHF.R.S32.HI R221, RZ, 0x5, R221 ;  /* 0x00000005ffdd7819 */ /* 0x000fe200000114dd */
[----:B------:R-:W-:Y:S01]  /*0d50*/  IMAD.IADD R209, R197, 0x1, -R2 ;  /* 0x00000001c5d17824 */ /* 0x000fe200078e0a02 */
[----:B------:R-:W-:Y:S01]  /*0d60*/  SHF.R.S32.HI R220, RZ, 0x7, R19 ;  /* 0x00000007ffdc7819 */ /* 0x000fe20000011413 */
[----:B------:R-:W-:Y:S01]  /*0d70*/  IMAD.IADD R6, R3, 0x1, -R6 ;  /* 0x0000000103067824 */ /* 0x000fe200078e0a06 */
[----:B------:R-:W-:Y:S01]  /*0d80*/  LEA.HI R198, R0, R197, RZ, 0x3 ;  /* 0x000000c500c67211 */ /* 0x000fe200078f18ff */
[----:B------:R-:W-:Y:S01]  /*0d90*/  IMAD R3, R221, 0x10, R4 ;  /* 0x00000010dd037824 */ /* 0x000fe200078e0204 */
[----:B------:R-:W-:-:S02]  /*0da0*/  SHF.R.S32.HI R2, RZ, 0x1f, R209 ;  /* 0x0000001fff027819 */ /* 0x000fc400000114d1 */
[----:B------:R-:W-:Y:S01]  /*0db0*/  SEL R204, RZ, 0x1, P0 ;  /* 0x00000001ffcc7807 */ /* 0x000fe20000000000 */
[----:B------:R-:W-:Y:S01]  /*0dc0*/  IMAD R3, R3, 0x8, R6 ;  /* 0x0000000803037824 */ /* 0x000fe200078e0206 */
[CC--:B------:R-:W-:Y:S02]  /*0dd0*/  LEA.HI R27, R2.reuse, R209.reuse, RZ, 0x2 ;  /* 0x000000d1021b7211 */ /* 0x0c0fe400078f10ff */
[----:B------:R-:W-:Y:S01]  /*0de0*/  LEA.HI R2, R2, R209, RZ, 0x5 ;  /* 0x000000d102027211 */ /* 0x000fe200078f28ff */
[----:B------:R-:W-:Y:S01]  /*0df0*/  IMAD.SHL.U32 R194, R3, 0x8, RZ ;  /* 0x0000000803c27824 */ /* 0x000fe200078e00ff */
[--C-:B------:R-:W-:Y:S02]  /*0e00*/  SHF.R.S32.HI R3, RZ, 0x2, R27.reuse ;  /* 0x00000002ff037819 */ /* 0x100fe4000001141b */
[----:B------:R-:W-:Y:S01]  /*0e10*/  SHF.R.S32.HI R4, RZ, 0x1f, R27 ;  /* 0x0000001fff047819 */ /* 0x000fe2000001141b */
[----:B------:R-:W-:Y:S01]  /*0e20*/  IMAD.WIDE R194, R194, R195, UR48 ;  /* 0x00000030c2c27e25 */ /* 0x000fe2000f8e02c3 */
[----:B------:R-:W-:-:S02]  /*0e30*/  SHF.R.S32.HI R2, RZ, 0x5, R2 ;  /* 0x00000005ff027819 */ /* 0x000fc40000011402 */
[----:B------:R-:W-:Y:S02]  /*0e40*/  LEA.HI R4, R4, R3, RZ, 0x3 ;  /* 0x0000000304047211 */ /* 0x000fe400078f18ff */
[C---:B------:R-:W-:Y:S02]  /*0e50*/  IADD3 R9, P5, R194.reuse, 0x20, RZ ;  /* 0x00000020c2097810 */ /* 0x040fe40007fbe0ff */
[----:B------:R-:W-:Y:S02]  /*0e60*/  IADD3 R7, P6, R194, 0x40, RZ ;  /* 0x00000040c2077810 */ /* 0x000fe40007fde0ff */
[----:B------:R-:W-:Y:S02]  /*0e70*/  LOP3.LUT R4, R4, 0xfffffff8, RZ, 0xc0, !PT ;  /* 0xfffffff804047812 */ /* 0x000fe400078ec0ff */
[----:B------:R-:W-:Y:S02]  /*0e80*/  LOP3.LUT R6, R9, 0x380, RZ, 0xc0, !PT ;  /* 0x0000038009067812 */ /* 0x000fe400078ec0ff */
[----:B------:R-:W-:Y:S01]  /*0e90*/  LOP3.LUT R5, R7, 0x380, RZ, 0xc0, !PT ;  /* 0x0000038007057812 */ /* 0x000fe200078ec0ff */
[----:B------:R-:W-:Y:S01]  /*0ea0*/  IMAD.IADD R3, R3, 0x1, -R4 ;  /* 0x0000000103037824 */ /* 0x000fe200078e0a04 */
[----:B------:R-:W-:-:S02]  /*0eb0*/  SHF.R.U64 R6, R6, 0x3, RZ ;  /* 0x0000000306067819 */ /* 0x000fc400000012ff */
[----:B------:R-:W-:Y:S01]  /*0ec0*/  SHF.R.U64 R4, R5, 0x3, RZ ;  /* 0x0000000305047819 */ /* 0x000fe200000012ff */
[----:B------:R-:W-:Y:S01]  /*0ed0*/  IMAD R200, R2, 0x10, R3 ;  /* 0x0000001002c87824 */ /* 0x000fe200078e0203 */
[----:B------:R-:W-:Y:S01]  /*0ee0*/  IADD3 R11, P3, R194, 0x4020, RZ ;  /* 0x00004020c20b7810 */ /* 0x000fe20007f7e0ff */
[--C-:B------:R-:W-:Y:S01]  /*0ef0*/  IMAD.X R3, RZ, RZ, R195.reuse, P5 ;  /* 0x000000ffff037224 */ /* 0x100fe200028e06c3 */
[----:B------:R-:W-:Y:S01]  /*0f00*/  LOP3.LUT R2, R6, R9, RZ, 0x3c, !PT ;  /* 0x0000000906027212 */ /* 0x000fe200078e3cff */
[----:B------:R-:W-:Y:S01]  /*0f10*/  IMAD.X R5, RZ, RZ, R195, P6 ;  /* 0x000000ffff057224 */ /* 0x000fe200030e06c3 */
[----:B------:R-:W-:Y:S02]  /*0f20*/  LOP3.LUT R4, R4, R7, RZ, 0x3c, !PT ;  /* 0x0000000704047212 */ /* 0x000fe400078e3cff */
[C---:B------:R-:W-:Y:S02]  /*0f30*/  IADD3 R7, P1, R194.reuse, 0x60, RZ ;  /* 0x00000060c2077810 */ /* 0x040fe40007f3e0ff */
[----:B------:R-:W-:-:S02]  /*0f40*/  IADD3 R9, P2, R194, 0x4000, RZ ;  /* 0x00004000c2097810 */ /* 0x000fc40007f5e0ff */
[----:B------:R-:W-:Y:S02]  /*0f50*/  LOP3.LUT R10, R11, 0x380, RZ, 0xc0, !PT ;  /* 0x000003800b0a7812 */ /* 0x000fe400078ec0ff */
[----:B------:R-:W-:Y:S02]  /*0f60*/  LOP3.LUT R6, R7, 0x380, RZ, 0xc0, !PT ;  /* 0x0000038007067812 */ /* 0x000fe400078ec0ff */
[----:B------:R-:W-:Y:S02]  /*0f70*/  LOP3.LUT R8, R9, 0x380, RZ, 0xc0, !PT ;  /* 0x0000038009087812 */ /* 0x000fe400078ec0ff */
[----:B------:R-:W-:Y:S02]  /*0f80*/  SHF.R.U64 R10, R10, 0x3, RZ ;  /* 0x000000030a0a7819 */ /* 0x000fe400000012ff */
[----:B------:R-:W-:Y:S02]  /*0f90*/  SHF.R.U64 R6, R6, 0x3, RZ ;  /* 0x0000000306067819 */ /* 0x000fe400000012ff */
[----:B------:R-:W-:-:S02]  /*0fa0*/  SHF.R.U64 R8, R8, 0x3, RZ ;  /* 0x0000000308087819 */ /* 0x000fc400000012ff */
[----:B------:R-:W-:Y:S02]  /*0fb0*/  LOP3.LUT R10, R10, R11, RZ, 0x3c, !PT ;  /* 0x0000000b0a0a7212 */ /* 0x000fe400078e3cff */
[----:B------:R-:W-:Y:S02]  /*0fc0*/  IADD3 R11, P6, R194, 0x8000, RZ ;  /* 0x00008000c20b7810 */ /* 0x000fe40007fde0ff */
[----:B------:R-:W-:Y:S01]  /*0fd0*/  LOP3.LUT R6, R6, R7, RZ, 0x3c, !PT ;  /* 0x0000000706067212 */ /* 0x000fe200078e3cff */
[--C-:B------:R-:W-:Y:S01]  /*0fe0*/  IMAD.X R7, RZ, RZ, R195.reuse, P1 ;  /* 0x000000ffff077224 */ /* 0x100fe200008e06c3 */
[----:B------:R-:W-:Y:S01]  /*0ff0*/  LOP3.LUT R8, R8, R9, RZ, 0x3c, !PT ;  /* 0x0000000908087212 */ /* 0x000fe200078e3cff */
[----:B------:R-:W-:Y:S01]  /*1000*/  IMAD.X R9, RZ, RZ, R195, P2 ;  /* 0x000000ffff097224 */ /* 0x000fe200010e06c3 */
[----:B------:R-:W-:Y:S02]  /*1010*/  MOV R3, R2 ;  /* 0x0000000200037202 */ /* 0x000fe40000000f00 */
[----:B------:R-:W-:-:S02]  /*1020*/  MOV R2, R4 ;  /* 0x0000000400027202 */ /* 0x000fc40000000f00 */
[C---:B------:R-:W-:Y:S01]  /*1030*/  IADD3 R21, P1, R194.reuse, 0x8020, RZ ;  /* 0x00008020c2157810 */ /* 0x040fe20007f3e0ff */
[----:B------:R-:W-:Y:S01]  /*1040*/  STL [R1+0x46c], R3 ;  /* 0x00046c0301007387 */ /* 0x000fe20000100800 */
[C---:B------:R-:W-:Y:S02]  /*1050*/  IADD3 R25, P2, R194.reuse, 0x8040, RZ ;  /* 0x00008040c2197810 */ /* 0x040fe40007f5e0ff */
[C---:B------:R-:W-:Y:S01]  /*1060*/  IADD3 R13, P4, R194.reuse, 0x4040, RZ ;  /* 0x00004040c20d7810 */ /* 0x040fe20007f9e0ff */
[----:B------:R1:W-:Y:S01]  /*1070*/  STL [R1+0x468], R2 ;  /* 0x0004680201007387 */ /* 0x0003e20000100800 */
[----:B------:R-:W-:Y:S02]  /*1080*/  IADD3 R15, P5, R194, 0x4060, RZ ;  /* 0x00004060c20f7810 */ /* 0x000fe40007fbe0ff */
[----:B------:R-:W-:Y:S02]  /*1090*/  LOP3.LUT R18, R11, 0x380, RZ, 0xc0, !PT ;  /* 0x000003800b127812 */ /* 0x000fe400078ec0ff */
[----:B------:R-:W-:-:S02]  /*10a0*/  LOP3.LUT R20, R21, 0x380, RZ, 0xc0, !PT ;  /* 0x0000038015147812 */ /* 0x000fc400078ec0ff */
[----:B------:R-:W-:Y:S02]  /*10b0*/  LOP3.LUT R24, R25, 0x380, RZ, 0xc0, !PT ;  /* 0x0000038019187812 */ /* 0x000fe400078ec0ff */
[----:B------:R-:W-:Y:S02]  /*10c0*/  LOP3.LUT R12, R13, 0x380, RZ, 0xc0, !PT ;  /* 0x000003800d0c7812 */ /* 0x000fe400078ec0ff */
[----:B------:R-:W-:Y:S02]  /*10d0*/  LOP3.LUT R14, R15, 0x380, RZ, 0xc0, !PT ;  /* 0x000003800f0e7812 */ /* 0x000fe400078ec0ff */
[----:B------:R-:W-:Y:S02]  /*10e0*/  SHF.R.U64 R18, R18, 0x3, RZ ;  /* 0x0000000312127819 */ /* 0x000fe400000012ff */
[----:B-1----:R-:W-:Y:S01]  /*10f0*/  LEA.HI R2, R19, R220, RZ, 0x1 ;  /* 0x000000dc13027211 */ /* 0x002fe200078f08ff */
[----:B------:R-:W-:Y:S01]  /*1100*/  IMAD.X R19, RZ, RZ, R195, P6 ;  /* 0x000000ffff137224 */ /* 0x000fe200030e06c3 */
[----:B------:R-:W-:-:S02]  /*1110*/  SHF.R.U64 R20, R20, 0x3, RZ ;  /* 0x0000000314147819 */ /* 0x000fc400000012ff */
[----:B------:R-:W-:Y:S02]  /*1120*/  SHF.R.U64 R24, R24, 0x3, RZ ;  /* 0x0000000318187819 */ /* 0x000fe400000012ff */
[----:B------:R-:W-:Y:S02]  /*1130*/  SHF.R.U64 R12, R12, 0x3, RZ ;  /* 0x000000030c0c7819 */ /* 0x000fe400000012ff */
[----:B------:R-:W-:Y:S02]  /*1140*/  SHF.R.U64 R14, R14, 0x3, RZ ;  /* 0x000000030e0e7819 */ /* 0x000fe400000012ff */
[----:B------:R-:W-:Y:S01]  /*1150*/  LOP3.LUT R18, R18, R11, RZ, 0x3c, !PT ;  /* 0x0000000b12127212 */ /* 0x000fe200078e3cff */
[----:B------:R-:W-:Y:S01]  /*1160*/  IMAD.X R11, RZ, RZ, R195, P3 ;  /* 0x000000ffff0b7224 */ /* 0x000fe200018e06c3 */
[----:B------:R-:W-:Y:S02]  /*1170*/  LOP3.LUT R3, R2, 0x3fffffe, RZ, 0xc0, !PT ;  /* 0x03fffffe02037812 */ /* 0x000fe400078ec0ff */
[----:B------:R-:W-:-:S02]  /*1180*/  LOP3.LUT R2, R198, 0x1ffffff8, RZ, 0xc0, !PT ;  /* 0x1ffffff8c6027812 */ /* 0x000fc400078ec0ff */
[----:B------:R-:W-:Y:S01]  /*1190*/  LOP3.LUT R0, R27, 0x7ffffffc, RZ, 0xc0, !PT ;  /* 0x7ffffffc1b007812 */ /* 0x000fe200078ec0ff */
[----:B------:R-:W-:Y:S01]  /*11a0*/  IMAD.IADD R3, R220, 0x1, -R3 ;  /* 0x00000001dc037824 */ /* 0x000fe200078e0a03 */
        /* <DEDUP_REMOVED lines=8> */
[----:B------:R-:W-:Y:S01]  /*1230*/  MOV R232, R18 ;  /* 0x0000001200e87202 */ /* 0x000fe20000000f00 */
[----:B------:R-:W-:Y:S01]  /*1240*/  IMAD.IADD R2, R197, 0x1, -R2 ;  /* 0x00000001c5027824 */ /* 0x000fe200078e0a02 */
[C---:B------:R-:W-:Y:S01]  /*1250*/  IADD3 R18, P1, R16.reuse, 0x13c, RZ ;  /* 0x0000013c10127810 */ /* 0x040fe20007f3e0ff */
[----:B------:R-:W-:Y:S01]  /*1260*/  IMAD.IADD R0, R209, 0x1, -R0 ;  /* 0x00000001d1007824 */ /* 0x000fe200078e0a00 */
[----:B------:R-:W-:Y:S01]  /*1270*/  IADD3 R211, P2, R16, 0x220, RZ ;  /* 0x0000022010d37810 */ /* 0x000fe20007f5e0ff */
[----:B------:R-:W-:Y:S01]  /*1280*/  IMAD R200, R3, 0x40, R200 ;  /* 0x0000004003c87824 */ /* 0x000fe200078e02c8 */
[----:B------:R-:W-:Y:S01]  /*1290*/  MOV R237, R6 ;  /* 0x0000000600ed7202 */ /* 0x000fe20000000f00 */
[--C-:B------:R-:W-:Y:S01]  /*12a0*/  IMAD.X R165, RZ, RZ, R17.reuse, P1 ;  /* 0x000000ffffa57224 */ /* 0x100fe200008e0611 */
[----:B------:R-:W-:Y:S01]  /*12b0*/  MOV R236, R8 ;  /* 0x0000000800ec7202 */ /* 0x000fe20000000f00 */
[----:B------:R-:W-:Y:S01]  /*12c0*/  IMAD.X R210, RZ, RZ, R17, P2 ;  /* 0x000000ffffd27224 */ /* 0x000fe200010e0611 */
[----:B------:R-:W-:Y:S01]  /*12d0*/  MOV R235, R10 ;  /* 0x0000000a00eb7202 */ /* 0x000fe20000000f00 */
[----:B------:R-:W-:Y:S01]  /*12e0*/  IMAD.SHL.U32 R188, R2, 0x8, RZ ;  /* 0x0000000802bc7824 */ /* 0x000fe200078e00ff */
[----:B------:R-:W-:Y:S01]  /*12f0*/  MOV R234, R12 ;  /* 0x0000000c00ea7202 */ /* 0x000fe20000000f00 */
[----:B------:R-:W-:Y:S01]  /*1300*/  IMAD.SHL.U32 R201, R0, 0x2, RZ ;  /* 0x0000000200c97824 */ /* 0x000fe200078e00ff */
[----:B------:R-:W-:-:S02]  /*1310*/  MOV R233, R14 ;  /* 0x0000000e00e97202 */ /* 0x000fc40000000f00 */
[----:B------:R-:W-:Y:S02]  /*1320*/  MOV R231, R20 ;  /* 0x0000001400e77202 */ /* 0x000fe40000000f00 */
[----:B------:R-:W-:Y:S02]  /*1330*/  MOV R230, R24 ;  /* 0x0000001800e67202 */ /* 0x000fe40000000f00 */
[----:B------:R-:W-:-:S07]  /*1340*/  SHF.R.S32.HI R198, RZ, 0x3, R198 ;  /* 0x00000003ffc67819 */ /* 0x000fce00000114c6 */
.L_x_1606:
        /* <DEDUP_REMOVED lines=20> */
.L_x_1488:
[----:B------:R-:W-:Y:S01]  /*1490*/  ULDC UR6, c[0x0][0xec4] ;  /* 0x0003b10000067ab9 */ /* 0x000fe20000000800 */
[----:B------:R-:W-:Y:S01]  /*14a0*/  UMOV UR39, UR7 ;  /* 0x0000000700277c82 */ /* 0x000fe20008000000 */
[----:B------:R-:W-:-:S11]  /*14b0*/  UISETP.NE.AND UP0, UPT, UR6, 0x1, UPT ;  /* 0x000000010600788c */ /* 0x000fd6000bf05270 */
[----:B------:R-:W-:Y:S02]  /*14c0*/  @UP0 ULDC.64 UR10, c[0x0][0xec8] ;  /* 0x0003b200000a0ab9 */ /* 0x000fe40000000a00 */
[----:B------:R-:W-:-:S04]  /*14d0*/  UIMAD.WIDE.U32 UR4, UR7, UR10, URZ ;  /* 0x0000000a070472a5 */ /* 0x000fc8000f8e003f */
[----:B------:R-:W-:-:S04]  /*14e0*/  @UP0 USHF.R.U32.HI UR39, URZ, UR11, UR5 ;  /* 0x0000000b3f270299 */ /* 0x000fc80008011605 */
[----:B------:R-:W-:-:S12]  /*14f0*/  UIMAD UR4, UR39, UR6, URZ ;  /* 0x00000006270472a4 */ /* 0x000fd8000f8e023f */
.L_x_1489:
[----:B------:R-:W1:Y:S01]  /*1500*/  LDC R0, c[0x0][0xa80] ;  /* 0x0002a000ff007b82 */ /* 0x000e620000000800 */
[----:B------:R-:W-:Y:S01]  /*1510*/  ULOP3.LUT UR5, URZ, UR39, URZ, 0x33, !UPT ;  /* 0x000000273f057292 */ /* 0x000fe2000f8e333f */
[----:B------:R-:W-:Y:S01]  /*1520*/  IMAD.MOV.U32 R2, RZ, RZ, 0x3000 ;  /* 0x00003000ff027424 */ /* 0x000fe200078e00ff */
[----:B------:R-:W-:Y:S01]  /*1530*/  UIADD3 UR6, UP2, UR48, 0x32450, URZ ;  /* 0x0003245030067890 */ /* 0x000fe2000ff5e03f */
[----:B------:R-:W-:Y:S01]  /*1540*/  IMAD.U32 R3, RZ, RZ, UR38 ;  /* 0x00000026ff037e24 */ /* 0x000fe2000f8e00ff */
[----:B------:R-:W-:Y:S01]  /*1550*/  ULDC UR42, c[0x0][0xeac] ;  /* 0x0003ab00002a7ab9 */ /* 0x000fe20000000800 */
[----:B------:R-:W-:Y:S01]  /*1560*/  UIADD3 UR11, UP3, UR48, 0x32460, URZ ;  /* 0x00032460300b7890 */ /* 0x000fe2000ff7e03f */
[----:B------:R-:W-:Y:S01]  /*1570*/  IMAD.MOV.U32 R4, RZ, RZ, 0xc000 ;  /* 0x0000c000ff047424 */ /* 0x000fe200078e00ff */
[----:B------:R-:W-:Y:S01]  /*1580*/  UIADD3 UR42, UR5, UR42, URZ ;  /* 0x0000002a052a7290 */ /* 0x000fe2000fffe03f */
[----:B------:R-:W-:Y:S01]  /*1590*/  IMAD.U32 R8, RZ, RZ, UR6 ;  /* 0x00000006ff087e24 */ /* 0x000fe2000f8e00ff */
[----:B------:R-:W-:Y:S01]  /*15a0*/  UIADD3.X UR5, URZ, UR49, URZ, UP2, !UPT ;  /* 0x000000313f057290 */ /* 0x000fe200097fe43f */
[----:B------:R-:W-:Y:S01]  /*15b0*/  IMAD.U32 R5, RZ, RZ, UR38 ;  /* 0x00000026ff057e24 */ /* 0x000fe2000f8e00ff */
[----:B------:R-:W-:Y:S01]  /*15c0*/  UIADD3 UR9, UP0, UR48, 0x32430, URZ ;  /* 0x0003243030097890 */ /* 0x000fe2000ff1e03f */
[----:B------:R-:W-:Y:S01]  /*15d0*/  IMAD.MOV.U32 R6, RZ, RZ, R204 ;  /* 0x000000ffff067224 */ /* 0x000fe200078e00cc */
[----:B------:R-:W-:Y:S01]  /*15e0*/  UIADD3 UR10, UP1, UR48, 0x32440, URZ ;  /* 0x00032440300a7890 */ /* 0x000fe2000ff3e03f */
[----:B------:R-:W-:Y:S01]  /*15f0*/  IMAD.MOV.U32 R7, RZ, RZ, 0x100 ;  /* 0x00000100ff077424 */ /* 0x000fe200078e00ff */
[----:B------:R-:W-:Y:S01]  /*1600*/  UIADD3.X UR12, URZ, UR49, URZ, UP3, !UPT ;  /* 0x000000313f0c7290 */ /* 0x000fe20009ffe43f */
[----:B------:R-:W-:Y:S01]  /*1610*/  IMAD.U32 R9, RZ, RZ, UR5 ;  /* 0x00000005ff097e24 */ /* 0x000fe2000f8e00ff */
[----:B------:R-:W-:Y:S01]  /*1620*/  UIADD3.X UR5, URZ, UR49, URZ, UP0, !UPT ;  /* 0x000000313f057290 */ /* 0x000fe200087fe43f */
[----:B------:R2:W-:Y:S01]  /*1630*/  STL.64 [R1+0x18], R2 ;  /* 0x0000180201007387 */ /* 0x0005e20000100a00 */
[----:B------:R-:W-:Y:S01]  /*1640*/  UIADD3.X UR6, URZ, UR49, URZ, UP1, !UPT ;  /* 0x000000313f067290 */ /* 0x000fe20008ffe43f */
[----:B------:R-:W-:Y:S01]  /*1650*/  IMAD.U32 R10, RZ, RZ, UR11 ;  /* 0x0000000bff0a7e24 */ /* 0x000fe2000f8e00ff */
[----:B------:R-:W-:Y:S01]  /*1660*/  ULDC UR43, c[0x0][0xeb8] ;  /* 0x0003ae00002b7ab9 */ /* 0x000fe20000000800 */
[----:B------:R3:W-:Y:S01]  /*1670*/  STL.128 [R1+0x50], R4 ;  /* 0x0000500401007387 */ /* 0x0007e20000100c00 */
[----:B------:R-:W-:Y:S01]  /*1680*/  UISETP.NE.AND UP1, UPT, UR43, 0x1, UPT ;  /* 0x000000012b00788c */ /* 0x000fe2000bf25270 */
[----:B------:R-:W-:Y:S01]  /*1690*/  IMAD.MOV.U32 R205, RZ, RZ, 0x100 ;  /* 0x00000100ffcd7424 */ /* 0x000fe200078e00ff */
[----:B------:R-:W-:Y:S01]  /*16a0*/  UIADD3 UR7, UR7, -UR4, URZ ;  /* 0x8000000407077290 */ /* 0x000fe2000fffe03f */
[----:B------:R-:W-:Y:S01]  /*16b0*/  IMAD.MOV.U32 R206, RZ, RZ, 0x1 ;  /* 0x00000001ffce7424 */ /* 0x000fe200078e00ff */
[----:B-1----:R1:W-:Y:S01]  /*16c0*/  STL [R1+0x450], R0 ;  /* 0x0004500001007387 */ /* 0x0023e20000100800 */
[----:B------:R-:W-:Y:S01]  /*16d0*/  IMAD.MOV.U32 R207, RZ, RZ, RZ ;  /* 0x000000ffffcf7224 */ /* 0x000fe200078e00ff */
[----:B------:R-:W-:Y:S01]  /*16e0*/  ULDC UR40, c[0x0][0x404] ;  /* 0x0001010000287ab9 */ /* 0x000fe20000000800 */
[----:B--2---:R-:W-:Y:S01]  /*16f0*/  IMAD.U32 R2, RZ, RZ, UR10 ;  /* 0x0000000aff027e24 */ /* 0x004fe2000f8e00ff */
[----:B------:R-:W-:Y:S01]  /*1700*/  ULDC.64 UR10, c[0x0][0x3f8] ;  /* 0x0000fe00000a7ab9 */ /* 0x000fe20000000a00 */
[----:B------:R-:W-:Y:S01]  /*1710*/  IMAD.MOV.U32 R12, RZ, RZ, 0x1 ;  /* 0x00000001ff0c7424 */ /* 0x000fe200078e00ff */
[----:B------:R-:W-:Y:S01]  /*1720*/  UISETP.NE.U32.AND UP0, UPT, UR10, URZ, UPT ;  /* 0x0000003f0a00728c */ /* 0x000fe2000bf05070 */
[----:B------:R-:W-:Y:S01]  /*1730*/  IMAD.MOV.U32 R13, RZ, RZ, RZ ;  /* 0x000000ffff0d7224 */ /* 0x000fe200078e00ff */
[----:B------:R1:W-:Y:S01]  /*1740*/  STL.128 [R1+0x20], R204 ;  /* 0x000020cc01007387 */ /* 0x0003e20000100c00 */
[----:B------:R-:W-:Y:S01]  /*1750*/  IMAD.U32 R11, RZ, RZ, UR12 ;  /* 0x0000000cff0b7e24 */ /* 0x000fe2000f8e00ff */
[----:B------:R-:W-:Y:S01]  /*1760*/  UISETP.NE.AND.EX UP0, UPT, UR11, URZ, UPT, UP0 ;  /* 0x0000003f0b00728c */ /* 0x000fe2000bf05300 */
[----:B---3--:R-:W-:Y:S01]  /*1770*/  IMAD.U32 R6, RZ, RZ, UR42 ;  /* 0x0000002aff067e24 */ /* 0x008fe2000f8e00ff */
[----:B------:R1:W-:Y:S01]  /*1780*/  STL.64 [R1+0x60], R12 ;  /* 0x0000600c01007387 */ /* 0x0003e20000100a00 */
[----:B------:R-:W-:Y:S01]  /*1790*/  IMAD.U32 R4, RZ, RZ, UR9 ;  /* 0x00000009ff047e24 */ /* 0x000fe2000f8e00ff */
[----:B------:R-:W-:Y:S01]  /*17a0*/  ULDC UR11, c[0x0][0xec4] ;  /* 0x0003b100000b7ab9 */ /* 0x000fe20000000800 */
[----:B------:R-:W-:Y:S01]  /*17b0*/  IMAD.U32 R5, RZ, RZ, UR5 ;  /* 0x00000005ff057e24 */ /* 0x000fe2000f8e00ff */
[----:B------:R-:W-:Y:S01]  /*17c0*/  ULDC.64 UR4, c[0x0][0xad8] ;  /* 0x0002b60000047ab9 */ /* 0x000fe20000000a00 */
[----:B------:R-:W-:Y:S01]  /*17d0*/  IMAD.U32 R3, RZ, RZ, UR6 ;  /* 0x00000006ff037e24 */ /* 0x000fe2000f8e00ff */
[----:B------:R-:W-:Y:S01]  /*17e0*/  UISETP.GE.AND UP2, UPT, UR5, 0x1, UPT ;  /* 0x000000010500788c */ /* 0x000fe2000bf46270 */
[----:B------:R1:W-:Y:S01]  /*17f0*/  STL [R1+0x70], R6 ;  /* 0x0000700601007387 */ /* 0x0003e20000100800 */
[----:B------:R-:W-:Y:S01]  /*1800*/  UIMAD UR11, UR8, UR11, UR7 ;  /* 0x0000000b080b72a4 */ /* 0x000fe2000f8e0207 */
[C---:B------:R-:W-:Y:S01]  /*1810*/  IADD3 R36, P0, R16.reuse, 0x430, RZ ;  /* 0x0000043010247810 */ /* 0x040fe20007f1e0ff */
[----:B------:R-:W-:Y:S01]  /*1820*/  USHF.L.U32 UR42, UR42, 0x7, URZ ;  /* 0x000000072a2a7899 */ /* 0x000fe2000800063f */
[----:B------:R1:W-:Y:S01]  /*1830*/  STL.128 [R1+0x40], R8 ;  /* 0x0000400801007387 */ /* 0x0003e20000100c00 */
[----:B------:R-:W-:Y:S01]  /*1840*/  @UP1 ULDC UR8, c[0x0][0xebc] ;  /* 0x0003af0000081ab9 */ /* 0x000fe20000000800 */
[----:B------:R-:W-:Y:S01]  /*1850*/  USEL UR40, UR40, 0x1, UP0 ;  /* 0x0000000128287887 */ /* 0x000fe20008000000 */
[----:B------:R-:W-:Y:S01]  /*1860*/  PLOP3.LUT P2, PT, PT, PT, UP2, 0x80, 0x0 ;  /* 0x000000000000781c */ /* 0x000fe20003f4f028 */
[----:B------:R1:W-:Y:S01]  /*1870*/  STL.64 [R1+0x68], R10 ;  /* 0x0000680a01007387 */ /* 0x0003e20000100a00 */
[----:B------:R-:W-:Y:S01]  /*1880*/  UIMAD.WIDE.U32 UR8, UR11, UR8, URZ ;  /* 0x000000080b0872a5 */ /* 0x000fe2000f8e003f */
[----:B------:R-:W-:Y:S01]  /*1890*/  IADD3 R34, P1, R16, 0x38, RZ ;  /* 0x0000003810227810 */ /* 0x000fe20007f3e0ff */
[----:B------:R-:W-:Y:S01]  /*18a0*/  ULDC UR10, c[0x0][0x2e0] ;  /* 0x0000b800000a7ab9 */ /* 0x000fe20000000800 */
[----:B------:R1:W-:Y:S01]  /*18b0*/  STL.64 [R1+0x8], R4 ;  /* 0x0000080401007387 */ /* 0x0003e20000100a00 */
[----:B------:R-:W-:Y:S01]  /*18c0*/  ULDC UR6, c[0x0][0x288] ;  /* 0x0000a20000067ab9 */ /* 0x000fe20000000800 */
[----:B------:R-:W-:Y:S01]  /*18d0*/  @UP1 ULDC UR12, c[0x0][0xec0] ;  /* 0x0003b000000c1ab9 */ /* 0x000fe20000000800 */
[----:B------:R-:W-:Y:S01]  /*18e0*/  UMOV UR44, UR11 ;  /* 0x0000000b002c7c82 */ /* 0x000fe20008000000 */
[----:B------:R1:W-:Y:S01]  /*18f0*/  STL.64 [R1+0x10], R2 ;  /* 0x0000100201007387 */ /* 0x0003e20000100a00 */
[----:B------:R-:W-:Y:S01]  /*1900*/  UIADD3 UR7, UR42, 0x80, -UR6 ;  /* 0x000000802a077890 */ /* 0x000fe2000fffe806 */
[--C-:B------:R-:W-:Y:S01]  /*1910*/  IMAD.X R45, RZ, RZ, R17.reuse, P0 ;  /* 0x000000ffff2d7224 */ /* 0x100fe200000e0611 */
[----:B------:R-:W-:Y:S01]  /*1920*/  UIMAD UR40, UR40, UR10, URZ ;  /* 0x0000000a282872a4 */ /* 0x000fe2000f8e023f */
[----:B------:R1:W-:Y:S01]  /*1930*/  STL.64 [R1+0x30], R2 ;  /* 0x0000300201007387 */ /* 0x0003e20000100a00 */
[----:B------:R-:W-:Y:S01]  /*1940*/  @UP1 USHF.R.U32.HI UR44, URZ, UR12, UR9 ;  /* 0x0000000c3f2c1299 */ /* 0x000fe20008011609 */
[----:B------:R-:W-:Y:S01]  /*1950*/  IMAD.X R43, RZ, RZ, R17, P1 ;  /* 0x000000ffff2b7224 */ /* 0x000fe200008e0611 */
[----:B------:R-:W-:Y:S01]  /*1960*/  UIADD3 UR8, UR40, UR7, URZ ;  /* 0x0000000728087290 */ /* 0x000fe2000fffe03f */
[----:B------:R1:W-:Y:S01]  /*1970*/  STL.128 [R1+0x430], RZ ;  /* 0x000430ff01007387 */ /* 0x0003e20000100c00 */
[----:B------:R-:W-:-:S02]  /*1980*/  UIADD3 UR7, -UR44, URZ, URZ ;  /* 0x0000003f2c077290 */ /* 0x000fc4000fffe13f */
[----:B------:R-:W-:Y:S01]  /*1990*/  UIADD3 UR4, UR8, UR4, URZ ;  /* 0x0000000408047290 */ /* 0x000fe2000fffe03f */
[----:B------:R1:W-:Y:S01]  /*19a0*/  STL.128 [R1+0x440], RZ ;  /* 0x000440ff01007387 */ /* 0x0003e20000100c00 */
[----:B------:R-:W-:-:S03]  /*19b0*/  UIMAD UR43, UR43, UR7, UR11 ;  /* 0x000000072b2b72a4 */ /* 0x000fc6000f8e020b */
[----:B------:R1:W-:Y:S04]  /*19c0*/  STL.128 [R1+0x220], RZ ;  /* 0x000220ff01007387 */ /* 0x0003e80000100c00 */
        /* <DEDUP_REMOVED lines=31> */
[----:B------:R1:W-:Y:S04]  /*1bc0*/  STL.64 [R1], RZ ;  /* 0x000000ff01007387 */ /* 0x0003e80000100a00 */
[----:B------:R1:W-:Y:S01]  /*1bd0*/  STL.64 [R1+0x38], RZ ;  /* 0x000038ff01007387 */ /* 0x0003e20000100a00 */
[----:B------:R-:W-:Y:S05]  /*1be0*/  @!P2 BRA `(.L_x_1490) ;  /* 0x000000000044a947 */ /* 0x000fea0003800000 */
        /* <DEDUP_REMOVED lines=10> */
.L_x_1491:
[----:B------:R-:W-:-:S11]  /*1c90*/  UISETP.NE.AND UP0, UPT, UR5, 0x1, UPT ;  /* 0x000000010500788c */ /* 0x000fd6000bf05270 */
[----:B------:R-:W-:Y:S02]  /*1ca0*/  @UP0 ULDC.64 UR10, c[0x0][0xae0] ;  /* 0x0002b800000a0ab9 */ /* 0x000fe40000000a00 */
[----:B------:R-:W-:-:S04]  /*1cb0*/  UIMAD.WIDE.U32 UR8, UR7, UR10, URZ ;  /* 0x0000000a070872a5 */ /* 0x000fc8000f8e003f */
[----:B------:R-:W-:-:S12]  /*1cc0*/  @UP0 USHF.R.U32.HI UR7, URZ, UR11, UR9 ;  /* 0x0000000b3f070299 */ /* 0x000fd80008011609 */
.L_x_1492:
[----:B------:R-:W-:-:S04]  /*1cd0*/  UIMAD UR7, UR7, UR5, UR5 ;  /* 0x00000005070772a4 */ /* 0x000fc8000f8e0205 */
[----:B------:R-:W-:-:S04]  /*1ce0*/  UISETP.LT.AND UP0, UPT, UR4, UR7, UPT ;  /* 0x000000070400728c */ /* 0x000fc8000bf01270 */
[----:B------:R-:W-:-:S12]  /*1cf0*/  USEL UR4, UR4, UR7, UP0 ;  /* 0x0000000704047287 */ /* 0x000fd80008000000 */
.L_x_1490:
[----:B------:R-:W-:Y:S02]  /*1d00*/  UIADD3 UR8, UR40, 0x5f, URZ ;  /* 0x0000005f28087890 */ /* 0x000fe4000fffe03f */
[----:B------:R-:W-:Y:S02]  /*1d10*/  UIADD3 UR10, UR4, 0x5f, URZ ;  /* 0x0000005f040a7890 */ /* 0x000fe4000fffe03f */
[----:B------:R-:W-:Y:S02]  /*1d20*/  UIMAD.WIDE UR8, UR8, 0x2aaaaaab, URZ ;  /* 0x2aaaaaab080878a5 */ /* 0x000fe4000f8e023f */
[----:B------:R-:W-:Y:S02]  /*1d30*/  UIMAD.WIDE UR10, UR10, 0x2aaaaaab, URZ ;  /* 0x2aaaaaab0a0a78a5 */ /* 0x000fe4000f8e023f */
[----:B------:R-:W-:Y:S02]  /*1d40*/  USHF.R.U32.HI UR4, URZ, 0x1f, UR9 ;  /* 0x0000001f3f047899 */ /* 0x000fe40008011609 */
[----:B------:R-:W-:-:S02]  /*1d50*/  USHF.R.U32.HI UR7, URZ, 0x1f, UR11 ;  /* 0x0000001f3f077899 */ /* 0x000fc4000801160b */
[----:B------:R-:W-:Y:S02]  /*1d60*/  ULEA.HI.SX32 UR4, UR9, UR4, 0x1c ;  /* 0x0000000409047291 */ /* 0x000fe4000f8fe23f */
[----:B------:R-:W-:Y:S02]  /*1d70*/  ULEA.HI.SX32 UR7, UR11, UR7, 0x1c ;  /* 0x000000070b077291 */ /* 0x000fe4000f8fe23f */
[----:B------:R-:W-:Y:S02]  /*1d80*/  UIADD3 UR6, UR40, -UR6, UR42 ;  /* 0x8000000628067290 */ /* 0x000fe4000fffe02a */
[----:B------:R-:W-:Y:S01]  /*1d90*/  UISETP.LT.AND UP0, UPT, UR4, UR7, UPT ;  /* 0x000000070400728c */ /* 0x000fe2000bf01270 */
[----:B------:R-:W-:Y:S02]  /*1da0*/  ULDC UR8, c[0x0][0xad4] ;  /* 0x0002b50000087ab9 */ /* 0x000fe40000000800 */
[----:B------:R-:W-:Y:S02]  /*1db0*/  UIADD3 UR8, UR6, -UR8, URZ ;  /* 0x8000000806087290 */ /* 0x000fe4000fffe03f */
        /* <DEDUP_REMOVED lines=13> */
.L_x_1494:
[----:B------:R-:W-:-:S11]  /*1e90*/  UISETP.NE.AND UP0, UPT, UR5, 0x1, UPT ;  /* 0x000000010500788c */ /* 0x000fd6000bf05270 */
[----:B------:R-:W-:Y:S02]  /*1ea0*/  @UP0 ULDC.64 UR10, c[0x0][0xae0] ;  /* 0x0002b800000a0ab9 */ /* 0x000fe40000000a00 */
[----:B------:R-:W-:-:S04]  /*1eb0*/  UIMAD.WIDE.U32 UR6, UR4, UR10, URZ ;  /* 0x0000000a040672a5 */ /* 0x000fc8000f8e003f */
[----:B------:R-:W-:-:S12]  /*1ec0*/  @UP0 USHF.R.U32.HI UR4, URZ, UR11, UR7 ;  /* 0x0000000b3f040299 */ /* 0x000fd80008011607 */
.L_x_1495:
[----:B------:R-:W-:-:S04]  /*1ed0*/  UIMAD UR4, UR4, UR5, URZ ;  /* 0x00000005040472a4 */ /* 0x000fc8000f8e023f */
[----:B------:R-:W-:-:S04]  /*1ee0*/  UISETP.LT.AND UP0, UPT, UR8, UR4, UPT ;  /* 0x000000040800728c */ /* 0x000fc8000bf01270 */
[----:B------:R-:W-:-:S12]  /*1ef0*/  USEL UR8, UR8, UR4, !UP0 ;  /* 0x0000000408087287 */ /* 0x000fd8000c000000 */
.L_x_1493:
[----:B------:R-:W-:Y:S01]  /*1f00*/  UIMAD.WIDE UR4, UR8, 0x2aaaaaab, URZ ;  /* 0x2aaaaaab080478a5 */ /* 0x000fe2000f8e023f */
[----:B------:R-:W-:-:S03]  /*1f10*/  PLOP3.LUT P0, PT, PT, PT, PT, 0x80, 0x0 ;  /* 0x000000000000781c */ /* 0x000fc60003f0f070 */
[----:B------:R-:W-:-:S04]  /*1f20*/  USHF.R.U32.HI UR4, URZ, 0x1f, UR5 ;  /* 0x0000001f3f047899 */ /* 0x000fc80008011605 */
[----:B------:R-:W-:-:S04]  /*1f30*/  ULEA.HI.SX32 UR4, UR5, UR4, 0x1c ;  /* 0x0000000405047291 */ /* 0x000fc8000f8fe23f */
[----:B------:R-:W-:-:S04]  /*1f40*/  UISETP.LT.AND UP0, UPT, URZ, UR4, UPT ;  /* 0x000000043f00728c */ /* 0x000fc8000bf01270 */
[----:B------:R-:W-:-:S04]  /*1f50*/  USEL UR41, URZ, UR4, !UP0 ;  /* 0x000000043f297287 */ /* 0x000fc8000c000000 */
[----:B------:R-:W-:-:S06]  /*1f60*/  UISETP.GT.AND UP0, UPT, UR45, UR41, UPT ;  /* 0x000000292d00728c */ /* 0x000fcc000bf04270 */
[----:B------:R-:W-:-:S13]  /*1f70*/  PLOP3.LUT P1, PT, PT, PT, UP0, 0x80, 0x0 ;  /* 0x000000000000781c */ /* 0x000fda0003f2f008 */
[----:B------:R-:W-:Y:S05]  /*1f80*/  @!P1 BRA `(.L_x_1496) ;  /* 0x000001c800d89947 */ /* 0x000fea0003800000 */
[----:B-1----:R-:W1:Y:S01]  /*1f90*/  SHFL.IDX PT, R0, R220, RZ, 0x1f ;  /* 0x00001fffdc007589 */ /* 0x002e6200000e0000 */
[----:B------:R-:W-:Y:S01]  /*1fa0*/  UIADD3 UR6, UR50, 0x18400, URZ ;  /* 0x0001840032067890 */ /* 0x000fe2000fffe03f */
[----:B------:R-:W-:Y:S01]  /*1fb0*/  IMAD.MOV.U32 R12, RZ, RZ, 0x1 ;  /* 0x00000001ff0c7424 */ /* 0x000fe200078e00ff */
[----:B------:R-:W-:Y:S01]  /*1fc0*/  UIADD3 UR5, UR50, 0x400, URZ ;  /* 0x0000040032057890 */ /* 0x000fe2000fffe03f */
[----:B------:R-:W-:Y:S01]  /*1fd0*/  IMAD.MOV.U32 R4, RZ, RZ, 0x1 ;  /* 0x00000001ff047424 */ /* 0x000fe200078e00ff */
[----:B------:R-:W-:Y:S01]  /*1fe0*/  UIADD3 UR4, UR50, 0x1c400, URZ ;  /* 0x0001c40032047890 */ /* 0x000fe2000fffe03f */
[----:B------:R-:W-:Y:S01]  /*1ff0*/  IMAD.MOV.U32 R5, RZ, RZ, RZ ;  /* 0x000000ffff057224 */ /* 0x000fe200078e00ff */
[----:B------:R-:W-:Y:S01]  /*2000*/  USHF.R.U32.HI UR5, URZ, 0x4, UR5 ;  /* 0x000000043f057899 */ /* 0x000fe20008011605 */
[----:B------:R-:W-:Y:S01]  /*2010*/  IMAD.MOV.U32 R6, RZ, RZ, 0x1 ;  /* 0x00000001ff067424 */ /* 0x000fe200078e00ff */
[----:B------:R-:W-:Y:S01]  /*2020*/  USHF.R.U32.HI UR4, URZ, 0x4, UR4 ;  /* 0x000000043f047899 */ /* 0x000fe20008011604 */
[----:B------:R-:W-:Y:S01]  /*2030*/  IMAD.MOV.U32 R7, RZ, RZ, RZ ;  /* 0x000000ffff077224 */ /* 0x000fe200078e00ff */
[----:B------:R-:W-:Y:S01]  /*2040*/  ULOP3.LUT UR5, UR5, 0x3fff, URZ, 0xc0, !UPT ;  /* 0x00003fff05057892 */ /* 0x000fe2000f8ec03f */
[----:B------:R-:W-:Y:S01]  /*2050*/  IMAD.MOV.U32 R13, RZ, RZ, RZ ;  /* 0x000000ffff0d7224 */ /* 0x000fe200078e00ff */
[----:B------:R-:W-:Y:S01]  /*2060*/  ULOP3.LUT UR4, UR4, 0x3fff, URZ, 0xc0, !UPT ;  /* 0x00003fff04047892 */ /* 0x000fe2000f8ec03f */
[----:B------:R-:W-:Y:S01]  /*2070*/  IMAD.MOV.U32 R9, RZ, RZ, 0x40000040 ;  /* 0x40000040ff097424 */ /* 0x000fe200078e00ff */
[----:B------:R-:W-:Y:S01]  /*2080*/  ULOP3.LUT UR7, UR5, 0x3000000, URZ, 0xfc, !UPT ;  /* 0x0300000005077892 */ /* 0x000fe2000f8efc3f */
[----:B------:R2:W-:Y:S01]  /*2090*/  STL.128 [R1+0x80], R4 ;  /* 0x0000800401007387 */ /* 0x0005e20000100c00 */
[----:B------:R-:W-:Y:S01]  /*20a0*/  ULOP3.LUT UR4, UR4, 0x10000, URZ, 0xfc, !UPT ;  /* 0x0001000004047892 */ /* 0x000fe2000f8efc3f */
[----:B------:R-:W-:Y:S01]  /*20b0*/  IMAD.MOV.U32 R11, RZ, RZ, 0x40000040 ;  /* 0x40000040ff0b7424 */ /* 0x000fe200078e00ff */
[----:B------:R-:W-:Y:S01]  /*20c0*/  ULOP3.LUT UR5, UR5, 0x10000, URZ, 0xfc, !UPT ;  /* 0x0001000005057892 */ /* 0x000fe2000f8efc3f */
[----:B------:R3:W-:Y:S01]  /*20d0*/  STL.64 [R1+0x90], R12 ;  /* 0x0000900c01007387 */ /* 0x0007e20000100a00 */
[----:B------:R-:W-:Y:S01]  /*20e0*/  IMAD.U32 R10, RZ, RZ, UR7 ;  /* 0x00000007ff0a7e24 */ /* 0x000fe2000f8e00ff */
[----:B------:R-:W-:Y:S01]  /*20f0*/  IADD3 R29, P5, R16, 0xa0, RZ ;  /* 0x000000a0101d7810 */ /* 0x000fe20007fbe0ff */
[----:B------:R-:W-:Y:S01]  /*2100*/  IMAD.U32 R8, RZ, RZ, UR4 ;  /* 0x00000004ff087e24 */ /* 0x000fe2000f8e00ff */
[----:B-1----:R-:W-:Y:S01]  /*2110*/  LEA.HI R2, R0, R0, RZ, 0x1 ;  /* 0x0000000000027211 */ /* 0x002fe200078f08ff */
[----:B------:R-:W-:Y:S01]  /*2120*/  IMAD.U32 R14, RZ, RZ, UR5 ;  /* 0x00000005ff0e7e24 */ /* 0x000fe2000f8e00ff */
[----:B------:R-:W-:Y:S01]  /*2130*/  ULOP3.LUT UP0, URZ, UR6, 0x1bf, URZ, 0xc0, !UPT ;  /* 0x000001bf063f7892 */ /* 0x000fe2000f80c03f */
[----:B------:R-:W-:Y:S01]  /*2140*/  IMAD.MOV.U32 R15, RZ, RZ, 0x40000040 ;  /* 0x40000040ff0f7424 */ /* 0x000fe200078e00ff */
[----:B------:R-:W-:Y:S01]  /*2150*/  LOP3.LUT R3, R2, 0x7fffe, RZ, 0xc0, !PT ;  /* 0x0007fffe02037812 */ /* 0x000fe200078ec0ff */
[----:B------:R1:W-:Y:S01]  /*2160*/  STL.128 [R1+0xa0], R8 ;  /* 0x0000a00801007387 */ /* 0x0003e20000100c00 */
[----:B------:R-:W-:Y:S01]  /*2170*/  IMAD.X R44, RZ, RZ, R17, P5 ;  /* 0x000000ffff2c7224 */ /* 0x000fe200028e0611 */
[----:B------:R-:W-:Y:S01]  /*2180*/  IADD3 R32, P1, R16, 0x118, RZ ;  /* 0x0000011810207810 */ /* 0x000fe20007f3e0ff */
[----:B--2---:R-:W-:Y:S01]  /*2190*/  IMAD.MOV.U32 R5, RZ, RZ, 0x40000040 ;  /* 0x40000040ff057424 */ /* 0x004fe200078e00ff */
[----:B------:R1:W-:Y:S01]  /*21a0*/  STL.64 [R1+0x78], RZ ;  /* 0x000078ff01007387 */ /* 0x0003e20000100a00 */
[----:B------:R-:W-:Y:S01]  /*21b0*/  IMAD.IADD R3, R0, 0x1, -R3 ;  /* 0x0000000100037824 */ /* 0x000fe200078e0a03 */
[----:B------:R-:W-:Y:S01]  /*21c0*/  PLOP3.LUT P5, PT, PT, PT, UP0, 0x80, 0x0 ;  /* 0x000000000000781c */ /* 0x000fe20003faf008 */
[----:B---3--:R-:W-:Y:S01]  /*21d0*/  IMAD.MOV.U32 R13, RZ, RZ, 0x40000040 ;  /* 0x40000040ff0d7424 */ /* 0x008fe200078e00ff */
[----:B------:R1:W-:Y:S01]  /*21e0*/  STL.128 [R1+0xb0], RZ ;  /* 0x0000b0ff01007387 */ /* 0x0003e20000100c00 */
[C---:B------:R-:W-:Y:S01]  /*21f0*/  IADD3 R30, P6, R16.reuse, 0x110, RZ ;  /* 0x00000110101e7810 */ /* 0x040fe20007fde0ff */
[--C-:B------:R-:W-:Y:S01]  /*2200*/  IMAD.X R33, RZ, RZ, R17.reuse, P1 ;  /* 0x000000ffff217224 */ /* 0x100fe200008e0611 */
[----:B------:R-:W-:Y:S01]  /*2210*/  LEA R3, R3, UR6, 0xd ;  /* 0x0000000603037c11 */ /* 0x000fe2000f8e68ff */
[----:B------:R1:W-:Y:S01]  /*2220*/  STL.128 [R1+0xc0], RZ ;  /* 0x0000c0ff01007387 */ /* 0x0003e20000100c00 */
[C---:B------:R-:W-:Y:S01]  /*2230*/  IADD3 R27, P0, R16.reuse, 0x98, RZ ;  /* 0x00000098101b7810 */ /* 0x040fe20007f1e0ff */
[----:B------:R-:W-:Y:S01]  /*2240*/  IMAD.X R39, RZ, RZ, R17, P6 ;  /* 0x000000ffff277224 */ /* 0x000fe200030e0611 */
[----:B------:R-:W-:Y:S01]  /*2250*/  SHF.R.U32.HI R0, RZ, 0x4, R3 ;  /* 0x00000004ff007819 */ /* 0x000fe20000011603 */
[----:B------:R-:W-:Y:S01]  /*2260*/  VIADD R2, R3, 0xa000 ;  /* 0x0000a00003027836 */ /* 0x000fe20000000000 */
[----:B------:R1:W-:Y:S01]  /*2270*/  STL.128 [R1+0xd0], RZ ;  /* 0x0000d0ff01007387 */ /* 0x0003e20000100c00 */
[----:B------:R-:W-:Y:S01]  /*2280*/  IADD3 R26, P4, R16, 0x90, RZ ;  /* 0x00000090101a7810 */ /* 0x000fe20007f9e0ff */
[--C-:B------:R-:W-:Y:S01]  /*2290*/  IMAD.X R42, RZ, RZ, R17.reuse, P0 ;  /* 0x000000ffff2a7224 */ /* 0x100fe200000e0611 */
[----:B------:R-:W-:Y:S01]  /*22a0*/  LOP3.LUT R0, R0, 0x3fff, RZ, 0xc0, !PT ;  /* 0x00003fff00007812 */ /* 0x000fe200078ec0ff */
[----:B------:R1:W-:Y:S01]  /*22b0*/  STL.128 [R1+0xe0], RZ ;  /* 0x0000e0ff01007387 */ /* 0x0003e20000100c00 */
[----:B------:R-:W-:Y:S01]  /*22c0*/  SHF.R.U32.HI R2, RZ, 0x4, R2 ;  /* 0x00000004ff027819 */ /* 0x000fe20000011602 */
[----:B------:R-:W-:Y:S01]  /*22d0*/  IMAD.X R37, RZ, RZ, R17, P4 ;  /* 0x000000ffff257224 */ /* 0x000fe200020e0611 */
[----:B------:R-:W-:Y:S01]  /*22e0*/  LOP3.LUT R4, R0, 0x10000, RZ, 0xfc, !PT ;  /* 0x0001000000047812 */ /* 0x000fe200078efcff */
[----:B------:R1:W-:Y:S01]  /*22f0*/  STL.128 [R1+0xf0], RZ ;  /* 0x0000f0ff01007387 */ /* 0x0003e20000100c00 */
[----:B------:R-:W-:-:S02]  /*2300*/  LOP3.LUT R2, R2, 0x3fff, RZ, 0xc0, !PT ;  /* 0x00003fff02027812 */ /* 0x000fc400078ec0ff */
[----:B------:R-:W-:Y:S01]  /*2310*/  IADD3 R28, P3, R16, 0x88, RZ ;  /* 0x00000088101c7810 */ /* 0x000fe20007f7e0ff */
[----:B------:R1:W-:Y:S01]  /*2320*/  STL.64 [R1+0x98], R4 ;  /* 0x0000980401007387 */ /* 0x0003e20000100a00 */
[----:B------:R-:W-:Y:S02]  /*2330*/  LOP3.LUT R2, R2, 0x10000, RZ, 0xfc, !PT ;  /* 0x0001000002027812 */ /* 0x000fe400078efcff */
[C---:B------:R-:W-:Y:S01]  /*2340*/  IADD3 R19, P2, R16.reuse, 0x80, RZ ;  /* 0x0000008010137810 */ /* 0x040fe20007f5e0ff */
[----:B------:R1:W-:Y:S01]  /*2350*/  STL.128 [R1+0x100], RZ ;  /* 0x000100ff01007387 */ /* 0x0003e20000100c00 */
[C---:B------:R-:W-:Y:S01]  /*2360*/  IADD3 R24, P1, R16.reuse, 0x78, RZ ;  /* 0x0000007810187810 */ /* 0x040fe20007f3e0ff */
[----:B------:R-:W-:Y:S01]  /*2370*/  IMAD.MOV.U32 R12, RZ, RZ, R2 ;  /* 0x000000ffff0c7224 */ /* 0x000fe200078e0002 */
[----:B------:R-:W-:Y:S01]  /*2380*/  IADD3 R35, P6, R16, 0xb0, RZ ;  /* 0x000000b010237810 */ /* 0x000fe20007fde0ff */
[--C-:B------:R-:W-:Y:S02]  /*2390*/  IMAD.X R41, RZ, RZ, R17.reuse, P3 ;  /* 0x000000ffff297224 */ /* 0x100fe400018e0611 */
[--C-:B------:R-:W-:Y:S01]  /*23a0*/  IMAD.X R38, RZ, RZ, R17.reuse, P2 ;  /* 0x000000ffff267224 */ /* 0x100fe200010e0611 */
[----:B------:R1:W-:Y:S01]  /*23b0*/  STL.128 [R1+0x110], R12 ;  /* 0x0001100c01007387 */ /* 0x0003e20000100c00 */
[----:B------:R-:W-:-:S02]  /*23c0*/  IMAD.X R25, RZ, RZ, R17, P1 ;  /* 0x000000ffff197224 */ /* 0x000fc400008e0611 */
[----:B------:R-:W-:Y:S01]  /*23d0*/  IMAD.X R40, RZ, RZ, R17, P6 ;  /* 0x000000ffff287224 */ /* 0x000fe200030e0611 */
[----:B------:R-:W-:Y:S06]  /*23e0*/  @!P5 BRA `(.L_x_1497) ;  /* 0x000000000040d947 */ /* 0x000fec0003800000 */
[----:B------:R-:W-:Y:S01]  /*23f0*/  MOV R0, 0x0 ;  /* 0x0000000000007802 */ /* 0x000fe20000000f00 */
[----:B------:R-:W-:Y:S01]  /*2400*/  ULDC.64 UR4, c[0x4][0x90] ;  /* 0x0100240000047ab9 */ /* 0x000fe20000000a00 */
[----:B------:R-:W-:Y:S01]  /*2410*/  ULDC.64 UR6, c[0x4][0x28] ;  /* 0x01000a0000067ab9 */ /* 0x000fe20000000a00 */
[----:B-1----:R-:W-:Y:S01]  /*2420*/  IMAD.U32 R4, RZ, RZ, UR4 ;  /* 0x00000004ff047e24 */ /* 0x002fe2000f8e00ff */
        /* <DEDUP_REMOVED lines=12> */
.L_x_1497:
[----:B------:R-:W2:Y:S01]  /*24f0*/  S2R R20, SR_TID.X ;  /* 0x0000000000147919 */ /* 0x000ea20000002100 */
[----:B-1----:R-:W1:Y:S01]  /*2500*/  LDC.64 R10, c[0x0][0x428] ;  /* 0x00010a00ff0a7b82 */ /* 0x002e620000000a00 */
[----:B------:R-:W-:Y:S01]  /*2510*/  IADD3 R8, P0, R16, 0x120, RZ ;  /* 0x0000012010087810 */ /* 0x000fe20007f1e0ff */
[----:B------:R-:W-:Y:S01]  /*2520*/  ULDC UR4, c[0x0][0x20] ;  /* 0x0000080000047ab9 */ /* 0x000fe20000000800 */
[----:B------:R-:W-:Y:S01]  /*2530*/  IMAD.U32 R7, RZ, RZ, UR40 ;  /* 0x00000028ff077e24 */ /* 0x000fe2000f8e00ff */
[----:B------:R-:W-:Y:S01]  /*2540*/  STL.64 [R1+0x130], R24 ;  /* 0x0001301801007387 */ /* 0x000fe20000100a00 */
[----:B------:R-:W-:Y:S02]  /*2550*/  VIADD R6, R18, -UR4 ;  /* 0x8000000412067c36 */ /* 0x000fe40008000000 */
[----:B------:R-:W-:Y:S01]  /*2560*/  IMAD.X R9, RZ, RZ, R17, P0 ;  /* 0x000000ffff097224 */ /* 0x000fe200000e0611 */
[----:B------:R-:W3:Y:S01]  /*2570*/  LDC R15, c[0x0][0xad4] ;  /* 0x0002b500ff0f7b82 */ /* 0x000ee20000000800 */
[----:B------:R-:W-:Y:S04]  /*2580*/  STL.64 [R1+0x120], R200 ;  /* 0x000120c801007387 */ /* 0x000fe80000100a00 */
[----:B------:R-:W-:Y:S03]  /*2590*/  STL.64 [R1+0x128], R8 ;  /* 0x0001280801007387 */ /* 0x000fe60000100a00 */
[----:B------:R-:W4:Y:S01]  /*25a0*/  LDC R13, c[0x0][0x430] ;  /* 0x00010c00ff0d7b82 */ /* 0x000f220000000800 */
[----:B------:R-:W-:Y:S04]  /*25b0*/  STL.U8 [R1+0x138], RZ ;  /* 0x000138ff01007387 */ /* 0x000fe80000100000 */
[----:B------:R5:W-:Y:S03]  /*25c0*/  STL [R6+0x8], R7 ;  /* 0x0000080706007387 */ /* 0x000be60000100800 */
[----:B------:R-:W5:Y:S01]  /*25d0*/  LDC.64 R4, c[0x0][0xad8] ;  /* 0x0002b600ff047b82 */ /* 0x000f620000000a00 */
[----:B-1----:R-:W-:Y:S04]  /*25e0*/  STL [R6+0x24], R10 ;  /* 0x0000240a06007387 */ /* 0x002fe80000100800 */
[----:B------:R-:W-:Y:S01]  /*25f0*/  STL [R6+0x28], R11 ;  /* 0x0000280b06007387 */ /* 0x000fe20000100800 */
[----:B--2---:R-:W-:-:S02]  /*2600*/  VIADD R197, R20, 0xffffff80 ;  /* 0xffffff8014c57836 */ /* 0x004fc40000000000 */
[----:B------:R-:W1:Y:S01]  /*2610*/  LDC.64 R2, c[0x0][0xae0] ;  /* 0x0002b800ff027b82 */ /* 0x000e620000000a00 */
[----:B---3--:R-:W-:Y:S04]  /*2620*/  STL [R6+0xc], R15 ;  /* 0x00000c0f06007387 */ /* 0x008fe80000100800 */
[----:B------:R-:W-:Y:S03]  /*2630*/  STL [R6+0x14], RZ ;  /* 0x000014ff06007387 */ /* 0x000fe60000100800 */
[----:B------:R-:W2:Y:S01]  /*2640*/  LDC R0, c[0x0][0x288] ;  /* 0x0000a200ff007b82 */ /* 0x000ea20000000800 */
[----:B----4-:R-:W-:Y:S04]  /*2650*/  STL [R6+0x2c], R13 ;  /* 0x00002c0d06007387 */ /* 0x010fe80000100800 */
[----:B------:R-:W-:Y:S04]  /*2660*/  STL [R6], R197 ;  /* 0x000000c506007387 */ /* 0x000fe80000100800 */
[----:B-----5:R-:W-:Y:S04]  /*2670*/  STL [R6+0x10], R4 ;  /* 0x0000100406007387 */ /* 0x020fe80000100800 */
[----:B------:R-:W-:Y:S04]  /*2680*/  STL [R6+0x18], R5 ;  /* 0x0000180506007387 */ /* 0x000fe80000100800 */
[----:B-1----:R-:W-:Y:S04]  /*2690*/  STL [R6+0x1c], R2 ;  /* 0x00001c0206007387 */ /* 0x002fe80000100800 */
[----:B------:R-:W-:Y:S04]  /*26a0*/  STL [R6+0x20], R3 ;  /* 0x0000200306007387 */ /* 0x000fe80000100800 */
[----:B--2---:R1:W-:Y:S04]  /*26b0*/  STL [R6+0x4], R0 ;  /* 0x0000040006007387 */ /* 0x0043e80000100800 */
[----:B------:R-:W1:Y:S01]  /*26c0*/  LDL R7, [R1+0x21c] ;  /* 0x00021c0001077983 */ /* 0x000e620000100800 */
[----:B------:R-:W-:Y:S03]  /*26d0*/  BSSY B0, `(.L_x_1498) ;  /* 0x0000008000007945 */ /* 0x000fe60003800000 */
[----:B------:R2:W-:Y:S01]  /*26e0*/  STL.U8 [R1+0x16c], RZ ;  /* 0x00016cff01007387 */ /* 0x0005e20000100000 */
[----:B-1----:R-:W-:-:S04]  /*26f0*/  LEA.HI R0, R7, R7, RZ, 0x1 ;  /* 0x0000000707007211 */ /* 0x002fc800078f08ff */
[----:B------:R-:W-:-:S05]  /*2700*/  LOP3.LUT R0, R0, 0xfffffffe, RZ, 0xc0, !PT ;  /* 0xfffffffe00007812 */ /* 0x000fca00078ec0ff */
[----:B------:R-:W-:-:S05]  /*2710*/  IMAD.IADD R0, R7, 0x1, -R0 ;  /* 0x0000000107007824 */ /* 0x000fca00078e0a00 */
[----:B------:R-:W-:-:S04]  /*2720*/  SHF.L.U32 R0, R0, 0x1f, RZ ;  /* 0x0000001f00007819 */ /* 0x000fc800000006ff */
[----:B------:R-:W1:Y:S02]  /*2730*/  SYNCS.PHASECHK.TRANS64.TRYWAIT P0, [UR50+0x32400], R0 ;  /* 0x03240000ff0075a7 */ /* 0x000e640008000172 */
[----:B-12---:R-:W-:Y:S05]  /*2740*/  @!P0 BRA `(.L_x_1499) ;  /* 0x0000020c00b48947 */ /* 0x006fea0003800000 */
.L_x_1673:
[----:B------:R-:W-:Y:S05]  /*2750*/  BSYNC B0 ;  /* 0x0000000000007941 */ /* 0x000fea0003800000 */
.L_x_1498:
[----:B------:R-:W2:Y:S04]  /*2760*/  LDL R31, [R1+0x1c] ;  /* 0x00001c00011f7983 */ /* 0x000ea80000100800 */
[----:B------:R3:W5:Y:S01]  /*2770*/  LDL.64 R24, [R1+0x210] ;  /* 0x0002100001187983 */ /* 0x0007620000100a00 */
[----:B------:R-:W-:Y:S01]  /*2780*/  IMAD.U32 R8, RZ, RZ, UR48 ;  /* 0x00000030ff087e24 */ /* 0x000fe2000f8e00ff */
[C---:B-1----:R-:W-:Y:S01]  /*2790*/  IADD3 R0, P2, R16.reuse, 0x420, RZ ;  /* 0x0000042010007810 */ /* 0x042fe20007f5e0ff */
[----:B------:R-:W-:Y:S01]  /*27a0*/  IMAD.U32 R9, RZ, RZ, UR49 ;  /* 0x00000031ff097e24 */ /* 0x000fe2000f8e00ff */
[----:B------:R-:W-:Y:S01]  /*27b0*/  IADD3 R20, P1, R16, 0x128, RZ ;  /* 0x0000012810147810 */ /* 0x000fe20007f3e0ff */
[----:B------:R-:W-:Y:S01]  /*27c0*/  IMAD.MOV.U32 R10, RZ, RZ, R219 ;  /* 0x000000ffff0a7224 */ /* 0x000fe200078e00db */
[----:B------:R-:W-:Y:S05]  /*27d0*/  WARPSYNC.ALL ;  /* 0x0000000000007948 */ /* 0x000fea0003800000 */
[----:B------:R-:W-:Y:S01]  /*27e0*/  IMAD.MOV.U32 R11, RZ, RZ, R218 ;  /* 0x000000ffff0b7224 */ /* 0x000fe200078e00da */
[----:B------:R-:W-:Y:S01]  /*27f0*/  BSSY B0, `(.L_x_1500) ;  /* 0x0000037000007945 */ /* 0x000fe20003800000 */
[----:B------:R-:W-:-:S02]  /*2800*/  IMAD.MOV.U32 R14, RZ, RZ, R19 ;  /* 0x000000ffff0e7224 */ /* 0x000fc400078e0013 */
[----:B------:R-:W-:Y:S01]  /*2810*/  IMAD.MOV.U32 R15, RZ, RZ, R38 ;  /* 0x000000ffff0f7224 */ /* 0x000fe200078e0026 */
[----:B------:R1:W-:Y:S01]  /*2820*/  STL.128 [R1+0x1a0], R8 ;  /* 0x0001a00801007387 */ /* 0x0003e20000100c00 */
[----:B------:R-:W-:Y:S02]  /*2830*/  IMAD.MOV.U32 R12, RZ, RZ, R217 ;  /* 0x000000ffff0c7224 */ /* 0x000fe400078e00d9 */
[----:B------:R-:W-:Y:S02]  /*2840*/  IMAD.MOV.U32 R13, RZ, RZ, R216 ;  /* 0x000000ffff0d7224 */ /* 0x000fe400078e00d8 */
[--C-:B------:R-:W-:Y:S02]  /*2850*/  IMAD.X R7, RZ, RZ, R17.reuse, P2 ;  /* 0x000000ffff077224 */ /* 0x100fe400010e0611 */
[----:B------:R-:W-:Y:S01]  /*2860*/  IMAD.X R21, RZ, RZ, R17, P1 ;  /* 0x000000ffff157224 */ /* 0x000fe200008e0611 */
[----:B------:R4:W-:Y:S01]  /*2870*/  STL.128 [R1+0x170], R12 ;  /* 0x0001700c01007387 */ /* 0x0009e20000100c00 */
[----:B------:R-:W-:Y:S01]  /*2880*/  IMAD.MOV.U32 R38, RZ, RZ, R20 ;  /* 0x000000ffff267224 */ /* 0x000fe200078e0014 */
[----:B------:R-:W-:Y:S01]  /*2890*/  IADD3 R20, P1, R16, 0x138, RZ ;  /* 0x0000013810147810 */ /* 0x000fe20007f3e0ff */
[----:B-1----:R-:W-:-:S02]  /*28a0*/  IMAD.MOV.U32 R8, RZ, RZ, R34 ;  /* 0x000000ffff087224 */ /* 0x002fc400078e0022 */
[----:B------:R-:W-:Y:S02]  /*28b0*/  IMAD.MOV.U32 R9, RZ, RZ, R43 ;  /* 0x000000ffff097224 */ /* 0x000fe400078e002b */
[----:B------:R-:W-:Y:S01]  /*28c0*/  IMAD.MOV.U32 R10, RZ, RZ, R26 ;  /* 0x000000ffff0a7224 */ /* 0x000fe200078e001a */
[----:B------:R3:W-:Y:S01]  /*28d0*/  BAR.SYNC.DEFER_BLOCKING R208, 0x100 ;  /* 0x000400d00000751d */ /* 0x0007e20000010000 */
[----:B------:R-:W-:Y:S01]  /*28e0*/  IMAD.MOV.U32 R11, RZ, RZ, R37 ;  /* 0x000000ffff0b7224 */ /* 0x000fe200078e0025 */
[----:B------:R-:W-:Y:S01]  /*28f0*/  IADD3 R26, P0, R16, 0x16c, RZ ;  /* 0x0000016c101a7810 */ /* 0x000fe20007f1e0ff */
[----:B----4-:R-:W-:Y:S02]  /*2900*/  IMAD.MOV.U32 R12, RZ, RZ, R27 ;  /* 0x000000ffff0c7224 */ /* 0x010fe400078e001b */
[----:B------:R-:W-:Y:S02]  /*2910*/  IMAD.MOV.U32 R13, RZ, RZ, R42 ;  /* 0x000000ffff0d7224 */ /* 0x000fe400078e002a */
[----:B------:R-:W-:Y:S01]  /*2920*/  IMAD.X R27, RZ, RZ, R17, P0 ;  /* 0x000000ffff1b7224 */ /* 0x000fe200000e0611 */
[----:B------:R1:W-:Y:S01]  /*2930*/  STL.128 [R1+0x1b0], R8 ;  /* 0x0001b00801007387 */ /* 0x0003e20000100c00 */
[----:B------:R-:W-:-:S02]  /*2940*/  IMAD.MOV.U32 R14, RZ, RZ, R29 ;  /* 0x000000ffff0e7224 */ /* 0x000fc400078e001d */
[----:B------:R-:W-:Y:S02]  /*2950*/  IMAD.MOV.U32 R15, RZ, RZ, R44 ;  /* 0x000000ffff0f7224 */ /* 0x000fe400078e002c */
[----:B------:R-:W-:-:S03]  /*2960*/  IMAD.MOV.U32 R37, RZ, RZ, R45 ;  /* 0x000000ffff257224 */ /* 0x000fc600078e002d */
[----:B------:R-:W-:Y:S01]  /*2970*/  STL.128 [R1+0x190], R12 ;  /* 0x0001900c01007387 */ /* 0x000fe20000100c00 */
[----:B-1----:R-:W-:Y:S02]  /*2980*/  IMAD.MOV.U32 R8, RZ, RZ, R30 ;  /* 0x000000ffff087224 */ /* 0x002fe400078e001e */
[----:B------:R-:W-:Y:S02]  /*2990*/  IMAD.MOV.U32 R9, RZ, RZ, R39 ;  /* 0x000000ffff097224 */ /* 0x000fe400078e0027 */
[----:B------:R-:W-:Y:S02]  /*29a0*/  IMAD.MOV.U32 R10, RZ, RZ, R32 ;  /* 0x000000ffff0a7224 */ /* 0x000fe400078e0020 */
[----:B------:R-:W-:Y:S02]  /*29b0*/  IMAD.MOV.U32 R11, RZ, RZ, R33 ;  /* 0x000000ffff0b7224 */ /* 0x000fe400078e0021 */
[----:B------:R-:W-:Y:S02]  /*29c0*/  IMAD.MOV.U32 R39, RZ, RZ, R21 ;  /* 0x000000ffff277224 */ /* 0x000fe400078e0015 */
[----:B------:R-:W-:Y:S01]  /*29d0*/  IMAD.X R21, RZ, RZ, R17, P1 ;  /* 0x000000ffff157224 */ /* 0x000fe200008e0611 */
[----:B------:R1:W-:Y:S04]  /*29e0*/  STL.128 [R1+0x1c0], R8 ;  /* 0x0001c00801007387 */ /* 0x0003e80000100c00 */
[----:B------:R-:W-:Y:S04]  /*29f0*/  STL.128 [R1+0x1e0], R36 ;  /* 0x0001e02401007387 */ /* 0x000fe80000100c00 */
[----:B------:R-:W-:Y:S01]  /*2a00*/  STL.128 [R1+0x180], R20 ;  /* 0x0001801401007387 */ /* 0x000fe20000100c00 */
[----:B-1----:R-:W-:-:S02]  /*2a10*/  IMAD.MOV.U32 R10, RZ, RZ, R26 ;  /* 0x000000ffff0a7224 */ /* 0x002fc400078e001a */
[----:B------:R-:W-:Y:S02]  /*2a20*/  IMAD.MOV.U32 R11, RZ, RZ, R27 ;  /* 0x000000ffff0b7224 */ /* 0x000fe400078e001b */
[----:B------:R-:W-:Y:S01]  /*2a30*/  IMAD.MOV.U32 R8, RZ, RZ, R0 ;  /* 0x000000ffff087224 */ /* 0x000fe200078e0000 */
[----:B------:R-:W-:Y:S01]  /*2a40*/  IADD3 R0, P0, R16, 0xa8, RZ ;  /* 0x000000a810007810 */ /* 0x000fe20007f1e0ff */
[----:B------:R-:W-:-:S04]  /*2a50*/  IMAD.MOV.U32 R9, RZ, RZ, R7 ;  /* 0x000000ffff097224 */ /* 0x000fc800078e0007 */
[----:B------:R-:W-:Y:S01]  /*2a60*/  IMAD.X R7, RZ, RZ, R17, P0 ;  /* 0x000000ffff077224 */ /* 0x000fe200000e0611 */
[----:B------:R1:W-:Y:S02]  /*2a70*/  STL.128 [R1+0x1d0], R8 ;  /* 0x0001d00801007387 */ /* 0x0003e40000100c00 */
[----:B-1----:R-:W-:Y:S02]  /*2a80*/  IMAD.MOV.U32 R10, RZ, RZ, R28 ;  /* 0x000000ffff0a7224 */ /* 0x002fe400078e001c */
[----:B------:R-:W-:Y:S02]  /*2a90*/  IMAD.MOV.U32 R11, RZ, RZ, R41 ;  /* 0x000000ffff0b7224 */ /* 0x000fe400078e0029 */
[----:B------:R-:W-:Y:S02]  /*2aa0*/  IMAD.MOV.U32 R8, RZ, RZ, R211 ;  /* 0x000000ffff087224 */ /* 0x000fe400078e00d3 */
[----:B------:R-:W-:-:S05]  /*2ab0*/  IMAD.MOV.U32 R9, RZ, RZ, R210 ;  /* 0x000000ffff097224 */ /* 0x000fca00078e00d2 */
[----:B------:R1:W-:Y:S02]  /*2ac0*/  STL.128 [R1+0x1f0], R8 ;  /* 0x0001f00801007387 */ /* 0x0003e40000100c00 */
[----:B-1----:R-:W-:Y:S02]  /*2ad0*/  IMAD.MOV.U32 R8, RZ, RZ, R35 ;  /* 0x000000ffff087224 */ /* 0x002fe400078e0023 */
[----:B------:R-:W-:Y:S02]  /*2ae0*/  IMAD.MOV.U32 R9, RZ, RZ, R40 ;  /* 0x000000ffff097224 */ /* 0x000fe400078e0028 */
[----:B------:R-:W-:Y:S02]  /*2af0*/  IMAD.MOV.U32 R10, RZ, RZ, R0 ;  /* 0x000000ffff0a7224 */ /* 0x000fe400078e0000 */
[----:B------:R-:W-:-:S05]  /*2b00*/  IMAD.MOV.U32 R11, RZ, RZ, R7 ;  /* 0x000000ffff0b7224 */ /* 0x000fca00078e0007 */
[----:B------:R3:W-:Y:S01]  /*2b10*/  STL.128 [R1+0x200], R8 ;  /* 0x0002000801007387 */ /* 0x0007e20000100c00 */
[----:B--2---:R-:W-:-:S04]  /*2b20*/  LOP3.LUT R0, R31, 0x1, RZ, 0xfc, !PT ;  /* 0x000000011f007812 */ /* 0x004fc800078efcff */
[----:B------:R-:W-:-:S13]  /*2b30*/  ISETP.NE.AND P1, PT, R0, 0x3, PT ;  /* 0x000000030000780c */ /* 0x000fda0003f25270 */
[----:B---3--:R-:W-:Y:S05]  /*2b40*/  @!P1 BRA `(.L_x_1501) ;  /* 0x0000000000049947 */ /* 0x008fea0003800000 */
[----:B------:R-:W-:Y:S01]  /*2b50*/  BPT.TRAP 0x1 ;  /* 0x000000040000795c */ /* 0x000fe20000300000 */
.L_x_1501:
[----:B------:R-:W-:Y:S05]  /*2b60*/  BSYNC B0 ;  /* 0x0000000000007941 */ /* 0x000fea0003800000 */
.L_x_1500:
[----:B------:R-:W2:Y:S01]  /*2b70*/  LDL.64 R8, [R1+0x8] ;  /* 0x0000080001087983 */ /* 0x000ea20000100a00 */
[----:B-----5:R-:W-:Y:S01]  /*2b80*/  SHF.L.U32 R25, R25, 0x1f, RZ ;  /* 0x0000001f19197819 */ /* 0x020fe200000006ff */
[----:B------:R-:W-:Y:S01]  /*2b90*/  BSSY B0, `(.L_x_1502) ;  /* 0x0000006000007945 */ /* 0x000fe20003800000 */
[----:B--2---:R-:W-:-:S05]  /*2ba0*/  MOV R7, R8 ;  /* 0x0000000800077202 */ /* 0x004fca0000000f00 */
[----:B------:R-:W-:-:S04]  /*2bb0*/  IMAD R24, R24, 0x8, R7 ;  /* 0x0000000818187824 */ /* 0x000fc800078e0207 */
[----:B------:R1:W2:Y:S01]  /*2bc0*/  SYNCS.PHASECHK.TRANS64.TRYWAIT P0, [R24+URZ], R25 ;  /* 0x00000019180075a7 */ /* 0x0002a2000800017f */
[----:B------:R-:W-:Y:S05]  /*2bd0*/  @!P1 BRA `(.L_x_1503) ;  /* 0x0000000000049947 */ /* 0x000fea0003800000 */
[----:B------:R-:W-:Y:S01]  /*2be0*/  BPT.TRAP 0x1 ;  /* 0x000000040000795c */ /* 0x000fe20000300000 */
.L_x_1503:
[----:B------:R-:W-:Y:S05]  /*2bf0*/  BSYNC B0 ;  /* 0x0000000000007941 */ /* 0x000fea0003800000 */
.L_x_1502:
[----:B------:R-:W-:Y:S04]  /*2c00*/  BSSY B0, `(.L_x_1504) ;  /* 0x0000004000007945 */ /* 0x000fe80003800000 */
[----:B--2---:R-:W-:Y:S05]  /*2c10*/  @P0 BRA `(.L_x_1505) ;  /* 0x0000000000080947 */ /* 0x004fea0003800000 */
[----:B------:R-:W2:Y:S02]  /*2c20*/  SYNCS.PHASECHK.TRANS64.TRYWAIT P0, [R24+URZ], R25 ;  /* 0x00000019180075a7 */ /* 0x000ea4000800017f */
[----:B--2---:R-:W-:Y:S05]  /*2c30*/  @!P0 BRA `(.L_x_1506) ;  /* 0x0000020800908947 */ /* 0x004fea0003800000 */
.L_x_1505:
[----:B------:R-:W-:Y:S05]  /*2c40*/  BSYNC B0 ;  /* 0x0000000000007941 */ /* 0x000fea0003800000 */
.L_x_1504:
[----:B------:R-:W3:Y:S04]  /*2c50*/  LDL R13, [R1+0x210] ;  /* 0x00021000010d7983 */ /* 0x000ee80000100800 */
[----:B------:R-:W3:Y:S01]  /*2c60*/  LDL.64 R8, [R1+0xa0] ;  /* 0x0000a00001087983 */ /* 0x000ee20000100a00 */
[----:B------:R-:W-:Y:S05]  /*2c70*/  WARPSYNC.ALL ;  /* 0x0000000000007948 */ /* 0x000fea0003800000 */
[----:B-12---:R-:W2:Y:S04]  /*2c80*/  LDL.64 R24, [R1+0x98] ;  /* 0x0000980001187983 */ /* 0x006ea80000100a00 */
[----:B------:R-:W4:Y:S04]  /*2c90*/  LDL.64 R10, [R1+0x98] ;  /* 0x00009800010a7983 */ /* 0x000f280000100a00 */
[----:B------:R-:W5:Y:S01]  /*2ca0*/  LDL.64 R14, [R1+0x98] ;  /* 0x00009800010e7983 */ /* 0x000f620000100a00 */
[----:B---3--:R-:W-:-:S03]  /*2cb0*/  IMAD R8, R13, 0x300, R8 ;  /* 0x000003000d087824 */ /* 0x008fc600078e0208 */
[----:B------:R-:W3:Y:S01]  /*2cc0*/  LDL.64 R20, [R1+0x98] ;  /* 0x0000980001147983 */ /* 0x000ee20000100a00 */
[----:B------:R-:W-:Y:S02]  /*2cd0*/  R2UR UR7, R9 ;  /* 0x00000000090772ca */ /* 0x000fe400000e0000 */
[C---:B------:R-:W-:Y:S01]  /*2ce0*/  R2UR UR6, R8.reuse ;  /* 0x00000000080672ca */ /* 0x040fe200000e0000 */
[----:B------:R-:W3:Y:S01]  /*2cf0*/  LDL R7, [R1+0x21c] ;  /* 0x00021c0001077983 */ /* 0x000ee20000100800 */
[----:B------:R-:W-:Y:S01]  /*2d00*/  VIADD R12, R8, 0x2 ;  /* 0x00000002080c7836 */ /* 0x000fe20000000000 */
[----:B------:R-:W-:Y:S01]  /*2d10*/  BSSY B0, `(.L_x_1507) ;  /* 0x000002e000007945 */ /* 0x000fe20003800000 */
[----:B------:R-:W-:Y:S01]  /*2d20*/  IMAD.MOV.U32 R13, RZ, RZ, R9 ;  /* 0x000000ffff0d7224 */ /* 0x000fe200078e0009 */
[----:B------:R1:W-:Y:S01]  /*2d30*/  STL [R1+0x80], RZ ;  /* 0x000080ff01007387 */ /* 0x0003e20000100800 */
[----:B--2---:R-:W-:Y:S02]  /*2d40*/  R2UR UR4, R24 ;  /* 0x00000000180472ca */ /* 0x004fe400000e0000 */
[----:B------:R-:W-:-:S02]  /*2d50*/  R2UR UR5, R25 ;  /* 0x00000000190572ca */ /* 0x000fc400000e0000 */
[----:B------:R-:W-:Y:S01]  /*2d60*/  WARPGROUP.ARRIVE ;  /* 0x00000000000079c5 */ /* 0x000fe20000000000 */
[----:B----4-:R-:W-:Y:S02]  /*2d70*/  VIADD R10, R10, 0x2 ;  /* 0x000000020a0a7836 */ /* 0x010fe40000000000 */
[----:B-----5:R-:W-:Y:S02]  /*2d80*/  VIADD R14, R14, 0x4 ;  /* 0x000000040e0e7836 */ /* 0x020fe40000000000 */
[----:B---3--:R-:W-:-:S06]  /*2d90*/  VIADD R20, R20, 0x6 ;  /* 0x0000000614147836 */ /* 0x008fcc0000000000 */
[----:B------:R-:W-:Y:S01]  /*2da0*/  HGMMA.64x96x16.F32.BF16 R24, gdesc[UR4], RZ, !UPT, gsb0 ;  /* 0x01600000041879f0 */ /* 0x000fe2000c0018ff */
[----:B------:R-:W-:Y:S02]  /*2db0*/  R2UR UR6, R12 ;  /* 0x000000000c0672ca */ /* 0x000fe400000e0000 */
[----:B------:R-:W-:Y:S02]  /*2dc0*/  R2UR UR7, R13 ;  /* 0x000000000d0772ca */ /* 0x000fe400000e0000 */
[----:B------:R-:W-:Y:S01]  /*2dd0*/  R2UR UR4, R10 ;  /* 0x000000000a0472ca */ /* 0x000fe200000e0000 */
[C---:B------:R-:W-:Y:S01]  /*2de0*/  VIADD R10, R8.reuse, 0x4 ;  /* 0x00000004080a7836 */ /* 0x040fe20000000000 */
[----:B------:R-:W-:Y:S01]  /*2df0*/  R2UR UR5, R11 ;  /* 0x000000000b0572ca */ /* 0x000fe200000e0000 */
[----:B------:R-:W-:Y:S01]  /*2e00*/  IMAD.MOV.U32 R11, RZ, RZ, R9 ;  /* 0x000000ffff0b7224 */ /* 0x000fe200078e0009 */
[----:B------:R-:W-:Y:S01]  /*2e10*/  LEA.HI R0, R7, R7, RZ, 0x1 ;  /* 0x0000000707007211 */ /* 0x000fe200078f08ff */
[----:B------:R-:W-:Y:S01]  /*2e20*/  VIADD R8, R8, 0x6 ;  /* 0x0000000608087836 */ /* 0x000fe20000000000 */
[----:B------:R-:W-:-:S02]  /*2e30*/  WARPGROUP.DEPBAR.LE gsb0, 0x0 ;  /* 0x00008000000079c5 */ /* 0x000fc40000010000 */
[----:B------:R-:W-:-:S07]  /*2e40*/  WARPGROUP.ARRIVE ;  /* 0x00000000000079c5 */ /* 0x000fce0000000000 */
        /* <DEDUP_REMOVED lines=11> */
[----:B------:R-:W-:Y:S02]  /*2f00*/  R2UR UR5, R21 ;  /* 0x00000000150572ca */ /* 0x000fe400000e0000 */
[----:B------:R-:W-:Y:S01]  /*2f10*/  LOP3.LUT R8, R0, 0xfffffffe, RZ, 0xc0, !PT ;  /* 0xfffffffe00087812 */ /* 0x000fe200078ec0ff */
[----:B------:R-:W-:-:S04]  /*2f20*/  IMAD.MOV.U32 R0, RZ, RZ, 0x1 ;  /* 0x00000001ff007424 */ /* 0x000fc800078e00ff */
[----:B------:R-:W-:Y:S01]  /*2f30*/  IMAD.IADD R7, R7, 0x1, -R8 ;  /* 0x0000000107077824 */ /* 0x000fe200078e0a08 */
[----:B------:R1:W-:Y:S04]  /*2f40*/  STL [R1+0x80], R0 ;  /* 0x0000800001007387 */ /* 0x0003e80000100800 */
[----:B------:R-:W-:Y:S01]  /*2f50*/  SHF.L.U32 R7, R7, 0x1f, RZ ;  /* 0x0000001f07077819 */ /* 0x000fe200000006ff */
[----:B------:R1:W-:Y:S04]  /*2f60*/  STL [R1+0x80], R0 ;  /* 0x0000800001007387 */ /* 0x0003e80000100800 */
[----:B------:R1:W-:Y:S04]  /*2f70*/  STL [R1+0x80], R0 ;  /* 0x0000800001007387 */ /* 0x0003e80000100800 */
[----:B------:R1:W-:Y:S01]  /*2f80*/  STL [R1+0x80], R0 ;  /* 0x0000800001007387 */ /* 0x0003e20000100800 */
[----:B------:R-:W-:-:S02]  /*2f90*/  WARPGROUP.DEPBAR.LE gsb0, 0x0 ;  /* 0x00008000000079c5 */ /* 0x000fc40000010000 */
[----:B------:R-:W-:-:S06]  /*2fa0*/  WARPGROUP.ARRIVE ;  /* 0x00000000000079c5 */ /* 0x000fcc0000000000 */
[----:B------:R-:W-:Y:S03]  /*2fb0*/  HGMMA.64x96x16.F32.BF16 R24, gdesc[UR4], R24, gsb0 ;  /* 0x01600000041879f0 */ /* 0x000fe60008001818 */
[----:B------:R-:W-:Y:S02]  /*2fc0*/  WARPGROUP.DEPBAR.LE gsb0, 0x0 ;  /* 0x00008000000079c5 */ /* 0x000fe40000010000 */
[----:B------:R-:W2:Y:S02]  /*2fd0*/  SYNCS.PHASECHK.TRANS64.TRYWAIT P0, [UR50+0x32410], R7 ;  /* 0x03241007ff0075a7 */ /* 0x000ea40008000172 */
[----:B-12---:R-:W-:Y:S05]  /*2fe0*/  @!P0 BRA `(.L_x_1508) ;  /* 0x0000020400b88947 */ /* 0x006fea0003800000 */
.L_x_1674:
[----:B------:R-:W-:Y:S05]  /*2ff0*/  BSYNC B0 ;  /* 0x0000000000007941 */ /* 0x000fea0003800000 */
.L_x_1507:
[----:B-1----:R-:W2:Y:S04]  /*3000*/  LDL R7, [R1+0x54] ;  /* 0x0000540001077983 */ /* 0x002ea80000100800 */
[----:B------:R1:W5:Y:S01]  /*3010*/  LDL.64 R8, [R1+0x210] ;  /* 0x0002100001087983 */ /* 0x0003620000100a00 */
[----:B------:R-:W-:Y:S01]  /*3020*/  BSSY B0, `(.L_x_1509) ;  /* 0x0000005000007945 */ /* 0x000fe20003800000 */
[----:B--2---:R-:W-:-:S04]  /*3030*/  LOP3.LUT R7, R7, 0x1, RZ, 0xfc, !PT ;  /* 0x0000000107077812 */ /* 0x004fc800078efcff */
[----:B------:R-:W-:-:S13]  /*3040*/  ISETP.NE.AND P1, PT, R7, 0x3, PT ;  /* 0x000000030700780c */ /* 0x000fda0003f25270 */
[----:B-1----:R-:W-:Y:S05]  /*3050*/  @!P1 BRA `(.L_x_1510) ;  /* 0x0000000000049947 */ /* 0x002fea0003800000 */
[----:B------:R-:W-:Y:S01]  /*3060*/  BPT.TRAP 0x1 ;  /* 0x000000040000795c */ /* 0x000fe20000300000 */
.L_x_1510:
[----:B------:R-:W-:Y:S05]  /*3070*/  BSYNC B0 ;  /* 0x0000000000007941 */ /* 0x000fea0003800000 */
.L_x_1509:
        /* <DEDUP_REMOVED lines=8> */
.L_x_1512:
[----:B------:R-:W-:Y:S05]  /*3100*/  BSYNC B0 ;  /* 0x0000000000007941 */ /* 0x000fea0003800000 */
.L_x_1511:
[----:B------:R-:W-:Y:S04]  /*3110*/  BSSY B0, `(.L_x_1513) ;  /* 0x0000004000007945 */ /* 0x000fe80003800000 */
[----:B--2---:R-:W-:Y:S05]  /*3120*/  @P0 BRA `(.L_x_1514) ;  /* 0x0000000000080947 */ /* 0x004fea0003800000 */
[----:B------:R-:W2:Y:S02]  /*3130*/  SYNCS.PHASECHK.TRANS64.TRYWAIT P0, [R8+URZ], R9 ;  /* 0x00000009080075a7 */ /* 0x000ea4000800017f */
[----:B--2---:R-:W-:Y:S05]  /*3140*/  @!P0 BRA `(.L_x_1515) ;  /* 0x0000020400788947 */ /* 0x004fea0003800000 */
.L_x_1514:
[----:B------:R-:W-:Y:S05]  /*3150*/  BSYNC B0 ;  /* 0x0000000000007941 */ /* 0x000fea0003800000 */
.L_x_1513:
[----:B------:R-:W3:Y:S04]  /*3160*/  LDL R19, [R1+0x210] ;  /* 0x0002100001137983 */ /* 0x000ee80000100800 */
[----:B-12---:R-:W3:Y:S04]  /*3170*/  LDL.64 R8, [R1+0x118] ;  /* 0x0001180001087983 */ /* 0x006ee80000100a00 */
[----:B------:R-:W2:Y:S04]  /*3180*/  LDL R7, [R1+0x90] ;  /* 0x0000900001077983 */ /* 0x000ea80000100800 */
[----:B------:R-:W4:Y:S04]  /*3190*/  LDL.64 R10, [R1+0x110] ;  /* 0x00011000010a7983 */ /* 0x000f280000100a00 */
[----:B------:R-:W5:Y:S04]  /*31a0*/  LDL.64 R12, [R1+0x110] ;  /* 0x00011000010c7983 */ /* 0x000f680000100a00 */
[----:B------:R-:W5:Y:S04]  /*31b0*/  LDL.64 R14, [R1+0x110] ;  /* 0x00011000010e7983 */ /* 0x000f680000100a00 */
[----:B------:R-:W5:Y:S01]  /*31c0*/  LDL.64 R20, [R1+0x110] ;  /* 0x0001100001147983 */ /* 0x000f620000100a00 */
[----:B------:R-:W-:Y:S05]  /*31d0*/  WARPSYNC.ALL ;  /* 0x0000000000007948 */ /* 0x000fea0003800000 */
[----:B------:R-:W-:Y:S01]  /*31e0*/  WARPGROUP.ARRIVE ;  /* 0x00000000000079c5 */ /* 0x000fe20000000000 */
[----:B------:R-:W5:Y:S01]  /*31f0*/  LDL.64 R72, [R1+0x110] ;  /* 0x0001100001487983 */ /* 0x000f620000100a00 */
[----:B---3--:R-:W-:Y:S01]  /*3200*/  IMAD R8, R19, 0xc00, R8 ;  /* 0x00000c0013087824 */ /* 0x008fe200078e0208 */
[----:B------:R-:W-:-:S02]  /*3210*/  R2UR UR7, R9 ;  /* 0x00000000090772ca */ /* 0x000fc400000e0000 */
[----:B--2---:R-:W-:Y:S02]  /*3220*/  ISETP.NE.U32.AND P0, PT, R7, RZ, PT ;  /* 0x000000ff0700720c */ /* 0x004fe40003f05070 */
[----:B------:R-:W-:Y:S02]  /*3230*/  R2UR UR6, R8 ;  /* 0x00000000080672ca */ /* 0x000fe400000e0000 */
[----:B----4-:R-:W-:Y:S02]  /*3240*/  R2UR UR4, R10 ;  /* 0x000000000a0472ca */ /* 0x010fe400000e0000 */
[----:B------:R-:W-:-:S07]  /*3250*/  R2UR UR5, R11 ;  /* 0x000000000b0572ca */ /* 0x000fce00000e0000 */
[----:B------:R-:W-:-:S06]  /*3260*/  VOTEU.ANY UP0, P0 ;  /* 0x00000000003f7886 */ /* 0x000fcc0000000100 */
[----:B------:R-:W-:Y:S01]  /*3270*/  HGMMA.64x96x16.F32.BF16 R24, gdesc[UR4], R24, UP0, gsb0 ;  /* 0x01600000041879f0 */ /* 0x000fe2000b801818 */
[----:B-----5:R-:W-:Y:S02]  /*3280*/  VIADD R12, R12, 0x2 ;  /* 0x000000020c0c7836 */ /* 0x020fe40000000000 */
[----:B------:R-:W-:Y:S02]  /*3290*/  VIADD R10, R8, 0x2 ;  /* 0x00000002080a7836 */ /* 0x000fe40000000000 */
[----:B------:R-:W-:Y:S01]  /*32a0*/  IMAD.MOV.U32 R11, RZ, RZ, R9 ;  /* 0x000000ffff0b7224 */ /* 0x000fe200078e0009 */
[----:B------:R-:W-:Y:S02]  /*32b0*/  R2UR UR4, R12 ;  /* 0x000000000c0472ca */ /* 0x000fe400000e0000 */
[----:B------:R-:W-:Y:S02]  /*32c0*/  R2UR UR6, R10 ;  /* 0x000000000a0672ca */ /* 0x000fe400000e0000 */
[----:B------:R-:W-:-:S02]  /*32d0*/  R2UR UR7, R11 ;  /* 0x000000000b0772ca */ /* 0x000fc400000e0000 */
[----:B------:R-:W-:Y:S02]  /*32e0*/  R2UR UR5, R13 ;  /* 0x000000000d0572ca */ /* 0x000fe400000e0000 */
[----:B------:R-:W2:Y:S01]  /*32f0*/  LDL.64 R12, [R1+0x110] ;  /* 0x00011000010c7983 */ /* 0x000ea20000100a00 */
[----:B------:R-:W-:Y:S02]  /*3300*/  WARPGROUP.DEPBAR.LE gsb0, 0x0 ;  /* 0x00008000000079c5 */ /* 0x000fe40000010000 */
[----:B------:R-:W-:-:S08]  /*3310*/  WARPGROUP.ARRIVE ;  /* 0x00000000000079c5 */ /* 0x000fd00000000000 */
[----:B------:R-:W-:Y:S01]  /*3320*/  HGMMA.64x96x16.F32.BF16 R24, gdesc[UR4], R24, gsb0 ;  /* 0x01600000041879f0 */ /* 0x000fe20008001818 */
[----:B------:R-:W-:Y:S02]  /*3330*/  VIADD R14, R14, 0x4 ;  /* 0x000000040e0e7836 */ /* 0x000fe40000000000 */
[----:B------:R-:W-:Y:S02]  /*3340*/  VIADD R10, R8, 0x4 ;  /* 0x00000004080a7836 */ /* 0x000fe40000000000 */
[----:B------:R-:W-:Y:S01]  /*3350*/  IMAD.MOV.U32 R11, RZ, RZ, R9 ;  /* 0x000000ffff0b7224 */ /* 0x000fe200078e0009 */
[----:B------:R-:W-:Y:S02]  /*3360*/  R2UR UR4, R14 ;  /* 0x000000000e0472ca */ /* 0x000fe400000e0000 */
[----:B------:R-:W-:Y:S02]  /*3370*/  R2UR UR6, R10 ;  /* 0x000000000a0672ca */ /* 0x000fe400000e0000 */
[----:B------:R-:W-:-:S02]  /*3380*/  R2UR UR7, R11 ;  /* 0x000000000b0772ca */ /* 0x000fc400000e0000 */
[----:B------:R-:W-:Y:S02]  /*3390*/  R2UR UR5, R15 ;  /* 0x000000000f0572ca */ /* 0x000fe400000e0000 */
[----:B------:R-:W3:Y:S01]  /*33a0*/  LDL.64 R14, [R1+0x110] ;  /* 0x00011000010e7983 */ /* 0x000ee20000100a00 */
        /* <DEDUP_REMOVED lines=10> */
[----:B------:R-:W4:Y:S01]  /*3450*/  LDL.64 R20, [R1+0x110] ;  /* 0x0001100001147983 */ /* 0x000f220000100a00 */
        /* <DEDUP_REMOVED lines=10> */
[----:B------:R-:W5:Y:S01]  /*3500*/  LDL.64 R72, [R1+0x110] ;  /* 0x0001100001487983 */ /* 0x000f620000100a00 */
[----:B------:R-:W-:Y:S02]  /*3510*/  WARPGROUP.DEPBAR.LE gsb0, 0x0 ;  /* 0x00008000000079c5 */ /* 0x000fe40000010000 */
[----:B------:R-:W-:-:S08]  /*3520*/  WARPGROUP.ARRIVE ;  /* 0x00000000000079c5 */ /* 0x000fd00000000000 */
[----:B------:R-:W-:Y:S01]  /*3530*/  HGMMA.64x96x16.F32.BF16 R24, gdesc[UR4], R24, gsb0 ;  /* 0x01600000041879f0 */ /* 0x000fe20008001818 */
[----:B--2---:R-:W-:Y:S02]  /*3540*/  VIADD R12, R12, 0x402 ;  /* 0x000004020c0c7836 */ /* 0x004fe40000000000 */
        /* <DEDUP_REMOVED lines=10> */
[----:B---3--:R-:W-:Y:S02]  /*35f0*/  VIADD R14, R14, 0x404 ;  /* 0x000004040e0e7836 */ /* 0x008fe40000000000 */
        /* <DEDUP_REMOVED lines=10> */
[----:B----4-:R-:W-:Y:S02]  /*36a0*/  VIADD R20, R20, 0x406 ;  /* 0x0000040614147836 */ /* 0x010fe40000000000 */
        /* <DEDUP_REMOVED lines=10> */
[----:B-----5:R-:W-:Y:S02]  /*3750*/  VIADD R72, R72, 0x800 ;  /* 0x0000080048487836 */ /* 0x020fe40000000000 */
        /* <DEDUP_REMOVED lines=49> */
[----:B------:R-:W-:Y:S01]  /*3a70*/  R2UR UR5, R73 ;  /* 0x00000000490572ca */ /* 0x000fe200000e0000 */
[----:B------:R-:W1:Y:S01]  /*3a80*/  S2R R74, SR_TID.X ;  /* 0x00000000004a7919 */ /* 0x000e620000002100 */
[----:B--2---:R-:W-:Y:S01]  /*3a90*/  VIADD R12, R12, 0xc02 ;  /* 0x00000c020c0c7836 */ /* 0x004fe20000000000 */
[----:B------:R-:W-:Y:S02]  /*3aa0*/  WARPGROUP.DEPBAR.LE gsb0, 0x0 ;  /* 0x00008000000079c5 */ /* 0x000fe40000010000 */
[----:B------:R-:W-:-:S08]  /*3ab0*/  WARPGROUP.ARRIVE ;  /* 0x00000000000079c5 */ /* 0x000fd00000000000 */
[----:B------:R-:W-:Y:S01]  /*3ac0*/  HGMMA.64x96x16.F32.BF16 R24, gdesc[UR4], R24, gsb0 ;  /* 0x01600000041879f0 */ /* 0x000fe20008001818 */
[----:B-1----:R-:W-:Y:S01]  /*3ad0*/  LOP3.LUT P1, RZ, R74, 0x7f, RZ, 0xc0, !PT ;  /* 0x0000007f4aff7812 */ /* 0x002fe2000782c0ff */
[----:B------:R-:W-:Y:S02]  /*3ae0*/  VIADD R10, R8, 0x902 ;  /* 0x00000902080a7836 */ /* 0x000fe40000000000 */
[----:B------:R-:W-:-:S10]  /*3af0*/  IMAD.MOV.U32 R11, RZ, RZ, R9 ;  /* 0x000000ffff0b7224 */ /* 0x000fd400078e0009 */
[----:B------:R-:W2:Y:S04]  /*3b00*/  @!P1 LDL.64 R74, [R1+0x30] ;  /* 0x00003000014a9983 */ /* 0x000ea80000100a00 */
[----:B------:R-:W5:Y:S01]  /*3b10*/  @!P1 LDL R7, [R1+0x210] ;  /* 0x0002100001079983 */ /* 0x000f620000100800 */
[----:B------:R-:W-:Y:S02]  /*3b20*/  R2UR UR6, R10 ;  /* 0x000000000a0672ca */ /* 0x000fe400000e0000 */
[----:B------:R-:W-:Y:S02]  /*3b30*/  R2UR UR7, R11 ;  /* 0x000000000b0772ca */ /* 0x000fe400000e0000 */
[----:B------:R-:W-:Y:S02]  /*3b40*/  R2UR UR4, R12 ;  /* 0x000000000c0472ca */ /* 0x000fe400000e0000 */
[----:B------:R-:W-:Y:S01]  /*3b50*/  R2UR UR5, R13 ;  /* 0x000000000d0572ca */ /* 0x000fe200000e0000 */
[----:B------:R-:W-:-:S02]  /*3b60*/  WARPGROUP.DEPBAR.LE gsb0, 0x0 ;  /* 0x00008000000079c5 */ /* 0x000fc40000010000 */
[----:B------:R-:W-:-:S10]  /*3b70*/  WARPGROUP.ARRIVE ;  /* 0x00000000000079c5 */ /* 0x000fd40000000000 */
[----:B------:R-:W-:Y:S01]  /*3b80*/  HGMMA.64x96x16.F32.BF16 R24, gdesc[UR4], R24, gsb0 ;  /* 0x01600000041879f0 */ /* 0x000fe20008001818 */
[----:B---3--:R-:W-:Y:S02]  /*3b90*/  VIADD R14, R14, 0xc04 ;  /* 0x00000c040e0e7836 */ /* 0x008fe40000000000 */
[----:B------:R-:W-:Y:S02]  /*3ba0*/  VIADD R10, R8, 0x904 ;  /* 0x00000904080a7836 */ /* 0x000fe40000000000 */
[----:B------:R-:W-:Y:S01]  /*3bb0*/  IMAD.MOV.U32 R11, RZ, RZ, R9 ;  /* 0x000000ffff0b7224 */ /* 0x000fe200078e0009 */
[----:B------:R-:W-:Y:S02]  /*3bc0*/  R2UR UR4, R14 ;  /* 0x000000000e0472ca */ /* 0x000fe400000e0000 */
[----:B------:R-:W-:Y:S02]  /*3bd0*/  R2UR UR6, R10 ;  /* 0x000000000a0672ca */ /* 0x000fe400000e0000 */
[----:B------:R-:W-:-:S02]  /*3be0*/  R2UR UR7, R11 ;  /* 0x000000000b0772ca */ /* 0x000fc400000e0000 */
[----:B------:R-:W-:Y:S01]  /*3bf0*/  R2UR UR5, R15 ;  /* 0x000000000f0572ca */ /* 0x000fe200000e0000 */
[----:B------:R-:W-:Y:S01]  /*3c00*/  VIADD R8, R8, 0x906 ;  /* 0x0000090608087836 */ /* 0x000fe20000000000 */
[----:B------:R-:W-:Y:S02]  /*3c10*/  WARPGROUP.DEPBAR.LE gsb0, 0x0 ;  /* 0x00008000000079c5 */ /* 0x000fe40000010000 */
[----:B------:R-:W-:-:S09]  /*3c20*/  WARPGROUP.ARRIVE ;  /* 0x00000000000079c5 */ /* 0x000fd20000000000 */
[----:B------:R-:W-:Y:S01]  /*3c30*/  HGMMA.64x96x16.F32.BF16 R24, gdesc[UR4], R24, gsb0 ;  /* 0x01600000041879f0 */ /* 0x000fe20008001818 */
[----:B----4-:R-:W-:Y:S01]  /*3c40*/  VIADD R20, R20, 0xc06 ;  /* 0x00000c0614147836 */ /* 0x010fe20000000000 */
[----:B------:R-:W-:Y:S02]  /*3c50*/  R2UR UR6, R8 ;  /* 0x00000000080672ca */ /* 0x000fe400000e0000 */
[----:B------:R-:W-:Y:S02]  /*3c60*/  R2UR UR7, R9 ;  /* 0x00000000090772ca */ /* 0x000fe400000e0000 */
[----:B------:R-:W-:Y:S02]  /*3c70*/  R2UR UR4, R20 ;  /* 0x00000000140472ca */ /* 0x000fe400000e0000 */
[----:B------:R-:W-:Y:S01]  /*3c80*/  R2UR UR5, R21 ;  /* 0x00000000150572ca */ /* 0x000fe200000e0000 */
[----:B------:R1:W-:Y:S04]  /*3c90*/  STL [R1+0x90], R0 ;  /* 0x0000900001007387 */ /* 0x0003e80000100800 */
[----:B------:R1:W-:Y:S01]  /*3ca0*/  STL [R1+0x90], R0 ;  /* 0x0000900001007387 */ /* 0x0003e20000100800 */
[----:B------:R-:W-:-:S02]  /*3cb0*/  WARPGROUP.DEPBAR.LE gsb0, 0x0 ;  /* 0x00008000000079c5 */ /* 0x000fc40000010000 */
[----:B------:R-:W-:-:S06]  /*3cc0*/  WARPGROUP.ARRIVE ;  /* 0x00000000000079c5 */ /* 0x000fcc0000000000 */
[----:B------:R-:W-:Y:S01]  /*3cd0*/  HGMMA.64x96x16.F32.BF16 R24, gdesc[UR4], R24, gsb0 ;  /* 0x01600000041879f0 */ /* 0x000fe20008001818 */
[----:B--2---:R-:W-:Y:S01]  /*3ce0*/  @!P1 MOV R74, R74 ;  /* 0x0000004a004a9202 */ /* 0x004fe20000000f00 */
[----:B------:R1:W-:Y:S04]  /*3cf0*/  STL [R1+0x90], R0 ;  /* 0x0000900001007387 */ /* 0x0003e80000100800 */
[----:B------:R1:W-:Y:S01]  /*3d00*/  STL [R1+0x90], R0 ;  /* 0x0000900001007387 */ /* 0x0003e20000100800 */
[----:B-----5:R-:W-:-:S03]  /*3d10*/  @!P1 IMAD R7, R7, 0x8, R74 ;  /* 0x0000000807079824 */ /* 0x020fc600078e024a */
[----:B------:R1:W-:Y:S04]  /*3d20*/  STL [R1+0x90], R0 ;  /* 0x0000900001007387 */ /* 0x0003e80000100800 */
[----:B------:R1:W-:Y:S04]  /*3d30*/  STL [R1+0x90], R0 ;  /* 0x0000900001007387 */ /* 0x0003e80000100800 */
[----:B------:R1:W-:Y:S04]  /*3d40*/  STL [R1+0x90], R0 ;  /* 0x0000900001007387 */ /* 0x0003e80000100800 */
[----:B------:R1:W-:Y:S01]  /*3d50*/  STL [R1+0x90], R0 ;  /* 0x0000900001007387 */ /* 0x0003e20000100800 */
[----:B------:R-:W-:-:S03]  /*3d60*/  @!P1 PRMT R7, RZ, 0x654, R7 ;  /* 0x00000654ff079816 */ /* 0x000fc60000000007 */
[----:B------:R1:W-:Y:S04]  /*3d70*/  STL [R1+0x90], R0 ;  /* 0x0000900001007387 */ /* 0x0003e80000100800 */
[----:B------:R1:W-:Y:S04]  /*3d80*/  STL [R1+0x90], R0 ;  /* 0x0000900001007387 */ /* 0x0003e80000100800 */
[----:B------:R1:W-:Y:S04]  /*3d90*/  STL [R1+0x90], R0 ;  /* 0x0000900001007387 */ /* 0x0003e80000100800 */
[----:B------:R1:W-:Y:S04]  /*3da0*/  STL [R1+0x90], R0 ;  /* 0x0000900001007387 */ /* 0x0003e80000100800 */
[----:B------:R1:W-:Y:S04]  /*3db0*/  STL [R1+0x90], R0 ;  /* 0x0000900001007387 */ /* 0x0003e80000100800 */
[----:B------:R1:W-:Y:S04]  /*3dc0*/  STL [R1+0x90], R0 ;  /* 0x0000900001007387 */ /* 0x0003e80000100800 */
[----:B------:R1:W-:Y:S04]  /*3dd0*/  STL [R1+0x90], R0 ;  /* 0x0000900001007387 */ /* 0x0003e80000100800 */
[----:B------:R1:W-:Y:S01]  /*3de0*/  STL [R1+0x90], R0 ;  /* 0x0000900001007387 */ /* 0x0003e20000100800 */
[----:B------:R-:W-:-:S02]  /*3df0*/  WARPGROUP.DEPBAR.LE gsb0, 0x0 ;  /* 0x00008000000079c5 */ /* 0x000fc40000010000 */
[----:B------:R1:W-:Y:S06]  /*3e00*/  BAR.ARV R203, 0x100 ;  /* 0x000400cb0000751d */ /* 0x0003ec0000002000 */
[----:B------:R2:W-:Y:S01]  /*3e10*/  @!P1 SYNCS.ARRIVE.TRANS64.RED.A1T0 RZ, [R7+URZ], RZ ;  /* 0x000000ff07ff99a7 */ /* 0x0005e2000810043f */
[----:B------:R-:W3:Y:S04]  /*3e20*/  LDL R15, [R1+0x70] ;  /* 0x00007000010f7983 */ /* 0x000ee80000100800 */
[----:B------:R-:W4:Y:S04]  /*3e30*/  LDL R11, [R6+0x8] ;  /* 0x00000800060b7983 */ /* 0x000f280000100800 */
[----:B--2---:R-:W2:Y:S04]  /*3e40*/  LDL R7, [R6] ;  /* 0x0000000006077983 */ /* 0x004ea80000100800 */
[----:B------:R-:W5:Y:S04]  /*3e50*/  LDL R19, [R6+0x18] ;  /* 0x0000180006137983 */ /* 0x000f680000100800 */
[----:B------:R-:W5:Y:S04]  /*3e60*/  LDL R12, [R6+0x4] ;  /* 0x00000400060c7983 */ /* 0x000f680000100800 */
[----:B------:R-:W5:Y:S04]  /*3e70*/  LDL R13, [R6+0xc] ;  /* 0x00000c00060d7983 */ /* 0x000f680000100800 */
[----:B------:R-:W5:Y:S04]  /*3e80*/  LDL R9, [R6+0x10] ;  /* 0x0000100006097983 */ /* 0x000f680000100800 */
[----:B------:R-:W5:Y:S01]  /*3e90*/  LDL R14, [R6+0x14] ;  /* 0x00001400060e7983 */ /* 0x000f620000100800 */
[----:B------:R-:W-:-:S02]  /*3ea0*/  UMOV UR4, 0xffffffa0 ;  /* 0xffffffa000047882 */ /* 0x000fc40000000000 */
[----:B------:R-:W-:Y:S01]  /*3eb0*/  UIMAD UR4, UR45, UR4, 0x60 ;  /* 0x000000602d0474a4 */ /* 0x000fe2000f8e0204 */
[----:B------:R-:W-:Y:S01]  /*3ec0*/  LOP3.LUT R166, R166, 0xffefffff, RZ, 0xc0, !PT ;  /* 0xffefffffa6a67812 */ /* 0x000fe200078ec0ff */
[----:B------:R-:W-:Y:S03]  /*3ed0*/  BSSY B0, `(.L_x_1516) ;  /* 0x000003f000007945 */ /* 0x000fe60003800000 */
[----:B------:R-:W-:Y:S02]  /*3ee0*/  @P1 LOP3.LUT R166, R166, 0x100000, RZ, 0xfc, !PT ;  /* 0x00100000a6a61812 */ /* 0x000fe400078efcff */
[----:B--2---:R-:W-:-:S04]  /*3ef0*/  SHF.R.S32.HI R8, RZ, 0x1f, R7 ;  /* 0x0000001fff087819 */ /* 0x004fc80000011407 */
[----:B------:R-:W-:-:S04]  /*3f00*/  LEA.HI R8, R8, R7, RZ, 0x7 ;  /* 0x0000000708087211 */ /* 0x000fc800078f38ff */
[----:B------:R-:W-:-:S05]  /*3f10*/  LOP3.LUT R10, R8, 0xffffff80, RZ, 0xc0, !PT ;  /* 0xffffff80080a7812 */ /* 0x000fca00078ec0ff */
[----:B------:R-:W-:-:S05]  /*3f20*/  IMAD.IADD R10, R7, 0x1, -R10 ;  /* 0x00000001070a7824 */ /* 0x000fca00078e0a0a */
[----:B------:R-:W-:-:S04]  /*3f30*/  SHF.R.S32.HI R21, RZ, 0x1f, R10 ;  /* 0x0000001fff157819 */ /* 0x000fc8000001140a */
[CC--:B------:R-:W-:Y:S02]  /*3f40*/  LEA.HI R20, R21.reuse, R10.reuse, RZ, 0x2 ;  /* 0x0000000a15147211 */ /* 0x0c0fe400078f10ff */
[----:B------:R-:W-:Y:S02]  /*3f50*/  LEA.HI R21, R21, R10, RZ, 0x5 ;  /* 0x0000000a15157211 */ /* 0x000fe400078f28ff */
[--C-:B------:R-:W-:Y:S02]  /*3f60*/  SHF.R.S32.HI R72, RZ, 0x2, R20.reuse ;  /* 0x00000002ff487819 */ /* 0x100fe40000011414 */
[----:B------:R-:W-:Y:S02]  /*3f70*/  SHF.R.S32.HI R7, RZ, 0x1f, R20 ;  /* 0x0000001fff077819 */ /* 0x000fe40000011414 */
[----:B------:R-:W-:Y:S02]  /*3f80*/  SHF.R.S32.HI R74, RZ, 0x5, R21 ;  /* 0x00000005ff4a7819 */ /* 0x000fe40000011415 */
[----:B------:R-:W-:-:S02]  /*3f90*/  LEA.HI R73, R7, R72, RZ, 0x3 ;  /* 0x0000004807497211 */ /* 0x000fc400078f18ff */
[----:B------:R-:W-:Y:S01]  /*3fa0*/  SHF.R.S32.HI R7, RZ, 0x7, R8 ;  /* 0x00000007ff077819 */ /* 0x000fe20000011408 */
[----:B---3--:R-:W-:Y:S01]  /*3fb0*/  IMAD R74, R15, 0x8, R74 ;  /* 0x000000080f4a7824 */ /* 0x008fe200078e024a */
[----:B------:R-:W-:Y:S01]  /*3fc0*/  LOP3.LUT R21, R20, 0x7ffffffc, RZ, 0xc0, !PT ;  /* 0x7ffffffc14157812 */ /* 0x000fe200078ec0ff */
[----:B----4-:R-:W-:Y:S01]  /*3fd0*/  VIADD R15, R11, UR4 ;  /* 0x000000040b0f7c36 */ /* 0x010fe20008000000 */
[----:B------:R-:W-:Y:S02]  /*3fe0*/  LOP3.LUT R73, R73, 0xfffffff8, RZ, 0xc0, !PT ;  /* 0xfffffff849497812 */ /* 0x000fe400078ec0ff */
[----:B------:R-:W-:Y:S01]  /*3ff0*/  LEA.HI R8, R8, R7, RZ, 0x1 ;  /* 0x0000000708087211 */ /* 0x000fe200078f08ff */
[----:B------:R-:W-:Y:S01]  /*4000*/  IMAD.IADD R21, R10, 0x1, -R21 ;  /* 0x000000010a157824 */ /* 0x000fe200078e0a15 */
[----:B-----5:R-:W-:Y:S01]  /*4010*/  ISETP.GE.AND P0, PT, R19, 0x1, PT ;  /* 0x000000011300780c */ /* 0x020fe20003f06270 */
[----:B------:R-:W-:Y:S01]  /*4020*/  IMAD.IADD R73, R72, 0x1, -R73 ;  /* 0x0000000148497824 */ /* 0x000fe200078e0a49 */
[----:B------:R-:W-:-:S02]  /*4030*/  LOP3.LUT R8, R8, 0x3fffffe, RZ, 0xc0, !PT ;  /* 0x03fffffe08087812 */ /* 0x000fc400078ec0ff */
[----:B------:R-:W-:Y:S01]  /*4040*/  IADD3 R10, -R12, 0x1, R15 ;  /* 0x000000010c0a7810 */ /* 0x000fe20007ffe10f */
[----:B------:R-:W-:Y:S01]  /*4050*/  IMAD.U32 R73, R74, 0x10, R73 ;  /* 0x000000104a497824 */ /* 0x000fe200078e0049 */
[----:B------:R-:W-:Y:S01]  /*4060*/  LOP3.LUT R13, RZ, R13, RZ, 0x33, !PT ;  /* 0x0000000dff0d7212 */ /* 0x000fe200078e33ff */
[----:B------:R-:W-:Y:S02]  /*4070*/  IMAD.IADD R8, R7, 0x1, -R8 ;  /* 0x0000000107087824 */ /* 0x000fe400078e0a08 */
[C---:B------:R-:W-:Y:S02]  /*4080*/  IMAD R10, R21.reuse, -0x2, R10 ;  /* 0xfffffffe150a7824 */ /* 0x040fe400078e020a */
[----:B------:R-:W-:Y:S02]  /*4090*/  IMAD R20, R21, -0x2, R15 ;  /* 0xfffffffe15147824 */ /* 0x000fe400078e020f */
[----:B------:R-:W-:Y:S02]  /*40a0*/  IMAD R73, R8, 0x40, R73 ;  /* 0x0000004008497824 */ /* 0x000fe400078e0249 */
[----:B------:R-:W-:-:S02]  /*40b0*/  IMAD.IADD R15, R10, 0x1, R9 ;  /* 0x000000010a0f7824 */ /* 0x000fc400078e0209 */
[----:B------:R-:W-:Y:S02]  /*40c0*/  IMAD.U32 R8, RZ, RZ, UR4 ;  /* 0x00000004ff087e24 */ /* 0x000fe4000f8e00ff */
[----:B------:R-:W-:Y:S02]  /*40d0*/  IMAD.IADD R72, R10, 0x1, R13 ;  /* 0x000000010a487824 */ /* 0x000fe400078e020d */
[----:B------:R-:W-:Y:S01]  /*40e0*/  VIADD R14, R14, UR4 ;  /* 0x000000040e0e7c36 */ /* 0x000fe20008000000 */
[----:B------:R-:W-:Y:S01]  /*40f0*/  VIADDMNMX R10, R73, R15, R20, PT ;  /* 0x0000000f490a7246 */ /* 0x000fe20003800114 */
[----:B------:R-:W-:Y:S02]  /*4100*/  IMAD R21, R21, -0x2, R8 ;  /* 0xfffffffe15157824 */ /* 0x000fe400078e0208 */
[----:B------:R-:W-:Y:S01]  /*4110*/  IMAD.IADD R7, R72, 0x1, R73 ;  /* 0x0000000148077824 */ /* 0x000fe200078e0249 */
[----:B-1----:R-:W-:Y:S06]  /*4120*/  @!P0 BRA `(.L_x_1517) ;  /* 0x0000000000648947 */ /* 0x002fec0003800000 */
[----:B------:R-:W-:Y:S01]  /*4130*/  IADD3 R8, R73, R11, -R12 ;  /* 0x0000000b49087210 */ /* 0x000fe20007ffe80c */
[----:B------:R-:W-:Y:S03]  /*4140*/  BSSY B1, `(.L_x_1518) ;  /* 0x0000014000017945 */ /* 0x000fe60003800000 */
[----:B------:R-:W-:-:S13]  /*4150*/  ISETP.GT.AND P0, PT, R8, -0x1, PT ;  /* 0xffffffff0800780c */ /* 0x000fda0003f04270 */
[----:B------:R-:W-:Y:S05]  /*4160*/  @P0 BRA `(.L_x_1519) ;  /* 0x00000000002c0947 */ /* 0x000fea0003800000 */
[----:B------:R-:W-:Y:S01]  /*4170*/  ISETP.NE.AND P0, PT, R19, 0x1, PT ;  /* 0x000000011300780c */ /* 0x000fe20003f05270 */
[----:B------:R-:W-:Y:S01]  /*4180*/  BSSY B2, `(.L_x_1520) ;  /* 0x0000007000027945 */ /* 0x000fe20003800000 */
[----:B------:R-:W-:-:S11]  /*4190*/  LOP3.LUT R8, RZ, R8, RZ, 0x33, !PT ;  /* 0x00000008ff087212 */ /* 0x000fd600078e33ff */
[----:B------:R-:W-:Y:S05]  /*41a0*/  @!P0 BRA `(.L_x_1521) ;  /* 0x0000000000108947 */ /* 0x000fea0003800000 */
[----:B------:R-:W2:Y:S04]  /*41b0*/  LDL R9, [R6+0x1c] ;  /* 0x00001c0006097983 */ /* 0x000ea80000100800 */
[----:B------:R-:W3:Y:S01]  /*41c0*/  LDL R13, [R6+0x20] ;  /* 0x00002000060d7983 */ /* 0x000ee20000100800 */
[----:B--2---:R-:W-:-:S05]  /*41d0*/  IMAD.HI.U32 R8, R8, R9, RZ ;  /* 0x0000000908087227 */ /* 0x004fca00078e00ff */
[----:B---3--:R-:W-:-:S07]  /*41e0*/  SHF.R.U32.HI R8, RZ, R13, R8 ;  /* 0x0000000dff087219 */ /* 0x008fce0000011608 */
.L_x_1521:
[----:B------:R-:W-:Y:S05]  /*41f0*/  BSYNC B2 ;  /* 0x0000000000027941 */ /* 0x000fea0003800000 */
.L_x_1520:
[----:B------:R-:W-:Y:S01]  /*4200*/  LOP3.LUT R8, RZ, R8, RZ, 0x33, !PT ;  /* 0x00000008ff087212 */ /* 0x000fe200078e33ff */
[----:B------:R-:W-:Y:S06]  /*4210*/  BRA `(.L_x_1522) ;  /* 0x0000000000187947 */ /* 0x000fec0003800000 */
.L_x_1519:
[----:B------:R-:W-:-:S13]  /*4220*/  ISETP.NE.AND P0, PT, R19, 0x1, PT ;  /* 0x000000011300780c */ /* 0x000fda0003f05270 */
[----:B------:R-:W-:Y:S05]  /*4230*/  @!P0 BRA `(.L_x_1522) ;  /* 0x0000000000108947 */ /* 0x000fea0003800000 */
[----:B------:R-:W2:Y:S04]  /*4240*/  LDL R9, [R6+0x1c] ;  /* 0x00001c0006097983 */ /* 0x000ea80000100800 */
[----:B------:R-:W3:Y:S01]  /*4250*/  LDL R13, [R6+0x20] ;  /* 0x00002000060d7983 */ /* 0x000ee20000100800 */
[----:B--2---:R-:W-:-:S05]  /*4260*/  IMAD.HI.U32 R8, R8, R9, RZ ;  /* 0x0000000908087227 */ /* 0x004fca00078e00ff */
[----:B---3--:R-:W-:-:S07]  /*4270*/  SHF.R.U32.HI R8, RZ, R13, R8 ;  /* 0x0000000dff087219 */ /* 0x008fce0000011608 */
.L_x_1522:
[----:B------:R-:W-:Y:S05]  /*4280*/  BSYNC B1 ;  /* 0x0000000000017941 */ /* 0x000fea0003800000 */
.L_x_1518:
[----:B------:R-:W-:-:S05]  /*4290*/  IMAD R8, R19, R8, R21 ;  /* 0x0000000813087224 */ /* 0x000fca00078e0215 */
[----:B------:R-:W-:Y:S02]  /*42a0*/  VIMNMX R7, R7, R8, !PT ;  /* 0x0000000807077248 */ /* 0x000fe40007fe0100 */
[----:B------:R-:W-:-:S07]  /*42b0*/  VIADDMNMX R10, R8, R19, R10, PT ;  /* 0x00000013080a7246 */ /* 0x000fce000380010a */
.L_x_1517:
[----:B------:R-:W-:Y:S05]  /*42c0*/  BSYNC B0 ;  /* 0x0000000000007941 */ /* 0x000fea0003800000 */
.L_x_1516:
[C---:B------:R-:W-:Y:S01]  /*42d0*/  ISETP.GE.AND P0, PT, R14.reuse, 0x2, PT ;  /* 0x000000020e00780c */ /* 0x040fe20003f06270 */
[----:B------:R-:W-:Y:S01]  /*42e0*/  VIADD R73, R73, 0x8 ;  /* 0x0000000849497836 */ /* 0x000fe20000000000 */
[C---:B------:R-:W-:Y:S01]  /*42f0*/  ISETP.GE.AND P4, PT, R14.reuse, 0xa, PT ;  /* 0x0000000a0e00780c */ /* 0x040fe20003f86270 */
[----:B------:R-:W-:Y:S01]  /*4300*/  BSSY B0, `(.L_x_1523) ;  /* 0x000008e000007945 */ /* 0x000fe20003800000 */
[C---:B------:R-:W-:Y:S02]  /*4310*/  ISETP.GT.AND P2, PT, R7.reuse, 0x1, !P0 ;  /* 0x000000010700780c */ /* 0x040fe40004744270 */
[----:B------:R-:W-:Y:S02]  /*4320*/  ISETP.GE.AND P1, PT, R14, 0x9, PT ;  /* 0x000000090e00780c */ /* 0x000fe40003f26270 */
[----:B------:R-:W-:Y:S02]  /*4330*/  ISETP.LT.OR P2, PT, R10, 0x2, P2 ;  /* 0x000000020a00780c */ /* 0x000fe40001741670 */
[----:B------:R-:W-:-:S02]  /*4340*/  ISETP.GT.AND P3, PT, R7, 0x8, !P1 ;  /* 0x000000080700780c */ /* 0x000fc40004f64270 */
[----:B------:R-:W-:Y:S02]  /*4350*/  FSEL R178, R25, -INF , !P2 ;  /* 0xff80000019b27808 */ /* 0x000fe40005000000 */
[----:B------:R-:W-:Y:S02]  /*4360*/  ISETP.GT.AND P2, PT, R7, 0x9, !P4 ;  /* 0x000000090700780c */ /* 0x000fe40006744270 */
[----:B------:R-:W-:Y:S02]  /*4370*/  P2R R25, PR, RZ, 0x10 ;  /* 0x00000010ff197803 */ /* 0x000fe40000000000 */
        /* <DEDUP_REMOVED lines=82> */
[----:B------:R-:W-:Y:S02]  /*48a0*/  P2R R28, PR, RZ, 0x10 ;  /* 0x00000010ff1c7803 */ /* 0x000fe40000000000 */
        /* <DEDUP_REMOVED lines=14> */
[----:B------:R-:W-:-:S04]  /*4990*/  ISETP.GT.AND P6, PT, R7, RZ, !P5 ;  /* 0x000000ff0700720c */ /* 0x000fc80006fc4270 */
[----:B------:R-:W-:-:S04]  /*49a0*/  ISETP.LT.OR P6, PT, R10, 0x1, P6 ;  /* 0x000000010a00780c */ /* 0x000fc800037c1670 */
[----:B------:R-:W-:Y:S02]  /*49b0*/  FSEL R61, R24, -INF , !P6 ;  /* 0xff800000183d7808 */ /* 0x000fe40007000000 */
[----:B------:R-:W-:-:S04]  /*49c0*/  ISETP.GE.AND P6, PT, R14, 0x5a, PT ;  /* 0x0000005a0e00780c */ /* 0x000fc80003fc6270 */
[----:B------:R-:W-:Y:S02]  /*49d0*/  P2R R14, PR, RZ, 0x40 ;  /* 0x00000040ff0e7803 */ /* 0x000fe40000000000 */
[----:B------:R-:W-:Y:S01]  /*49e0*/  ISETP.GT.AND P6, PT, R7, 0x59, !P6 ;  /* 0x000000590700780c */ /* 0x000fe200077c4270 */
[----:B------:R-:W-:-:S03]  /*49f0*/  IMAD.IADD R7, R72, 0x1, R73 ;  /* 0x0000000148077824 */ /* 0x000fc600078e0249 */
[----:B------:R-:W-:Y:S02]  /*4a00*/  ISETP.LT.OR P6, PT, R10, 0x5a, P6 ;  /* 0x0000005a0a00780c */ /* 0x000fe400037c1670 */
[----:B------:R-:W-:Y:S02]  /*4a10*/  VIADDMNMX R10, R73, R15, R20, PT ;  /* 0x0000000f490a7246 */ /* 0x000fe40003800114 */
[----:B------:R-:W-:Y:S02]  /*4a20*/  FSEL R177, R69, -INF , !P6 ;  /* 0xff80000045b17808 */ /* 0x000fe40007000000 */
[----:B------:R-:W-:-:S13]  /*4a30*/  ISETP.GE.AND P6, PT, R19, 0x1, PT ;  /* 0x000000011300780c */ /* 0x000fda0003fc6270 */
[----:B------:R-:W-:Y:S05]  /*4a40*/  @!P6 BRA `(.L_x_1524) ;  /* 0x000000000064e947 */ /* 0x000fea0003800000 */
        /* <DEDUP_REMOVED lines=12> */
.L_x_1528:
[----:B------:R-:W-:Y:S05]  /*4b10*/  BSYNC B2 ;  /* 0x0000000000027941 */ /* 0x000fea0003800000 */
.L_x_1527:
[----:B------:R-:W-:Y:S01]  /*4b20*/  LOP3.LUT R12, RZ, R12, RZ, 0x33, !PT ;  /* 0x0000000cff0c7212 */ /* 0x000fe200078e33ff */
[----:B------:R-:W-:Y:S06]  /*4b30*/  BRA `(.L_x_1529) ;  /* 0x0000000000187947 */ /* 0x000fec0003800000 */
.L_x_1526:
[----:B------:R-:W-:-:S13]  /*4b40*/  ISETP.NE.AND P6, PT, R19, 0x1, PT ;  /* 0x000000011300780c */ /* 0x000fda0003fc5270 */
[----:B------:R-:W-:Y:S05]  /*4b50*/  @!P6 BRA `(.L_x_1529) ;  /* 0x000000000010e947 */ /* 0x000fea0003800000 */
[----:B------:R-:W2:Y:S04]  /*4b60*/  LDL R11, [R6+0x1c] ;  /* 0x00001c00060b7983 */ /* 0x000ea80000100800 */
[----:B------:R-:W3:Y:S01]  /*4b70*/  LDL R13, [R6+0x20] ;  /* 0x00002000060d7983 */ /* 0x000ee20000100800 */
[----:B--2---:R-:W-:-:S05]  /*4b80*/  IMAD.HI.U32 R12, R12, R11, RZ ;  /* 0x0000000b0c0c7227 */ /* 0x004fca00078e00ff */
[----:B---3--:R-:W-:-:S07]  /*4b90*/  SHF.R.U32.HI R12, RZ, R13, R12 ;  /* 0x0000000dff0c7219 */ /* 0x008fce000001160c */
.L_x_1529:
[----:B------:R-:W-:Y:S05]  /*4ba0*/  BSYNC B1 ;  /* 0x0000000000017941 */ /* 0x000fea0003800000 */
.L_x_1525:
[----:B------:R-:W-:-:S05]  /*4bb0*/  IMAD R12, R19, R12, R21 ;  /* 0x0000000c130c7224 */ /* 0x000fca00078e0215 */
[----:B------:R-:W-:Y:S02]  /*4bc0*/  VIADDMNMX R10, R12, R19, R10, PT ;  /* 0x000000130c0a7246 */ /* 0x000fe4000380010a */
[----:B------:R-:W-:-:S07]  /*4bd0*/  VIMNMX R7, R7, R12, !PT ;  /* 0x0000000c07077248 */ /* 0x000fce0007fe0100 */
.L_x_1524:
[----:B------:R-:W-:Y:S05]  /*4be0*/  BSYNC B0 ;  /* 0x0000000000007941 */ /* 0x000fea0003800000 */
.L_x_1523:
[C---:B------:R-:W-:Y:S01]  /*4bf0*/  ISETP.GT.AND P0, PT, R7.reuse, 0x1, !P0 ;  /* 0x000000010700780c */ /* 0x040fe20004704270 */
[----:B------:R-:W2:Y:S01]  /*4c00*/  LDL R222, [R1+0x228] ;  /* 0x0002280001de7983 */ /* 0x000ea20000100800 */
[----:B------:R-:W-:Y:S02]  /*4c10*/  ISETP.GT.AND P1, PT, R7, 0x8, !P1 ;  /* 0x000000080700780c */ /* 0x000fe40004f24270 */
[C---:B------:R-:W-:Y:S01]  /*4c20*/  ISETP.LT.OR P0, PT, R10.reuse, 0x2, P0 ;  /* 0x000000020a00780c */ /* 0x040fe20000701670 */
[----:B------:R-:W3:Y:S01]  /*4c30*/  LDL R224, [R1+0x22c] ;  /* 0x00022c0001e07983 */ /* 0x000ee20000100800 */
[----:B------:R-:W-:Y:S02]  /*4c40*/  ISETP.LT.OR P1, PT, R10, 0x9, P1 ;  /* 0x000000090a00780c */ /* 0x000fe40000f21670 */
[----:B------:R-:W-:Y:S01]  /*4c50*/  FSEL R53, R27, -INF , !P0 ;  /* 0xff8000001b357808 */ /* 0x000fe20004000000 */
[----:B------:R-:W4:Y:S01]  /*4c60*/  LDL R20, [R1+0x450] ;  /* 0x0004500001147983 */ /* 0x000f220000100800 */
[----:B------:R-:W-:-:S02]  /*4c70*/  ISETP.NE.AND P0, PT, R25, RZ, PT ;  /* 0x000000ff1900720c */ /* 0x000fc40003f05270 */
[----:B------:R-:W-:Y:S01]  /*4c80*/  FSEL R49, R30, -INF , !P1 ;  /* 0xff8000001e317808 */ /* 0x000fe20004800000 */
[----:B------:R-:W5:Y:S01]  /*4c90*/  LDL R21, [R1+0x234] ;  /* 0x0002340001157983 */ /* 0x000f620000100800 */
[----:B------:R-:W-:Y:S02]  /*4ca0*/  ISETP.GT.AND P0, PT, R7, 0x9, !P0 ;  /* 0x000000090700780c */ /* 0x000fe40004704270 */
[----:B------:R-:W-:Y:S01]  /*4cb0*/  ISETP.NE.AND P1, PT, R32, RZ, PT ;  /* 0x000000ff2000720c */ /* 0x000fe20003f25270 */
[----:B------:R-:W4:Y:S01]  /*4cc0*/  LDL R15, [R1+0x210] ;  /* 0x00021000010f7983 */ /* 0x000f220000100800 */
[----:B------:R-:W-:Y:S02]  /*4cd0*/  ISETP.LT.OR P0, PT, R10, 0xa, P0 ;  /* 0x0000000a0a00780c */ /* 0x000fe40000701670 */
[----:B------:R-:W-:Y:S01]  /*4ce0*/  ISETP.NE.AND P6, PT, R36, RZ, PT ;  /* 0x000000ff2400720c */ /* 0x000fe20003fc5270 */
[----:B------:R-:W4:Y:S01]  /*4cf0*/  LDL R156, [R1+0x224] ;  /* 0x00022400019c7983 */ /* 0x000f220000100800 */
[----:B------:R-:W-:-:S02]  /*4d00*/  FSEL R45, R31, -INF , !P0 ;  /* 0xff8000001f2d7808 */ /* 0x000fc40004000000 */
[----:B------:R-:W-:Y:S01]  /*4d10*/  ISETP.NE.AND P0, PT, R28, RZ, PT ;  /* 0x000000ff1c00720c */ /* 0x000fe20003f05270 */
[----:B------:R-:W4:Y:S01]  /*4d20*/  LDL R25, [R1+0x238] ;  /* 0x0002380001197983 */ /* 0x000f220000100800 */
[C---:B------:R-:W-:Y:S02]  /*4d30*/  ISETP.GT.AND P5, PT, R7.reuse, RZ, !P5 ;  /* 0x000000ff0700720c */ /* 0x040fe40006fa4270 */
[----:B------:R-:W-:Y:S01]  /*4d40*/  ISETP.GT.AND P0, PT, R7, 0x10, !P0 ;  /* 0x000000100700780c */ /* 0x000fe20004704270 */
[----:B------:R-:W4:Y:S01]  /*4d50*/  LDL R116, [R1+0x220] ;  /* 0x0002200001747983 */ /* 0x000f220000100800 */
[C---:B------:R-:W-:Y:S02]  /*4d60*/  ISETP.LT.OR P5, PT, R10.reuse, 0x1, P5 ;  /* 0x000000010a00780c */ /* 0x040fe40002fa1670 */
[----:B------:R-:W-:Y:S01]  /*4d70*/  ISETP.LT.OR P0, PT, R10, 0x11, P0 ;  /* 0x000000110a00780c */ /* 0x000fe20000701670 */
[----:B------:R-:W4:Y:S01]  /*4d80*/  LDL R118, [R1+0x230] ;  /* 0x0002300001767983 */ /* 0x000f220000100800 */
[----:B------:R-:W-:-:S02]  /*4d90*/  FSEL R83, R26, -INF , !P5 ;  /* 0xff8000001a537808 */ /* 0x000fc40006800000 */
[----:B------:R-:W-:Y:S01]  /*4da0*/  FSEL R191, R34, -INF , !P0 ;  /* 0xff80000022bf7808 */ /* 0x000fe20004000000 */
[----:B------:R-:W4:Y:S01]  /*4db0*/  LDL R27, [R1+0x23c] ;  /* 0x00023c00011b7983 */ /* 0x000f220000100800 */
[----:B------:R-:W-:Y:S02]  /*4dc0*/  ISETP.NE.AND P0, PT, R29, RZ, PT ;  /* 0x000000ff1d00720c */ /* 0x000fe40003f05270 */
[----:B------:R-:W-:Y:S01]  /*4dd0*/  FMNMX.FTZ R11, R61, R178, !PT ;  /* 0x000000b23d0b7209 */ /* 0x000fe20007810000 */
[----:B------:R-:W4:Y:S01]  /*4de0*/  LDL R120, [R1+0x240] ;  /* 0x0002400001787983 */ /* 0x000f220000100800 */
[----:B------:R-:W-:Y:S02]  /*4df0*/  ISETP.GT.AND P0, PT, R7, 0x11, !P0 ;  /* 0x000000110700780c */ /* 0x000fe40004704270 */
[----:B------:R-:W-:Y:S01]  /*4e00*/  FMNMX.FTZ R6, R83, R53, !PT ;  /* 0x0000003553067209 */ /* 0x000fe20007810000 */
[----:B------:R-:W4:Y:S01]  /*4e10*/  LDL R29, [R1+0x244] ;  /* 0x00024400011d7983 */ /* 0x000f220000100800 */
[----:B------:R-:W-:-:S02]  /*4e20*/  ISETP.LT.OR P0, PT, R10, 0x12, P0 ;  /* 0x000000120a00780c */ /* 0x000fc40000701670 */
[----:B------:R-:W-:Y:S01]  /*4e30*/  FMNMX.FTZ R11, R154, R11, !PT ;  /* 0x0000000b9a0b7209 */ /* 0x000fe20007810000 */
[----:B------:R-:W4:Y:S01]  /*4e40*/  LDL R31, [R1+0x248] ;  /* 0x00024800011f7983 */ /* 0x000f220000100800 */
[----:B------:R-:W-:Y:S02]  /*4e50*/  FSEL R196, R35, -INF , !P0 ;  /* 0xff80000023c47808 */ /* 0x000fe40004000000 */
[----:B------:R-:W-:Y:S01]  /*4e60*/  ISETP.GT.AND P0, PT, R7, 0x18, !P1 ;  /* 0x000000180700780c */ /* 0x000fe20004f04270 */
[----:B------:R-:W4:Y:S01]  /*4e70*/  LDL R122, [R1+0x250] ;  /* 0x00025000017a7983 */ /* 0x000f220000100800 */
[----:B------:R-:W-:Y:S02]  /*4e80*/  FMNMX.FTZ R6, R49, R6, !PT ;  /* 0x0000000631067209 */ /* 0x000fe40007810000 */
[----:B------:R-:W-:Y:S01]  /*4e90*/  ISETP.LT.OR P0, PT, R10, 0x19, P0 ;  /* 0x000000190a00780c */ /* 0x000fe20000701670 */
[----:B------:R-:W4:Y:S01]  /*4ea0*/  LDL R35, [R1+0x258] ;  /* 0x0002580001237983 */ /* 0x000f220000100800 */
[----:B------:R-:W-:-:S02]  /*4eb0*/  FMNMX.FTZ R11, R152, R11, !PT ;  /* 0x0000000b980b7209 */ /* 0x000fc40007810000 */
        /* <DEDUP_REMOVED lines=30> */
[----:B------:R-:W-:Y:S01]  /*50a0*/  ISETP.NE.AND P0, PT, R40, RZ, PT ;  /* 0x000000ff2800720c */ /* 0x000fe20003f05270 */
[----:B------:R-:W4:Y:S01]  /*50b0*/  LDL R43, [R1+0x26c] ;  /* 0x00026c00012b7983 */ /* 0x000f220000100800 */
[----:B------:R-:W-:Y:S02]  /*50c0*/  FMNMX.FTZ R6, R213, R6, !PT ;  /* 0x00000006d5067209 */ /* 0x000fe40007810000 */
[----:B------:R-:W-:Y:S01]  /*50d0*/  ISETP.GT.AND P0, PT, R7, 0x28, !P0 ;  /* 0x000000280700780c */ /* 0x000fe20004704270 */
[----:B------:R-:W4:Y:S01]  /*50e0*/  LDL R132, [R1+0x2a0] ;  /* 0x0002a00001847983 */ /* 0x000f220000100800 */
[----:B------:R-:W-:-:S02]  /*50f0*/  FMNMX.FTZ R12, R162, R13, !PT ;  /* 0x0000000da20c7209 */ /* 0x000fc40007810000 */
[----:B------:R-:W-:Y:S01]  /*5100*/  ISETP.LT.OR P0, PT, R10, 0x29, P0 ;  /* 0x000000290a00780c */ /* 0x000fe20000701670 */
[----:B------:R-:W4:Y:S01]  /*5110*/  LDL R73, [R1+0x2a8] ;  /* 0x0002a80001497983 */ /* 0x000f220000100800 */
[----:B------:R-:W-:Y:S02]  /*5120*/  FMNMX.FTZ R11, R183, R6, !PT ;  /* 0x00000006b70b7209 */ /* 0x000fe40007810000 */
[----:B------:R-:W-:Y:S01]  /*5130*/  FSEL R192, R46, -INF , !P0 ;  /* 0xff8000002ec07808 */ /* 0x000fe20004000000 */
[----:B------:R-:W4:Y:S01]  /*5140*/  LDL R134, [R1+0x2b0] ;  /* 0x0002b00001867983 */ /* 0x000f220000100800 */
[----:B------:R-:W-:Y:S02]  /*5150*/  ISETP.NE.AND P0, PT, R41, RZ, PT ;  /* 0x000000ff2900720c */ /* 0x000fe40003f05270 */
[----:B------:R-:W-:Y:S01]  /*5160*/  FMNMX.FTZ R13, R167, R12, !PT ;  /* 0x0000000ca70d7209 */ /* 0x000fe20007810000 */
[----:B------:R-:W4:Y:S01]  /*5170*/  LDL R41, [R1+0x268] ;  /* 0x0002680001297983 */ /* 0x000f220000100800 */
[----:B------:R-:W-:-:S02]  /*5180*/  ISETP.GT.AND P0, PT, R7, 0x29, !P0 ;  /* 0x000000290700780c */ /* 0x000fc40004704270 */
[----:B------:R-:W-:Y:S01]  /*5190*/  FMNMX.FTZ R11, R186, R11, !PT ;  /* 0x0000000bba0b7209 */ /* 0x000fe20007810000 */
[----:B------:R-:W4:Y:S01]  /*51a0*/  LDL R77, [R1+0x2b4] ;  /* 0x0002b400014d7983 */ /* 0x000f220000100800 */
[----:B------:R-:W-:Y:S02]  /*51b0*/  ISETP.LT.OR P0, PT, R10, 0x2a, P0 ;  /* 0x0000002a0a00780c */ /* 0x000fe40000701670 */
[----:B------:R-:W-:Y:S01]  /*51c0*/  FMNMX.FTZ R6, R170, R13, !PT ;  /* 0x0000000daa067209 */ /* 0x000fe20007810000 */
[----:B------:R-:W4:Y:S01]  /*51d0*/  LDL R79, [R1+0x2b8] ;  /* 0x0002b800014f7983 */ /* 0x000f220000100800 */
[----:B------:R-:W-:Y:S02]  /*51e0*/  FSEL R202, R47, -INF , !P0 ;  /* 0xff8000002fca7808 */ /* 0x000fe40004000000 */
[----:B------:R-:W-:Y:S01]  /*51f0*/  ISETP.NE.AND P0, PT, R44, RZ, PT ;  /* 0x000000ff2c00720c */ /* 0x000fe20003f05270 */
[----:B------:R-:W4:Y:S01]  /*5200*/  LDL R47, [R1+0x274] ;  /* 0x00027400012f7983 */ /* 0x000f220000100800 */
[----:B------:R-:W-:-:S02]  /*5210*/  FMNMX.FTZ R11, R192, R11, !PT ;  /* 0x0000000bc00b7209 */ /* 0x000fc40007810000 */
[----:B------:R-:W-:Y:S01]  /*5220*/  ISETP.GT.AND P0, PT, R7, 0x30, !P0 ;  /* 0x000000300700780c */ /* 0x000fe20004704270 */
[----:B------:R-:W4:Y:S01]  /*5230*/  LDL R81, [R1+0x2bc] ;  /* 0x0002bc0001517983 */ /* 0x000f220000100800 */
[----:B------:R-:W-:Y:S02]  /*5240*/  FMNMX.FTZ R6, R173, R6, !PT ;  /* 0x00000006ad067209 */ /* 0x000fe40007810000 */
[----:B------:R-:W-:Y:S01]  /*5250*/  ISETP.LT.OR P0, PT, R10, 0x31, P0 ;  /* 0x000000310a00780c */ /* 0x000fe20000701670 */
[----:B------:R-:W4:Y:S01]  /*5260*/  LDL R136, [R1+0x2c0] ;  /* 0x0002c00001887983 */ /* 0x000f220000100800 */
[----:B------:R-:W-:Y:S02]  /*5270*/  ISETP.NE.AND P1, PT, R75, RZ, PT ;  /* 0x000000ff4b00720c */ /* 0x000fe40003f25270 */
[----:B------:R-:W-:Y:S01]  /*5280*/  FSEL R180, R50, -INF , !P0 ;  /* 0xff80000032b47808 */ /* 0x000fe20004000000 */
[----:B------:R-:W4:Y:S01]  /*5290*/  LDL R75, [R1+0x2ac] ;  /* 0x0002ac00014b7983 */ /* 0x000f220000100800 */
[----:B------:R-:W-:-:S02]  /*52a0*/  ISETP.NE.AND P0, PT, R48, RZ, PT ;  /* 0x000000ff3000720c */ /* 0x000fc40003f05270 */
[----:B------:R-:W-:Y:S01]  /*52b0*/  FMNMX.FTZ R11, R202, R11, !PT ;  /* 0x0000000bca0b7209 */ /* 0x000fe20007810000 */
[----:B------:R-:W4:Y:S01]  /*52c0*/  LDL R85, [R1+0x2c4] ;  /* 0x0002c40001557983 */ /* 0x000f220000100800 */
[----:B------:R-:W-:Y:S02]  /*52d0*/  ISETP.GT.AND P0, PT, R7, 0x31, !P0 ;  /* 0x000000310700780c */ /* 0x000fe40004704270 */
[----:B------:R-:W-:Y:S01]  /*52e0*/  FMNMX.FTZ R6, R159, R6, !PT ;  /* 0x000000069f067209 */ /* 0x000fe20007810000 */
[----:B------:R-:W4:Y:S01]  /*52f0*/  LDL R87, [R1+0x2c8] ;  /* 0x0002c80001577983 */ /* 0x000f220000100800 */
[----:B------:R-:W-:Y:S02]  /*5300*/  ISETP.LT.OR P0, PT, R10, 0x32, P0 ;  /* 0x000000320a00780c */ /* 0x000fe40000701670 */
[----:B------:R-:W-:Y:S01]  /*5310*/  FMNMX.FTZ R11, R180, R11, !PT ;  /* 0x0000000bb40b7209 */ /* 0x000fe20007810000 */
[----:B------:R-:W4:Y:S01]  /*5320*/  LDL R89, [R1+0x2cc] ;  /* 0x0002cc0001597983 */ /* 0x000f220000100800 */
[----:B------:R-:W-:-:S02]  /*5330*/  FSEL R182, R51, -INF , !P0 ;  /* 0xff80000033b67808 */ /* 0x000fc40004000000 */
[----:B------:R-:W-:Y:S01]  /*5340*/  ISETP.NE.AND P0, PT, R74, RZ, PT ;  /* 0x000000ff4a00720c */ /* 0x000fe20003f05270 */
[----:B------:R-:W4:Y:S01]  /*5350*/  LDL R51, [R1+0x278] ;  /* 0x0002780001337983 */ /* 0x000f220000100800 */
[----:B------:R-:W-:Y:S02]  /*5360*/  FMNMX.FTZ R6, R161, R6, !PT ;  /* 0x00000006a1067209 */ /* 0x000fe40007810000 */
[----:B------:R-:W-:Y:S01]  /*5370*/  ISETP.GT.AND P0, PT, R7, 0x38, !P0 ;  /* 0x000000380700780c */ /* 0x000fe20004704270 */
[----:B------:R-:W4:Y:S01]  /*5380*/  LDL R138, [R1+0x2d0] ;  /* 0x0002d000018a7983 */ /* 0x000f220000100800 */
[----:B------:R-:W-:Y:S02]  /*5390*/  ISETP.NE.AND P6, PT, R56, RZ, PT ;  /* 0x000000ff3800720c */ /* 0x000fe40003fc5270 */
        /* <DEDUP_REMOVED lines=23> */
[----:B------:R-:W-:Y:S02]  /*5510*/  ISETP.GT.AND P0, PT, R7, 0x41, !P6 ;  /* 0x000000410700780c */ /* 0x000fe40007704270 */
[----:B------:R-:W-:Y:S01]  /*5520*/  FMNMX.FTZ R13, R158, R13, !PT ;  /* 0x0000000d9e0d7209 */ /* 0x000fe20007810000 */
[----:B------:R-:W4:Y:S01]  /*5530*/  LDL R101, [R1+0x2ec] ;  /* 0x0002ec0001657983 */ /* 0x000f220000100800 */
[----:B------:R-:W-:Y:S02]  /*5540*/  ISETP.LT.OR P0, PT, R10, 0x42, P0 ;  /* 0x000000420a00780c */ /* 0x000fe40000701670 */
[----:B------:R-:W-:Y:S01]  /*5550*/  ISETP.NE.AND P1, PT, R60, RZ, PT ;  /* 0x000000ff3c00720c */ /* 0x000fe20003f25270 */
[----:B------:R-:W4:Y:S01]  /*5560*/  LDL R142, [R1+0x2f0] ;  /* 0x0002f000018e7983 */ /* 0x000f220000100800 */
[----:B------:R-:W-:-:S02]  /*5570*/  ISETP.NE.AND P6, PT, R14, RZ, PT ;  /* 0x000000ff0e00720c */ /* 0x000fc40003fc5270 */
[----:B------:R-:W-:Y:S01]  /*5580*/  FSEL R185, R59, -INF , !P0 ;  /* 0xff8000003bb97808 */ /* 0x000fe20004000000 */
[----:B------:R-:W4:Y:S01]  /*5590*/  LDL R14, [R1+0x354] ;  /* 0x00035400010e7983 */ /* 0x000f220000100800 */
[----:B------:R-:W-:Y:S02]  /*55a0*/  ISETP.GT.AND P0, PT, R7, 0x48, !P5 ;  /* 0x000000480700780c */ /* 0x000fe40006f04270 */
[----:B------:R-:W-:Y:S01]  /*55b0*/  FMNMX.FTZ R6, R181, R6, !PT ;  /* 0x00000006b5067209 */ /* 0x000fe20007810000 */
[----:B------:R-:W4:Y:S01]  /*55c0*/  LDL R59, [R1+0x288] ;  /* 0x00028800013b7983 */ /* 0x000f220000100800 */
[----:B------:R-:W-:Y:S02]  /*55d0*/  FMNMX.FTZ R13, R160, R13, !PT ;  /* 0x0000000da00d7209 */ /* 0x000fe40007810000 */
[C---:B------:R-:W-:Y:S01]  /*55e0*/  ISETP.GT.AND P1, PT, R7.reuse, 0x49, !P1 ;  /* 0x000000490700780c */ /* 0x040fe20004f24270 */
[----:B------:R-:W4:Y:S01]  /*55f0*/  LDL R103, [R1+0x2f4] ;  /* 0x0002f40001677983 */ /* 0x000f220000100800 */
[----:B------:R-:W-:-:S02]  /*5600*/  ISETP.GT.AND P2, PT, R7, 0x50, !P2 ;  /* 0x000000500700780c */ /* 0x000fc40005744270 */
[C---:B------:R-:W-:Y:S01]  /*5610*/  ISETP.GT.AND P3, PT, R7.reuse, 0x51, !P3 ;  /* 0x000000510700780c */ /* 0x040fe20005f64270 */
[----:B------:R-:W4:Y:S01]  /*5620*/  LDL R105, [R1+0x2f8] ;  /* 0x0002f80001697983 */ /* 0x000f220000100800 */
[C---:B------:R-:W-:Y:S02]  /*5630*/  ISETP.GT.AND P4, PT, R7.reuse, 0x58, !P4 ;  /* 0x000000580700780c */ /* 0x040fe40006784270 */
[----:B------:R-:W-:Y:S01]  /*5640*/  ISETP.GT.AND P5, PT, R7, 0x59, !P6 ;  /* 0x000000590700780c */ /* 0x000fe200077a4270 */
[----:B------:R-:W4:Y:S01]  /*5650*/  LDL R107, [R1+0x2fc] ;  /* 0x0002fc00016b7983 */ /* 0x000f220000100800 */
[----:B------:R-:W-:Y:S02]  /*5660*/  ISETP.LT.OR P0, PT, R10, 0x49, P0 ;  /* 0x000000490a00780c */ /* 0x000fe40000701670 */
[----:B------:R-:W-:Y:S01]  /*5670*/  FMNMX.FTZ R7, R185, R6, !PT ;  /* 0x00000006b9077209 */ /* 0x000fe20007810000 */
[----:B------:R-:W4:Y:S01]  /*5680*/  LDL R144, [R1+0x300] ;  /* 0x0003000001907983 */ /* 0x000f220000100800 */
[----:B------:R-:W-:-:S02]  /*5690*/  FMNMX.FTZ R6, R164, R13, !PT ;  /* 0x0000000da4067209 */ /* 0x000fc40007810000 */
[----:B------:R-:W-:Y:S01]  /*56a0*/  FSEL R190, R62, -INF , !P0 ;  /* 0xff8000003ebe7808 */ /* 0x000fe20004000000 */
[----:B------:R-:W4:Y:S01]  /*56b0*/  LDL R109, [R1+0x304] ;  /* 0x00030400016d7983 */ /* 0x000f220000100800 */
[----:B------:R-:W-:Y:S02]  /*56c0*/  FMNMX.FTZ R6, R169, R6, !PT ;  /* 0x00000006a9067209 */ /* 0x000fe40007810000 */
[----:B------:R-:W-:Y:S01]  /*56d0*/  FMNMX.FTZ R12, R190, R7, !PT ;  /* 0x00000007be0c7209 */ /* 0x000fe20007810000 */
[----:B------:R-:W4:Y:S01]  /*56e0*/  LDL R111, [R1+0x308] ;  /* 0x00030800016f7983 */ /* 0x000f220000100800 */
[C---:B------:R-:W-:Y:S02]  /*56f0*/  ISETP.LT.OR P1, PT, R10.reuse, 0x4a, P1 ;  /* 0x0000004a0a00780c */ /* 0x040fe40000f21670 */
[----:B------:R-:W-:Y:S01]  /*5700*/  FMNMX.FTZ R7, R171, R6, !PT ;  /* 0x00000006ab077209 */ /* 0x000fe20007810000 */
[----:B------:R-:W4:Y:S01]  /*5710*/  LDL R113, [R1+0x30c] ;  /* 0x00030c0001717983 */ /* 0x000f220000100800 */
[----:B------:R-:W-:-:S02]  /*5720*/  ISETP.LT.OR P2, PT, R10, 0x51, P2 ;  /* 0x000000510a00780c */ /* 0x000fc40001741670 */
[----:B------:R-:W-:Y:S01]  /*5730*/  FSEL R193, R63, -INF , !P1 ;  /* 0xff8000003fc17808 */ /* 0x000fe20004800000 */
[----:B------:R-:W4:Y:S01]  /*5740*/  LDL R146, [R1+0x310] ;  /* 0x0003100001927983 */ /* 0x000f220000100800 */
[----:B------:R-:W-:Y:S02]  /*5750*/  FMNMX.FTZ R6, R172, R7, !PT ;  /* 0x00000007ac067209 */ /* 0x000fe40007810000 */
[----:B------:R-:W-:Y:S01]  /*5760*/  ISETP.LT.OR P3, PT, R10, 0x52, P3 ;  /* 0x000000520a00780c */ /* 0x000fe20001f61670 */
[----:B------:R-:W4:Y:S01]  /*5770*/  LDL R63, [R1+0x28c] ;  /* 0x00028c00013f7983 */ /* 0x000f220000100800 */
[----:B------:R-:W-:Y:S02]  /*5780*/  FSEL R205, R66, -INF , !P2 ;  /* 0xff80000042cd7808 */ /* 0x000fe40005000000 */
[----:B------:R-:W-:Y:S01]  /*5790*/  FMNMX.FTZ R12, R193, R12, !PT ;  /* 0x0000000cc10c7209 */ /* 0x000fe20007810000 */
[----:B------:R-:W4:Y:S01]  /*57a0*/  LDL R115, [R1+0x314] ;  /* 0x0003140001737983 */ /* 0x000f220000100800 */
[----:B------:R-:W-:-:S02]  /*57b0*/  FMNMX.FTZ R6, R175, R6, !PT ;  /* 0x00000006af067209 */ /* 0x000fc40007810000 */
[C---:B------:R-:W-:Y:S01]  /*57c0*/  ISETP.LT.OR P4, PT, R10.reuse, 0x59, P4 ;  /* 0x000000590a00780c */ /* 0x040fe20002781670 */
[----:B------:R-:W4:Y:S01]  /*57d0*/  LDL R117, [R1+0x318] ;  /* 0x0003180001757983 */ /* 0x000f220000100800 */
[----:B------:R-:W-:Y:S02]  /*57e0*/  ISETP.LT.OR P5, PT, R10, 0x5a, P5 ;  /* 0x0000005a0a00780c */ /* 0x000fe40002fa1670 */
[----:B------:R-:W-:Y:S01]  /*57f0*/  FSEL R206, R67, -INF , !P3 ;  /* 0xff80000043ce7808 */ /* 0x000fe20005800000 */
[----:B------:R-:W4:Y:S01]  /*5800*/  LDL R119, [R1+0x31c] ;  /* 0x00031c0001777983 */ /* 0x000f220000100800 */
[----:B------:R-:W-:Y:S02]  /*5810*/  FMNMX.FTZ R11, R205, R12, !PT ;  /* 0x0000000ccd0b7209 */ /* 0x000fe40007810000 */
[----:B------:R-:W-:Y:S01]  /*5820*/  FMNMX.FTZ R10, R177, R6, !PT ;  /* 0x00000006b10a7209 */ /* 0x000fe20007810000 */
[----:B------:R-:W4:Y:S01]  /*5830*/  LDL R67, [R1+0x298] ;  /* 0x0002980001437983 */ /* 0x000f220000100800 */
[----:B------:R-:W-:-:S02]  /*5840*/  FSEL R212, R70, -INF , !P4 ;  /* 0xff80000046d47808 */ /* 0x000fc40006000000 */
[----:B------:R-:W-:Y:S01]  /*5850*/  FMNMX.FTZ R11, R206, R11, !PT ;  /* 0x0000000bce0b7209 */ /* 0x000fe20007810000 */
[----:B------:R-:W1:Y:S01]  /*5860*/  SHFL.BFLY PT, R7, R10, 0x2, 0x1f ;  /* 0x0c401f000a077f89 */ /* 0x000e6200000e0000 */
[----:B------:R-:W-:Y:S02]  /*5870*/  FSEL R215, R71, -INF , !P5 ;  /* 0xff80000047d77808 */ /* 0x000fe40006800000 */
[----:B------:R-:W-:Y:S01]  /*5880*/  FMNMX.FTZ R12, R212, R11, !PT ;  /* 0x0000000bd40c7209 */ /* 0x000fe20007810000 */
[----:B------:R-:W4:Y:S03]  /*5890*/  LDL R71, [R1+0x2a4] ;  /* 0x0002a40001477983 */ /* 0x000f260000100800 */
[----:B------:R-:W-:Y:S01]  /*58a0*/  FMNMX.FTZ R11, R215, R12, !PT ;  /* 0x0000000cd70b7209 */ /* 0x000fe20007810000 */
[----:B------:R-:W4:Y:S04]  /*58b0*/  LDL R148, [R1+0x320] ;  /* 0x0003200001947983 */ /* 0x000f280000100800 */
[----:B------:R-:W-:Y:S04]  /*58c0*/  STL.64 [R1+0x430], R10 ;  /* 0x0004300a01007387 */ /* 0x000fe80000100a00 */
[----:B------:R-:W5:Y:S04]  /*58d0*/  LDL R19, [R1+0x434] ;  /* 0x0004340001137983 */ /* 0x000f680000100800 */
[----:B------:R-:W4:Y:S01]  /*58e0*/  LDL R121, [R1+0x324] ;  /* 0x0003240001797983 */ /* 0x000f220000100800 */
[----:B-1----:R-:W-:-:S03]  /*58f0*/  FMNMX.FTZ R12, R10, R7, !PT ;  /* 0x000000070a0c7209 */ /* 0x002fc60007810000 */
[----:B------:R-:W4:Y:S04]  /*5900*/  LDL R123, [R1+0x328] ;  /* 0x00032800017b7983 */ /* 0x000f280000100800 */
[----:B------:R-:W1:Y:S04]  /*5910*/  SHFL.BFLY PT, R13, R12, 0x1, 0x1f ;  /* 0x0c201f000c0d7f89 */ /* 0x000e6800000e0000 */
[----:B------:R-:W4:Y:S04]  /*5920*/  LDL.64 R6, [R1+0xa8] ;  /* 0x0000a80001067983 */ /* 0x000f280000100a00 */
[----:B------:R-:W4:Y:S04]  /*5930*/  LDL R125, [R1+0x32c] ;  /* 0x00032c00017d7983 */ /* 0x000f280000100800 */
[----:B------:R-:W4:Y:S04]  /*5940*/  LDL R150, [R1+0x330] ;  /* 0x0003300001967983 */ /* 0x000f280000100800 */
[----:B------:R-:W4:Y:S04]  /*5950*/  LDL R127, [R1+0x334] ;  /* 0x00033400017f7983 */ /* 0x000f280000100800 */
[----:B------:R-:W4:Y:S01]  /*5960*/  LDL R129, [R1+0x338] ;  /* 0x0003380001817983 */ /* 0x000f220000100800 */
[----:B-1----:R-:W-:-:S03]  /*5970*/  FMNMX.FTZ R12, R12, R13, !PT ;  /* 0x0000000d0c0c7209 */ /* 0x002fc60007810000 */
[----:B------:R-:W4:Y:S04]  /*5980*/  LDL R110, [R1+0x33c] ;  /* 0x00033c00016e7983 */ /* 0x000f280000100800 */
[----:B------:R1:W-:Y:S04]  /*5990*/  STL [R1+0x430], R12 ;  /* 0x0004300c01007387 */ /* 0x0003e80000100800 */
[----:B------:R-:W4:Y:S04]  /*59a0*/  LDL R157, [R1+0x430] ;  /* 0x00043000019d7983 */ /* 0x000f280000100800 */
[----:B------:R-:W4:Y:S04]  /*59b0*/  LDL R13, [R1+0x24c] ;  /* 0x00024c00010d7983 */ /* 0x000f280000100800 */
[----:B-1----:R-:W4:Y:S04]  /*59c0*/  LDL R12, [R1+0x3c0] ;  /* 0x0003c000010c7983 */ /* 0x002f280000100800 */
[----:B------:R-:W4:Y:S04]  /*59d0*/  LDL R112, [R1+0x340] ;  /* 0x0003400001707983 */ /* 0x000f280000100800 */
        /* <DEDUP_REMOVED lines=44> */
[----:B--2---:R1:W-:Y:S04]  /*5ca0*/  STL [R1+0x228], R222 ;  /* 0x000228de01007387 */ /* 0x0043e80000100800 */
[----:B---3--:R2:W-:Y:S04]  /*5cb0*/  STL [R1+0x22c], R224 ;  /* 0x00022ce001007387 */ /* 0x0085e80000100800 */
[----:B------:R-:W3:Y:S04]  /*5cc0*/  LDL R226, [R1+0x400] ;  /* 0x0004000001e27983 */ /* 0x000ee80000100800 */
[----:B------:R-:W3:Y:S04]  /*5cd0*/  LDL R227, [R1+0x404] ;  /* 0x0004040001e37983 */ /* 0x000ee80000100800 */
[----:B------:R-:W3:Y:S04]  /*5ce0*/  LDL R228, [R1+0x408] ;  /* 0x0004080001e47983 */ /* 0x000ee80000100800 */
[----:B------:R-:W3:Y:S04]  /*5cf0*/  LDL R229, [R1+0x40c] ;  /* 0x00040c0001e57983 */ /* 0x000ee80000100800 */
[----:B-1----:R-:W3:Y:S04]  /*5d00*/  LDL R222, [R1+0x410] ;  /* 0x0004100001de7983 */ /* 0x002ee80000100800 */
[----:B------:R-:W3:Y:S04]  /*5d10*/  LDL R223, [R1+0x414] ;  /* 0x0004140001df7983 */ /* 0x000ee80000100800 */
[----:B--2---:R-:W2:Y:S04]  /*5d20*/  LDL R224, [R1+0x418] ;  /* 0x0004180001e07983 */ /* 0x004ea80000100800 */
[----:B------:R-:W2:Y:S04]  /*5d30*/  LDL R225, [R1+0x41c] ;  /* 0x00041c0001e17983 */ /* 0x000ea80000100800 */
[----:B-----5:R-:W1:Y:S02]  /*5d40*/  SHFL.BFLY PT, R10, R19, 0x2, 0x1f ;  /* 0x0c401f00130a7f89 */ /* 0x020e6400000e0000 */
[----:B-1----:R-:W-:-:S05]  /*5d50*/  FMNMX.FTZ R11, R10, R19, !PT ;  /* 0x000000130a0b7209 */ /* 0x002fca0007810000 */
[----:B------:R-:W1:Y:S04]  /*5d60*/  SHFL.BFLY PT, R10, R11, 0x1, 0x1f ;  /* 0x0c201f000b0a7f89 */ /* 0x000e6800000e0000 */
[----:B------:R5:W-:Y:S01]  /*5d70*/  STL [R1+0x234], R21 ;  /* 0x0002341501007387 */ /* 0x000be20000100800 */
[----:B----4-:R-:W-:Y:S01]  /*5d80*/  FSETP.NEU.FTZ.AND P0, PT, R157, -INF , PT ;  /* 0xff8000009d00780b */ /* 0x010fe20003f1d000 */
[----:B------:R-:W-:-:S05]  /*5d90*/  FMUL.FTZ R157, R20, R157 ;  /* 0x0000009d149d7220 */ /* 0x000fca0000410000 */
[----:B------:R-:W-:Y:S02]  /*5da0*/  FSEL R157, R157, RZ, P0 ;  /* 0x000000ff9d9d7208 */ /* 0x000fe40000000000 */
[----:B-1----:R-:W-:-:S03]  /*5db0*/  FMNMX.FTZ R10, R11, R10, !PT ;  /* 0x0000000a0b0a7209 */ /* 0x002fc60007810000 */
[-CC-:B-----5:R-:W-:Y:S01]  /*5dc0*/  FFMA.FTZ R21, R178, R20.reuse, -R157.reuse ;  /* 0x00000014b2157223 */ /* 0x1a0fe2000001089d */
[C---:B------:R-:W-:Y:S01]  /*5dd0*/  FSETP.NEU.FTZ.AND P0, PT, R10.reuse, -INF , PT ;  /* 0xff8000000a00780b */ /* 0x040fe20003f1d000 */
[-C--:B------:R-:W-:Y:S01]  /*5de0*/  FMUL.FTZ R178, R10, R20.reuse ;  /* 0x000000140ab27220 */ /* 0x080fe20000410000 */
[-CC-:B------:R-:W-:Y:S01]  /*5df0*/  FFMA.FTZ R11, R154, R20.reuse, -R157.reuse ;  /* 0x000000149a0b7223 */ /* 0x180fe2000001089d */
[----:B------:R1:W-:Y:S03]  /*5e00*/  STL [R1+0x354], R14 ;  /* 0x0003540e01007387 */ /* 0x0003e60000100800 */
[----:B------:R-:W-:Y:S01]  /*5e10*/  FSEL R178, R178, RZ, P0 ;  /* 0x000000ffb2b27208 */ /* 0x000fe20000000000 */
[----:B------:R-:W-:Y:S01]  /*5e20*/  IMAD R6, R15, 0xc00, R6 ;  /* 0x00000c000f067824 */ /* 0x000fe200078e0206 */
[----:B------:R4:W-:Y:S01]  /*5e30*/  STL [R1+0x224], R156 ;  /* 0x0002249c01007387 */ /* 0x0009e20000100800 */
[----:B------:R-:W-:-:S02]  /*5e40*/  FFMA.FTZ R19, R152, R20, -R157 ;  /* 0x0000001498137223 */ /* 0x000fc4000001089d */
[-CC-:B------:R-:W-:Y:S01]  /*5e50*/  FFMA.FTZ R15, R83, R20.reuse, -R178.reuse ;  /* 0x00000014530f7223 */ /* 0x180fe200000108b2 */
[----:B------:R5:W-:Y:S01]  /*5e60*/  STL [R1+0x24c], R13 ;  /* 0x00024c0d01007387 */ /* 0x000be20000100800 */
[----:B-1----:R1:W-:Y:S03]  /*5e70*/  MUFU.EX2 R14, R11 ;  /* 0x0000000b000e7308 */ /* 0x0023e60000000800 */
[----:B------:R5:W-:Y:S01]  /*5e80*/  STL [R1+0x238], R25 ;  /* 0x0002381901007387 */ /* 0x000be20000100800 */
[-C--:B----4-:R-:W-:Y:S01]  /*5e90*/  FFMA.FTZ R156, R61, R20.reuse, -R157 ;  /* 0x000000143d9c7223 */ /* 0x090fe2000001089d */
[-CC-:B-1----:R-:W-:Y:S01]  /*5ea0*/  FFMA.FTZ R11, R53, R20.reuse, -R178.reuse ;  /* 0x00000014350b7223 */ /* 0x182fe200000108b2 */
[-CC-:B-----5:R-:W-:Y:S01]  /*5eb0*/  FFMA.FTZ R13, R49, R20.reuse, -R178.reuse ;  /* 0x00000014310d7223 */ /* 0x1a0fe200000108b2 */
[----:B------:R-:W-:Y:S01]  /*5ec0*/  FFMA.FTZ R25, R45, R20, -R178 ;  /* 0x000000142d197223 */ /* 0x000fe200000108b2 */
[----:B------:R1:W-:Y:S02]  /*5ed0*/  STL [R1+0x3c0], R12 ;  /* 0x0003c00c01007387 */ /* 0x0003e40000100800 */
[----:B------:R-:W-:Y:S08]  /*5ee0*/  MUFU.EX2 R156, R156 ;  /* 0x0000009c009c7308 */ /* 0x000ff00000000800 */
[----:B------:R-:W4:Y:S08]  /*5ef0*/  MUFU.EX2 R21, R21 ;  /* 0x0000001500157308 */ /* 0x000f300000000800 */
[----:B------:R-:W5:Y:S08]  /*5f00*/  MUFU.EX2 R19, R19 ;  /* 0x0000001300137308 */ /* 0x000f700000000800 */
[----:B------:R-:W-:Y:S08]  /*5f10*/  MUFU.EX2 R15, R15 ;  /* 0x0000000f000f7308 */ /* 0x000ff00000000800 */
[----:B------:R-:W5:Y:S08]  /*5f20*/  MUFU.EX2 R11, R11 ;  /* 0x0000000b000b7308 */ /* 0x000f700000000800 */
[----:B------:R-:W-:Y:S08]  /*5f30*/  MUFU.EX2 R13, R13 ;  /* 0x0000000d000d7308 */ /* 0x000ff00000000800 */
[----:B-1----:R-:W1:Y:S01]  /*5f40*/  MUFU.EX2 R12, R25 ;  /* 0x00000019000c7308 */ /* 0x002e620000000800 */
[----:B------:R5:W-:Y:S01]  /*5f50*/  STL [R1+0x26c], R43 ;  /* 0x00026c2b01007387 */ /* 0x000be20000100800 */
[----:B------:R-:W-:-:S02]  /*5f60*/  R2UR UR6, R6 ;  /* 0x00000000060672ca */ /* 0x000fc400000e0000 */
[----:B------:R-:W-:Y:S01]  /*5f70*/  R2UR UR7, R7 ;  /* 0x00000000070772ca */ /* 0x000fe200000e0000 */
[----:B------:R1:W-:Y:S01]  /*5f80*/  STL [R1+0x3cc], R42 ;  /* 0x0003cc2a01007387 */ /* 0x0003e20000100800 */
[----:B----4-:R-:W-:Y:S02]  /*5f90*/  F2FP.BF16.F32.PACK_AB R152, R21, R156 ;  /* 0x0000009c1598723e */ /* 0x010fe400000010ff */
[----:B-----5:R-:W-:Y:S01]  /*5fa0*/  F2FP.BF16.F32.PACK_AB R154, R19, R14 ;  /* 0x0000000e139a723e */ /* 0x020fe200000010ff */
[----:B------:R-:W-:Y:S01]  /*5fb0*/  IMAD.MOV.U32 R43, RZ, RZ, R7 ;  /* 0x000000ffff2b7224 */ /* 0x000fe200078e0007 */
[----:B------:R-:W-:Y:S01]  /*5fc0*/  F2FP.BF16.F32.PACK_AB R153, R11, R15 ;  /* 0x0000000f0b99723e */ /* 0x000fe200000010ff */
[----:B-1----:R-:W-:Y:S01]  /*5fd0*/  VIADD R42, R6, 0x80 ;  /* 0x00000080062a7836 */ /* 0x002fe20000000000 */
[----:B------:R-:W-:Y:S01]  /*5fe0*/  F2FP.BF16.F32.PACK_AB R155, R12, R13 ;  /* 0x0000000d0c9b723e */ /* 0x000fe200000010ff */
[----:B------:R-:W-:Y:S01]  /*5ff0*/  STL [R1+0x220], R116 ;  /* 0x0002207401007387 */ /* 0x000fe20000100800 */
[----:B------:R-:W-:-:S02]  /*6000*/  R2UR UR11, R43 ;  /* 0x000000002b0b72ca */ /* 0x000fc400000e0000 */
[----:B------:R-:W-:Y:S01]  /*6010*/  R2UR UR10, R42 ;  /* 0x000000002a0a72ca */ /* 0x000fe200000e0000 */
[----:B------:R-:W-:Y:S04]  /*6020*/  STL [R1+0x230], R118 ;  /* 0x0002307601007387 */ /* 0x000fe80000100800 */
        /* <DEDUP_REMOVED lines=106> */
[----:B------:R1:W-:Y:S01]  /*66d0*/  STL [R1+0x3fc], R28 ;  /* 0x0003fc1c01007387 */ /* 0x0003e20000100800 */
[----:B------:R4:W-:Y:S06]  /*66e0*/  BAR.SYNC.DEFER_BLOCKING R208, 0x100 ;  /* 0x000400d00000751d */ /* 0x0009ec0000010000 */
[----:B-1----:R-:W-:-:S06]  /*66f0*/  WARPGROUP.ARRIVE ;  /* 0x00000000000079c5 */ /* 0x002fcc0000000000 */
[----:B------:R-:W-:Y:S01]  /*6700*/  HGMMA.64x256x16.F32.BF16 R24, R152, gdesc[UR4].tnspB, RZ, !UPT, gsb0 ;  /* 0x43e0000498187df0 */ /* 0x000fe2000c0018ff */
[----:B------:R1:W-:Y:S01]  /*6710*/  STL [R1+0x3f4], R214 ;  /* 0x0003f4d601007387 */ /* 0x0003e20000100800 */
[-CC-:B------:R-:W-:Y:S01]  /*6720*/  FFMA.FTZ R179, R8, R20.reuse, -R157.reuse ;  /* 0x0000001408b37223 */ /* 0x180fe2000001089d */
[-CC-:B------:R-:W-:Y:S01]  /*6730*/  FFMA.FTZ R174, R174, R20.reuse, -R157.reuse ;  /* 0x00000014aeae7223 */ /* 0x180fe2000001089d */
[-CC-:B------:R-:W-:Y:S01]  /*6740*/  FFMA.FTZ R176, R176, R20.reuse, -R157.reuse ;  /* 0x00000014b0b07223 */ /* 0x180fe2000001089d */
[-CC-:B------:R-:W-:Y:S01]  /*6750*/  FFMA.FTZ R191, R191, R20.reuse, -R178.reuse ;  /* 0x00000014bfbf7223 */ /* 0x180fe200000108b2 */
[-CC-:B------:R-:W-:Y:S01]  /*6760*/  FFMA.FTZ R196, R196, R20.reuse, -R178.reuse ;  /* 0x00000014c4c47223 */ /* 0x180fe200000108b2 */
[-CC-:B------:R-:W-:Y:S01]  /*6770*/  FFMA.FTZ R207, R207, R20.reuse, -R178.reuse ;  /* 0x00000014cfcf7223 */ /* 0x180fe200000108b2 */
[-CC-:B------:R-:W-:Y:S01]  /*6780*/  FFMA.FTZ R213, R213, R20.reuse, -R178.reuse ;  /* 0x00000014d5d57223 */ /* 0x180fe200000108b2 */
[-CC-:B-1----:R-:W-:Y:S01]  /*6790*/  FFMA.FTZ R214, R9, R20.reuse, -R157.reuse ;  /* 0x0000001409d67223 */ /* 0x182fe2000001089d */
[----:B------:R-:W-:Y:S08]  /*67a0*/  MUFU.EX2 R179, R179 ;  /* 0x000000b300b37308 */ /* 0x000ff00000000800 */
[----:B------:R-:W1:Y:S08]  /*67b0*/  MUFU.EX2 R214, R214 ;  /* 0x000000d600d67308 */ /* 0x000e700000000800 */
[----:B------:R-:W-:Y:S08]  /*67c0*/  MUFU.EX2 R174, R174 ;  /* 0x000000ae00ae7308 */ /* 0x000ff00000000800 */
[----:B------:R-:W5:Y:S08]  /*67d0*/  MUFU.EX2 R176, R176 ;  /* 0x000000b000b07308 */ /* 0x000f700000000800 */
[----:B------:R-:W-:Y:S08]  /*67e0*/  MUFU.EX2 R191, R191 ;  /* 0x000000bf00bf7308 */ /* 0x000ff00000000800 */
[----:B------:R-:W4:Y:S08]  /*67f0*/  MUFU.EX2 R196, R196 ;  /* 0x000000c400c47308 */ /* 0x000f300000000800 */
[----:B------:R-:W-:Y:S08]  /*6800*/  MUFU.EX2 R207, R207 ;  /* 0x000000cf00cf7308 */ /* 0x000ff00000000800 */
[----:B------:R-:W4:Y:S01]  /*6810*/  MUFU.EX2 R213, R213 ;  /* 0x000000d500d57308 */ /* 0x000f220000000800 */
[----:B---3--:R-:W-:Y:S04]  /*6820*/  STL [R1+0x400], R226 ;  /* 0x000400e201007387 */ /* 0x008fe80000100800 */
[----:B------:R-:W-:Y:S04]  /*6830*/  STL [R1+0x404], R227 ;  /* 0x000404e301007387 */ /* 0x000fe80000100800 */
[----:B------:R-:W-:Y:S04]  /*6840*/  STL [R1+0x408], R228 ;  /* 0x000408e401007387 */ /* 0x000fe80000100800 */
[----:B------:R-:W-:Y:S04]  /*6850*/  STL [R1+0x40c], R229 ;  /* 0x00040ce501007387 */ /* 0x000fe80000100800 */
[----:B------:R-:W-:Y:S04]  /*6860*/  STL [R1+0x410], R222 ;  /* 0x000410de01007387 */ /* 0x000fe80000100800 */
[----:B------:R-:W-:Y:S04]  /*6870*/  STL [R1+0x414], R223 ;  /* 0x000414df01007387 */ /* 0x000fe80000100800 */
[----:B--2---:R-:W-:Y:S04]  /*6880*/  STL [R1+0x418], R224 ;  /* 0x000418e001007387 */ /* 0x004fe80000100800 */
[----:B------:R-:W-:Y:S01]  /*6890*/  STL [R1+0x41c], R225 ;  /* 0x00041ce101007387 */ /* 0x000fe20000100800 */
[-CC-:B------:R-:W-:Y:S01]  /*68a0*/  FFMA.FTZ R162, R162, R20.reuse, -R157.reuse ;  /* 0x00000014a2a27223 */ /* 0x180fe2000001089d */
[-CC-:B------:R-:W-:Y:S01]  /*68b0*/  FFMA.FTZ R167, R167, R20.reuse, -R157.reuse ;  /* 0x00000014a7a77223 */ /* 0x180fe2000001089d */
[-CC-:B------:R-:W-:Y:S01]  /*68c0*/  FFMA.FTZ R170, R170, R20.reuse, -R157.reuse ;  /* 0x00000014aaaa7223 */ /* 0x180fe2000001089d */
[-C--:B------:R-:W-:Y:S01]  /*68d0*/  FFMA.FTZ R173, R173, R20.reuse, -R157 ;  /* 0x00000014adad7223 */ /* 0x080fe2000001089d */
[-CC-:B------:R-:W-:Y:S01]  /*68e0*/  FFMA.FTZ R183, R183, R20.reuse, -R178.reuse ;  /* 0x00000014b7b77223 */ /* 0x180fe200000108b2 */
[-CC-:B------:R-:W-:Y:S01]  /*68f0*/  FFMA.FTZ R186, R186, R20.reuse, -R178.reuse ;  /* 0x00000014baba7223 */ /* 0x180fe200000108b2 */
[-CC-:B------:R-:W-:Y:S01]  /*6900*/  FFMA.FTZ R192, R192, R20.reuse, -R178.reuse ;  /* 0x00000014c0c07223 */ /* 0x180fe200000108b2 */
[----:B------:R-:W-:Y:S01]  /*6910*/  FFMA.FTZ R202, R202, R20, -R178 ;  /* 0x00000014caca7223 */ /* 0x000fe200000108b2 */
[----:B------:R-:W-:Y:S01]  /*6920*/  MUFU.EX2 R162, R162 ;  /* 0x000000a200a27308 */ /* 0x000fe20000000800 */
[----:B------:R-:W-:-:S02]  /*6930*/  WARPGROUP.DEPBAR.LE gsb0, 0x0 ;  /* 0x00008000000079c5 */ /* 0x000fc40000010000 */
[----:B-1----:R-:W-:Y:S02]  /*6940*/  F2FP.BF16.F32.PACK_AB R152, R214, R179 ;  /* 0x000000b3d698723e */ /* 0x002fe400000010ff */
[----:B-----5:R-:W-:Y:S02]  /*6950*/  F2FP.BF16.F32.PACK_AB R154, R176, R174 ;  /* 0x000000aeb09a723e */ /* 0x020fe400000010ff */
[----:B----4-:R-:W-:Y:S02]  /*6960*/  F2FP.BF16.F32.PACK_AB R153, R196, R191 ;  /* 0x000000bfc499723e */ /* 0x010fe400000010ff */
[----:B------:R-:W-:Y:S01]  /*6970*/  F2FP.BF16.F32.PACK_AB R155, R213, R207 ;  /* 0x000000cfd59b723e */ /* 0x000fe200000010ff */
[----:B------:R-:W-:Y:S04]  /*6980*/  STL.128 [R1+0x220], R24 ;  /* 0x0002201801007387 */ /* 0x000fe80000100c00 */
        /* <DEDUP_REMOVED lines=30> */
[----:B------:R1:W-:Y:S02]  /*6b70*/  STL.128 [R1+0x410], R148 ;  /* 0x0004109401007387 */ /* 0x0003e40000100c00 */
[----:B-1----:R-:W-:-:S06]  /*6b80*/  WARPGROUP.ARRIVE ;  /* 0x00000000000079c5 */ /* 0x002fcc0000000000 */
[----:B------:R-:W-:Y:S01]  /*6b90*/  HGMMA.64x256x16.F32.BF16 R24, R152, gdesc[UR8].tnspB, R24, gsb0 ;  /* 0x43e0000898187df0 */ /* 0x000fe20008001818 */
[----:B------:R-:W1:Y:S08]  /*6ba0*/  MUFU.EX2 R167, R167 ;  /* 0x000000a700a77308 */ /* 0x000e700000000800 */
[----:B------:R-:W-:Y:S08]  /*6bb0*/  MUFU.EX2 R170, R170 ;  /* 0x000000aa00aa7308 */ /* 0x000ff00000000800 */
[----:B------:R-:W2:Y:S08]  /*6bc0*/  MUFU.EX2 R173, R173 ;  /* 0x000000ad00ad7308 */ /* 0x000eb00000000800 */
[----:B------:R-:W-:Y:S08]  /*6bd0*/  MUFU.EX2 R183, R183 ;  /* 0x000000b700b77308 */ /* 0x000ff00000000800 */
[----:B------:R-:W3:Y:S08]  /*6be0*/  MUFU.EX2 R186, R186 ;  /* 0x000000ba00ba7308 */ /* 0x000ef00000000800 */
[----:B------:R-:W-:Y:S08]  /*6bf0*/  MUFU.EX2 R192, R192 ;  /* 0x000000c000c07308 */ /* 0x000ff00000000800 */
[----:B------:R-:W4:Y:S01]  /*6c00*/  MUFU.EX2 R202, R202 ;  /* 0x000000ca00ca7308 */ /* 0x000f220000000800 */
[----:B------:R-:W-:-:S02]  /*6c10*/  VIADD R8, R6, 0x100 ;  /* 0x0000010006087836 */ /* 0x000fc40000000000 */
[----:B------:R-:W-:-:S03]  /*6c20*/  IMAD.MOV.U32 R9, RZ, RZ, R7 ;  /* 0x000000ffff097224 */ /* 0x000fc600078e0007 */
[----:B------:R-:W-:Y:S02]  /*6c30*/  R2UR UR6, R8 ;  /* 0x00000000080672ca */ /* 0x000fe400000e0000 */
[----:B------:R-:W-:Y:S01]  /*6c40*/  R2UR UR7, R9 ;  /* 0x00000000090772ca */ /* 0x000fe200000e0000 */
        /* <DEDUP_REMOVED lines=8> */
[----:B------:R-:W-:Y:S08]  /*6cd0*/  MUFU.EX2 R159, R159 ;  /* 0x0000009f009f7308 */ /* 0x000ff00000000800 */
[----:B------:R-:W5:Y:S08]  /*6ce0*/  MUFU.EX2 R161, R161 ;  /* 0x000000a100a17308 */ /* 0x000f700000000800 */
[----:B------:R-:W-:Y:S08]  /*6cf0*/  MUFU.EX2 R163, R163 ;  /* 0x000000a300a37308 */ /* 0x000ff00000000800 */
[----:B------:R-:W5:Y:S08]  /*6d00*/  MUFU.EX2 R168, R168 ;  /* 0x000000a800a87308 */ /* 0x000f700000000800 */
[----:B------:R-:W-:Y:S08]  /*6d10*/  MUFU.EX2 R180, R180 ;  /* 0x000000b400b47308 */ /* 0x000ff00000000800 */
[----:B------:R-:W5:Y:S01]  /*6d20*/  MUFU.EX2 R182, R182 ;  /* 0x000000b600b67308 */ /* 0x000f620000000800 */
[----:B------:R-:W-:-:S02]  /*6d30*/  WARPGROUP.DEPBAR.LE gsb0, 0x0 ;  /* 0x00008000000079c5 */ /* 0x000fc40000010000 */
[----:B-1----:R-:W-:Y:S02]  /*6d40*/  F2FP.BF16.F32.PACK_AB R152, R167, R162 ;  /* 0x000000a2a798723e */ /* 0x002fe400000010ff */
[----:B--2---:R-:W-:Y:S02]  /*6d50*/  F2FP.BF16.F32.PACK_AB R154, R173, R170 ;  /* 0x000000aaad9a723e */ /* 0x004fe400000010ff */
[----:B---3--:R-:W-:Y:S02]  /*6d60*/  F2FP.BF16.F32.PACK_AB R153, R186, R183 ;  /* 0x000000b7ba99723e */ /* 0x008fe400000010ff */
[----:B----4-:R-:W-:Y:S01]  /*6d70*/  F2FP.BF16.F32.PACK_AB R155, R202, R192 ;  /* 0x000000c0ca9b723e */ /* 0x010fe200000010ff */
        /* <DEDUP_REMOVED lines=34> */
[----:B------:R-:W-:Y:S08]  /*6fa0*/  MUFU.EX2 R184, R184 ;  /* 0x000000b800b87308 */ /* 0x000ff00000000800 */
[----:B------:R-:W1:Y:S01]  /*6fb0*/  MUFU.EX2 R187, R187 ;  /* 0x000000bb00bb7308 */ /* 0x000e620000000800 */
        /* <DEDUP_REMOVED lines=9> */
[----:B------:R-:W-:Y:S02]  /*7050*/  IMAD.MOV.U32 R9, RZ, RZ, R7 ;  /* 0x000000ffff097224 */ /* 0x000fe400078e0007 */
[-CC-:B------:R-:W-:Y:S01]  /*7060*/  FFMA.FTZ R190, R190, R20.reuse, -R178.reuse ;  /* 0x00000014bebe7223 */ /* 0x180fe200000108b2 */
[-CC-:B------:R-:W-:Y:S01]  /*7070*/  FFMA.FTZ R193, R193, R20.reuse, -R178.reuse ;  /* 0x00000014c1c17223 */ /* 0x180fe200000108b2 */
[-CC-:B------:R-:W-:Y:S01]  /*7080*/  FFMA.FTZ R171, R171, R20.reuse, -R157.reuse ;  /* 0x00000014abab7223 */ /* 0x180fe2000001089d */
[-C--:B------:R-:W-:Y:S01]  /*7090*/  FFMA.FTZ R175, R175, R20.reuse, -R157 ;  /* 0x00000014afaf7223 */ /* 0x080fe2000001089d */
[-CC-:B------:R-:W-:Y:S01]  /*70a0*/  FFMA.FTZ R205, R205, R20.reuse, -R178.reuse ;  /* 0x00000014cdcd7223 */ /* 0x180fe200000108b2 */
[-CC-:B------:R-:W-:Y:S01]  /*70b0*/  FFMA.FTZ R206, R206, R20.reuse, -R178.reuse ;  /* 0x00000014cece7223 */ /* 0x180fe200000108b2 */
[----:B------:R-:W-:Y:S01]  /*70c0*/  FFMA.FTZ R212, R212, R20, -R178 ;  /* 0x00000014d4d47223 */ /* 0x000fe200000108b2 */
[----:B------:R-:W-:Y:S08]  /*70d0*/  MUFU.EX2 R158, R158 ;  /* 0x0000009e009e7308 */ /* 0x000ff00000000800 */
[----:B------:R-:W2:Y:S08]  /*70e0*/  MUFU.EX2 R160, R160 ;  /* 0x000000a000a07308 */ /* 0x000eb00000000800 */
[----:B------:R-:W-:Y:S08]  /*70f0*/  MUFU.EX2 R164, R164 ;  /* 0x000000a400a47308 */ /* 0x000ff00000000800 */
[----:B------:R-:W3:Y:S08]  /*7100*/  MUFU.EX2 R169, R169 ;  /* 0x000000a900a97308 */ /* 0x000ef00000000800 */
[----:B------:R-:W-:Y:S01]  /*7110*/  MUFU.EX2 R181, R181 ;  /* 0x000000b500b57308 */ /* 0x000fe20000000800 */
[----:B------:R-:W-:Y:S01]  /*7120*/  VIADD R8, R6, 0x200 ;  /* 0x0000020006087836 */ /* 0x000fe20000000000 */
[----:B------:R-:W-:-:S02]  /*7130*/  WARPGROUP.DEPBAR.LE gsb0, 0x0 ;  /* 0x00008000000079c5 */ /* 0x000fc40000010000 */
[----:B-----5:R-:W-:Y:S02]  /*7140*/  F2FP.BF16.F32.PACK_AB R152, R161, R159 ;  /* 0x0000009fa198723e */ /* 0x020fe400000010ff */
[----:B------:R-:W-:Y:S02]  /*7150*/  F2FP.BF16.F32.PACK_AB R154, R168, R163 ;  /* 0x000000a3a89a723e */ /* 0x000fe400000010ff */
[----:B------:R-:W-:Y:S02]  /*7160*/  F2FP.BF16.F32.PACK_AB R153, R182, R180 ;  /* 0x000000b4b699723e */ /* 0x000fe400000010ff */
[----:B-1----:R-:W-:Y:S01]  /*7170*/  F2FP.BF16.F32.PACK_AB R155, R187, R184 ;  /* 0x000000b8bb9b723e */ /* 0x002fe200000010ff */
        /* <DEDUP_REMOVED lines=34> */
[----:B------:R-:W-:Y:S02]  /*73a0*/  R2UR UR7, R9 ;  /* 0x00000000090772ca */ /* 0x000fe400000e0000 */
[----:B------:R-:W-:Y:S01]  /*73b0*/  MUFU.EX2 R9, R193 ;  /* 0x000000c100097308 */ /* 0x000fe20000000800 */
[----:B------:R-:W-:Y:S01]  /*73c0*/  R2UR UR6, R8 ;  /* 0x00000000080672ca */ /* 0x000fe200000e0000 */
[----:B------:R-:W-:-:S06]  /*73d0*/  FADD.FTZ R21, R156, R21 ;  /* 0x000000159c157221 */ /* 0x000fcc0000010000 */
[----:B------:R-:W-:Y:S08]  /*73e0*/  MUFU.EX2 R8, R171 ;  /* 0x000000ab00087308 */ /* 0x000ff00000000800 */
[----:B------:R-:W-:Y:S08]  /*73f0*/  MUFU.EX2 R175, R175 ;  /* 0x000000af00af7308 */ /* 0x000ff00000000800 */
[----:B------:R-:W-:Y:S08]  /*7400*/  MUFU.EX2 R205, R205 ;  /* 0x000000cd00cd7308 */ /* 0x000ff00000000800 */
[----:B------:R-:W-:Y:S08]  /*7410*/  MUFU.EX2 R206, R206 ;  /* 0x000000ce00ce7308 */ /* 0x000ff00000000800 */
[----:B------:R-:W-:Y:S01]  /*7420*/  MUFU.EX2 R212, R212 ;  /* 0x000000d400d47308 */ /* 0x000fe20000000800 */
[----:B------:R-:W-:Y:S01]  /*7430*/  VIADD R6, R6, 0x280 ;  /* 0x0000028006067836 */ /* 0x000fe20000000000 */
[----:B------:R-:W-:-:S02]  /*7440*/  WARPGROUP.DEPBAR.LE gsb0, 0x0 ;  /* 0x00008000000079c5 */ /* 0x000fc40000010000 */
[-CC-:B------:R-:W-:Y:S01]  /*7450*/  FFMA.FTZ R152, R185, R20.reuse, -R178.reuse ;  /* 0x00000014b9987223 */ /* 0x180fe200000108b2 */
[-CC-:B------:R-:W-:Y:S01]  /*7460*/  FFMA.FTZ R185, R172, R20.reuse, -R157.reuse ;  /* 0x00000014acb97223 */ /* 0x180fe2000001089d */
[-C--:B------:R-:W-:Y:S01]  /*7470*/  FFMA.FTZ R157, R177, R20.reuse, -R157 ;  /* 0x00000014b19d7223 */ /* 0x080fe2000001089d */
[----:B------:R-:W-:Y:S01]  /*7480*/  FFMA.FTZ R178, R215, R20, -R178 ;  /* 0x00000014d7b27223 */ /* 0x000fe200000108b2 */
[----:B------:R2:W1:Y:S08]  /*7490*/  MUFU.EX2 R172, R152 ;  /* 0x0000009800ac7308 */ /* 0x0004700000000800 */
[----:B------:R-:W4:Y:S01]  /*74a0*/  MUFU.EX2 R20, R190 ;  /* 0x000000be00147308 */ /* 0x000f220000000800 */
[----:B--2---:R-:W-:-:S02]  /*74b0*/  F2FP.BF16.F32.PACK_AB R152, R160, R158 ;  /* 0x0000009ea098723e */ /* 0x004fc400000010ff */
[----:B---3--:R-:W-:Y:S01]  /*74c0*/  F2FP.BF16.F32.PACK_AB R154, R169, R164 ;  /* 0x000000a4a99a723e */ /* 0x008fe200000010ff */
[----:B------:R-:W-:Y:S01]  /*74d0*/  STL.128 [R1+0x220], R24 ;  /* 0x0002201801007387 */ /* 0x000fe20000100c00 */
[----:B-1----:R-:W-:-:S03]  /*74e0*/  F2FP.BF16.F32.PACK_AB R153, R172, R181 ;  /* 0x000000b5ac99723e */ /* 0x002fc600000010ff */
[----:B------:R-:W-:Y:S04]  /*74f0*/  STL.128 [R1+0x230], R28 ;  /* 0x0002301c01007387 */ /* 0x000fe80000100c00 */
[----:B------:R-:W-:Y:S01]  /*7500*/  STL.128 [R1+0x240], R32 ;  /* 0x0002402001007387 */ /* 0x000fe20000100c00 */
[----:B----4-:R-:W-:-:S03]  /*7510*/  F2FP.BF16.F32.PACK_AB R155, R9, R20 ;  /* 0x00000014099b723e */ /* 0x010fc600000010ff */
        /* <DEDUP_REMOVED lines=33> */
[----:B------:R-:W-:-:S02]  /*7730*/  R2UR UR6, R6 ;  /* 0x00000000060672ca */ /* 0x000fc400000e0000 */
[----:B------:R-:W-:Y:S01]  /*7740*/  R2UR UR7, R7 ;  /* 0x00000000070772ca */ /* 0x000fe200000e0000 */
[----:B------:R-:W2:Y:S02]  /*7750*/  S2R R227, SR_TID.X ;  /* 0x0000000000e37919 */ /* 0x000ea40000002100 */
[----:B--2---:R-:W-:-:S13]  /*7760*/  LOP3.LUT P6, RZ, R227, 0x7f, RZ, 0xc0, !PT ;  /* 0x0000007fe3ff7812 */ /* 0x004fda00078cc0ff */
[----:B------:R-:W2:Y:S01]  /*7770*/  @!P6 LDL.64 R6, [R1+0x68] ;  /* 0x000068000106e983 */ /* 0x000ea20000100a00 */
[----:B------:R-:W-:Y:S02]  /*7780*/  WARPGROUP.DEPBAR.LE gsb0, 0x0 ;  /* 0x00008000000079c5 */ /* 0x000fe40000010000 */
[----:B------:R-:W-:Y:S01]  /*7790*/  FADD.FTZ R152, R14, R21 ;  /* 0x000000150e987221 */ /* 0x000fe20000010000 */
[----:B------:R-:W-:Y:S02]  /*77a0*/  FADD.FTZ R14, R15, R11 ;  /* 0x0000000b0f0e7221 */ /* 0x000fe40000010000 */
[----:B------:R-:W3:Y:S01]  /*77b0*/  MUFU.EX2 R11, R178 ;  /* 0x000000b2000b7308 */ /* 0x000ee20000000800 */
[----:B------:R-:W-:Y:S01]  /*77c0*/  FADD.FTZ R152, R19, R152 ;  /* 0x0000009813987221 */ /* 0x000fe20000010000 */
[----:B-1----:R-:W-:Y:S02]  /*77d0*/  F2FP.BF16.F32.PACK_AB R154, R156, R175 ;  /* 0x000000af9c9a723e */ /* 0x002fe400000010ff */
[----:B------:R-:W-:Y:S01]  /*77e0*/  F2FP.BF16.F32.PACK_AB R153, R206, R205 ;  /* 0x000000cdce99723e */ /* 0x000fe200000010ff */
[----:B------:R-:W-:Y:S01]  /*77f0*/  FADD.FTZ R179, R179, R152 ;  /* 0x00000098b3b37221 */ /* 0x000fe20000010000 */
[----:B------:R-:W-:Y:S01]  /*7800*/  F2FP.BF16.F32.PACK_AB R152, R185, R8 ;  /* 0x00000008b998723e */ /* 0x000fe200000010ff */
[----:B------:R-:W-:Y:S04]  /*7810*/  STL.128 [R1+0x220], R24 ;  /* 0x0002201801007387 */ /* 0x000fe80000100c00 */
[----:B------:R-:W-:Y:S01]  /*7820*/  STL.128 [R1+0x230], R28 ;  /* 0x0002301c01007387 */ /* 0x000fe20000100c00 */
[----:B---3--:R-:W-:-:S03]  /*7830*/  F2FP.BF16.F32.PACK_AB R155, R11, R212 ;  /* 0x000000d40b9b723e */ /* 0x008fc600000010ff */
        /* <DEDUP_REMOVED lines=32> */
[----:B------:R-:W-:-:S04]  /*7a40*/  FADD.FTZ R13, R13, R14 ;  /* 0x0000000e0d0d7221 */ /* 0x000fc80000010000 */
[----:B------:R-:W-:Y:S02]  /*7a50*/  FADD.FTZ R190, R12, R13 ;  /* 0x0000000d0cbe7221 */ /* 0x000fe40000010000 */
[----:B------:R-:W3:Y:S02]  /*7a60*/  @!P6 LDL R13, [R1+0x210] ;  /* 0x00021000010de983 */ /* 0x000ee40000100800 */
        /* <DEDUP_REMOVED lines=11> */
[----:B------:R-:W-:Y:S02]  /*7b20*/  WARPGROUP.DEPBAR.LE gsb0, 0x0 ;  /* 0x00008000000079c5 */ /* 0x000fe40000010000 */
        /* <DEDUP_REMOVED lines=24> */
[----:B------:R1:W-:Y:S04]  /*7cb0*/  STL.128 [R1+0x3a0], R120 ;  /* 0x0003a07801007387 */ /* 0x0003e80000100c00 */
[----:B------:R-:W-:Y:S04]  /*7cc0*/  STL.128 [R1+0x3b0], R124 ;  /* 0x0003b07c01007387 */ /* 0x000fe80000100c00 */
[----:B------:R-:W-:Y:S04]  /*7cd0*/  STL.128 [R1+0x3c0], R128 ;  /* 0x0003c08001007387 */ /* 0x000fe80000100c00 */
[----:B------:R-:W-:Y:S04]  /*7ce0*/  STL.128 [R1+0x3d0], R132 ;  /* 0x0003d08401007387 */ /* 0x000fe80000100c00 */
[----:B------:R-:W-:Y:S01]  /*7cf0*/  STL.128 [R1+0x3e0], R136 ;  /* 0x0003e08801007387 */ /* 0x000fe20000100c00 */
[----:B------:R-:W-:Y:S01]  /*7d00*/  FADD.FTZ R170, R170, R167 ;  /* 0x000000a7aaaa7221 */ /* 0x000fe20000010000 */
[----:B------:R-:W-:Y:S01]  /*7d10*/  FADD.FTZ R183, R192, R183 ;  /* 0x000000b7c0b77221 */ /* 0x000fe20000010000 */
[----:B--2---:R-:W-:Y:S01]  /*7d20*/  @!P6 MOV R6, R6 ;  /* 0x000000060006e202 */ /* 0x004fe20000000f00 */
[----:B------:R-:W-:Y:S01]  /*7d30*/  STL.128 [R1+0x3f0], R140 ;  /* 0x0003f08c01007387 */ /* 0x000fe20000100c00 */
[----:B-1----:R-:W1:Y:S03]  /*7d40*/  LDC R123, c[0x0][0x288] ;  /* 0x0000a200ff7b7b82 */ /* 0x002e660000000800 */
[----:B------:R-:W-:Y:S04]  /*7d50*/  STL.128 [R1+0x400], R144 ;  /* 0x0004009001007387 */ /* 0x000fe80000100c00 */
[----:B------:R2:W-:Y:S04]  /*7d60*/  STL.128 [R1+0x410], R148 ;  /* 0x0004109401007387 */ /* 0x0005e80000100c00 */
[----:B------:R-:W4:Y:S04]  /*7d70*/  LDL R171, [R1+0x220] ;  /* 0x0002200001ab7983 */ /* 0x000f280000100800 */
[----:B------:R-:W5:Y:S04]  /*7d80*/  LDL R155, [R1+0x224] ;  /* 0x00022400019b7983 */ /* 0x000f680000100800 */
        /* <DEDUP_REMOVED lines=60> */
[----:B--2---:R-:W2:Y:S04]  /*8150*/  LDL R150, [R1+0x318] ;  /* 0x0003180001967983 */ /* 0x004ea80000100800 */
[----:B------:R-:W2:Y:S04]  /*8160*/  LDL R148, [R1+0x31c] ;  /* 0x00031c0001947983 */ /* 0x000ea80000100800 */
        /* <DEDUP_REMOVED lines=63> */
[----:B------:R-:W2:Y:S01]  /*8560*/  LDL R14, [R1+0x41c] ;  /* 0x00041c00010e7983 */ /* 0x000ea20000100800 */
        /* <DEDUP_REMOVED lines=22> */
[----:B---3--:R-:W-:Y:S02]  /*86d0*/  @!P6 IMAD R13, R13, 0x8, R6 ;  /* 0x000000080d0de824 */ /* 0x008fe400078e0206 */
[----:B------:R-:W-:Y:S01]  /*86e0*/  FADD.FTZ R175, R175, R8 ;  /* 0x00000008afaf7221 */ /* 0x000fe20000010000 */
[----:B------:R-:W-:Y:S01]  /*86f0*/  FADD.FTZ R212, R212, R205 ;  /* 0x000000cdd4d47221 */ /* 0x000fe20000010000 */
[----:B------:R-:W-:Y:S02]  /*8700*/  STL [R1+0x88], RZ ;  /* 0x000088ff01007387 */ /* 0x000fe40000100800 */
[----:B------:R-:W-:Y:S01]  /*8710*/  FADD.FTZ R156, R156, R175 ;  /* 0x000000af9c9c7221 */ /* 0x000fe20000010000 */
[----:B------:R-:W-:Y:S01]  /*8720*/  FADD.FTZ R157, R11, R212 ;  /* 0x000000d40b9d7221 */ /* 0x000fe20000010000 */
[----:B------:R-:W-:Y:S01]  /*8730*/  STL [R1+0x88], R0 ;  /* 0x0000880001007387 */ /* 0x000fe20000100800 */
[----:B------:R-:W-:-:S03]  /*8740*/  @!P6 PRMT R13, RZ, 0x654, R13 ;  /* 0x00000654ff0de816 */ /* 0x000fc6000000000d */
[----:B------:R-:W-:Y:S04]  /*8750*/  STL [R1+0x88], R0 ;  /* 0x0000880001007387 */ /* 0x000fe80000100800 */
[----:B------:R-:W-:Y:S04]  /*8760*/  STL [R1+0x88], R0 ;  /* 0x0000880001007387 */ /* 0x000fe80000100800 */
[----:B------:R-:W-:Y:S04]  /*8770*/  STL [R1+0x88], R0 ;  /* 0x0000880001007387 */ /* 0x000fe80000100800 */
[----:B------:R-:W-:Y:S04]  /*8780*/  STL [R1+0x88], R0 ;  /* 0x0000880001007387 */ /* 0x000fe80000100800 */
[----:B------:R3:W-:Y:S04]  /*8790*/  STL [R1+0x88], R0 ;  /* 0x0000880001007387 */ /* 0x0007e80000100800 */
[----:B------:R1:W-:Y:S04]  /*87a0*/  STL [R1+0x434], R10 ;  /* 0x0004340a01007387 */ /* 0x0003e80000100800 */
[----:B------:R1:W-:Y:S04]  /*87b0*/  STL.64 [R1+0x440], R156 ;  /* 0x0004409c01007387 */ /* 0x0003e80000100a00 */
[----:B----4-:R4:W-:Y:S04]  /*87c0*/  STL [R1+0x220], R171 ;  /* 0x000220ab01007387 */ /* 0x0109e80000100800 */
[----:B-----5:R4:W-:Y:S04]  /*87d0*/  STL [R1+0x224], R155 ;  /* 0x0002249b01007387 */ /* 0x0209e80000100800 */
[----:B------:R4:W-:Y:S04]  /*87e0*/  STL [R1+0x228], R153 ;  /* 0x0002289901007387 */ /* 0x0009e80000100800 */
        /* <DEDUP_REMOVED lines=59> */
[----:B--2---:R4:W-:Y:S04]  /*8ba0*/  STL [R1+0x318], R150 ;  /* 0x0003189601007387 */ /* 0x0049e80000100800 */
        /* <DEDUP_REMOVED lines=65> */
[----:B------:R4:W-:Y:S03]  /*8fc0*/  @!P6 SYNCS.ARRIVE.TRANS64.RED.A1T0 RZ, [R13+URZ], RZ ;  /* 0x000000ff0dffe9a7 */ /* 0x0009e6000810043f */
[----:B---3--:R-:W2:Y:S01]  /*8fd0*/  LDL R0, [R1+0x70] ;  /* 0x0000700001007983 */ /* 0x008ea20000100800 */
[----:B------:R-:W-:Y:S01]  /*8fe0*/  ISETP.GE.AND P0, PT, R5, 0x1, PT ;  /* 0x000000010500780c */ /* 0x000fe20003f06270 */
[----:B------:R-:W-:-:S06]  /*8ff0*/  UIADD3 UR45, UR45, -0x2, URZ ;  /* 0xfffffffe2d2d7890 */ /* 0x000fcc000fffe03f */
[----:B-1----:R-:W-:Y:S02]  /*9000*/  IMAD.U32 R10, RZ, RZ, UR45 ;  /* 0x0000002dff0a7e24 */ /* 0x002fe4000f8e00ff */
[----:B--2---:R-:W-:-:S05]  /*9010*/  IMAD.SHL.U32 R0, R0, 0x80, RZ ;  /* 0x0000008000007824 */ /* 0x004fca00078e00ff */
[----:B------:R-:W-:-:S05]  /*9020*/  IADD3 R7, R0, UR40, -R123 ;  /* 0x0000002800077c10 */ /* 0x000fca000fffe87b */
[----:B------:R-:W-:Y:S01]  /*9030*/  IMAD.IADD R4, R7, 0x1, R4 ;  /* 0x0000000107047824 */ /* 0x000fe200078e0204 */
[----:B----4-:R-:W-:Y:S06]  /*9040*/  @!P0 BRA `(.L_x_1530) ;  /* 0x0000000000408947 */ /* 0x010fec0003800000 */
[C---:B------:R-:W-:Y:S01]  /*9050*/  ISETP.GT.AND P0, PT, R7.reuse, RZ, PT ;  /* 0x000000ff0700720c */ /* 0x040fe20003f04270 */
[----:B------:R-:W-:Y:S01]  /*9060*/  BSSY B0, `(.L_x_1531) ;  /* 0x000000c000007945 */ /* 0x000fe20003800000 */
[----:B------:R-:W-:-:S11]  /*9070*/  VIADD R6, R7, 0xffffffff ;  /* 0xffffffff07067836 */ /* 0x000fd60000000000 */
[----:B------:R-:W-:Y:S05]  /*9080*/  @P0 BRA `(.L_x_1532) ;  /* 0x0000000000180947 */ /* 0x000fea0003800000 */
[----:B------:R-:W-:Y:S01]  /*9090*/  ISETP.NE.AND P0, PT, R5, 0x1, PT ;  /* 0x000000010500780c */ /* 0x000fe20003f05270 */
[----:B------:R-:W-:-:S12]  /*90a0*/  IMAD.MOV R7, RZ, RZ, -R7 ;  /* 0x000000ffff077224 */ /* 0x000fd800078e0a07 */
[----:B------:R-:W-:-:S05]  /*90b0*/  @P0 IMAD.HI.U32 R2, R7, R2, RZ ;  /* 0x0000000207020227 */ /* 0x000fca00078e00ff */
[----:B------:R-:W-:-:S04]  /*90c0*/  @P0 SHF.R.U32.HI R7, RZ, R3, R2 ;  /* 0x00000003ff070219 */ /* 0x000fc80000011602 */
[----:B------:R-:W-:Y:S01]  /*90d0*/  LOP3.LUT R6, RZ, R7, RZ, 0x33, !PT ;  /* 0x00000007ff067212 */ /* 0x000fe200078e33ff */
[----:B------:R-:W-:Y:S06]  /*90e0*/  BRA `(.L_x_1533) ;  /* 0x00000000000c7947 */ /* 0x000fec0003800000 */
.L_x_1532:
[----:B------:R-:W-:-:S13]  /*90f0*/  ISETP.NE.AND P0, PT, R5, 0x1, PT ;  /* 0x000000010500780c */ /* 0x000fda0003f05270 */
[----:B------:R-:W-:-:S05]  /*9100*/  @P0 IMAD.HI.U32 R2, R6, R2, RZ ;  /* 0x0000000206020227 */ /* 0x000fca00078e00ff */
[----:B------:R-:W-:-:S07]  /*9110*/  @P0 SHF.R.U32.HI R6, RZ, R3, R2 ;  /* 0x00000003ff060219 */ /* 0x000fce0000011602 */
.L_x_1533:
[----:B------:R-:W-:Y:S05]  /*9120*/  BSYNC B0 ;  /* 0x0000000000007941 */ /* 0x000fea0003800000 */
.L_x_1531:
[----:B------:R-:W-:-:S05]  /*9130*/  IMAD R5, R6, R5, R5 ;  /* 0x0000000506057224 */ /* 0x000fca00078e0205 */
[----:B------:R-:W-:-:S07]  /*9140*/  VIMNMX R4, R4, R5, PT ;  /* 0x0000000504047248 */ /* 0x000fce0003fe0100 */
.L_x_1530:
[----:B------:R-:W-:Y:S01]  /*9150*/  IMAD.HI R4, R4, 0x2aaaaaab, RZ ;  /* 0x2aaaaaab04047827 */ /* 0x000fe200078e02ff */
[----:B------:R-:W-:Y:S04]  /*9160*/  BSSY B2, `(.L_x_1534) ;  /* 0x0000012000027945 */ /* 0x000fe80003800000 */
[----:B------:R-:W-:-:S04]  /*9170*/  SHF.R.U32.HI R3, RZ, 0x1f, R4 ;  /* 0x0000001fff037819 */ /* 0x000fc80000011604 */
[----:B------:R-:W-:-:S04]  /*9180*/  LEA.HI.SX32 R3, R4, R3, 0x1c ;  /* 0x0000000304037211 */ /* 0x000fc800078fe2ff */
[----:B------:R-:W-:-:S04]  /*9190*/  VIMNMX R193, R3, UR41, !PT ;  /* 0x0000002903c17c48 */ /* 0x000fc8000ffe0100 */
[----:B------:R-:W-:-:S13]  /*91a0*/  ISETP.GE.AND P0, PT, R10, R193, PT ;  /* 0x000000c10a00720c */ /* 0x000fda0003f06270 */
[----:B------:R-:W-:Y:S05]  /*91b0*/  @!P0 BRA `(.L_x_1535) ;  /* 0x0000000000308947 */ /* 0x000fea0003800000 */
[----:B------:R-:W-:Y:S01]  /*91c0*/  BSSY B1, `(.L_x_1536) ;  /* 0x0000009000017945 */ /* 0x000fe20003800000 */
.L_x_1538:
[----:B------:R-:W-:Y:S01]  /*91d0*/  BSSY B0, `(.L_x_1537) ;  /* 0x0000004000007945 */ /* 0x000fe20003800000 */
[----:B------:R-:W-:Y:S01]  /*91e0*/  VIADD R0, R16, 0x170 ;  /* 0x0000017010007836 */ /* 0x000fe20000000000 */
[----:B------:R-:W-:-:S07]  /*91f0*/  MOV R205, 0x9210 ;  /* 0x0000921000cd7802 */ /* 0x000fce0000000f00 */
[----:B------:R-:W-:Y:S05]  /*9200*/  CALL.REL.NOINC `($_ZN7cutlass13device_kernelIN5flash11enable_sm90INS1_16FlashAttnFwdSm90INS1_25CollectiveMainloopFwdSm90ILi2EN4cute5tupleIJNS5_1CILi1EEES8_S8_EEENS6_IJNS7_ILi128EEENS7_ILi96EEENS7_ILi64EEEEEELi256ENS_10bfloat16_tEfNS_4arch4Sm90ELb0ELb1ELb0ELb0ELb0ELb0ELb1ELb1ELb0ELb0ELb0ELb0EEENS1_21CollectiveEpilogueFwdINS6_IJSA_NS7_ILi256EEESB_EEES9_SE_SG_Li256ELb0ELb0ELb0ELb0EEENS1_30DynamicPersistentTileSchedulerILi256ELi32ELb0ELb0ELb1EEEEEEEEEvNT_6ParamsE$_ZZN5flash25CollectiveMainloopFwdSm90ILi2EN4cute5tupleIJNS1_1CILi1EEES4_S4_EEENS2_IJNS3_ILi128EEENS3_ILi96EEENS3_ILi64EEEEEELi256EN7cutlass10bfloat16_tEfNSA_4arch4Sm90ELb0ELb1ELb0ELb0ELb0ELb0ELb1ELb1ELb0ELb0ELb0ELb0EE3mmaINS_16FlashAttnFwdSm90ISE_NS_21CollectiveEpilogueFwdINS2_IJS6_NS3_ILi256EEES7_EEES5_SB_SD_Li256ELb0ELb0ELb0ELb0EEENS_30DynamicPersistentTileSchedulerILi256ELi32ELb0ELb0ELb1EEEE13SharedStorageENS1_6TensorINS1_11ArrayEngineIfLm128EEENS1_6LayoutINS2_IJNS2_IJNS3_ILi2EEEST_NS3_ILi32EEEEEES4_S4_EEENS2_IJNS2_IJS4_ST_NS3_ILi4EEEEEENS3_ILi0EEESZ_EEEEEEENS_7SoftmaxILi2ELi0EEEEEbRKNSE_6ParamsENSA_25PipelineTmaAsyncNoClusterILi2ENSA_16PipelineTmaAsyncILi2EEEEES1B_RNSA_13PipelineStateILj2EEERT0_RT1_iRiRKNS_16SeqlenInfoQKNewKILb0ELb0EEENS2_IJiiiiEEERT_ENKUliT_T0_T1_E_clIZSF_ISO_S12_S14_EbS17_S1B_S1B_S1E_S1G_S1I_iS1J_S1N_S1O_S1Q_EUlRS1R_iE1_NS3_ILb0EEENS3_ILb1EEEEEDaiS1R_S1S_S1T_) ;  /* 0x000001ac00207944 */ /* 0x000fea0003c00000 */
[----:B------:R-:W-:Y:S05]  /*9210*/  BSYNC B0 ;  /* 0x0000000000007941 */ /* 0x000fea0003800000 */
.L_x_1537:
[C---:B------:R-:W-:Y:S01]  /*9220*/  ISETP.GT.AND P0, PT, R10.reuse, R193, PT ;  /* 0x000000c10a00720c */ /* 0x040fe20003f04270 */
[----:B------:R-:W-:-:S12]  /*9230*/  VIADD R10, R10, 0xffffffff ;  /* 0xffffffff0a0a7836 */ /* 0x000fd80000000000 */
[----:B------:R-:W-:Y:S05]  /*9240*/  @P0 BRA `(.L_x_1538) ;  /* 0xfffffffc00e00947 */ /* 0x000fea000383ffff */
[----:B------:R-:W-:Y:S05]  /*9250*/  BSYNC B1 ;  /* 0x0000000000017941 */ /* 0x000fea0003800000 */
.L_x_1536:
[----:B------:R-:W2:Y:S02]  /*9260*/  LDL R0, [R1+0x70] ;  /* 0x0000700001007983 */ /* 0x000ea40000100800 */
[----:B--2---:R-:W-:-:S07]  /*9270*/  IMAD.SHL.U32 R0, R0, 0x80, RZ ;  /* 0x0000008000007824 */ /* 0x004fce00078e00ff */
.L_x_1535:
[----:B------:R-:W-:Y:S05]  /*9280*/  BSYNC B2 ;  /* 0x0000000000027941 */ /* 0x000fea0003800000 */
.L_x_1534:
[----:B------:R-:W1:Y:S01]  /*9290*/  LDC R5, c[0x0][0xadc] ;  /* 0x0002b700ff057b82 */ /* 0x000e620000000800 */
[----:B------:R-:W-:Y:S02]  /*92a0*/  ULDC UR4, c[0x0][0x288] ;  /* 0x0000a20000047ab9 */ /* 0x000fe40000000800 */
[----:B------:R-:W-:-:S06]  /*92b0*/  UIADD3 UR4, UR40, 0x80, -UR4 ;  /* 0x0000008028047890 */ /* 0x000fcc000fffe804 */
[----:B------:R-:W-:Y:S01]  /*92c0*/  VIADD R0, R0, UR4 ;  /* 0x0000000400007c36 */ /* 0x000fe20008000000 */
[----:B------:R-:W-:-:S03]  /*92d0*/  ULDC UR4, c[0x0][0xad4] ;  /* 0x0002b50000047ab9 */ /* 0x000fc60000000800 */
[----:B------:R-:W-:Y:S01]  /*92e0*/  VIADD R2, R0, -UR4 ;  /* 0x8000000400027c36 */ /* 0x000fe20008000000 */
[----:B-1----:R-:W-:-:S13]  /*92f0*/  ISETP.GE.AND P0, PT, R5, 0x1, PT ;  /* 0x000000010500780c */ /* 0x002fda0003f06270 */
[----:B------:R-:W-:Y:S05]  /*9300*/  @!P0 BRA `(.L_x_1539) ;  /* 0x0000000000448947 */ /* 0x000fea0003800000 */
[----:B------:R-:W-:Y:S01]  /*9310*/  ISETP.GT.AND P0, PT, R0, -0x1, PT ;  /* 0xffffffff0000780c */ /* 0x000fe20003f04270 */
[----:B------:R-:W-:-:S12]  /*9320*/  BSSY B0, `(.L_x_1540) ;  /* 0x000000d000007945 */ /* 0x000fd80003800000 */
        /* <DEDUP_REMOVED lines=8> */
.L_x_1541:
[----:B------:R-:W-:-:S13]  /*93b0*/  ISETP.NE.AND P0, PT, R5, 0x1, PT ;  /* 0x000000010500780c */ /* 0x000fda0003f05270 */
[----:B------:R-:W1:Y:S02]  /*93c0*/  @P0 LDC.64 R6, c[0x0][0xae0] ;  /* 0x0002b800ff060b82 */ /* 0x000e640000000a00 */
[----:B-1----:R-:W-:-:S05]  /*93d0*/  @P0 IMAD.HI.U32 R4, R0, R6, RZ ;  /* 0x0000000600040227 */ /* 0x002fca00078e00ff */
[----:B------:R-:W-:-:S07]  /*93e0*/  @P0 SHF.R.U32.HI R0, RZ, R7, R4 ;  /* 0x00000007ff000219 */ /* 0x000fce0000011604 */
.L_x_1542:
[----:B------:R-:W-:Y:S05]  /*93f0*/  BSYNC B0 ;  /* 0x0000000000007941 */ /* 0x000fea0003800000 */
.L_x_1540:
[----:B------:R-:W-:-:S05]  /*9400*/  IMAD R3, R0, R5, RZ ;  /* 0x0000000500037224 */ /* 0x000fca00078e02ff */
[----:B------:R-:W-:-:S07]  /*9410*/  VIMNMX R2, R2, R3, !PT ;  /* 0x0000000302027248 */ /* 0x000fce0007fe0100 */
.L_x_1539:
[----:B------:R-:W-:-:S04]  /*9420*/  VIADD R2, R2, 0x5f ;  /* 0x0000005f02027836 */ /* 0x000fc80000000000 */
[----:B------:R-:W-:-:S05]  /*9430*/  IMAD.HI R2, R2, 0x2aaaaaab, RZ ;  /* 0x2aaaaaab02027827 */ /* 0x000fca00078e02ff */
[----:B------:R-:W-:-:S04]  /*9440*/  SHF.R.U32.HI R3, RZ, 0x1f, R2 ;  /* 0x0000001fff037819 */ /* 0x000fc80000011602 */
[----:B------:R-:W-:-:S04]  /*9450*/  LEA.HI.SX32 R2, R2, R3, 0x1c ;  /* 0x0000000302027211 */ /* 0x000fc800078fe2ff */
[----:B------:R-:W-:-:S04]  /*9460*/  VIMNMX R2, R2, UR41, !PT ;  /* 0x0000002902027c48 */ /* 0x000fc8000ffe0100 */
[----:B------:R-:W-:-:S13]  /*9470*/  ISETP.GE.AND P0, PT, R10, R2, PT ;  /* 0x000000020a00720c */ /* 0x000fda0003f06270 */
[----:B------:R-:W-:Y:S05]  /*9480*/  @!P0 BRA `(.L_x_1543) ;  /* 0x0000009400e88947 */ /* 0x000fea0003800000 */
.L_x_1560:
[----:B-12---:R-:W2:Y:S04]  /*9490*/  LD.E R3, desc[UR46][R22.64+0x210] ;  /* 0x0002102e16037980 */ /* 0x006ea8000c101900 */
[----:B------:R-:W3:Y:S01]  /*94a0*/  LD.E R0, desc[UR46][R22.64+0x218] ;  /* 0x0002182e16007980 */ /* 0x000ee2000c101900 */
[----:B--2---:R-:W-:-:S05]  /*94b0*/  VIADD R3, R3, 0x1 ;  /* 0x0000000103037836 */ /* 0x004fca0000000000 */
[----:B------:R-:W-:-:S13]  /*94c0*/  ISETP.NE.AND P1, PT, R3, 0x2, PT ;  /* 0x000000020300780c */ /* 0x000fda0003f25270 */
[----:B------:R1:W5:Y:S04]  /*94d0*/  @P1 LD.E R9, desc[UR46][R22.64+0x214] ;  /* 0x0002142e16091980 */ /* 0x000368000c101900 */
[----:B------:R-:W2:Y:S01]  /*94e0*/  @!P1 LD.E R4, desc[UR46][R22.64+0x214] ;  /* 0x0002142e16049980 */ /* 0x000ea2000c101900 */
[----:B---3--:R-:W-:-:S03]  /*94f0*/  VIADD R7, R0, 0x1 ;  /* 0x0000000100077836 */ /* 0x008fc60000000000 */
[----:B------:R3:W-:Y:S04]  /*9500*/  ST.E desc[UR46][R22.64+0x210], R3 ;  /* 0x0002100316007985 */ /* 0x0007e8000c10192e */
[----:B------:R1:W-:Y:S04]  /*9510*/  ST.E desc[UR46][R22.64+0x218], R7 ;  /* 0x0002180716007985 */ /* 0x0003e8000c10192e */
[----:B------:R1:W-:Y:S01]  /*9520*/  @!P1 ST.E desc[UR46][R22.64+0x210], RZ ;  /* 0x000210ff16009985 */ /* 0x0003e2000c10192e */
[----:B--2---:R-:W-:-:S05]  /*9530*/  @!P1 LOP3.LUT R9, R4, 0x1, RZ, 0x3c, !PT ;  /* 0x0000000104099812 */ /* 0x004fca00078e3cff */
[----:B------:R1:W-:Y:S04]  /*9540*/  @!P1 ST.E desc[UR46][R22.64+0x214], R9 ;  /* 0x0002140916009985 */ /* 0x0003e8000c10192e */
[----:B------:R-:W2:Y:S04]  /*9550*/  LDL.64 R72, [R1+0x188] ;  /* 0x0001880001487983 */ /* 0x000ea80000100a00 */
[----:B--2---:R-:W2:Y:S01]  /*9560*/  LD.E R0, desc[UR46][R72.64+0x1c] ;  /* 0x00001c2e48007980 */ /* 0x004ea2000c101900 */
[----:B------:R-:W-:Y:S01]  /*9570*/  IMAD.MOV.U32 R5, RZ, RZ, R10 ;  /* 0x000000ffff057224 */ /* 0x000fe200078e000a */
[----:B------:R-:W-:Y:S05]  /*9580*/  YIELD ;  /* 0x0000000000007946 */ /* 0x000fea0003800000 */
[----:B------:R-:W-:Y:S01]  /*9590*/  BSSY B0, `(.L_x_1544) ;  /* 0x0000008000007945 */ /* 0x000fe20003800000 */
[----:B------:R-:W-:Y:S01]  /*95a0*/  VIADD R10, R10, 0xffffffff ;  /* 0xffffffff0a0a7836 */ /* 0x000fe20000000000 */
[----:B------:R-:W-:Y:S01]  /*95b0*/  ISETP.GT.AND P0, PT, R5, R2, PT ;  /* 0x000000020500720c */ /* 0x000fe20003f04270 */
[----:B---3--:R-:W-:Y:S01]  /*95c0*/  @!P1 IMAD.MOV.U32 R3, RZ, RZ, RZ ;  /* 0x000000ffff039224 */ /* 0x008fe200078e00ff */
[----:B--2---:R-:W-:-:S04]  /*95d0*/  LOP3.LUT R0, R0, 0x1, RZ, 0xfc, !PT ;  /* 0x0000000100007812 */ /* 0x004fc800078efcff */
[----:B------:R-:W-:-:S13]  /*95e0*/  ISETP.NE.AND P2, PT, R0, 0x3, PT ;  /* 0x000000030000780c */ /* 0x000fda0003f45270 */
[----:B-1----:R-:W-:Y:S05]  /*95f0*/  @!P2 BRA `(.L_x_1545) ;  /* 0x000000000004a947 */ /* 0x002fea0003800000 */
[----:B------:R-:W-:Y:S01]  /*9600*/  BPT.TRAP 0x1 ;  /* 0x000000040000795c */ /* 0x000fe20000300000 */
.L_x_1545:
[----:B------:R-:W-:Y:S05]  /*9610*/  BSYNC B0 ;  /* 0x0000000000007941 */ /* 0x000fea0003800000 */
.L_x_1544:
[----:B------:R-:W2:Y:S01]  /*9620*/  LD.E.64 R4, desc[UR46][R72.64+0x8] ;  /* 0x0000082e48047980 */ /* 0x000ea2000c101b00 */
[----:B-----5:R-:W-:Y:S02]  /*9630*/  SHF.L.U32 R8, R9, 0x1f, RZ ;  /* 0x0000001f09087819 */ /* 0x020fe400000006ff */
[----:B--2---:R-:W-:-:S05]  /*9640*/  MOV R4, R4 ;  /* 0x0000000400047202 */ /* 0x004fca0000000f00 */
[----:B------:R-:W-:-:S04]  /*9650*/  IMAD R3, R3, 0x8, R4 ;  /* 0x0000000803037824 */ /* 0x000fc800078e0204 */
[----:B------:R1:W2:Y:S01]  /*9660*/  SYNCS.PHASECHK.TRANS64.TRYWAIT P1, [R3+URZ], R8 ;  /* 0x00000008030075a7 */ /* 0x0002a2000802017f */
[----:B------:R-:W3:Y:S04]  /*9670*/  LD.E R4, desc[UR46][R72.64+0x1c] ;  /* 0x00001c2e48047980 */ /* 0x000ee8000c101900 */
[----:B------:R1:W5:Y:S04]  /*9680*/  LD.E R0, desc[UR46][R22.64+0x210] ;  /* 0x0002102e16007980 */ /* 0x000368000c101900 */
[----:B------:R1:W5:Y:S01]  /*9690*/  LD.E R6, desc[UR46][R22.64+0x214] ;  /* 0x0002142e16067980 */ /* 0x000362000c101900 */
[----:B------:R-:W-:Y:S01]  /*96a0*/  BSSY B0, `(.L_x_1546) ;  /* 0x0000005000007945 */ /* 0x000fe20003800000 */
[----:B---3--:R-:W-:-:S04]  /*96b0*/  LOP3.LUT R4, R4, 0x1, RZ, 0xfc, !PT ;  /* 0x0000000104047812 */ /* 0x008fc800078efcff */
[----:B------:R-:W-:-:S13]  /*96c0*/  ISETP.NE.AND P2, PT, R4, 0x3, PT ;  /* 0x000000030400780c */ /* 0x000fda0003f45270 */
[----:B-12---:R-:W-:Y:S05]  /*96d0*/  @!P2 BRA `(.L_x_1547) ;  /* 0x000000000004a947 */ /* 0x006fea0003800000 */
[----:B------:R-:W-:Y:S01]  /*96e0*/  BPT.TRAP 0x1 ;  /* 0x000000040000795c */ /* 0x000fe20000300000 */
.L_x_1547:
[----:B------:R-:W-:Y:S05]  /*96f0*/  BSYNC B0 ;  /* 0x0000000000007941 */ /* 0x000fea0003800000 */
.L_x_1546:
[----:B------:R-:W-:Y:S04]  /*9700*/  BSSY B0, `(.L_x_1548) ;  /* 0x0000008000007945 */ /* 0x000fe80003800000 */
[----:B------:R-:W-:Y:S05]  /*9710*/  @P1 BRA `(.L_x_1549) ;  /* 0x0000000000181947 */ /* 0x000fea0003800000 */
[----:B------:R-:W2:Y:S01]  /*9720*/  LD.E.64 R4, desc[UR46][R72.64+0x8] ;  /* 0x0000082e48047980 */ /* 0x000ea2000c101b00 */
[----:B-----5:R-:W-:Y:S02]  /*9730*/  SHF.L.U32 R3, R6, 0x1f, RZ ;  /* 0x0000001f06037819 */ /* 0x020fe400000006ff */
[----:B--2---:R-:W-:-:S05]  /*9740*/  MOV R5, R4 ;  /* 0x0000000400057202 */ /* 0x004fca0000000f00 */
[----:B------:R-:W-:-:S04]  /*9750*/  IMAD R0, R0, 0x8, R5 ;  /* 0x0000000800007824 */ /* 0x000fc800078e0205 */
[----:B------:R-:W1:Y:S02]  /*9760*/  SYNCS.PHASECHK.TRANS64.TRYWAIT P1, [R0+URZ], R3 ;  /* 0x00000003000075a7 */ /* 0x000e64000802017f */
[----:B-1----:R-:W-:Y:S05]  /*9770*/  @!P1 BRA `(.L_x_1550) ;  /* 0x000001a000009947 */ /* 0x002fea0003800000 */
.L_x_1549:
[----:B------:R-:W-:Y:S05]  /*9780*/  BSYNC B0 ;  /* 0x0000000000007941 */ /* 0x000fea0003800000 */
.L_x_1548:
[----:B------:R-:W2:Y:S04]  /*9790*/  LD.E R5, desc[UR46][R22.64+0x210] ;  /* 0x0002102e16057980 */ /* 0x000ea8000c101900 */
[----:B------:R-:W2:Y:S01]  /*97a0*/  LDL.64 R8, [R1+0xa0] ;  /* 0x0000a00001087983 */ /* 0x000ea20000100a00 */
[----:B------:R-:W-:Y:S05]  /*97b0*/  WARPSYNC.ALL ;  /* 0x0000000000007948 */ /* 0x000fea0003800000 */
[----:B------:R-:W3:Y:S04]  /*97c0*/  LDL.64 R20, [R1+0x98] ;  /* 0x0000980001147983 */ /* 0x000ee80000100a00 */
[----:B-----5:R-:W4:Y:S04]  /*97d0*/  LDL.64 R6, [R1+0x98] ;  /* 0x0000980001067983 */ /* 0x020f280000100a00 */
[----:B------:R-:W4:Y:S01]  /*97e0*/  LDL.64 R12, [R1+0x98] ;  /* 0x00009800010c7983 */ /* 0x000f220000100a00 */
[----:B--2---:R-:W-:-:S03]  /*97f0*/  IMAD R4, R5, 0x300, R8 ;  /* 0x0000030005047824 */ /* 0x004fc600078e0208 */
[----:B------:R-:W2:Y:S01]  /*9800*/  LDL.64 R14, [R1+0x98] ;  /* 0x00009800010e7983 */ /* 0x000ea20000100a00 */
[----:B------:R-:W-:Y:S01]  /*9810*/  IMAD.MOV.U32 R5, RZ, RZ, R9 ;  /* 0x000000ffff057224 */ /* 0x000fe200078e0009 */
[C---:B------:R-:W-:Y:S01]  /*9820*/  R2UR UR6, R4.reuse ;  /* 0x00000000040672ca */ /* 0x040fe200000e0000 */
[----:B------:R-:W-:Y:S01]  /*9830*/  WARPGROUP.ARRIVE ;  /* 0x00000000000079c5 */ /* 0x000fe20000000000 */
[----:B------:R-:W2:Y:S02]  /*9840*/  LDL R11, [R1+0x54] ;  /* 0x00005400010b7983 */ /* 0x000ea40000100800 */
[----:B------:R-:W-:Y:S01]  /*9850*/  R2UR UR7, R5 ;  /* 0x00000000050772ca */ /* 0x000fe200000e0000 */
[----:B------:R-:W-:Y:S02]  /*9860*/  VIADD R8, R4, 0x2 ;  /* 0x0000000204087836 */ /* 0x000fe40000000000 */
[----:B-1----:R-:W-:Y:S01]  /*9870*/  IMAD.MOV.U32 R0, RZ, RZ, 0x1 ;  /* 0x00000001ff007424 */ /* 0x002fe200078e00ff */
[----:B------:R1:W-:Y:S04]  /*9880*/  STL [R1+0x80], RZ ;  /* 0x000080ff01007387 */ /* 0x0003e80000100800 */
[----:B------:R1:W-:Y:S04]  /*9890*/  STL [R1+0x80], R0 ;  /* 0x0000800001007387 */ /* 0x0003e80000100800 */
[----:B------:R1:W-:Y:S04]  /*98a0*/  STL [R1+0x80], R0 ;  /* 0x0000800001007387 */ /* 0x0003e80000100800 */
[----:B------:R1:W-:Y:S04]  /*98b0*/  STL [R1+0x80], R0 ;  /* 0x0000800001007387 */ /* 0x0003e80000100800 */
[----:B------:R1:W-:Y:S01]  /*98c0*/  STL [R1+0x80], R0 ;  /* 0x0000800001007387 */ /* 0x0003e20000100800 */
[----:B---3--:R-:W-:-:S02]  /*98d0*/  R2UR UR4, R20 ;  /* 0x00000000140472ca */ /* 0x008fc400000e0000 */
[----:B------:R-:W-:-:S13]  /*98e0*/  R2UR UR5, R21 ;  /* 0x00000000150572ca */ /* 0x000fda00000e0000 */
[----:B------:R-:W-:Y:S01]  /*98f0*/  HGMMA.64x96x16.F32.BF16 R24, gdesc[UR4], RZ, !UPT, gsb0 ;  /* 0x01600000041879f0 */ /* 0x000fe2000c0018ff */
[----:B----4-:R-:W-:Y:S01]  /*9900*/  VIADD R6, R6, 0x2 ;  /* 0x0000000206067836 */ /* 0x010fe20000000000 */
[----:B------:R-:W-:Y:S02]  /*9910*/  R2UR UR6, R8 ;  /* 0x00000000080672ca */ /* 0x000fe400000e0000 */
[----:B------:R-:W-:Y:S02]  /*9920*/  R2UR UR7, R9 ;  /* 0x00000000090772ca */ /* 0x000fe400000e0000 */
[----:B------:R-:W-:Y:S02]  /*9930*/  R2UR UR4, R6 ;  /* 0x00000000060472ca */ /* 0x000fe400000e0000 */
[----:B------:R-:W-:Y:S01]  /*9940*/  R2UR UR5, R7 ;  /* 0x00000000070572ca */ /* 0x000fe200000e0000 */
[----:B------:R-:W-:Y:S02]  /*9950*/  VIADD R12, R12, 0x4 ;  /* 0x000000040c0c7836 */ /* 0x000fe40000000000 */
[----:B------:R-:W-:-:S02]  /*9960*/  VIADD R6, R4, 0x4 ;  /* 0x0000000404067836 */ /* 0x000fc40000000000 */
[----:B------:R-:W-:Y:S01]  /*9970*/  IMAD.MOV.U32 R7, RZ, RZ, R9 ;  /* 0x000000ffff077224 */ /* 0x000fe200078e0009 */
[----:B------:R-:W-:Y:S02]  /*9980*/  WARPGROUP.DEPBAR.LE gsb0, 0x0 ;  /* 0x00008000000079c5 */ /* 0x000fe40000010000 */
[----:B------:R1:W5:Y:S04]  /*9990*/  LD.E R3, desc[UR46][R22.64+0x210] ;  /* 0x0002102e16037980 */ /* 0x000368000c101900 */
[----:B------:R1:W5:Y:S01]  /*99a0*/  LD.E R5, desc[UR46][R22.64+0x214] ;  /* 0x0002142e16057980 */ /* 0x000362000c101900 */
[----:B------:R-:W-:-:S06]  /*99b0*/  WARPGROUP.ARRIVE ;  /* 0x00000000000079c5 */ /* 0x000fcc0000000000 */
[----:B------:R-:W-:Y:S01]  /*99c0*/  HGMMA.64x96x16.F32.BF16 R24, gdesc[UR4], R24, gsb0 ;  /* 0x01600000041879f0 */ /* 0x000fe20008001818 */
[----:B------:R-:W-:Y:S02]  /*99d0*/  R2UR UR6, R6 ;  /* 0x00000000060672ca */ /* 0x000fe400000e0000 */
[----:B------:R-:W-:Y:S02]  /*99e0*/  R2UR UR7, R7 ;  /* 0x00000000070772ca */ /* 0x000fe400000e0000 */
[----:B------:R-:W-:Y:S02]  /*99f0*/  R2UR UR4, R12 ;  /* 0x000000000c0472ca */ /* 0x000fe400000e0000 */
[----:B------:R-:W-:Y:S01]  /*9a00*/  R2UR UR5, R13 ;  /* 0x000000000d0572ca */ /* 0x000fe200000e0000 */
[----:B------:R-:W-:Y:S02]  /*9a10*/  VIADD R6, R4, 0x6 ;  /* 0x0000000604067836 */ /* 0x000fe40000000000 */
[----:B--2---:R-:W-:-:S02]  /*9a20*/  VIADD R14, R14, 0x6 ;  /* 0x000000060e0e7836 */ /* 0x004fc40000000000 */
[----:B------:R-:W-:Y:S01]  /*9a30*/  IMAD.MOV.U32 R7, RZ, RZ, R9 ;  /* 0x000000ffff077224 */ /* 0x000fe200078e0009 */
[----:B------:R-:W-:Y:S02]  /*9a40*/  WARPGROUP.DEPBAR.LE gsb0, 0x0 ;  /* 0x00008000000079c5 */ /* 0x000fe40000010000 */
[----:B------:R-:W-:-:S06]  /*9a50*/  WARPGROUP.ARRIVE ;  /* 0x00000000000079c5 */ /* 0x000fcc0000000000 */
[----:B------:R-:W-:Y:S01]  /*9a60*/  HGMMA.64x96x16.F32.BF16 R24, gdesc[UR4], R24, gsb0 ;  /* 0x01600000041879f0 */ /* 0x000fe20008001818 */
[----:B------:R-:W-:Y:S02]  /*9a70*/  R2UR UR6, R6 ;  /* 0x00000000060672ca */ /* 0x000fe400000e0000 */
[----:B------:R-:W-:Y:S02]  /*9a80*/  R2UR UR7, R7 ;  /* 0x00000000070772ca */ /* 0x000fe400000e0000 */
[----:B------:R-:W-:Y:S02]  /*9a90*/  R2UR UR4, R14 ;  /* 0x000000000e0472ca */ /* 0x000fe400000e0000 */
[----:B------:R-:W-:Y:S02]  /*9aa0*/  R2UR UR5, R15 ;  /* 0x000000000f0572ca */ /* 0x000fe400000e0000 */
[----:B------:R-:W-:-:S04]  /*9ab0*/  LOP3.LUT R11, R11, 0x1, RZ, 0xfc, !PT ;  /* 0x000000010b0b7812 */ /* 0x000fc800078efcff */
[----:B------:R-:W-:Y:S01]  /*9ac0*/  ISETP.NE.AND P2, PT, R11, 0x3, PT ;  /* 0x000000030b00780c */ /* 0x000fe20003f45270 */
[----:B------:R-:W-:Y:S02]  /*9ad0*/  WARPGROUP.DEPBAR.LE gsb0, 0x0 ;  /* 0x00008000000079c5 */ /* 0x000fe40000010000 */
[----:B------:R-:W-:-:S06]  /*9ae0*/  WARPGROUP.ARRIVE ;  /* 0x00000000000079c5 */ /* 0x000fcc0000000000 */
[----:B------:R-:W-:Y:S01]  /*9af0*/  HGMMA.64x96x16.F32.BF16 R24, gdesc[UR4], R24, gsb0 ;  /* 0x01600000041879f0 */ /* 0x000fe20008001818 */
[----:B------:R-:W-:Y:S02]  /*9b00*/  BSSY B0, `(.L_x_1551) ;  /* 0x0000004000007945 */ /* 0x000fe40003800000 */
[----:B------:R-:W-:Y:S02]  /*9b10*/  WARPGROUP.DEPBAR.LE gsb0, 0x0 ;  /* 0x00008000000079c5 */ /* 0x000fe40000010000 */
[----:B-1----:R-:W-:Y:S05]  /*9b20*/  @!P2 BRA `(.L_x_1552) ;  /* 0x000000000004a947 */ /* 0x002fea0003800000 */
[----:B------:R-:W-:Y:S01]  /*9b30*/  BPT.TRAP 0x1 ;  /* 0x000000040000795c */ /* 0x000fe20000300000 */
.L_x_1552:
[----:B------:R-:W-:Y:S05]  /*9b40*/  BSYNC B0 ;  /* 0x0000000000007941 */ /* 0x000fea0003800000 */
.L_x_1551:
[----:B------:R-:W2:Y:S01]  /*9b50*/  LDL.64 R6, [R1+0x40] ;  /* 0x0000400001067983 */ /* 0x000ea20000100a00 */
[----:B-----5:R-:W-:Y:S02]  /*9b60*/  SHF.L.U32 R8, R5, 0x1f, RZ ;  /* 0x0000001f05087819 */ /* 0x020fe400000006ff */
[----:B--2---:R-:W-:-:S05]  /*9b70*/  MOV R6, R6 ;  /* 0x0000000600067202 */ /* 0x004fca0000000f00 */
[----:B------:R-:W-:-:S04]  /*9b80*/  IMAD R3, R3, 0x8, R6 ;  /* 0x0000000803037824 */ /* 0x000fc800078e0206 */
[----:B------:R1:W2:Y:S01]  /*9b90*/  SYNCS.PHASECHK.TRANS64.TRYWAIT P1, [R3+URZ], R8 ;  /* 0x00000008030075a7 */ /* 0x0002a2000802017f */
[----:B------:R1:W5:Y:S04]  /*9ba0*/  LD.E R4, desc[UR46][R22.64+0x210] ;  /* 0x0002102e16047980 */ /* 0x000368000c101900 */
[----:B------:R1:W5:Y:S01]  /*9bb0*/  LD.E R5, desc[UR46][R22.64+0x214] ;  /* 0x0002142e16057980 */ /* 0x000362000c101900 */
[----:B------:R-:W-:Y:S04]  /*9bc0*/  BSSY B0, `(.L_x_1553) ;  /* 0x0000003000007945 */ /* 0x000fe80003800000 */
[----:B------:R-:W-:Y:S05]  /*9bd0*/  @!P2 BRA `(.L_x_1554) ;  /* 0x000000000004a947 */ /* 0x000fea0003800000 */
[----:B------:R-:W-:Y:S01]  /*9be0*/  BPT.TRAP 0x1 ;  /* 0x000000040000795c */ /* 0x000fe20000300000 */
.L_x_1554:
[----:B------:R-:W-:Y:S05]  /*9bf0*/  BSYNC B0 ;  /* 0x0000000000007941 */ /* 0x000fea0003800000 */
.L_x_1553:
[----:B------:R-:W-:Y:S04]  /*9c00*/  BSSY B0, `(.L_x_1555) ;  /* 0x0000006000007945 */ /* 0x000fe80003800000 */
[----:B--2---:R-:W-:Y:S05]  /*9c10*/  @P1 BRA `(.L_x_1556) ;  /* 0x0000000000101947 */ /* 0x004fea0003800000 */
[----:B-----5:R-:W-:Y:S01]  /*9c20*/  IMAD R4, R4, 0x8, R6 ;  /* 0x0000000804047824 */ /* 0x020fe200078e0206 */
[----:B------:R-:W-:-:S04]  /*9c30*/  SHF.L.U32 R5, R5, 0x1f, RZ ;  /* 0x0000001f05057819 */ /* 0x000fc800000006ff */
[----:B------:R-:W2:Y:S02]  /*9c40*/  SYNCS.PHASECHK.TRANS64.TRYWAIT P1, [R4+URZ], R5 ;  /* 0x00000005040075a7 */ /* 0x000ea4000802017f */
[----:B--2---:R-:W-:Y:S05]  /*9c50*/  @!P1 BRA `(.L_x_1557) ;  /* 0x0000019800dc9947 */ /* 0x004fea0003800000 */
.L_x_1556:
[----:B------:R-:W-:Y:S05]  /*9c60*/  BSYNC B0 ;  /* 0x0000000000007941 */ /* 0x000fea0003800000 */
.L_x_1555:
[----:B------:R-:W3:Y:S04]  /*9c70*/  LD.E R11, desc[UR46][R22.64+0x210] ;  /* 0x0002102e160b7980 */ /* 0x000ee8000c101900 */
[----:B------:R-:W3:Y:S04]  /*9c80*/  LDL.64 R6, [R1+0x118] ;  /* 0x0001180001067983 */ /* 0x000ee80000100a00 */
[----:B-1----:R-:W4:Y:S04]  /*9c90*/  LDL R3, [R1+0x90] ;  /* 0x0000900001037983 */ /* 0x002f280000100800 */
[----:B--2--5:R-:W2:Y:S04]  /*9ca0*/  LDL.64 R4, [R1+0x110] ;  /* 0x0001100001047983 */ /* 0x024ea80000100a00 */
[----:B------:R-:W2:Y:S04]  /*9cb0*/  LDL.64 R8, [R1+0x110] ;  /* 0x0001100001087983 */ /* 0x000ea80000100a00 */
[----:B------:R-:W2:Y:S04]  /*9cc0*/  LDL.64 R12, [R1+0x110] ;  /* 0x00011000010c7983 */ /* 0x000ea80000100a00 */
[----:B------:R-:W2:Y:S01]  /*9cd0*/  LDL.64 R14, [R1+0x110] ;  /* 0x00011000010e7983 */ /* 0x000ea20000100a00 */
[----:B------:R-:W-:Y:S05]  /*9ce0*/  WARPSYNC.ALL ;  /* 0x0000000000007948 */ /* 0x000fea0003800000 */
[----:B------:R-:W-:Y:S01]  /*9cf0*/  WARPGROUP.ARRIVE ;  /* 0x00000000000079c5 */ /* 0x000fe20000000000 */
[----:B------:R-:W2:Y:S01]  /*9d00*/  LDL.64 R20, [R1+0x110] ;  /* 0x0001100001147983 */ /* 0x000ea20000100a00 */
[----:B---3--:R-:W-:Y:S01]  /*9d10*/  IMAD R6, R11, 0xc00, R6 ;  /* 0x00000c000b067824 */ /* 0x008fe200078e0206 */
[----:B------:R-:W-:-:S02]  /*9d20*/  R2UR UR7, R7 ;  /* 0x00000000070772ca */ /* 0x000fc400000e0000 */
[----:B----4-:R-:W-:Y:S02]  /*9d30*/  ISETP.NE.U32.AND P1, PT, R3, RZ, PT ;  /* 0x000000ff0300720c */ /* 0x010fe40003f25070 */
[----:B------:R-:W-:Y:S02]  /*9d40*/  R2UR UR6, R6 ;  /* 0x00000000060672ca */ /* 0x000fe400000e0000 */
[----:B--2---:R-:W-:Y:S02]  /*9d50*/  R2UR UR4, R4 ;  /* 0x00000000040472ca */ /* 0x004fe400000e0000 */
[----:B------:R-:W-:-:S07]  /*9d60*/  R2UR UR5, R5 ;  /* 0x00000000050572ca */ /* 0x000fce00000e0000 */
[----:B------:R-:W-:-:S06]  /*9d70*/  VOTEU.ANY UP0, P1 ;  /* 0x00000000003f7886 */ /* 0x000fcc0000800100 */
[----:B------:R-:W-:Y:S01]  /*9d80*/  HGMMA.64x96x16.F32.BF16 R24, gdesc[UR4], R24, UP0, gsb0 ;  /* 0x01600000041879f0 */ /* 0x000fe2000b801818 */
[----:B------:R-:W-:Y:S02]  /*9d90*/  VIADD R8, R8, 0x2 ;  /* 0x0000000208087836 */ /* 0x000fe40000000000 */
        /* <DEDUP_REMOVED lines=126> */
[----:B------:R-:W-:Y:S01]  /*a580*/  R2UR UR5, R21 ;  /* 0x00000000150572ca */ /* 0x000fe200000e0000 */
[----:B--2---:R-:W-:Y:S01]  /*a590*/  VIADD R8, R8, 0xc02 ;  /* 0x00000c0208087836 */ /* 0x004fe20000000000 */
[----:B------:R-:W-:Y:S02]  /*a5a0*/  WARPGROUP.DEPBAR.LE gsb0, 0x0 ;  /* 0x00008000000079c5 */ /* 0x000fe40000010000 */
[----:B------:R-:W-:-:S09]  /*a5b0*/  WARPGROUP.ARRIVE ;  /* 0x00000000000079c5 */ /* 0x000fd20000000000 */
[----:B------:R-:W-:Y:S01]  /*a5c0*/  HGMMA.64x96x16.F32.BF16 R24, gdesc[UR4], R24, gsb0 ;  /* 0x01600000041879f0 */ /* 0x000fe20008001818 */
[----:B------:R-:W-:Y:S02]  /*a5d0*/  VIADD R4, R6, 0x902 ;  /* 0x0000090206047836 */ /* 0x000fe40000000000 */
[----:B------:R-:W-:Y:S01]  /*a5e0*/  IMAD.MOV.U32 R5, RZ, RZ, R7 ;  /* 0x000000ffff057224 */ /* 0x000fe200078e0007 */
[----:B------:R-:W-:Y:S02]  /*a5f0*/  R2UR UR4, R8 ;  /* 0x00000000080472ca */ /* 0x000fe400000e0000 */
[----:B------:R-:W-:Y:S02]  /*a600*/  R2UR UR6, R4 ;  /* 0x00000000040672ca */ /* 0x000fe400000e0000 */
[----:B------:R-:W-:Y:S02]  /*a610*/  R2UR UR7, R5 ;  /* 0x00000000050772ca */ /* 0x000fe400000e0000 */
[----:B------:R-:W-:Y:S01]  /*a620*/  R2UR UR5, R9 ;  /* 0x00000000090572ca */ /* 0x000fe200000e0000 */
[----:B---3--:R-:W-:-:S02]  /*a630*/  VIADD R12, R12, 0xc04 ;  /* 0x00000c040c0c7836 */ /* 0x008fc40000000000 */
[----:B------:R-:W-:Y:S01]  /*a640*/  VIADD R4, R6, 0x904 ;  /* 0x0000090406047836 */ /* 0x000fe20000000000 */
[----:B------:R-:W-:Y:S02]  /*a650*/  WARPGROUP.DEPBAR.LE gsb0, 0x0 ;  /* 0x00008000000079c5 */ /* 0x000fe40000010000 */
[----:B------:R-:W-:-:S07]  /*a660*/  WARPGROUP.ARRIVE ;  /* 0x00000000000079c5 */ /* 0x000fce0000000000 */
[----:B------:R-:W-:Y:S01]  /*a670*/  HGMMA.64x96x16.F32.BF16 R24, gdesc[UR4], R24, gsb0 ;  /* 0x01600000041879f0 */ /* 0x000fe20008001818 */
[----:B------:R-:W-:Y:S01]  /*a680*/  IMAD.MOV.U32 R5, RZ, RZ, R7 ;  /* 0x000000ffff057224 */ /* 0x000fe200078e0007 */
[----:B------:R-:W-:Y:S02]  /*a690*/  R2UR UR6, R4 ;  /* 0x00000000040672ca */ /* 0x000fe400000e0000 */
[----:B------:R-:W-:Y:S02]  /*a6a0*/  R2UR UR4, R12 ;  /* 0x000000000c0472ca */ /* 0x000fe400000e0000 */
[----:B------:R-:W-:Y:S02]  /*a6b0*/  R2UR UR7, R5 ;  /* 0x00000000050772ca */ /* 0x000fe400000e0000 */
[----:B------:R-:W-:Y:S01]  /*a6c0*/  R2UR UR5, R13 ;  /* 0x000000000d0572ca */ /* 0x000fe200000e0000 */
[----:B----4-:R-:W-:Y:S02]  /*a6d0*/  VIADD R14, R14, 0xc06 ;  /* 0x00000c060e0e7836 */ /* 0x010fe40000000000 */
[----:B------:R-:W-:-:S02]  /*a6e0*/  VIADD R4, R6, 0x906 ;  /* 0x0000090606047836 */ /* 0x000fc40000000000 */
[----:B------:R-:W-:Y:S01]  /*a6f0*/  IMAD.MOV.U32 R5, RZ, RZ, R7 ;  /* 0x000000ffff057224 */ /* 0x000fe200078e0007 */
[----:B------:R-:W-:Y:S02]  /*a700*/  WARPGROUP.DEPBAR.LE gsb0, 0x0 ;  /* 0x00008000000079c5 */ /* 0x000fe40000010000 */
[----:B------:R-:W-:-:S06]  /*a710*/  WARPGROUP.ARRIVE ;  /* 0x00000000000079c5 */ /* 0x000fcc0000000000 */
[----:B------:R-:W-:Y:S01]  /*a720*/  HGMMA.64x96x16.F32.BF16 R24, gdesc[UR4], R24, gsb0 ;  /* 0x01600000041879f0 */ /* 0x000fe20008001818 */
[----:B------:R-:W-:Y:S02]  /*a730*/  R2UR UR4, R14 ;  /* 0x000000000e0472ca */ /* 0x000fe400000e0000 */
[----:B------:R-:W-:Y:S02]  /*a740*/  R2UR UR5, R15 ;  /* 0x000000000f0572ca */ /* 0x000fe400000e0000 */
[----:B------:R-:W-:Y:S02]  /*a750*/  R2UR UR6, R4 ;  /* 0x00000000040672ca */ /* 0x000fe400000e0000 */
[----:B------:R-:W-:Y:S01]  /*a760*/  R2UR UR7, R5 ;  /* 0x00000000050772ca */ /* 0x000fe200000e0000 */
[----:B------:R-:W1:Y:S01]  /*a770*/  S2R R19, SR_TID.X ;  /* 0x0000000000137919 */ /* 0x000e620000002100 */
[----:B------:R-:W-:Y:S04]  /*a780*/  STL [R1+0x90], R0 ;  /* 0x0000900001007387 */ /* 0x000fe80000100800 */
[----:B------:R-:W-:Y:S01]  /*a790*/  STL [R1+0x90], R0 ;  /* 0x0000900001007387 */ /* 0x000fe20000100800 */
[----:B------:R-:W-:-:S02]  /*a7a0*/  WARPGROUP.DEPBAR.LE gsb0, 0x0 ;  /* 0x00008000000079c5 */ /* 0x000fc40000010000 */
[----:B------:R-:W-:-:S06]  /*a7b0*/  WARPGROUP.ARRIVE ;  /* 0x00000000000079c5 */ /* 0x000fcc0000000000 */
[----:B------:R-:W-:Y:S01]  /*a7c0*/  HGMMA.64x96x16.F32.BF16 R24, gdesc[UR4], R24, gsb0 ;  /* 0x01600000041879f0 */ /* 0x000fe20008001818 */
[----:B------:R-:W-:Y:S01]  /*a7d0*/  STL [R1+0x90], R0 ;  /* 0x0000900001007387 */ /* 0x000fe20000100800 */
[----:B-1----:R-:W-:-:S03]  /*a7e0*/  LOP3.LUT P2, RZ, R19, 0x7f, RZ, 0xc0, !PT ;  /* 0x0000007f13ff7812 */ /* 0x002fc6000784c0ff */
        /* <DEDUP_REMOVED lines=12> */
[----:B------:R-:W-:Y:S01]  /*a8b0*/  STL [R1+0x90], R0 ;  /* 0x0000900001007387 */ /* 0x000fe20000100800 */
[----:B------:R-:W-:-:S02]  /*a8c0*/  WARPGROUP.DEPBAR.LE gsb0, 0x0 ;  /* 0x00008000000079c5 */ /* 0x000fc40000010000 */
[----:B------:R1:W-:Y:S06]  /*a8d0*/  BAR.ARV R203, 0x100 ;  /* 0x000400cb0000751d */ /* 0x0003ec0000002000 */
[----:B------:R-:W2:Y:S04]  /*a8e0*/  @!P2 LD.E.64 R72, desc[UR46][R72.64+0x30] ;  /* 0x0000302e4848a980 */ /* 0x000ea8000c101b00 */
[----:B------:R-:W3:Y:S01]  /*a8f0*/  @!P2 LD.E R3, desc[UR46][R22.64+0x210] ;  /* 0x0002102e1603a980 */ /* 0x000ee2000c101900 */
[----:B--2---:R-:W-:-:S05]  /*a900*/  @!P2 MOV R4, R72 ;  /* 0x000000480004a202 */ /* 0x004fca0000000f00 */
[----:B---3--:R-:W-:-:S05]  /*a910*/  @!P2 IMAD R3, R3, 0x8, R4 ;  /* 0x000000080303a824 */ /* 0x008fca00078e0204 */
[----:B------:R-:W-:-:S04]  /*a920*/  @!P2 PRMT R3, RZ, 0x654, R3 ;  /* 0x00000654ff03a816 */ /* 0x000fc80000000003 */
[----:B------:R2:W-:Y:S01]  /*a930*/  @!P2 SYNCS.ARRIVE.TRANS64.RED.A1T0 RZ, [R3+URZ], RZ ;  /* 0x000000ff03ffa9a7 */ /* 0x0005e2000810043f */
[----:B------:R-:W3:Y:S04]  /*a940*/  LDL.64 R14, [R1+0x430] ;  /* 0x00043000010e7983 */ /* 0x000ee80000100a00 */
[----:B------:R-:W4:Y:S04]  /*a950*/  LDL R20, [R1+0x450] ;  /* 0x0004500001147983 */ /* 0x000f280000100800 */
[----:B------:R-:W4:Y:S01]  /*a960*/  LDL.64 R72, [R1+0x440] ;  /* 0x0004400001487983 */ /* 0x000f220000100a00 */
[----:B---3--:R-:W-:-:S04]  /*a970*/  FMNMX.FTZ R4, R24, R14, !PT ;  /* 0x0000000e18047209 */ /* 0x008fc80007810000 */
        /* <DEDUP_REMOVED lines=41> */
[----:B--2---:R-:W-:Y:S02]  /*ac10*/  FMNMX.FTZ R7, R4, R5, !PT ;  /* 0x0000000504077209 */ /* 0x004fe40007810000 */
        /* <DEDUP_REMOVED lines=8> */
[----:B--2---:R-:W-:-:S03]  /*aca0*/  FMNMX.FTZ R6, R7, R8, !PT ;  /* 0x0000000807067209 */ /* 0x004fc60007810000 */
[----:B------:R-:W-:Y:S04]  /*acb0*/  STL.64 [R1+0x430], R4 ;  /* 0x0004300401007387 */ /* 0x000fe80000100a00 */
[----:B------:R-:W2:Y:S04]  /*acc0*/  LDL R7, [R1+0x434] ;  /* 0x0004340001077983 */ /* 0x000ea80000100800 */
[----:B------:R-:W-:Y:S04]  /*acd0*/  STL [R1+0x430], R6 ;  /* 0x0004300601007387 */ /* 0x000fe80000100800 */
[----:B------:R-:W3:Y:S04]  /*ace0*/  LDL R75, [R1+0x430] ;  /* 0x00043000014b7983 */ /* 0x000ee80000100800 */
[----:B--2---:R-:W2:Y:S01]  /*acf0*/  SHFL.BFLY PT, R4, R7, 0x2, 0x1f ;  /* 0x0c401f0007047f89 */ /* 0x004ea200000e0000 */
[----:B---3--:R-:W-:Y:S01]  /*ad00*/  FADD.FTZ R3, R14, -R75 ;  /* 0x8000004b0e037221 */ /* 0x008fe20000010000 */
[----:B----4-:R-:W-:-:S04]  /*ad10*/  FMUL.FTZ R75, R20, R75 ;  /* 0x0000004b144b7220 */ /* 0x010fc80000410000 */
[----:B------:R-:W-:Y:S01]  /*ad20*/  FFMA.FTZ R152, R24, R20, -R75 ;  /* 0x0000001418987223 */ /* 0x000fe2000001084b */
[----:B--2---:R-:W-:-:S05]  /*ad30*/  FMNMX.FTZ R5, R4, R7, !PT ;  /* 0x0000000704057209 */ /* 0x004fca0007810000 */
[----:B------:R-:W2:Y:S01]  /*ad40*/  SHFL.BFLY PT, R24, R5, 0x1, 0x1f ;  /* 0x0c201f0005187f89 */ /* 0x000ea200000e0000 */
[-CC-:B------:R-:W-:Y:S01]  /*ad50*/  FFMA.FTZ R155, R29, R20.reuse, -R75.reuse ;  /* 0x000000141d9b7223 */ /* 0x180fe2000001084b */
[-C--:B------:R-:W-:Y:S01]  /*ad60*/  FMUL.FTZ R21, R3, R20.reuse ;  /* 0x0000001403157220 */ /* 0x080fe20000410000 */
[-CC-:B------:R-:W-:Y:S01]  /*ad70*/  FFMA.FTZ R3, R25, R20.reuse, -R75.reuse ;  /* 0x0000001419037223 */ /* 0x180fe2000001084b */
[-CC-:B------:R-:W-:Y:S01]  /*ad80*/  FFMA.FTZ R12, R44, R20.reuse, -R75.reuse ;  /* 0x000000142c0c7223 */ /* 0x180fe2000001084b */
[----:B------:R-:W-:Y:S01]  /*ad90*/  MUFU.EX2 R152, R152 ;  /* 0x0000009800987308 */ /* 0x000fe20000000800 */
[----:B------:R-:W-:Y:S01]  /*ada0*/  FFMA.FTZ R154, R28, R20, -R75 ;  /* 0x000000141c9a7223 */ /* 0x000fe2000001084b */
[----:B--2---:R-:W-:-:S05]  /*adb0*/  FMNMX.FTZ R24, R5, R24, !PT ;  /* 0x0000001805187209 */ /* 0x004fca0007810000 */
[----:B------:R-:W-:Y:S01]  /*adc0*/  FMUL.FTZ R29, R24, R20 ;  /* 0x00000014181d7220 */ /* 0x000fe20000410000 */
[----:B------:R-:W-:-:S03]  /*add0*/  FADD.FTZ R25, R15, -R24 ;  /* 0x800000180f197221 */ /* 0x000fc60000010000 */
[-CC-:B------:R-:W-:Y:S01]  /*ade0*/  FFMA.FTZ R153, R26, R20.reuse, -R29.reuse ;  /* 0x000000141a997223 */ /* 0x180fe2000001081d */
[----:B------:R-:W-:Y:S01]  /*adf0*/  FMUL.FTZ R25, R20, R25 ;  /* 0x0000001914197220 */ /* 0x000fe20000410000 */
[-CC-:B------:R-:W-:Y:S01]  /*ae00*/  FFMA.FTZ R187, R27, R20.reuse, -R29.reuse ;  /* 0x000000141bbb7223 */ /* 0x180fe2000001081d */
[----:B------:R-:W-:Y:S01]  /*ae10*/  MUFU.EX2 R21, R21 ;  /* 0x0000001500157308 */ /* 0x000fe20000000800 */
[-CC-:B------:R-:W-:Y:S01]  /*ae20*/  FFMA.FTZ R186, R30, R20.reuse, -R29.reuse ;  /* 0x000000141eba7223 */ /* 0x180fe2000001081d */
[----:B------:R-:W-:-:S06]  /*ae30*/  FFMA.FTZ R190, R31, R20, -R29 ;  /* 0x000000141fbe7223 */ /* 0x000fcc000001081d */
[----:B------:R-:W-:Y:S08]  /*ae40*/  MUFU.EX2 R44, R25 ;  /* 0x00000019002c7308 */ /* 0x000ff00000000800 */
[----:B------:R-:W2:Y:S01]  /*ae50*/  MUFU.EX2 R153, R153 ;  /* 0x0000009900997308 */ /* 0x000ea20000000800 */
[----:B------:R-:W-:-:S07]  /*ae60*/  FFMA.FTZ R182, R34, R20, -R29 ;  /* 0x0000001422b67223 */ /* 0x000fce000001081d */
[----:B------:R-:W3:Y:S01]  /*ae70*/  MUFU.EX2 R187, R187 ;  /* 0x000000bb00bb7308 */ /* 0x000ee20000000800 */
[----:B------:R-:W-:-:S07]  /*ae80*/  FFMA.FTZ R13, R32, R20, -R75 ;  /* 0x00000014200d7223 */ /* 0x000fce000001084b */
[----:B------:R-:W4:Y:S01]  /*ae90*/  MUFU.EX2 R3, R3 ;  /* 0x0000000300037308 */ /* 0x000f220000000800 */
[----:B------:R-:W-:-:S07]  /*aea0*/  FFMA.FTZ R184, R35, R20, -R29 ;  /* 0x0000001423b87223 */ /* 0x000fce000001081d */
[----:B------:R-:W1:Y:S01]  /*aeb0*/  MUFU.EX2 R186, R186 ;  /* 0x000000ba00ba7308 */ /* 0x000e620000000800 */
[----:B------:R-:W-:-:S07]  /*aec0*/  FFMA.FTZ R163, R33, R20, -R75 ;  /* 0x0000001421a37223 */ /* 0x000fce000001084b */
[----:B------:R-:W1:Y:S01]  /*aed0*/  MUFU.EX2 R154, R154 ;  /* 0x0000009a009a7308 */ /* 0x000e620000000800 */
[----:B--2---:R-:W-:Y:S01]  /*aee0*/  FFMA.FTZ R26, R73, R44, R153 ;  /* 0x0000002c491a7223 */ /* 0x004fe20000010099 */
[----:B------:R-:W-:-:S06]  /*aef0*/  FFMA.FTZ R183, R38, R20, -R29 ;  /* 0x0000001426b77223 */ /* 0x000fcc000001081d */
[----:B------:R-:W2:Y:S01]  /*af00*/  MUFU.EX2 R190, R190 ;  /* 0x000000be00be7308 */ /* 0x000ea20000000800 */
[----:B------:R-:W-:Y:S01]  /*af10*/  FFMA.FTZ R72, R21, R72, R152 ;  /* 0x0000004815487223 */ /* 0x000fe20000010098 */
[----:B------:R-:W-:-:S06]  /*af20*/  FFMA.FTZ R14, R36, R20, -R75 ;  /* 0x00000014240e7223 */ /* 0x000fcc000001084b */
[----:B------:R-:W2:Y:S01]  /*af30*/  MUFU.EX2 R155, R155 ;  /* 0x0000009b009b7308 */ /* 0x000ea20000000800 */
[----:B---3--:R-:W-:Y:S01]  /*af40*/  FADD.FTZ R27, R187, R26 ;  /* 0x0000001abb1b7221 */ /* 0x008fe20000010000 */
[----:B------:R-:W-:-:S06]  /*af50*/  FFMA.FTZ R185, R39, R20, -R29 ;  /* 0x0000001427b97223 */ /* 0x000fcc000001081d */
[----:B------:R-:W3:Y:S01]  /*af60*/  MUFU.EX2 R182, R182 ;  /* 0x000000b600b67308 */ /* 0x000ee20000000800 */
[----:B----4-:R-:W-:Y:S01]  /*af70*/  FADD.FTZ R25, R3, R72 ;  /* 0x0000004803197221 */ /* 0x010fe20000010000 */
[----:B------:R-:W-:-:S06]  /*af80*/  FFMA.FTZ R162, R37, R20, -R75 ;  /* 0x0000001425a27223 */ /* 0x000fcc000001084b */
[----:B------:R-:W4:Y:S01]  /*af90*/  MUFU.EX2 R13, R13 ;  /* 0x0000000d000d7308 */ /* 0x000f220000000800 */
[----:B-1----:R-:W-:Y:S01]  /*afa0*/  FADD.FTZ R27, R186, R27 ;  /* 0x0000001bba1b7221 */ /* 0x002fe20000010000 */
[----:B------:R-:W-:-:S06]  /*afb0*/  FFMA.FTZ R178, R42, R20, -R29 ;  /* 0x000000142ab27223 */ /* 0x000fcc000001081d */
[----:B------:R-:W1:Y:S01]  /*afc0*/  MUFU.EX2 R184, R184 ;  /* 0x000000b800b87308 */ /* 0x000e620000000800 */
[----:B------:R-:W-:Y:S01]  /*afd0*/  FADD.FTZ R26, R154, R25 ;  /* 0x000000199a1a7221 */ /* 0x000fe20000010000 */
[----:B------:R-:W-:-:S06]  /*afe0*/  FFMA.FTZ R11, R40, R20, -R75 ;  /* 0x00000014280b7223 */ /* 0x000fcc000001084b */
[----:B------:R-:W1:Y:S01]  /*aff0*/  MUFU.EX2 R163, R163 ;  /* 0x000000a300a37308 */ /* 0x000e620000000800 */
[----:B--2---:R-:W-:Y:S01]  /*b000*/  FADD.FTZ R27, R190, R27 ;  /* 0x0000001bbe1b7221 */ /* 0x004fe20000010000 */
[----:B------:R-:W-:-:S06]  /*b010*/  FFMA.FTZ R180, R43, R20, -R29 ;  /* 0x000000142bb47223 */ /* 0x000fcc000001081d */
[----:B------:R-:W2:Y:S01]  /*b020*/  MUFU.EX2 R183, R183 ;  /* 0x000000b700b77308 */ /* 0x000ea20000000800 */
[----:B------:R-:W-:Y:S01]  /*b030*/  FADD.FTZ R26, R155, R26 ;  /* 0x0000001a9b1a7221 */ /* 0x000fe20000010000 */
[----:B------:R-:W-:-:S06]  /*b040*/  FFMA.FTZ R160, R41, R20, -R75 ;  /* 0x0000001429a07223 */ /* 0x000fcc000001084b */
[----:B------:R-:W2:Y:S01]  /*b050*/  MUFU.EX2 R14, R14 ;  /* 0x0000000e000e7308 */ /* 0x000ea20000000800 */
[----:B---3--:R-:W-:Y:S01]  /*b060*/  FADD.FTZ R27, R182, R27 ;  /* 0x0000001bb61b7221 */ /* 0x008fe20000010000 */
[----:B------:R-:W-:-:S06]  /*b070*/  FFMA.FTZ R179, R46, R20, -R29 ;  /* 0x000000142eb37223 */ /* 0x000fcc000001081d */
[----:B------:R-:W3:Y:S01]  /*b080*/  MUFU.EX2 R185, R185 ;  /* 0x000000b900b97308 */ /* 0x000ee20000000800 */
[----:B----4-:R-:W-:-:S07]  /*b090*/  FADD.FTZ R26, R13, R26 ;  /* 0x0000001a0d1a7221 */ /* 0x010fce0000010000 */
        /* <DEDUP_REMOVED lines=72> */
[----:B------:R-:W-:Y:S01]  /*b520*/  FFMA.FTZ R68, R68, R20, -R75 ;  /* 0x0000001444447223 */ /* 0x000fe2000001084b */
[----:B-1----:R-:W-:-:S06]  /*b530*/  FADD.FTZ R28, R174, R27 ;  /* 0x0000001bae1c7221 */ /* 0x002fcc0000010000 */
[----:B------:R-:W1:Y:S01]  /*b540*/  MUFU.EX2 R170, R170 ;  /* 0x000000aa00aa7308 */ /* 0x000e620000000800 */
[----:B------:R-:W-:Y:S01]  /*b550*/  FADD.FTZ R26, R156, R25 ;  /* 0x000000199c1a7221 */ /* 0x000fe20000010000 */
[----:B------:R-:W-:-:S06]  /*b560*/  FFMA.FTZ R177, R71, R20, -R29 ;  /* 0x0000001447b17223 */ /* 0x000fcc000001081d */
[----:B------:R-:W1:Y:S01]  /*b570*/  MUFU.EX2 R4, R4 ;  /* 0x0000000400047308 */ /* 0x000e620000000800 */
[----:B------:R-:W-:Y:S01]  /*b580*/  FFMA.FTZ R69, R69, R20, -R75 ;  /* 0x0000001445457223 */ /* 0x000fe2000001084b */
[----:B--2---:R-:W-:-:S06]  /*b590*/  FADD.FTZ R28, R169, R28 ;  /* 0x0000001ca91c7221 */ /* 0x004fcc0000010000 */
[----:B------:R-:W2:Y:S01]  /*b5a0*/  MUFU.EX2 R176, R176 ;  /* 0x000000b000b07308 */ /* 0x000ea20000000800 */
[----:B------:R-:W-:-:S07]  /*b5b0*/  FADD.FTZ R26, R7, R26 ;  /* 0x0000001a071a7221 */ /* 0x000fce0000010000 */
[----:B------:R-:W2:Y:S01]  /*b5c0*/  MUFU.EX2 R19, R19 ;  /* 0x0000001300137308 */ /* 0x000ea20000000800 */
[----:B---3--:R-:W-:Y:S01]  /*b5d0*/  FADD.FTZ R27, R175, R28 ;  /* 0x0000001caf1b7221 */ /* 0x008fe20000010000 */
[----:B----4-:R-:W-:-:S06]  /*b5e0*/  FADD.FTZ R25, R157, R26 ;  /* 0x0000001a9d197221 */ /* 0x010fcc0000010000 */
[----:B------:R-:W3:Y:S08]  /*b5f0*/  MUFU.EX2 R171, R171 ;  /* 0x000000ab00ab7308 */ /* 0x000ef00000000800 */
[----:B------:R-:W4:Y:S01]  /*b600*/  MUFU.EX2 R5, R68 ;  /* 0x0000004400057308 */ /* 0x000f220000000800 */
[----:B-1----:R-:W-:Y:S01]  /*b610*/  FADD.FTZ R27, R170, R27 ;  /* 0x0000001baa1b7221 */ /* 0x002fe20000010000 */
[----:B------:R-:W-:-:S06]  /*b620*/  FADD.FTZ R20, R4, R25 ;  /* 0x0000001904147221 */ /* 0x000fcc0000010000 */
[----:B------:R-:W1:Y:S08]  /*b630*/  MUFU.EX2 R177, R177 ;  /* 0x000000b100b17308 */ /* 0x000e700000000800 */
[----:B------:R-:W1:Y:S01]  /*b640*/  MUFU.EX2 R15, R69 ;  /* 0x00000045000f7308 */ /* 0x000e620000000800 */
[----:B--2---:R-:W-:Y:S01]  /*b650*/  FADD.FTZ R26, R176, R27 ;  /* 0x0000001bb01a7221 */ /* 0x004fe20000010000 */
[----:B------:R-:W-:-:S03]  /*b660*/  FADD.FTZ R20, R19, R20 ;  /* 0x0000001413147221 */ /* 0x000fc60000010000 */
[----:B---3--:R-:W-:Y:S01]  /*b670*/  FADD.FTZ R26, R171, R26 ;  /* 0x0000001aab1a7221 */ /* 0x008fe20000010000 */
[----:B----4-:R-:W-:-:S03]  /*b680*/  FADD.FTZ R20, R5, R20 ;  /* 0x0000001405147221 */ /* 0x010fc60000010000 */
[----:B-1----:R-:W-:Y:S01]  /*b690*/  FADD.FTZ R27, R177, R26 ;  /* 0x0000001ab11b7221 */ /* 0x002fe20000010000 */
[----:B------:R1:W-:Y:S01]  /*b6a0*/  STL [R1+0x434], R24 ;  /* 0x0004341801007387 */ /* 0x0003e20000100800 */
[----:B------:R-:W-:-:S05]  /*b6b0*/  FADD.FTZ R26, R15, R20 ;  /* 0x000000140f1a7221 */ /* 0x000fca0000010000 */
[----:B------:R2:W-:Y:S04]  /*b6c0*/  STL.64 [R1+0x440], R26 ;  /* 0x0004401a01007387 */ /* 0x0005e80000100a00 */
[----:B------:R-:W3:Y:S04]  /*b6d0*/  LD.E R25, desc[UR46][R22.64+0x41c] ;  /* 0x00041c2e16197980 */ /* 0x000ee8000c101900 */
[----:B------:R-:W4:Y:S04]  /*b6e0*/  LD.E R40, desc[UR46][R22.64+0x414] ;  /* 0x0004142e16287980 */ /* 0x000f28000c101900 */
[----:B------:R-:W4:Y:S04]  /*b6f0*/  LD.E R20, desc[UR46][R22.64+0x220] ;  /* 0x0002202e16147980 */ /* 0x000f28000c101900 */
[----:B------:R-:W4:Y:S04]  /*b700*/  LD.E R28, desc[UR46][R22.64+0x224] ;  /* 0x0002242e161c7980 */ /* 0x000f28000c101900 */
[----:B------:R-:W4:Y:S04]  /*b710*/  LD.E R30, desc[UR46][R22.64+0x230] ;  /* 0x0002302e161e7980 */ /* 0x000f28000c101900 */
[----:B------:R-:W4:Y:S04]  /*b720*/  LD.E R32, desc[UR46][R22.64+0x234] ;  /* 0x0002342e16207980 */ /* 0x000f28000c101900 */
[----:B------:R-:W4:Y:S04]  /*b730*/  LD.E R34, desc[UR46][R22.64+0x240] ;  /* 0x0002402e16227980 */ /* 0x000f28000c101900 */
[----:B------:R-:W4:Y:S04]  /*b740*/  LD.E R36, desc[UR46][R22.64+0x244] ;  /* 0x0002442e16247980 */ /* 0x000f28000c101900 */
[----:B------:R-:W4:Y:S04]  /*b750*/  LD.E R38, desc[UR46][R22.64+0x250] ;  /* 0x0002502e16267980 */ /* 0x000f28000c101900 */
[----:B-1----:R-:W4:Y:S04]  /*b760*/  LD.E R24, desc[UR46][R22.64+0x254] ;  /* 0x0002542e16187980 */ /* 0x002f28000c101900 */
        /* <DEDUP_REMOVED lines=54> */
[----:B--2---:R-:W2:Y:S04]  /*bad0*/  LD.E R26, desc[UR46][R22.64+0x410] ;  /* 0x0004102e161a7980 */ /* 0x004ea8000c101900 */
[----:B------:R-:W2:Y:S04]  /*bae0*/  LD.E R151, desc[UR46][R22.64+0x228] ;  /* 0x0002282e16977980 */ /* 0x000ea8000c101900 */
        /* <DEDUP_REMOVED lines=61> */
[----:B------:R-:W2:Y:S01]  /*bec0*/  LD.E R29, desc[UR46][R22.64+0x418] ;  /* 0x0004182e161d7980 */ /* 0x000ea2000c101900 */
[----:B---3--:R-:W-:Y:S01]  /*bed0*/  FMUL.FTZ R223, R44, R25 ;  /* 0x000000192cdf7220 */ /* 0x008fe20000410000 */
[C---:B----4-:R-:W-:Y:S01]  /*bee0*/  FMUL.FTZ R215, R21.reuse, R40 ;  /* 0x0000002815d77220 */ /* 0x050fe20000410000 */
[C---:B------:R-:W-:Y:S01]  /*bef0*/  FMUL.FTZ R25, R21.reuse, R20 ;  /* 0x0000001415197220 */ /* 0x040fe20000410000 */
[C---:B------:R-:W-:Y:S01]  /*bf00*/  FMUL.FTZ R191, R21.reuse, R28 ;  /* 0x0000001c15bf7220 */ /* 0x040fe20000410000 */
[C---:B------:R-:W-:Y:S01]  /*bf10*/  FMUL.FTZ R193, R21.reuse, R30 ;  /* 0x0000001e15c17220 */ /* 0x040fe20000410000 */
[----:B------:R1:W-:Y:S01]  /*bf20*/  ST.E desc[UR46][R22.64+0x41c], R223 ;  /* 0x00041cdf16007985 */ /* 0x0003e2000c10192e */
[C---:B------:R-:W-:Y:S01]  /*bf30*/  FMUL.FTZ R205, R21.reuse, R32 ;  /* 0x0000002015cd7220 */ /* 0x040fe20000410000 */
[C---:B------:R-:W-:Y:S01]  /*bf40*/  FMUL.FTZ R207, R21.reuse, R34 ;  /* 0x0000002215cf7220 */ /* 0x040fe20000410000 */
[C---:B------:R-:W-:Y:S01]  /*bf50*/  FMUL.FTZ R213, R21.reuse, R36 ;  /* 0x0000002415d57220 */ /* 0x040fe20000410000 */
[----:B------:R3:W-:Y:S01]  /*bf60*/  ST.E desc[UR46][R22.64+0x414], R215 ;  /* 0x000414d716007985 */ /* 0x0007e2000c10192e */
[C---:B------:R-:W-:Y:S01]  /*bf70*/  FMUL.FTZ R225, R21.reuse, R144 ;  /* 0x0000009015e17220 */ /* 0x040fe20000410000 */
[----:B------:R-:W-:-:S02]  /*bf80*/  FMUL.FTZ R227, R21, R146 ;  /* 0x0000009215e37220 */ /* 0x000fc40000410000 */
[----:B------:R4:W-:Y:S04]  /*bf90*/  ST.E desc[UR46][R22.64+0x220], R25 ;  /* 0x0002201916007985 */ /* 0x0009e8000c10192e */
[----:B------:R4:W-:Y:S01]  /*bfa0*/  ST.E desc[UR46][R22.64+0x224], R191 ;  /* 0x000224bf16007985 */ /* 0x0009e2000c10192e */
[C---:B-1----:R-:W-:Y:S01]  /*bfb0*/  FMUL.FTZ R223, R21.reuse, R142 ;  /* 0x0000008e15df7220 */ /* 0x042fe20000410000 */
[C---:B---3--:R-:W-:Y:S01]  /*bfc0*/  FMUL.FTZ R215, R21.reuse, R24 ;  /* 0x0000001815d77220 */ /* 0x048fe20000410000 */
[C---:B----4-:R-:W-:Y:S01]  /*bfd0*/  FMUL.FTZ R25, R21.reuse, R38 ;  /* 0x0000002615197220 */ /* 0x050fe20000410000 */
[C---:B------:R-:W-:Y:S01]  /*bfe0*/  FMUL.FTZ R191, R21.reuse, R148 ;  /* 0x0000009415bf7220 */ /* 0x040fe20000410000 */
[----:B------:R1:W-:Y:S04]  /*bff0*/  ST.E desc[UR46][R22.64+0x230], R193 ;  /* 0x000230c116007985 */ /* 0x0003e8000c10192e */
[----:B------:R3:W-:Y:S04]  /*c000*/  ST.E desc[UR46][R22.64+0x234], R205 ;  /* 0x000234cd16007985 */ /* 0x0007e8000c10192e */
[----:B------:R4:W-:Y:S04]  /*c010*/  ST.E desc[UR46][R22.64+0x240], R207 ;  /* 0x000240cf16007985 */ /* 0x0009e8000c10192e */
[----:B------:R4:W-:Y:S01]  /*c020*/  ST.E desc[UR46][R22.64+0x244], R213 ;  /* 0x000244d516007985 */ /* 0x0009e2000c10192e */
[----:B-1----:R-:W-:-:S03]  /*c030*/  FMUL.FTZ R193, R21, R150 ;  /* 0x0000009615c17220 */ /* 0x002fc60000410000 */
[----:B------:R1:W-:Y:S01]  /*c040*/  ST.E desc[UR46][R22.64+0x250], R25 ;  /* 0x0002501916007985 */ /* 0x0003e2000c10192e */
[----:B---3--:R-:W-:-:S03]  /*c050*/  FMUL.FTZ R205, R21, R140 ;  /* 0x0000008c15cd7220 */ /* 0x008fc60000410000 */
[----:B------:R3:W-:Y:S01]  /*c060*/  ST.E desc[UR46][R22.64+0x254], R215 ;  /* 0x000254d716007985 */ /* 0x0007e2000c10192e */
[----:B----4-:R-:W-:-:S03]  /*c070*/  FMUL.FTZ R207, R21, R138 ;  /* 0x0000008a15cf7220 */ /* 0x010fc60000410000 */
[----:B------:R4:W-:Y:S01]  /*c080*/  ST.E desc[UR46][R22.64+0x260], R223 ;  /* 0x000260df16007985 */ /* 0x0009e2000c10192e */
[----:B------:R-:W-:-:S03]  /*c090*/  FMUL.FTZ R213, R21, R136 ;  /* 0x0000008815d57220 */ /* 0x000fc60000410000 */
[----:B------:R4:W-:Y:S01]  /*c0a0*/  ST.E desc[UR46][R22.64+0x264], R225 ;  /* 0x000264e116007985 */ /* 0x0009e2000c10192e */
[----:B-1----:R-:W-:-:S03]  /*c0b0*/  FMUL.FTZ R25, R21, R134 ;  /* 0x0000008615197220 */ /* 0x002fc60000410000 */
[----:B------:R1:W-:Y:S01]  /*c0c0*/  ST.E desc[UR46][R22.64+0x270], R227 ;  /* 0x000270e316007985 */ /* 0x0003e2000c10192e */
[----:B---3--:R-:W-:-:S03]  /*c0d0*/  FMUL.FTZ R215, R21, R126 ;  /* 0x0000007e15d77220 */ /* 0x008fc60000410000 */
[----:B------:R3:W-:Y:S01]  /*c0e0*/  ST.E desc[UR46][R22.64+0x274], R191 ;  /* 0x000274bf16007985 */ /* 0x0007e2000c10192e */
[C---:B----4-:R-:W-:Y:S01]  /*c0f0*/  FMUL.FTZ R223, R21.reuse, R132 ;  /* 0x0000008415df7220 */ /* 0x050fe20000410000 */
[C---:B------:R-:W-:Y:S01]  /*c100*/  FMUL.FTZ R225, R21.reuse, R130 ;  /* 0x0000008215e17220 */ /* 0x040fe20000410000 */
[C---:B-1----:R-:W-:Y:S01]  /*c110*/  FMUL.FTZ R227, R21.reuse, R128 ;  /* 0x0000008015e37220 */ /* 0x042fe20000410000 */
[C---:B---3--:R-:W-:Y:S01]  /*c120*/  FMUL.FTZ R191, R21.reuse, R124 ;  /* 0x0000007c15bf7220 */ /* 0x048fe20000410000 */
        /* <DEDUP_REMOVED lines=59> */
[----:B---3--:R-:W-:Y:S01]  /*c4e0*/  FMUL.FTZ R191, R21, R64 ;  /* 0x0000004015bf7220 */ /* 0x008fe20000410000 */
[----:B------:R1:W-:Y:S01]  /*c4f0*/  ST.E desc[UR46][R22.64+0x370], R193 ;  /* 0x000370c116007985 */ /* 0x0003e2000c10192e */
[C---:B--2---:R-:W-:Y:S01]  /*c500*/  FMUL.FTZ R151, R44.reuse, R151 ;  /* 0x000000972c977220 */ /* 0x044fe20000410000 */
[C---:B------:R-:W-:Y:S02]  /*c510*/  FMUL.FTZ R149, R44.reuse, R149 ;  /* 0x000000952c957220 */ /* 0x040fe40000410000 */
[----:B------:R2:W-:Y:S01]  /*c520*/  ST.E desc[UR46][R22.64+0x374], R205 ;  /* 0x000374cd16007985 */ /* 0x0005e2000c10192e */
[C---:B------:R-:W-:Y:S01]  /*c530*/  FMUL.FTZ R147, R44.reuse, R147 ;  /* 0x000000932c937220 */ /* 0x040fe20000410000 */
[----:B------:R-:W-:-:S02]  /*c540*/  FMUL.FTZ R145, R44, R145 ;  /* 0x000000912c917220 */ /* 0x000fc40000410000 */
[----:B------:R3:W-:Y:S01]  /*c550*/  ST.E desc[UR46][R22.64+0x380], R207 ;  /* 0x000380cf16007985 */ /* 0x0007e2000c10192e */
[C---:B------:R-:W-:Y:S01]  /*c560*/  FMUL.FTZ R137, R44.reuse, R137 ;  /* 0x000000892c897220 */ /* 0x040fe20000410000 */
[C---:B------:R-:W-:Y:S02]  /*c570*/  FMUL.FTZ R143, R44.reuse, R143 ;  /* 0x0000008f2c8f7220 */ /* 0x040fe40000410000 */
[----:B------:R4:W-:Y:S01]  /*c580*/  ST.E desc[UR46][R22.64+0x384], R213 ;  /* 0x000384d516007985 */ /* 0x0009e2000c10192e */
[C---:B-1----:R-:W-:Y:S01]  /*c590*/  FMUL.FTZ R193, R21.reuse, R56 ;  /* 0x0000003815c17220 */ /* 0x042fe20000410000 */
[C---:B------:R-:W-:Y:S02]  /*c5a0*/  FMUL.FTZ R141, R44.reuse, R141 ;  /* 0x0000008d2c8d7220 */ /* 0x040fe40000410000 */
[----:B------:R1:W-:Y:S01]  /*c5b0*/  ST.E desc[UR46][R22.64+0x390], R25 ;  /* 0x0003901916007985 */ /* 0x0003e2000c10192e */
[----:B--2---:R-:W-:Y:S01]  /*c5c0*/  FMUL.FTZ R205, R21, R62 ;  /* 0x0000003e15cd7220 */ /* 0x004fe20000410000 */
[----:B------:R-:W-:-:S02]  /*c5d0*/  FMUL.FTZ R139, R44, R139 ;  /* 0x0000008b2c8b7220 */ /* 0x000fc40000410000 */
[----:B------:R2:W-:Y:S01]  /*c5e0*/  ST.E desc[UR46][R22.64+0x394], R215 ;  /* 0x000394d716007985 */ /* 0x0005e2000c10192e */
[C---:B---3--:R-:W-:Y:S01]  /*c5f0*/  FMUL.FTZ R207, R21.reuse, R60 ;  /* 0x0000003c15cf7220 */ /* 0x048fe20000410000 */
[C---:B------:R-:W-:Y:S02]  /*c600*/  FMUL.FTZ R135, R44.reuse, R135 ;  /* 0x000000872c877220 */ /* 0x040fe40000410000 */
[----:B------:R3:W-:Y:S01]  /*c610*/  ST.E desc[UR46][R22.64+0x3a0], R223 ;  /* 0x0003a0df16007985 */ /* 0x0007e2000c10192e */
[C---:B----4-:R-:W-:Y:S01]  /*c620*/  FMUL.FTZ R213, R21.reuse, R58 ;  /* 0x0000003a15d57220 */ /* 0x050fe20000410000 */
[C---:B------:R-:W-:Y:S02]  /*c630*/  FMUL.FTZ R127, R44.reuse, R127 ;  /* 0x0000007f2c7f7220 */ /* 0x040fe40000410000 */
[----:B------:R4:W-:Y:S01]  /*c640*/  ST.E desc[UR46][R22.64+0x3a4], R225 ;  /* 0x0003a4e116007985 */ /* 0x0009e2000c10192e */
[----:B-1----:R-:W-:Y:S01]  /*c650*/  FMUL.FTZ R25, R21, R54 ;  /* 0x0000003615197220 */ /* 0x002fe20000410000 */
[----:B------:R-:W-:-:S02]  /*c660*/  FMUL.FTZ R133, R44, R133 ;  /* 0x000000852c857220 */ /* 0x000fc40000410000 */
[----:B------:R1:W-:Y:S01]  /*c670*/  ST.E desc[UR46][R22.64+0x3b0], R227 ;  /* 0x0003b0e316007985 */ /* 0x0003e2000c10192e */
[C---:B--2---:R-:W-:Y:S01]  /*c680*/  FMUL.FTZ R215, R21.reuse, R46 ;  /* 0x0000002e15d77220 */ /* 0x044fe20000410000 */
[C---:B------:R-:W-:Y:S02]  /*c690*/  FMUL.FTZ R131, R44.reuse, R131 ;  /* 0x000000832c837220 */ /* 0x040fe40000410000 */
[----:B------:R2:W-:Y:S01]  /*c6a0*/  ST.E desc[UR46][R22.64+0x3b4], R191 ;  /* 0x0003b4bf16007985 */ /* 0x0005e2000c10192e */
[C---:B---3--:R-:W-:Y:S01]  /*c6b0*/  FMUL.FTZ R223, R21.reuse, R52 ;  /* 0x0000003415df7220 */ /* 0x048fe20000410000 */
[C---:B------:R-:W-:Y:S01]  /*c6c0*/  FMUL.FTZ R129, R44.reuse, R129 ;  /* 0x000000812c817220 */ /* 0x040fe20000410000 */
[C---:B------:R-:W-:Y:S01]  /*c6d0*/  FMUL.FTZ R125, R44.reuse, R125 ;  /* 0x0000007d2c7d7220 */ /* 0x040fe20000410000 */
[C---:B----4-:R-:W-:Y:S01]  /*c6e0*/  FMUL.FTZ R225, R21.reuse, R50 ;  /* 0x0000003215e17220 */ /* 0x050fe20000410000 */
[C---:B------:R-:W-:Y:S01]  /*c6f0*/  FMUL.FTZ R117, R44.reuse, R117 ;  /* 0x000000752c757220 */ /* 0x040fe20000410000 */
[C---:B------:R-:W-:Y:S01]  /*c700*/  FMUL.FTZ R123, R44.reuse, R123 ;  /* 0x0000007b2c7b7220 */ /* 0x040fe20000410000 */
[C---:B------:R-:W-:Y:S01]  /*c710*/  FMUL.FTZ R121, R44.reuse, R121 ;  /* 0x000000792c797220 */ /* 0x040fe20000410000 */
[C---:B-1----:R-:W-:Y:S01]  /*c720*/  FMUL.FTZ R227, R21.reuse, R48 ;  /* 0x0000003015e37220 */ /* 0x042fe20000410000 */
[C---:B------:R-:W-:Y:S01]  /*c730*/  FMUL.FTZ R119, R44.reuse, R119 ;  /* 0x000000772c777220 */ /* 0x040fe20000410000 */
[C---:B------:R-:W-:Y:S01]  /*c740*/  FMUL.FTZ R115, R44.reuse, R115 ;  /* 0x000000732c737220 */ /* 0x040fe20000410000 */
[C---:B------:R-:W-:Y:S01]  /*c750*/  FMUL.FTZ R107, R44.reuse, R107 ;  /* 0x0000006b2c6b7220 */ /* 0x040fe20000410000 */
[C---:B--2---:R-:W-:Y:S01]  /*c760*/  FMUL.FTZ R191, R21.reuse, R42 ;  /* 0x0000002a15bf7220 */ /* 0x044fe20000410000 */
[----:B------:R-:W-:Y:S01]  /*c770*/  FMUL.FTZ R21, R21, R26 ;  /* 0x0000001a15157220 */ /* 0x000fe20000410000 */
[C---:B------:R-:W-:Y:S01]  /*c780*/  FMUL.FTZ R113, R44.reuse, R113 ;  /* 0x000000712c717220 */ /* 0x040fe20000410000 */
        /* <DEDUP_REMOVED lines=41> */
[----:B------:R-:W-:Y:S01]  /*ca20*/  FMUL.FTZ R29, R44, R29 ;  /* 0x0000001d2c1d7220 */ /* 0x000fe20000410000 */
[----:B------:R-:W-:Y:S04]  /*ca30*/  ST.E desc[UR46][R22.64+0x3c0], R193 ;  /* 0x0003c0c116007985 */ /* 0x000fe8000c10192e */
        /* <DEDUP_REMOVED lines=9> */
[----:B------:R1:W-:Y:S04]  /*cad0*/  ST.E desc[UR46][R22.64+0x410], R21 ;  /* 0x0004101516007985 */ /* 0x0003e8000c10192e */
        /* <DEDUP_REMOVED lines=57> */
[----:B------:R3:W-:Y:S04]  /*ce70*/  ST.E desc[UR46][R22.64+0x3ec], R39 ;  /* 0x0003ec2716007985 */ /* 0x0007e8000c10192e */
[----:B------:R4:W-:Y:S04]  /*ce80*/  ST.E desc[UR46][R22.64+0x3f8], R35 ;  /* 0x0003f82316007985 */ /* 0x0009e8000c10192e */
[----:B------:R4:W-:Y:S04]  /*ce90*/  ST.E desc[UR46][R22.64+0x3fc], R27 ;  /* 0x0003fc1b16007985 */ /* 0x0009e8000c10192e */
[----:B------:R4:W-:Y:S04]  /*cea0*/  ST.E desc[UR46][R22.64+0x408], R33 ;  /* 0x0004082116007985 */ /* 0x0009e8000c10192e */
[----:B------:R4:W-:Y:S04]  /*ceb0*/  ST.E desc[UR46][R22.64+0x40c], R31 ;  /* 0x00040c1f16007985 */ /* 0x0009e8000c10192e */
[----:B------:R4:W-:Y:S01]  /*cec0*/  ST.E desc[UR46][R22.64+0x418], R29 ;  /* 0x0004181d16007985 */ /* 0x0009e2000c10192e */
[----:B------:R2:W-:Y:S06]  /*ced0*/  BAR.SYNC.DEFER_BLOCKING R208, 0x100 ;  /* 0x000400d00000751d */ /* 0x0005ec0000010000 */
[----:B-1----:R-:W4:Y:S04]  /*cee0*/  LD.E R21, desc[UR46][R22.64+0x220] ;  /* 0x0002202e16157980 */ /* 0x002f28000c101900 */
[----:B------:R-:W4:Y:S04]  /*cef0*/  LD.E R25, desc[UR46][R22.64+0x224] ;  /* 0x0002242e16197980 */ /* 0x000f28000c101900 */
[----:B--2---:R-:W2:Y:S04]  /*cf00*/  LD.E R37, desc[UR46][R22.64+0x228] ;  /* 0x0002282e16257980 */ /* 0x004ea8000c101900 */
[----:B---3--:R-:W3:Y:S04]  /*cf10*/  LD.E R39, desc[UR46][R22.64+0x22c] ;  /* 0x00022c2e16277980 */ /* 0x008ee8000c101900 */
[----:B------:R-:W3:Y:S04]  /*cf20*/  LD.E R41, desc[UR46][R22.64+0x230] ;  /* 0x0002302e16297980 */ /* 0x000ee8000c101900 */
[----:B----4-:R-:W4:Y:S04]  /*cf30*/  LD.E R35, desc[UR46][R22.64+0x234] ;  /* 0x0002342e16237980 */ /* 0x010f28000c101900 */
        /* <DEDUP_REMOVED lines=122> */
[----:B------:R-:W-:Y:S04]  /*d6e0*/  ST.E desc[UR46][R22.64+0x220], R21 ;  /* 0x0002201516007985 */ /* 0x000fe8000c10192e */
[----:B------:R-:W-:Y:S04]  /*d6f0*/  ST.E desc[UR46][R22.64+0x224], R25 ;  /* 0x0002241916007985 */ /* 0x000fe8000c10192e */
[----:B--2---:R-:W-:Y:S04]  /*d700*/  ST.E desc[UR46][R22.64+0x228], R37 ;  /* 0x0002282516007985 */ /* 0x004fe8000c10192e */
[----:B---3--:R-:W-:Y:S04]  /*d710*/  ST.E desc[UR46][R22.64+0x22c], R39 ;  /* 0x00022c2716007985 */ /* 0x008fe8000c10192e */
[----:B------:R-:W-:Y:S04]  /*d720*/  ST.E desc[UR46][R22.64+0x230], R41 ;  /* 0x0002302916007985 */ /* 0x000fe8000c10192e */
[----:B----4-:R-:W-:Y:S04]  /*d730*/  ST.E desc[UR46][R22.64+0x234], R35 ;  /* 0x0002342316007985 */ /* 0x010fe8000c10192e */
        /* <DEDUP_REMOVED lines=122> */
[----:B-1----:R-:W4:Y:S04]  /*dee0*/  LD.E R191, desc[UR46][R22.64+0x210] ;  /* 0x0002102e16bf7980 */ /* 0x002f28000c101900 */
[----:B--2---:R-:W2:Y:S04]  /*def0*/  LD.E.64 R20, desc[UR46][R22.64+0xa8] ;  /* 0x0000a82e16147980 */ /* 0x004ea8000c101b00 */
[----:B------:R-:W2:Y:S04]  /*df00*/  LDL R192, [R1+0x88] ;  /* 0x0000880001c07983 */ /* 0x000ea80000100800 */
[----:B---3--:R-:W3:Y:S04]  /*df10*/  LD.E R24, desc[UR46][R22.64+0x220] ;  /* 0x0002202e16187980 */ /* 0x008ee8000c101900 */
[----:B------:R-:W3:Y:S04]  /*df20*/  LD.E R25, desc[UR46][R22.64+0x224] ;  /* 0x0002242e16197980 */ /* 0x000ee8000c101900 */
[----:B----4-:R-:W3:Y:S04]  /*df30*/  LD.E R26, desc[UR46][R22.64+0x228] ;  /* 0x0002282e161a7980 */ /* 0x010ee8000c101900 */
[----:B------:R-:W3:Y:S04]  /*df40*/  LD.E R27, desc[UR46][R22.64+0x22c] ;  /* 0x00022c2e161b7980 */ /* 0x000ee8000c101900 */
        /* <DEDUP_REMOVED lines=123> */
[----:B------:R-:W3:Y:S01]  /*e700*/  LD.E R151, desc[UR46][R22.64+0x41c] ;  /* 0x00041c2e16977980 */ /* 0x000ee2000c101900 */
[----:B--2---:R-:W-:Y:S01]  /*e710*/  IMAD R20, R191, 0xc00, R20 ;  /* 0x00000c00bf147824 */ /* 0x004fe200078e0214 */
[----:B------:R-:W-:-:S02]  /*e720*/  ISETP.NE.U32.AND P1, PT, R192, RZ, PT ;  /* 0x000000ffc000720c */ /* 0x000fc40003f25070 */
[----:B------:R-:W-:Y:S02]  /*e730*/  R2UR UR7, R21 ;  /* 0x00000000150772ca */ /* 0x000fe400000e0000 */
[----:B------:R-:W-:Y:S02]  /*e740*/  R2UR UR6, R20 ;  /* 0x00000000140672ca */ /* 0x000fe400000e0000 */
[----:B------:R-:W-:Y:S02]  /*e750*/  F2FP.BF16.F32.PACK_AB R154, R155, R154 ;  /* 0x0000009a9b9a723e */ /* 0x000fe400000010ff */
[----:B------:R-:W-:Y:S02]  /*e760*/  F2FP.BF16.F32.PACK_AB R152, R3, R152 ;  /* 0x000000980398723e */ /* 0x000fe400000010ff */
[----:B------:R-:W-:Y:S02]  /*e770*/  F2FP.BF16.F32.PACK_AB R153, R187, R153 ;  /* 0x00000099bb99723e */ /* 0x000fe400000010ff */
[----:B------:R-:W-:Y:S01]  /*e780*/  F2FP.BF16.F32.PACK_AB R155, R190, R186 ;  /* 0x000000babe9b723e */ /* 0x000fe200000010ff */
[----:B------:R-:W-:-:S03]  /*e790*/  VOTEU.ANY UP0, P1 ;  /* 0x00000000003f7886 */ /* 0x000fc60000800100 */
[----:B---3--:R-:W-:-:S06]  /*e7a0*/  WARPGROUP.ARRIVE ;  /* 0x00000000000079c5 */ /* 0x008fcc0000000000 */
[----:B------:R-:W-:Y:S03]  /*e7b0*/  HGMMA.64x256x16.F32.BF16 R24, R152, gdesc[UR4].tnspB, R24, UP0, gsb0 ;  /* 0x43e0000498187df0 */ /* 0x000fe6000b801818 */
[----:B------:R-:W-:Y:S02]  /*e7c0*/  WARPGROUP.DEPBAR.LE gsb0, 0x0 ;  /* 0x00008000000079c5 */ /* 0x000fe40000010000 */
[----:B------:R-:W-:Y:S02]  /*e7d0*/  VIADD R154, R20, 0x80 ;  /* 0x00000080149a7836 */ /* 0x000fe40000000000 */
[----:B------:R-:W-:-:S03]  /*e7e0*/  IMAD.MOV.U32 R155, RZ, RZ, R21 ;  /* 0x000000ffff9b7224 */ /* 0x000fc600078e0015 */
[----:B------:R-:W-:Y:S02]  /*e7f0*/  R2UR UR6, R154 ;  /* 0x000000009a0672ca */ /* 0x000fe400000e0000 */
[----:B------:R-:W-:Y:S02]  /*e800*/  R2UR UR7, R155 ;  /* 0x000000009b0772ca */ /* 0x000fe400000e0000 */
[----:B------:R-:W-:Y:S02]  /*e810*/  F2FP.BF16.F32.PACK_AB R152, R163, R13 ;  /* 0x0000000da398723e */ /* 0x000fe400000010ff */
[----:B------:R-:W-:Y:S02]  /*e820*/  F2FP.BF16.F32.PACK_AB R153, R184, R182 ;  /* 0x000000b6b899723e */ /* 0x000fe400000010ff */
[----:B------:R-:W-:Y:S02]  /*e830*/  F2FP.BF16.F32.PACK_AB R154, R162, R14 ;  /* 0x0000000ea29a723e */ /* 0x000fe400000010ff */
[----:B------:R-:W-:Y:S01]  /*e840*/  F2FP.BF16.F32.PACK_AB R155, R185, R183 ;  /* 0x000000b7b99b723e */ /* 0x000fe200000010ff */
        /* <DEDUP_REMOVED lines=127> */
[----:B------:R1:W-:Y:S02]  /*f040*/  ST.E desc[UR46][R22.64+0x41c], R151 ;  /* 0x00041c9716007985 */ /* 0x0003e4000c10192e */
[----:B-1----:R-:W-:-:S06]  /*f050*/  WARPGROUP.ARRIVE ;  /* 0x00000000000079c5 */ /* 0x002fcc0000000000 */
[----:B------:R-:W-:Y:S01]  /*f060*/  HGMMA.64x256x16.F32.BF16 R24, R152, gdesc[UR4].tnspB, R24, gsb0 ;  /* 0x43e0000498187df0 */ /* 0x000fe20008001818 */
[----:B------:R-:W-:Y:S01]  /*f070*/  STL [R1+0x88], R0 ;  /* 0x0000880001007387 */ /* 0x000fe20000100800 */
[--C-:B------:R-:W-:Y:S01]  /*f080*/  IMAD.MOV.U32 R13, RZ, RZ, R21.reuse ;  /* 0x000000ffff0d7224 */ /* 0x100fe200078e0015 */
        /* <DEDUP_REMOVED lines=139> */
[----:B------:R-:W-:Y:S01]  /*f940*/  VIADD R12, R20, 0x180 ;  /* 0x00000180140c7836 */ /* 0x000fe20000000000 */
[----:B------:R-:W-:-:S04]  /*f950*/  R2UR UR7, R13 ;  /* 0x000000000d0772ca */ /* 0x000fc800000e0000 */
[----:B------:R-:W-:Y:S01]  /*f960*/  R2UR UR6, R12 ;  /* 0x000000000c0672ca */ /* 0x000fe200000e0000 */
[----:B------:R-:W-:Y:S01]  /*f970*/  STL [R1+0x88], R0 ;  /* 0x0000880001007387 */ /* 0x000fe20000100800 */
[----:B------:R-:W-:Y:S02]  /*f980*/  WARPGROUP.DEPBAR.LE gsb0, 0x0 ;  /* 0x00008000000079c5 */ /* 0x000fe40000010000 */
        /* <DEDUP_REMOVED lines=134> */
[----:B------:R-:W-:Y:S02]  /*101f0*/  VIADD R8, R20, 0x200 ;  /* 0x0000020014087836 */ /* 0x000fe40000000000 */
[----:B------:R-:W-:-:S03]  /*10200*/  IMAD.MOV.U32 R9, RZ, RZ, R21 ;  /* 0x000000ffff097224 */ /* 0x000fc600078e0015 */
[----:B------:R-:W-:Y:S02]  /*10210*/  R2UR UR6, R8 ;  /* 0x00000000080672ca */ /* 0x000fe400000e0000 */
[----:B------:R-:W-:Y:S01]  /*10220*/  R2UR UR7, R9 ;  /* 0x00000000090772ca */ /* 0x000fe200000e0000 */
[----:B------:R-:W-:Y:S01]  /*10230*/  STL [R1+0x88], R0 ;  /* 0x0000880001007387 */ /* 0x000fe20000100800 */
[----:B------:R-:W-:Y:S01]  /*10240*/  VIADD R20, R20, 0x280 ;  /* 0x0000028014147836 */ /* 0x000fe20000000000 */
[----:B------:R-:W-:Y:S02]  /*10250*/  WARPGROUP.DEPBAR.LE gsb0, 0x0 ;  /* 0x00008000000079c5 */ /* 0x000fe40000010000 */
[----:B------:R-:W-:Y:S02]  /*10260*/  F2FP.BF16.F32.PACK_AB R152, R156, R6 ;  /* 0x000000069c98723e */ /* 0x000fe400000010ff */
[----:B------:R-:W-:Y:S02]  /*10270*/  F2FP.BF16.F32.PACK_AB R153, R174, R168 ;  /* 0x000000a8ae99723e */ /* 0x000fe400000010ff */
[----:B------:R-:W-:-:S02]  /*10280*/  F2FP.BF16.F32.PACK_AB R154, R157, R7 ;  /* 0x000000079d9a723e */ /* 0x000fc400000010ff */
        /* <DEDUP_REMOVED lines=131> */
[----:B------:R-:W-:Y:S02]  /*10ac0*/  R2UR UR6, R20 ;  /* 0x00000000140672ca */ /* 0x000fe400000e0000 */
[----:B------:R-:W-:Y:S01]  /*10ad0*/  R2UR UR7, R21 ;  /* 0x00000000150772ca */ /* 0x000fe200000e0000 */
[----:B------:R-:W-:Y:S01]  /*10ae0*/  STL [R1+0x88], R0 ;  /* 0x0000880001007387 */ /* 0x000fe20000100800 */
        /* <DEDUP_REMOVED lines=135> */
[----:B------:R-:W-:Y:S02]  /*11360*/  STL [R1+0x88], R0 ;  /* 0x0000880001007387 */ /* 0x000fe40000100800 */
[----:B------:R-:W-:Y:S02]  /*11370*/  WARPGROUP.DEPBAR.LE gsb0, 0x0 ;  /* 0x00008000000079c5 */ /* 0x000fe40000010000 */
[----:B------:R-:W-:Y:S04]  /*11380*/  ST.E desc[UR46][R22.64+0x220], R24 ;  /* 0x0002201816007985 */ /* 0x000fe8000c10192e */
[----:B------:R1:W-:Y:S04]  /*11390*/  ST.E desc[UR46][R22.64+0x224], R25 ;  /* 0x0002241916007985 */ /* 0x0003e8000c10192e */
        /* <DEDUP_REMOVED lines=126> */
[----:B------:R4:W-:Y:S04]  /*11b80*/  STL [R1+0x88], R0 ;  /* 0x0000880001007387 */ /* 0x0009e80000100800 */
        /* <DEDUP_REMOVED lines=10> */
[----:B--2---:R-:W2:Y:S04]  /*11c30*/  LD.E R27, desc[UR46][R22.64+0x248] ;  /* 0x0002482e161b7980 */ /* 0x004ea8000c101900 */
[----:B---3--:R-:W3:Y:S04]  /*11c40*/  LD.E R29, desc[UR46][R22.64+0x24c] ;  /* 0x00024c2e161d7980 */ /* 0x008ee8000c101900 */
        /* <DEDUP_REMOVED lines=126> */
[----:B--2---:R1:W-:Y:S04]  /*12430*/  ST.E desc[UR46][R22.64+0x248], R27 ;  /* 0x0002481b16007985 */ /* 0x0043e8000c10192e */
[----:B---3--:R1:W-:Y:S04]  /*12440*/  ST.E desc[UR46][R22.64+0x24c], R29 ;  /* 0x00024c1d16007985 */ /* 0x0083e8000c10192e */
[----:B----4-:R1:W-:Y:S04]  /*12450*/  ST.E desc[UR46][R22.64+0x250], R31 ;  /* 0x0002501f16007985 */ /* 0x0103e8000c10192e */
        /* <DEDUP_REMOVED lines=114> */
[----:B------:R1:W-:Y:S01]  /*12b80*/  ST.E desc[UR46][R22.64+0x41c], R64 ;  /* 0x00041c4016007985 */ /* 0x0003e2000c10192e */
[----:B------:R-:W-:Y:S04]  /*12b90*/  BSSY B0, `(.L_x_1558) ;  /* 0x0000008000007945 */ /* 0x000fe80003800000 */
[----:B------:R-:W-:Y:S05]  /*12ba0*/  @P2 BRA `(.L_x_1559) ;  /* 0x0000000000182947 */ /* 0x000fea0003800000 */
[----:B-1----:R-:W2:Y:S04]  /*12bb0*/  LDL.64 R4, [R1+0x68] ;  /* 0x0000680001047983 */ /* 0x002ea80000100a00 */
[----:B------:R-:W3:Y:S01]  /*12bc0*/  LD.E R0, desc[UR46][R22.64+0x210] ;  /* 0x0002102e16007980 */ /* 0x000ee2000c101900 */
[----:B--2---:R-:W-:-:S05]  /*12bd0*/  MOV R3, R4 ;  /* 0x0000000400037202 */ /* 0x004fca0000000f00 */
[----:B---3--:R-:W-:-:S05]  /*12be0*/  IMAD R0, R0, 0x8, R3 ;  /* 0x0000000800007824 */ /* 0x008fca00078e0203 */
[----:B------:R-:W-:-:S04]  /*12bf0*/  PRMT R0, RZ, 0x654, R0 ;  /* 0x00000654ff007816 */ /* 0x000fc80000000000 */
[----:B------:R2:W-:Y:S03]  /*12c00*/  SYNCS.ARRIVE.TRANS64.RED.A1T0 RZ, [R0+URZ], RZ ;  /* 0x000000ff00ff79a7 */ /* 0x0005e6000810043f */
.L_x_1559:
[----:B------:R-:W-:Y:S05]  /*12c10*/  BSYNC B0 ;  /* 0x0000000000007941 */ /* 0x000fea0003800000 */
.L_x_1558:
[----:B------:R-:W-:Y:S05]  /*12c20*/  @P0 BRA `(.L_x_1560) ;  /* 0xffffff6800180947 */ /* 0x000fea000383ffff */
.L_x_1543:
[----:B------:R-:W-:-:S13]  /*12c30*/  ISETP.GE.AND P0, PT, R10, UR41, PT ;  /* 0x000000290a007c0c */ /* 0x000fda000bf06270 */
[----:B------:R-:W-:Y:S05]  /*12c40*/  @!P0 BRA `(.L_x_1561) ;  /* 0x000000a800d48947 */ /* 0x000fea0003800000 */
[----:B-1----:R1:W5:Y:S02]  /*12c50*/  LDL.64 R2, [R1+0x170] ;  /* 0x0001700001027983 */ /* 0x0023640000100a00 */
.L_x_1592:
[----:B-----5:R-:W3:Y:S04]  /*12c60*/  LD.E R5, desc[UR46][R2.64] ;  /* 0x0000002e02057980 */ /* 0x020ee8000c101900 */
[----:B-12---:R-:W2:Y:S01]  /*12c70*/  LD.E R0, desc[UR46][R2.64+0x8] ;  /* 0x0000082e02007980 */ /* 0x006ea2000c101900 */
[----:B---3--:R-:W-:-:S05]  /*12c80*/  VIADD R5, R5, 0x1 ;  /* 0x0000000105057836 */ /* 0x008fca0000000000 */
[----:B------:R-:W-:-:S13]  /*12c90*/  ISETP.NE.AND P0, PT, R5, 0x2, PT ;  /* 0x000000020500780c */ /* 0x000fda0003f05270 */
[----:B------:R3:W5:Y:S04]  /*12ca0*/  @P0 LD.E R9, desc[UR46][R2.64+0x4] ;  /* 0x0000042e02090980 */ /* 0x000768000c101900 */
[----:B------:R-:W4:Y:S01]  /*12cb0*/  @!P0 LD.E R4, desc[UR46][R2.64+0x4] ;  /* 0x0000042e02048980 */ /* 0x000f22000c101900 */
[----:B--2---:R-:W-:-:S03]  /*12cc0*/  VIADD R7, R0, 0x1 ;  /* 0x0000000100077836 */ /* 0x004fc60000000000 */
[----:B------:R2:W-:Y:S04]  /*12cd0*/  ST.E desc[UR46][R2.64], R5 ;  /* 0x0000000502007985 */ /* 0x0005e8000c10192e */
[----:B------:R3:W-:Y:S04]  /*12ce0*/  ST.E desc[UR46][R2.64+0x8], R7 ;  /* 0x0000080702007985 */ /* 0x0007e8000c10192e */
[----:B------:R3:W-:Y:S01]  /*12cf0*/  @!P0 ST.E desc[UR46][R2.64], RZ ;  /* 0x000000ff02008985 */ /* 0x0007e2000c10192e */
[----:B----4-:R-:W-:-:S05]  /*12d00*/  @!P0 LOP3.LUT R9, R4, 0x1, RZ, 0x3c, !PT ;  /* 0x0000000104098812 */ /* 0x010fca00078e3cff */
[----:B------:R3:W-:Y:S04]  /*12d10*/  @!P0 ST.E desc[UR46][R2.64+0x4], R9 ;  /* 0x0000040902008985 */ /* 0x0007e8000c10192e */
[----:B------:R-:W4:Y:S04]  /*12d20*/  LDL.64 R72, [R1+0x188] ;  /* 0x0001880001487983 */ /* 0x000f280000100a00 */
[----:B----4-:R-:W4:Y:S01]  /*12d30*/  LD.E R0, desc[UR46][R72.64+0x1c] ;  /* 0x00001c2e48007980 */ /* 0x010f22000c101900 */
[----:B------:R-:W-:Y:S05]  /*12d40*/  YIELD ;  /* 0x0000000000007946 */ /* 0x000fea0003800000 */
[----:B------:R-:W-:Y:S01]  /*12d50*/  BSSY B0, `(.L_x_1562) ;  /* 0x0000006000007945 */ /* 0x000fe20003800000 */
[----:B--2---:R-:W-:Y:S01]  /*12d60*/  @!P0 IMAD.MOV.U32 R5, RZ, RZ, RZ ;  /* 0x000000ffff058224 */ /* 0x004fe200078e00ff */
[----:B----4-:R-:W-:-:S04]  /*12d70*/  LOP3.LUT R0, R0, 0x1, RZ, 0xfc, !PT ;  /* 0x0000000100007812 */ /* 0x010fc800078efcff */
[----:B------:R-:W-:-:S13]  /*12d80*/  ISETP.NE.AND P1, PT, R0, 0x3, PT ;  /* 0x000000030000780c */ /* 0x000fda0003f25270 */
[----:B---3--:R-:W-:Y:S05]  /*12d90*/  @!P1 BRA `(.L_x_1563) ;  /* 0x0000000000049947 */ /* 0x008fea0003800000 */
[----:B------:R-:W-:Y:S01]  /*12da0*/  BPT.TRAP 0x1 ;  /* 0x000000040000795c */ /* 0x000fe20000300000 */
.L_x_1563:
[----:B------:R-:W-:Y:S05]  /*12db0*/  BSYNC B0 ;  /* 0x0000000000007941 */ /* 0x000fea0003800000 */
.L_x_1562:
[----:B------:R-:W2:Y:S01]  /*12dc0*/  LD.E.64 R6, desc[UR46][R72.64+0x8] ;  /* 0x0000082e48067980 */ /* 0x000ea2000c101b00 */
[----:B-----5:R-:W-:Y:S02]  /*12dd0*/  SHF.L.U32 R8, R9, 0x1f, RZ ;  /* 0x0000001f09087819 */ /* 0x020fe400000006ff */
[----:B--2---:R-:W-:-:S05]  /*12de0*/  MOV R6, R6 ;  /* 0x0000000600067202 */ /* 0x004fca0000000f00 */
[----:B------:R-:W-:-:S04]  /*12df0*/  IMAD R5, R5, 0x8, R6 ;  /* 0x0000000805057824 */ /* 0x000fc800078e0206 */
[----:B------:R2:W3:Y:S01]  /*12e00*/  SYNCS.PHASECHK.TRANS64.TRYWAIT P0, [R5+URZ], R8 ;  /* 0x00000008050075a7 */ /* 0x0004e2000800017f */
[----:B------:R-:W4:Y:S04]  /*12e10*/  LD.E R4, desc[UR46][R72.64+0x1c] ;  /* 0x00001c2e48047980 */ /* 0x000f28000c101900 */
[----:B------:R2:W5:Y:S04]  /*12e20*/  LD.E R0, desc[UR46][R2.64] ;  /* 0x0000002e02007980 */ /* 0x000568000c101900 */
[----:B------:R2:W5:Y:S01]  /*12e30*/  LD.E R6, desc[UR46][R2.64+0x4] ;  /* 0x0000042e02067980 */ /* 0x000562000c101900 */
[----:B------:R-:W-:Y:S01]  /*12e40*/  BSSY B0, `(.L_x_1564) ;  /* 0x0000005000007945 */ /* 0x000fe20003800000 */
[----:B----4-:R-:W-:-:S04]  /*12e50*/  LOP3.LUT R4, R4, 0x1, RZ, 0xfc, !PT ;  /* 0x0000000104047812 */ /* 0x010fc800078efcff */
[----:B------:R-:W-:-:S13]  /*12e60*/  ISETP.NE.AND P1, PT, R4, 0x3, PT ;  /* 0x000000030400780c */ /* 0x000fda0003f25270 */
[----:B--23--:R-:W-:Y:S05]  /*12e70*/  @!P1 BRA `(.L_x_1565) ;  /* 0x0000000000049947 */ /* 0x00cfea0003800000 */
[----:B------:R-:W-:Y:S01]  /*12e80*/  BPT.TRAP 0x1 ;  /* 0x000000040000795c */ /* 0x000fe20000300000 */
.L_x_1565:
[----:B------:R-:W-:Y:S05]  /*12e90*/  BSYNC B0 ;  /* 0x0000000000007941 */ /* 0x000fea0003800000 */
.L_x_1564:
[----:B------:R-:W-:Y:S04]  /*12ea0*/  BSSY B0, `(.L_x_1566) ;  /* 0x0000008000007945 */ /* 0x000fe80003800000 */
[----:B------:R-:W-:Y:S05]  /*12eb0*/  @P0 BRA `(.L_x_1567) ;  /* 0x0000000000180947 */ /* 0x000fea0003800000 */
[----:B------:R-:W2:Y:S01]  /*12ec0*/  LD.E.64 R4, desc[UR46][R72.64+0x8] ;  /* 0x0000082e48047980 */ /* 0x000ea2000c101b00 */
[----:B-----5:R-:W-:Y:S02]  /*12ed0*/  SHF.L.U32 R7, R6, 0x1f, RZ ;  /* 0x0000001f06077819 */ /* 0x020fe400000006ff */
[----:B--2---:R-:W-:-:S05]  /*12ee0*/  MOV R5, R4 ;  /* 0x0000000400057202 */ /* 0x004fca0000000f00 */
[----:B------:R-:W-:-:S04]  /*12ef0*/  IMAD R0, R0, 0x8, R5 ;  /* 0x0000000800007824 */ /* 0x000fc800078e0205 */
[----:B------:R-:W2:Y:S02]  /*12f00*/  SYNCS.PHASECHK.TRANS64.TRYWAIT P0, [R0+URZ], R7 ;  /* 0x00000007000075a7 */ /* 0x000ea4000800017f */
[----:B--2---:R-:W-:Y:S05]  /*12f10*/  @!P0 BRA `(.L_x_1568) ;  /* 0x0000010800408947 */ /* 0x004fea0003800000 */
.L_x_1567:
[----:B------:R-:W-:Y:S05]  /*12f20*/  BSYNC B0 ;  /* 0x0000000000007941 */ /* 0x000fea0003800000 */
.L_x_1566:
[----:B------:R-:W3:Y:S04]  /*12f30*/  LD.E R5, desc[UR46][R2.64] ;  /* 0x0000002e02057980 */ /* 0x000ee8000c101900 */
[----:B------:R-:W3:Y:S01]  /*12f40*/  LDL.64 R8, [R1+0xa0] ;  /* 0x0000a00001087983 */ /* 0x000ee20000100a00 */
[----:B------:R-:W-:Y:S05]  /*12f50*/  WARPSYNC.ALL ;  /* 0x0000000000007948 */ /* 0x000fea0003800000 */
[----:B------:R-:W4:Y:S04]  /*12f60*/  LDL.64 R20, [R1+0x98] ;  /* 0x0000980001147983 */ /* 0x000f280000100a00 */
[----:B--2--5:R-:W2:Y:S04]  /*12f70*/  LDL.64 R6, [R1+0x98] ;  /* 0x0000980001067983 */ /* 0x024ea80000100a00 */
[----:B------:R-:W2:Y:S01]  /*12f80*/  LDL.64 R12, [R1+0x98] ;  /* 0x00009800010c7983 */ /* 0x000ea20000100a00 */
[----:B---3--:R-:W-:-:S03]  /*12f90*/  IMAD R4, R5, 0x300, R8 ;  /* 0x0000030005047824 */ /* 0x008fc600078e0208 */
[----:B------:R-:W3:Y:S01]  /*12fa0*/  LDL.64 R14, [R1+0x98] ;  /* 0x00009800010e7983 */ /* 0x000ee20000100a00 */
[----:B------:R-:W-:Y:S01]  /*12fb0*/  IMAD.MOV.U32 R5, RZ, RZ, R9 ;  /* 0x000000ffff057224 */ /* 0x000fe200078e0009 */
[C---:B------:R-:W-:Y:S01]  /*12fc0*/  R2UR UR6, R4.reuse ;  /* 0x00000000040672ca */ /* 0x040fe200000e0000 */
[----:B------:R-:W-:Y:S01]  /*12fd0*/  WARPGROUP.ARRIVE ;  /* 0x00000000000079c5 */ /* 0x000fe20000000000 */
[----:B------:R-:W3:Y:S02]  /*12fe0*/  LDL R19, [R1+0x54] ;  /* 0x0000540001137983 */ /* 0x000ee40000100800 */
[----:B------:R-:W-:Y:S01]  /*12ff0*/  R2UR UR7, R5 ;  /* 0x00000000050772ca */ /* 0x000fe200000e0000 */
[----:B------:R-:W-:Y:S02]  /*13000*/  VIADD R8, R4, 0x2 ;  /* 0x0000000204087836 */ /* 0x000fe40000000000 */
[----:B------:R-:W-:Y:S01]  /*13010*/  IMAD.MOV.U32 R0, RZ, RZ, 0x1 ;  /* 0x00000001ff007424 */ /* 0x000fe200078e00ff */
[----:B------:R1:W-:Y:S04]  /*13020*/  STL [R1+0x80], RZ ;  /* 0x000080ff01007387 */ /* 0x0003e80000100800 */
[----:B------:R1:W-:Y:S04]  /*13030*/  STL [R1+0x80], R0 ;  /* 0x0000800001007387 */ /* 0x0003e80000100800 */
[----:B------:R1:W-:Y:S04]  /*13040*/  STL [R1+0x80], R0 ;  /* 0x0000800001007387 */ /* 0x0003e80000100800 */
[----:B------:R1:W-:Y:S04]  /*13050*/  STL [R1+0x80], R0 ;  /* 0x0000800001007387 */ /* 0x0003e80000100800 */
[----:B------:R1:W-:Y:S01]  /*13060*/  STL [R1+0x80], R0 ;  /* 0x0000800001007387 */ /* 0x0003e20000100800 */
[----:B----4-:R-:W-:-:S02]  /*13070*/  R2UR UR4, R20 ;  /* 0x00000000140472ca */ /* 0x010fc400000e0000 */
[----:B------:R-:W-:-:S13]  /*13080*/  R2UR UR5, R21 ;  /* 0x00000000150572ca */ /* 0x000fda00000e0000 */
[----:B------:R-:W-:Y:S01]  /*13090*/  HGMMA.64x96x16.F32.BF16 R24, gdesc[UR4], RZ, !UPT, gsb0 ;  /* 0x01600000041879f0 */ /* 0x000fe2000c0018ff */
[----:B--2---:R-:W-:Y:S01]  /*130a0*/  VIADD R6, R6, 0x2 ;  /* 0x0000000206067836 */ /* 0x004fe20000000000 */
        /* <DEDUP_REMOVED lines=17> */
[----:B---3--:R-:W-:-:S02]  /*131c0*/  VIADD R14, R14, 0x6 ;  /* 0x000000060e0e7836 */ /* 0x008fc40000000000 */
        /* <DEDUP_REMOVED lines=17> */
.L_x_1570:
[----:B------:R-:W-:Y:S05]  /*132e0*/  BSYNC B0 ;  /* 0x0000000000007941 */ /* 0x000fea0003800000 */
.L_x_1569:
        /* <DEDUP_REMOVED lines=10> */
.L_x_1572:
[----:B------:R-:W-:Y:S05]  /*13390*/  BSYNC B0 ;  /* 0x0000000000007941 */ /* 0x000fea0003800000 */
.L_x_1571:
[----:B------:R-:W-:Y:S04]  /*133a0*/  BSSY B0, `(.L_x_1573) ;  /* 0x0000006000007945 */ /* 0x000fe80003800000 */
[----:B--2---:R-:W-:Y:S05]  /*133b0*/  @P0 BRA `(.L_x_1574) ;  /* 0x0000000000100947 */ /* 0x004fea0003800000 */
[----:B-----5:R-:W-:Y:S01]  /*133c0*/  IMAD R4, R4, 0x8, R7 ;  /* 0x0000000804047824 */ /* 0x020fe200078e0207 */
[----:B-1----:R-:W-:-:S04]  /*133d0*/  SHF.L.U32 R5, R6, 0x1f, RZ ;  /* 0x0000001f06057819 */ /* 0x002fc800000006ff */
[----:B------:R-:W1:Y:S02]  /*133e0*/  SYNCS.PHASECHK.TRANS64.TRYWAIT P0, [R4+URZ], R5 ;  /* 0x00000005040075a7 */ /* 0x000e64000800017f */
[----:B-1----:R-:W-:Y:S05]  /*133f0*/  @!P0 BRA `(.L_x_1575) ;  /* 0x00000104001c8947 */ /* 0x002fea0003800000 */
.L_x_1574:
[----:B------:R-:W-:Y:S05]  /*13400*/  BSYNC B0 ;  /* 0x0000000000007941 */ /* 0x000fea0003800000 */
.L_x_1573:
[----:B------:R-:W2:Y:S04]  /*13410*/  LD.E R11, desc[UR46][R2.64] ;  /* 0x0000002e020b7980 */ /* 0x000ea8000c101900 */
[----:B-----5:R-:W2:Y:S01]  /*13420*/  LDL.64 R6, [R1+0x118] ;  /* 0x0001180001067983 */ /* 0x020ea20000100a00 */
[----:B------:R-:W-:Y:S05]  /*13430*/  WARPSYNC.ALL ;  /* 0x0000000000007948 */ /* 0x000fea0003800000 */
[----:B------:R-:W3:Y:S04]  /*13440*/  LDL R19, [R1+0x90] ;  /* 0x0000900001137983 */ /* 0x000ee80000100800 */
[----:B-1----:R-:W4:Y:S04]  /*13450*/  LDL.64 R4, [R1+0x110] ;  /* 0x0001100001047983 */ /* 0x002f280000100a00 */
[----:B------:R-:W4:Y:S04]  /*13460*/  LDL.64 R8, [R1+0x110] ;  /* 0x0001100001087983 */ /* 0x000f280000100a00 */
[----:B------:R-:W4:Y:S01]  /*13470*/  LDL.64 R12, [R1+0x110] ;  /* 0x00011000010c7983 */ /* 0x000f220000100a00 */
[----:B--2---:R-:W-:-:S03]  /*13480*/  IMAD R6, R11, 0xc00, R6 ;  /* 0x00000c000b067824 */ /* 0x004fc600078e0206 */
[----:B------:R-:W2:Y:S01]  /*13490*/  LDL.64 R14, [R1+0x110] ;  /* 0x00011000010e7983 */ /* 0x000ea20000100a00 */
[----:B------:R-:W-:Y:S01]  /*134a0*/  R2UR UR7, R7 ;  /* 0x00000000070772ca */ /* 0x000fe200000e0000 */
[----:B------:R-:W-:Y:S01]  /*134b0*/  WARPGROUP.ARRIVE ;  /* 0x00000000000079c5 */ /* 0x000fe20000000000 */
[----:B------:R-:W-:Y:S01]  /*134c0*/  R2UR UR6, R6 ;  /* 0x00000000060672ca */ /* 0x000fe200000e0000 */
[----:B------:R-:W2:Y:S01]  /*134d0*/  LDL.64 R20, [R1+0x110] ;  /* 0x0001100001147983 */ /* 0x000ea20000100a00 */
[----:B---3--:R-:W-:Y:S02]  /*134e0*/  ISETP.NE.U32.AND P0, PT, R19, RZ, PT ;  /* 0x000000ff1300720c */ /* 0x008fe40003f05070 */
[----:B----4-:R-:W-:Y:S02]  /*134f0*/  R2UR UR4, R4 ;  /* 0x00000000040472ca */ /* 0x010fe400000e0000 */
[----:B------:R-:W-:-:S09]  /*13500*/  R2UR UR5, R5 ;  /* 0x00000000050572ca */ /* 0x000fd200000e0000 */
[----:B------:R-:W-:-:S05]  /*13510*/  VOTEU.ANY UP0, P0 ;  /* 0x00000000003f7886 */ /* 0x000fca0000000100 */
        /* <DEDUP_REMOVED lines=129> */
[----:B---3--:R-:W-:Y:S01]  /*13d30*/  VIADD R8, R8, 0xc02 ;  /* 0x00000c0208087836 */ /* 0x008fe20000000000 */
        /* <DEDUP_REMOVED lines=9> */
[----:B----4-:R-:W-:-:S02]  /*13dd0*/  VIADD R12, R12, 0xc04 ;  /* 0x00000c040c0c7836 */ /* 0x010fc40000000000 */
        /* <DEDUP_REMOVED lines=20> */
[----:B------:R2:W-:Y:S04]  /*13f20*/  STL [R1+0x90], R0 ;  /* 0x0000900001007387 */ /* 0x0005e80000100800 */
[----:B------:R2:W-:Y:S01]  /*13f30*/  STL [R1+0x90], R0 ;  /* 0x0000900001007387 */ /* 0x0005e20000100800 */
[----:B------:R-:W-:-:S02]  /*13f40*/  WARPGROUP.DEPBAR.LE gsb0, 0x0 ;  /* 0x00008000000079c5 */ /* 0x000fc40000010000 */
[----:B------:R-:W-:-:S06]  /*13f50*/  WARPGROUP.ARRIVE ;  /* 0x00000000000079c5 */ /* 0x000fcc0000000000 */
[----:B------:R-:W-:Y:S01]  /*13f60*/  HGMMA.64x96x16.F32.BF16 R24, gdesc[UR4], R24, gsb0 ;  /* 0x01600000041879f0 */ /* 0x000fe20008001818 */
[----:B------:R2:W-:Y:S01]  /*13f70*/  STL [R1+0x90], R0 ;  /* 0x0000900001007387 */ /* 0x0005e20000100800 */
[----:B-1----:R-:W-:-:S03]  /*13f80*/  LOP3.LUT P1, RZ, R212, 0x7f, RZ, 0xc0, !PT ;  /* 0x0000007fd4ff7812 */ /* 0x002fc6000782c0ff */
        /* <DEDUP_REMOVED lines=15> */
[----:B------:R-:W3:Y:S04]  /*14080*/  @!P1 LD.E.64 R72, desc[UR46][R72.64+0x30] ;  /* 0x0000302e48489980 */ /* 0x000ee8000c101b00 */
[----:B------:R-:W4:Y:S01]  /*14090*/  @!P1 LD.E R4, desc[UR46][R2.64] ;  /* 0x0000002e02049980 */ /* 0x000f22000c101900 */
[----:B------:R-:W-:-:S02]  /*140a0*/  ULDC UR4, c[0x0][0x20] ;  /* 0x0000080000047ab9 */ /* 0x000fc40000000800 */
[----:B------:R-:W-:Y:S01]  /*140b0*/  VIADD R13, R18, -UR4 ;  /* 0x80000004120d7c36 */ /* 0x000fe20008000000 */
[----:B---3--:R-:W-:-:S05]  /*140c0*/  @!P1 MOV R5, R72 ;  /* 0x0000004800059202 */ /* 0x008fca0000000f00 */
[----:B----4-:R-:W-:-:S05]  /*140d0*/  @!P1 IMAD R4, R4, 0x8, R5 ;  /* 0x0000000804049824 */ /* 0x010fca00078e0205 */
[----:B------:R-:W-:-:S04]  /*140e0*/  @!P1 PRMT R4, RZ, 0x654, R4 ;  /* 0x00000654ff049816 */ /* 0x000fc80000000004 */
[----:B------:R1:W-:Y:S01]  /*140f0*/  @!P1 SYNCS.ARRIVE.TRANS64.RED.A1T0 RZ, [R4+URZ], RZ ;  /* 0x000000ff04ff99a7 */ /* 0x0003e2000810043f */
[----:B------:R-:W1:Y:S04]  /*14100*/  LDL R6, [R13] ;  /* 0x000000000d067983 */ /* 0x000e680000100800 */
[----:B------:R-:W3:Y:S04]  /*14110*/  LDL R88, [R13+0x8] ;  /* 0x000008000d587983 */ /* 0x000ee80000100800 */
[----:B------:R-:W4:Y:S04]  /*14120*/  LDL R21, [R1+0x70] ;  /* 0x0000700001157983 */ /* 0x000f280000100800 */
[----:B------:R-:W2:Y:S04]  /*14130*/  LDL R12, [R13+0x18] ;  /* 0x000018000d0c7983 */ /* 0x000ea80000100800 */
[----:B------:R-:W2:Y:S04]  /*14140*/  LDL R7, [R13+0x4] ;  /* 0x000004000d077983 */ /* 0x000ea80000100800 */
[----:B------:R-:W2:Y:S04]  /*14150*/  LDL R9, [R13+0xc] ;  /* 0x00000c000d097983 */ /* 0x000ea80000100800 */
[----:B------:R-:W2:Y:S04]  /*14160*/  LDL R8, [R13+0x10] ;  /* 0x000010000d087983 */ /* 0x000ea80000100800 */
[----:B------:R-:W2:Y:S01]  /*14170*/  LDL R11, [R13+0x14] ;  /* 0x000014000d0b7983 */ /* 0x000ea20000100800 */
[----:B------:R-:W-:Y:S01]  /*14180*/  BSSY B0, `(.L_x_1576) ;  /* 0x000003d000007945 */ /* 0x000fe20003800000 */
[----:B-1----:R-:W-:-:S04]  /*14190*/  SHF.R.S32.HI R4, RZ, 0x1f, R6 ;  /* 0x0000001fff047819 */ /* 0x002fc80000011406 */
[----:B------:R-:W-:-:S04]  /*141a0*/  LEA.HI R4, R4, R6, RZ, 0x7 ;  /* 0x0000000604047211 */ /* 0x000fc800078f38ff */
[----:B------:R-:W-:-:S05]  /*141b0*/  LOP3.LUT R5, R4, 0xffffff80, RZ, 0xc0, !PT ;  /* 0xffffff8004057812 */ /* 0x000fca00078ec0ff */
[----:B------:R-:W-:-:S05]  /*141c0*/  IMAD.IADD R5, R6, 0x1, -R5 ;  /* 0x0000000106057824 */ /* 0x000fca00078e0a05 */
[----:B------:R-:W-:-:S04]  /*141d0*/  SHF.R.S32.HI R6, RZ, 0x1f, R5 ;  /* 0x0000001fff067819 */ /* 0x000fc80000011405 */
[----:B------:R-:W-:-:S04]  /*141e0*/  LEA.HI R14, R6, R5, RZ, 0x2 ;  /* 0x00000005060e7211 */ /* 0x000fc800078f10ff */
[--C-:B------:R-:W-:Y:S02]  /*141f0*/  SHF.R.S32.HI R19, RZ, 0x2, R14.reuse ;  /* 0x00000002ff137819 */ /* 0x100fe4000001140e */
[----:B------:R-:W-:Y:S02]  /*14200*/  SHF.R.S32.HI R20, RZ, 0x1f, R14 ;  /* 0x0000001fff147819 */ /* 0x000fe4000001140e */
[----:B------:R-:W-:Y:S02]  /*14210*/  SHF.R.S32.HI R15, RZ, 0x7, R4 ;  /* 0x00000007ff0f7819 */ /* 0x000fe40000011404 */
[----:B------:R-:W-:Y:S02]  /*14220*/  LEA.HI R20, R20, R19, RZ, 0x3 ;  /* 0x0000001314147211 */ /* 0x000fe400078f18ff */
[----:B------:R-:W-:Y:S02]  /*14230*/  LEA.HI R6, R6, R5, RZ, 0x5 ;  /* 0x0000000506067211 */ /* 0x000fe400078f28ff */
[----:B------:R-:W-:-:S02]  /*14240*/  LOP3.LUT R20, R20, 0xfffffff8, RZ, 0xc0, !PT ;  /* 0xfffffff814147812 */ /* 0x000fc400078ec0ff */
[----:B------:R-:W-:Y:S02]  /*14250*/  LEA.HI R4, R4, R15, RZ, 0x1 ;  /* 0x0000000f04047211 */ /* 0x000fe400078f08ff */
[----:B------:R-:W-:Y:S01]  /*14260*/  SHF.R.S32.HI R6, RZ, 0x5, R6 ;  /* 0x00000005ff067819 */ /* 0x000fe20000011406 */
[----:B------:R-:W-:Y:S01]  /*14270*/  IMAD.IADD R20, R19, 0x1, -R20 ;  /* 0x0000000113147824 */ /* 0x000fe200078e0a14 */
[----:B------:R-:W-:Y:S01]  /*14280*/  LOP3.LUT R14, R14, 0x7ffffffc, RZ, 0xc0, !PT ;  /* 0x7ffffffc0e0e7812 */ /* 0x000fe200078ec0ff */
[----:B---3--:R-:W-:Y:S01]  /*14290*/  IMAD R72, R10, -0x60, R88 ;  /* 0xffffffa00a487824 */ /* 0x008fe200078e0258 */
[----:B------:R-:W-:Y:S01]  /*142a0*/  LOP3.LUT R4, R4, 0x3fffffe, RZ, 0xc0, !PT ;  /* 0x03fffffe04047812 */ /* 0x000fe200078ec0ff */
[----:B----4-:R-:W-:Y:S01]  /*142b0*/  IMAD R19, R21, 0x8, R6 ;  /* 0x0000000815137824 */ /* 0x010fe200078e0206 */
[----:B--2---:R-:W-:Y:S01]  /*142c0*/  ISETP.GE.AND P0, PT, R12, 0x1, PT ;  /* 0x000000010c00780c */ /* 0x004fe20003f06270 */
[----:B------:R-:W-:Y:S01]  /*142d0*/  IMAD.IADD R14, R5, 0x1, -R14 ;  /* 0x00000001050e7824 */ /* 0x000fe200078e0a0e */
[----:B------:R-:W-:Y:S01]  /*142e0*/  IADD3 R5, -R7, 0x1, R72 ;  /* 0x0000000107057810 */ /* 0x000fe20007ffe148 */
[----:B------:R-:W-:-:S02]  /*142f0*/  IMAD.IADD R4, R15, 0x1, -R4 ;  /* 0x000000010f047824 */ /* 0x000fc400078e0a04 */
[----:B------:R-:W-:Y:S02]  /*14300*/  IMAD.U32 R19, R19, 0x10, R20 ;  /* 0x0000001013137824 */ /* 0x000fe400078e0014 */
[----:B------:R-:W-:Y:S02]  /*14310*/  IMAD R15, R14, -0x2, R5 ;  /* 0xfffffffe0e0f7824 */ /* 0x000fe400078e0205 */
[----:B------:R-:W-:Y:S01]  /*14320*/  IMAD R19, R4, 0x40, R19 ;  /* 0x0000004004137824 */ /* 0x000fe200078e0213 */
[----:B------:R-:W-:Y:S01]  /*14330*/  LOP3.LUT R4, RZ, R9, RZ, 0x33, !PT ;  /* 0x00000009ff047212 */ /* 0x000fe200078e33ff */
[----:B------:R-:W-:Y:S02]  /*14340*/  IMAD R5, R10, -0x60, RZ ;  /* 0xffffffa00a057824 */ /* 0x000fe400078e02ff */
[C---:B------:R-:W-:Y:S02]  /*14350*/  IMAD.IADD R8, R15.reuse, 0x1, R8 ;  /* 0x000000010f087824 */ /* 0x040fe400078e0208 */
[----:B------:R-:W-:-:S02]  /*14360*/  IMAD.IADD R90, R15, 0x1, R4 ;  /* 0x000000010f5a7824 */ /* 0x000fc400078e0204 */
[----:B------:R-:W-:Y:S02]  /*14370*/  IMAD R21, R14, -0x2, R5 ;  /* 0xfffffffe0e157824 */ /* 0x000fe400078e0205 */
[----:B------:R-:W-:Y:S02]  /*14380*/  IMAD R15, R10, -0x60, R11 ;  /* 0xffffffa00a0f7824 */ /* 0x000fe400078e020b */
[--C-:B------:R-:W-:Y:S02]  /*14390*/  IMAD.IADD R5, R8, 0x1, R19.reuse ;  /* 0x0000000108057824 */ /* 0x100fe400078e0213 */
[----:B------:R-:W-:Y:S01]  /*143a0*/  IMAD.IADD R4, R90, 0x1, R19 ;  /* 0x000000015a047824 */ /* 0x000fe200078e0213 */
[----:B------:R-:W-:Y:S06]  /*143b0*/  @!P0 BRA `(.L_x_1577) ;  /* 0x0000000000648947 */ /* 0x000fec0003800000 */
        /* <DEDUP_REMOVED lines=12> */
.L_x_1581:
[----:B------:R-:W-:Y:S05]  /*14480*/  BSYNC B2 ;  /* 0x0000000000027941 */ /* 0x000fea0003800000 */
.L_x_1580:
[----:B------:R-:W-:Y:S01]  /*14490*/  LOP3.LUT R9, RZ, R9, RZ, 0x33, !PT ;  /* 0x00000009ff097212 */ /* 0x000fe200078e33ff */
[----:B------:R-:W-:Y:S06]  /*144a0*/  BRA `(.L_x_1582) ;  /* 0x0000000000187947 */ /* 0x000fec0003800000 */
.L_x_1579:
[----:B------:R-:W-:-:S13]  /*144b0*/  ISETP.NE.AND P0, PT, R12, 0x1, PT ;  /* 0x000000010c00780c */ /* 0x000fda0003f05270 */
[----:B------:R-:W-:Y:S05]  /*144c0*/  @!P0 BRA `(.L_x_1582) ;  /* 0x0000000000108947 */ /* 0x000fea0003800000 */
[----:B------:R-:W2:Y:S04]  /*144d0*/  LDL R6, [R13+0x1c] ;  /* 0x00001c000d067983 */ /* 0x000ea80000100800 */
[----:B------:R-:W3:Y:S01]  /*144e0*/  LDL R14, [R13+0x20] ;  /* 0x000020000d0e7983 */ /* 0x000ee20000100800 */
[----:B--2---:R-:W-:-:S05]  /*144f0*/  IMAD.HI.U32 R9, R9, R6, RZ ;  /* 0x0000000609097227 */ /* 0x004fca00078e00ff */
[----:B---3--:R-:W-:-:S07]  /*14500*/  SHF.R.U32.HI R9, RZ, R14, R9 ;  /* 0x0000000eff097219 */ /* 0x008fce0000011609 */
.L_x_1582:
[----:B------:R-:W-:Y:S05]  /*14510*/  BSYNC B1 ;  /* 0x0000000000017941 */ /* 0x000fea0003800000 */
.L_x_1578:
[----:B------:R-:W-:-:S05]  /*14520*/  IMAD R9, R12, R9, R21 ;  /* 0x000000090c097224 */ /* 0x000fca00078e0215 */
[----:B------:R-:W-:Y:S02]  /*14530*/  VIMNMX R4, R4, R9, !PT ;  /* 0x0000000904047248 */ /* 0x000fe40007fe0100 */
[----:B------:R-:W-:-:S07]  /*14540*/  VIADDMNMX R5, R9, R12, R5, PT ;  /* 0x0000000c09057246 */ /* 0x000fce0003800105 */
.L_x_1577:
[----:B------:R-:W-:Y:S05]  /*14550*/  BSYNC B0 ;  /* 0x0000000000007941 */ /* 0x000fea0003800000 */
.L_x_1576:
[----:B------:R-:W-:Y:S01]  /*14560*/  ISETP.GE.AND P0, PT, R15, 0x2, PT ;  /* 0x000000020f00780c */ /* 0x000fe20003f06270 */
[----:B------:R-:W-:Y:S01]  /*14570*/  VIADD R19, R19, 0x8 ;  /* 0x0000000813137836 */ /* 0x000fe20000000000 */
[C---:B------:R-:W-:Y:S01]  /*14580*/  ISETP.GE.AND P4, PT, R15.reuse, 0xa, PT ;  /* 0x0000000a0f00780c */ /* 0x040fe20003f86270 */
[----:B------:R-:W-:Y:S01]  /*14590*/  BSSY B0, `(.L_x_1583) ;  /* 0x000008e000007945 */ /* 0x000fe20003800000 */
[----:B------:R-:W-:Y:S01]  /*145a0*/  ISETP.GT.AND P2, PT, R4, 0x1, !P0 ;  /* 0x000000010400780c */ /* 0x000fe20004744270 */
[----:B------:R-:W-:Y:S01]  /*145b0*/  IMAD.IADD R6, R90, 0x1, R19 ;  /* 0x000000015a067824 */ /* 0x000fe200078e0213 */
        /* <DEDUP_REMOVED lines=9> */
[C---:B------:R-:W-:Y:S02]  /*14650*/  ISETP.LT.OR P3, PT, R5.reuse, 0x9, P3 ;  /* 0x000000090500780c */ /* 0x040fe40001f61670 */
[----:B------:R-:W-:Y:S02]  /*14660*/  ISETP.GT.AND P2, PT, R4, 0x10, !P4 ;  /* 0x000000100400780c */ /* 0x000fe40006744270 */
[----:B------:R-:W-:Y:S02]  /*14670*/  FSEL R154, R28, -INF , !P3 ;  /* 0xff8000001c9a7808 */ /* 0x000fe40005800000 */
[----:B------:R-:W-:Y:S02]  /*14680*/  ISETP.LT.OR P2, PT, R5, 0x11, P2 ;  /* 0x000000110500780c */ /* 0x000fe40001741670 */
[----:B------:R-:W-:Y:S02]  /*14690*/  ISETP.GE.AND P3, PT, R15, 0x12, PT ;  /* 0x000000120f00780c */ /* 0x000fe40003f66270 */
[----:B------:R-:W-:-:S02]  /*146a0*/  FSEL R84, R32, -INF , !P2 ;  /* 0xff80000020547808 */ /* 0x000fc40005000000 */
[C---:B------:R-:W-:Y:S02]  /*146b0*/  ISETP.GT.AND P2, PT, R4.reuse, 0x11, !P3 ;  /* 0x000000110400780c */ /* 0x040fe40005f44270 */
        /* <DEDUP_REMOVED lines=86> */
[----:B------:R-:W-:Y:S02]  /*14c20*/  P2R R9, PR, RZ, 0x40 ;  /* 0x00000040ff097803 */ /* 0x000fe40000000000 */
[----:B------:R-:W-:-:S04]  /*14c30*/  ISETP.GT.AND P6, PT, R4, RZ, !P6 ;  /* 0x000000ff0400720c */ /* 0x000fc800077c4270 */
[----:B------:R-:W-:-:S04]  /*14c40*/  ISETP.LT.OR P6, PT, R5, 0x1, P6 ;  /* 0x000000010500780c */ /* 0x000fc800037c1670 */
[----:B------:R-:W-:Y:S02]  /*14c50*/  FSEL R92, R24, -INF , !P6 ;  /* 0xff800000185c7808 */ /* 0x000fe40007000000 */
[----:B------:R-:W-:-:S04]  /*14c60*/  ISETP.GE.AND P6, PT, R15, 0x5a, PT ;  /* 0x0000005a0f00780c */ /* 0x000fc80003fc6270 */
[----:B------:R-:W-:Y:S02]  /*14c70*/  P2R R15, PR, RZ, 0x40 ;  /* 0x00000040ff0f7803 */ /* 0x000fe40000000000 */
[----:B------:R-:W-:-:S04]  /*14c80*/  ISETP.GT.AND P6, PT, R4, 0x59, !P6 ;  /* 0x000000590400780c */ /* 0x000fc800077c4270 */
[----:B------:R-:W-:Y:S01]  /*14c90*/  ISETP.LT.OR P6, PT, R5, 0x5a, P6 ;  /* 0x0000005a0500780c */ /* 0x000fe200037c1670 */
[----:B------:R-:W-:-:S03]  /*14ca0*/  IMAD.IADD R5, R8, 0x1, R19 ;  /* 0x0000000108057824 */ /* 0x000fc600078e0213 */
        /* <DEDUP_REMOVED lines=15> */
.L_x_1588:
[----:B------:R-:W-:Y:S05]  /*14da0*/  BSYNC B2 ;  /* 0x0000000000027941 */ /* 0x000fea0003800000 */
.L_x_1587:
[----:B------:R-:W-:Y:S01]  /*14db0*/  LOP3.LUT R7, RZ, R7, RZ, 0x33, !PT ;  /* 0x00000007ff077212 */ /* 0x000fe200078e33ff */
[----:B------:R-:W-:Y:S06]  /*14dc0*/  BRA `(.L_x_1589) ;  /* 0x0000000000187947 */ /* 0x000fec0003800000 */
.L_x_1586:
[----:B------:R-:W-:-:S13]  /*14dd0*/  ISETP.NE.AND P6, PT, R12, 0x1, PT ;  /* 0x000000010c00780c */ /* 0x000fda0003fc5270 */
[----:B------:R-:W-:Y:S05]  /*14de0*/  @!P6 BRA `(.L_x_1589) ;  /* 0x000000000010e947 */ /* 0x000fea0003800000 */
[----:B------:R-:W2:Y:S04]  /*14df0*/  LDL R4, [R13+0x1c] ;  /* 0x00001c000d047983 */ /* 0x000ea80000100800 */
[----:B------:R-:W3:Y:S01]  /*14e00*/  LDL R8, [R13+0x20] ;  /* 0x000020000d087983 */ /* 0x000ee20000100800 */
[----:B--2---:R-:W-:-:S05]  /*14e10*/  IMAD.HI.U32 R7, R7, R4, RZ ;  /* 0x0000000407077227 */ /* 0x004fca00078e00ff */
[----:B---3--:R-:W-:-:S07]  /*14e20*/  SHF.R.U32.HI R7, RZ, R8, R7 ;  /* 0x00000008ff077219 */ /* 0x008fce0000011607 */
.L_x_1589:
[----:B------:R-:W-:Y:S05]  /*14e30*/  BSYNC B1 ;  /* 0x0000000000017941 */ /* 0x000fea0003800000 */
.L_x_1585:
[----:B------:R-:W-:-:S05]  /*14e40*/  IMAD R7, R12, R7, R21 ;  /* 0x000000070c077224 */ /* 0x000fca00078e0215 */
[----:B------:R-:W-:Y:S02]  /*14e50*/  VIADDMNMX R5, R7, R12, R5, PT ;  /* 0x0000000c07057246 */ /* 0x000fe40003800105 */
[----:B------:R-:W-:-:S07]  /*14e60*/  VIMNMX R6, R6, R7, !PT ;  /* 0x0000000706067248 */ /* 0x000fce0007fe0100 */
.L_x_1584:
[----:B------:R-:W-:Y:S05]  /*14e70*/  BSYNC B0 ;  /* 0x0000000000007941 */ /* 0x000fea0003800000 */
.L_x_1583:
[C---:B------:R-:W-:Y:S02]  /*14e80*/  ISETP.GT.AND P0, PT, R6.reuse, 0x1, !P0 ;  /* 0x000000010600780c */ /* 0x040fe40004704270 */
        /* <DEDUP_REMOVED lines=9> */
[----:B------:R-:W-:Y:S02]  /*14f20*/  ISETP.NE.AND P6, PT, R73, RZ, PT ;  /* 0x000000ff4900720c */ /* 0x000fe40003fc5270 */
[----:B------:R-:W-:-:S02]  /*14f30*/  FSEL R31, R31, -INF , !P0 ;  /* 0xff8000001f1f7808 */ /* 0x000fc40004000000 */
[----:B------:R-:W-:Y:S02]  /*14f40*/  ISETP.NE.AND P0, PT, R25, RZ, PT ;  /* 0x000000ff1900720c */ /* 0x000fe40003f05270 */
[----:B------:R-:W2:Y:S02]  /*14f50*/  LDL.64 R24, [R1+0x430] ;  /* 0x0004300001187983 */ /* 0x000ea40000100a00 */
[----:B------:R-:W-:-:S04]  /*14f60*/  ISETP.GT.AND P0, PT, R6, 0x10, !P0 ;  /* 0x000000100600780c */ /* 0x000fc80004704270 */
[----:B------:R-:W-:-:S04]  /*14f70*/  ISETP.LT.OR P0, PT, R5, 0x11, P0 ;  /* 0x000000110500780c */ /* 0x000fc80000701670 */
[----:B------:R-:W-:Y:S02]  /*14f80*/  FSEL R34, R34, -INF , !P0 ;  /* 0xff80000022227808 */ /* 0x000fe40004000000 */
[----:B------:R-:W-:-:S04]  /*14f90*/  ISETP.NE.AND P0, PT, R29, RZ, PT ;  /* 0x000000ff1d00720c */ /* 0x000fc80003f05270 */
[----:B------:R-:W-:-:S04]  /*14fa0*/  ISETP.GT.AND P0, PT, R6, 0x11, !P0 ;  /* 0x000000110600780c */ /* 0x000fc80004704270 */
[----:B------:R-:W-:-:S04]  /*14fb0*/  ISETP.LT.OR P0, PT, R5, 0x12, P0 ;  /* 0x000000120500780c */ /* 0x000fc80000701670 */
[----:B------:R-:W-:Y:S02]  /*14fc0*/  FSEL R35, R35, -INF , !P0 ;  /* 0xff80000023237808 */ /* 0x000fe40004000000 */
[----:B------:R-:W-:Y:S02]  /*14fd0*/  ISETP.GT.AND P0, PT, R6, 0x18, !P1 ;  /* 0x000000180600780c */ /* 0x000fe40004f04270 */
[----:B------:R-:W-:Y:S02]  /*14fe0*/  ISETP.NE.AND P1, PT, R83, RZ, PT ;  /* 0x000000ff5300720c */ /* 0x000fe40003f25270 */
[----:B------:R-:W-:-:S04]  /*14ff0*/  ISETP.LT.OR P0, PT, R5, 0x19, P0 ;  /* 0x000000190500780c */ /* 0x000fc80000701670 */
[----:B------:R-:W-:Y:S02]  /*15000*/  FSEL R38, R38, -INF , !P0 ;  /* 0xff80000026267808 */ /* 0x000fe40004000000 */
[----:B------:R-:W-:Y:S02]  /*15010*/  ISETP.GT.AND P0, PT, R6, 0x19, !P6 ;  /* 0x000000190600780c */ /* 0x000fe40007704270 */
[----:B------:R-:W-:Y:S02]  /*15020*/  ISETP.NE.AND P6, PT, R9, RZ, PT ;  /* 0x000000ff0900720c */ /* 0x000fe40003fc5270 */
[----:B------:R-:W-:-:S04]  /*15030*/  ISETP.LT.OR P0, PT, R5, 0x1a, P0 ;  /* 0x0000001a0500780c */ /* 0x000fc80000701670 */
[----:B------:R-:W-:Y:S02]  /*15040*/  FSEL R39, R39, -INF , !P0 ;  /* 0xff80000027277808 */ /* 0x000fe40004000000 */
[----:B------:R-:W-:-:S04]  /*15050*/  ISETP.NE.AND P0, PT, R37, RZ, PT ;  /* 0x000000ff2500720c */ /* 0x000fc80003f05270 */
[----:B------:R-:W-:-:S04]  /*15060*/  ISETP.GT.AND P0, PT, R6, 0x20, !P0 ;  /* 0x000000200600780c */ /* 0x000fc80004704270 */
        /* <DEDUP_REMOVED lines=38> */
[C---:B------:R-:W-:Y:S02]  /*152d0*/  ISETP.GT.AND P0, PT, R6.reuse, RZ, !P6 ;  /* 0x000000ff0600720c */ /* 0x040fe40007704270 */
[C---:B------:R-:W-:Y:S02]  /*152e0*/  ISETP.GT.AND P2, PT, R6.reuse, 0x49, !P2 ;  /* 0x000000490600780c */ /* 0x040fe40005744270 */
[----:B------:R-:W-:Y:S02]  /*152f0*/  ISETP.LT.OR P0, PT, R5, 0x1, P0 ;  /* 0x000000010500780c */ /* 0x000fe40000701670 */
[----:B------:R-:W-:Y:S02]  /*15300*/  ISETP.GT.AND P3, PT, R6, 0x50, !P3 ;  /* 0x000000500600780c */ /* 0x000fe40005f64270 */
[----:B------:R-:W-:-:S02]  /*15310*/  FSEL R21, R26, -INF , !P0 ;  /* 0xff8000001a157808 */ /* 0x000fc40004000000 */
[----:B--2---:R-:W-:Y:S01]  /*15320*/  FMNMX.FTZ R4, R92, R24, !PT ;  /* 0x000000185c047209 */ /* 0x004fe20007810000 */
[----:B------:R-:W2:Y:S01]  /*15330*/  LDL R26, [R1+0x450] ;  /* 0x00045000011a7983 */ /* 0x000ea20000100800 */
[----:B------:R-:W-:Y:S02]  /*15340*/  ISETP.GT.AND P4, PT, R6, 0x51, !P4 ;  /* 0x000000510600780c */ /* 0x000fe40006784270 */
[----:B------:R-:W-:Y:S02]  /*15350*/  FMNMX.FTZ R4, R152, R4, !PT ;  /* 0x0000000498047209 */ /* 0x000fe40007810000 */
[----:B------:R-:W-:Y:S02]  /*15360*/  ISETP.NE.AND P6, PT, R15, RZ, PT ;  /* 0x000000ff0f00720c */ /* 0x000fe40003fc5270 */
        /* <DEDUP_REMOVED lines=37> */
[----:B------:R-:W-:Y:S02]  /*155c0*/  FMNMX.FTZ R4, R54, R7, !PT ;  /* 0x0000000736047209 */ /* 0x000fe40007810000 */
[----:B------:R-:W-:Y:S02]  /*155d0*/  ISETP.GT.AND P0, PT, R6, 0x48, !P1 ;  /* 0x000000480600780c */ /* 0x000fe40004f04270 */
[----:B------:R-:W-:Y:S02]  /*155e0*/  FMNMX.FTZ R7, R55, R4, !PT ;  /* 0x0000000437077209 */ /* 0x000fe40007810000 */
[C---:B------:R-:W-:Y:S02]  /*155f0*/  ISETP.LT.OR P0, PT, R5.reuse, 0x49, P0 ;  /* 0x000000490500780c */ /* 0x040fe40000701670 */
[----:B------:R-:W-:Y:S02]  /*15600*/  FMNMX.FTZ R4, R58, R7, !PT ;  /* 0x000000073a047209 */ /* 0x000fe40007810000 */
[----:B------:R-:W-:-:S02]  /*15610*/  ISETP.LT.OR P2, PT, R5, 0x4a, P2 ;  /* 0x0000004a0500780c */ /* 0x000fc40001741670 */
[----:B-1----:R-:W-:Y:S02]  /*15620*/  FMNMX.FTZ R11, R8, R9, !PT ;  /* 0x00000009080b7209 */ /* 0x002fe40007810000 */
[----:B------:R-:W-:Y:S02]  /*15630*/  FSEL R29, R62, -INF , !P0 ;  /* 0xff8000003e1d7808 */ /* 0x000fe40004000000 */
[----:B------:R-:W-:Y:S01]  /*15640*/  FMNMX.FTZ R4, R59, R4, !PT ;  /* 0x000000043b047209 */ /* 0x000fe20007810000 */
[----:B------:R-:W1:Y:S01]  /*15650*/  SHFL.BFLY PT, R12, R11, 0x1, 0x1f ;  /* 0x0c201f000b0c7f89 */ /* 0x000e6200000e0000 */
[----:B------:R-:W-:Y:S02]  /*15660*/  ISETP.LT.OR P3, PT, R5, 0x51, P3 ;  /* 0x000000510500780c */ /* 0x000fe40001f61670 */
[----:B------:R-:W-:Y:S02]  /*15670*/  FSEL R63, R63, -INF , !P2 ;  /* 0xff8000003f3f7808 */ /* 0x000fe40005000000 */
[----:B------:R-:W-:-:S02]  /*15680*/  FMNMX.FTZ R4, R29, R4, !PT ;  /* 0x000000041d047209 */ /* 0x000fc40007810000 */
[----:B------:R-:W-:Y:S02]  /*15690*/  ISETP.GT.AND P5, PT, R6, 0x58, !P5 ;  /* 0x000000580600780c */ /* 0x000fe40006fa4270 */
[----:B------:R-:W-:Y:S02]  /*156a0*/  ISETP.LT.OR P4, PT, R5, 0x52, P4 ;  /* 0x000000520500780c */ /* 0x000fe40002781670 */
[----:B------:R-:W-:Y:S02]  /*156b0*/  FSEL R66, R66, -INF , !P3 ;  /* 0xff80000042427808 */ /* 0x000fe40005800000 */
[----:B------:R-:W-:Y:S02]  /*156c0*/  FMNMX.FTZ R7, R63, R4, !PT ;  /* 0x000000043f077209 */ /* 0x000fe40007810000 */
[----:B------:R-:W-:Y:S02]  /*156d0*/  ISETP.GT.AND P0, PT, R6, 0x59, !P6 ;  /* 0x000000590600780c */ /* 0x000fe40007704270 */
[----:B------:R-:W-:-:S02]  /*156e0*/  ISETP.LT.OR P5, PT, R5, 0x59, P5 ;  /* 0x000000590500780c */ /* 0x000fc40002fa1670 */
[----:B------:R-:W-:Y:S02]  /*156f0*/  FSEL R67, R67, -INF , !P4 ;  /* 0xff80000043437808 */ /* 0x000fe40006000000 */
[----:B------:R-:W-:Y:S02]  /*15700*/  FMNMX.FTZ R4, R66, R7, !PT ;  /* 0x0000000742047209 */ /* 0x000fe40007810000 */
[----:B------:R-:W-:Y:S01]  /*15710*/  ISETP.LT.OR P0, PT, R5, 0x5a, P0 ;  /* 0x0000005a0500780c */ /* 0x000fe20000701670 */
[----:B------:R-:W3:Y:S01]  /*15720*/  LDL.64 R6, [R1+0x440] ;  /* 0x0004400001067983 */ /* 0x000ee20000100a00 */
[----:B------:R-:W-:Y:S02]  /*15730*/  FSEL R70, R70, -INF , !P5 ;  /* 0xff80000046467808 */ /* 0x000fe40006800000 */
[----:B------:R-:W-:Y:S02]  /*15740*/  FMNMX.FTZ R5, R67, R4, !PT ;  /* 0x0000000443057209 */ /* 0x000fe40007810000 */
[----:B------:R-:W-:-:S02]  /*15750*/  FSEL R71, R71, -INF , !P0 ;  /* 0xff80000047477808 */ /* 0x000fc40004000000 */
[----:B------:R-:W-:-:S04]  /*15760*/  FMNMX.FTZ R4, R70, R5, !PT ;  /* 0x0000000546047209 */ /* 0x000fc80007810000 */
[----:B------:R-:W-:Y:S02]  /*15770*/  FMNMX.FTZ R9, R71, R4, !PT ;  /* 0x0000000447097209 */ /* 0x000fe40007810000 */
[----:B-1----:R-:W-:-:S03]  /*15780*/  FMNMX.FTZ R4, R11, R12, !PT ;  /* 0x0000000c0b047209 */ /* 0x002fc60007810000 */
[----:B------:R-:W-:Y:S04]  /*15790*/  STL.64 [R1+0x430], R8 ;  /* 0x0004300801007387 */ /* 0x000fe80000100a00 */
[----:B------:R-:W4:Y:S04]  /*157a0*/  LDL R12, [R1+0x434] ;  /* 0x00043400010c7983 */ /* 0x000f280000100800 */
[----:B------:R1:W-:Y:S04]  /*157b0*/  STL [R1+0x430], R4 ;  /* 0x0004300401007387 */ /* 0x0003e80000100800 */
[----:B------:R-:W2:Y:S04]  /*157c0*/  LDL R13, [R1+0x430] ;  /* 0x00043000010d7983 */ /* 0x000ea80000100800 */
[----:B----4-:R-:W4:Y:S01]  /*157d0*/  SHFL.BFLY PT, R9, R12, 0x2, 0x1f ;  /* 0x0c401f000c097f89 */ /* 0x010f2200000e0000 */
[----:B--2---:R-:W-:Y:S01]  /*157e0*/  FMUL.FTZ R5, R26, R13 ;  /* 0x0000000d1a057220 */ /* 0x004fe20000410000 */
[----:B------:R-:W-:-:S04]  /*157f0*/  FSETP.NEU.FTZ.AND P0, PT, R13, -INF , PT ;  /* 0xff8000000d00780b */ /* 0x000fc80003f1d000 */
[----:B------:R-:W-:-:S05]  /*15800*/  FSEL R11, R5, RZ, P0 ;  /* 0x000000ff050b7208 */ /* 0x000fca0000000000 */
[----:B-1----:R-:W-:Y:S01]  /*15810*/  FFMA.FTZ R4, R86, R26, -R11 ;  /* 0x0000001a56047223 */ /* 0x002fe2000001080b */
[----:B----4-:R-:W-:-:S03]  /*15820*/  FMNMX.FTZ R9, R9, R12, !PT ;  /* 0x0000000c09097209 */ /* 0x010fc60007810000 */
[----:B------:R1:W-:Y:S02]  /*15830*/  MUFU.EX2 R153, R4 ;  /* 0x0000000400997308 */ /* 0x0003e40000000800 */
[----:B-1----:R-:W1:Y:S01]  /*15840*/  SHFL.BFLY PT, R4, R9, 0x1, 0x1f ;  /* 0x0c201f0009047f89 */ /* 0x002e6200000e0000 */
[----:B------:R-:W-:Y:S01]  /*15850*/  FSEL R13, R13, RZ, P0 ;  /* 0x000000ff0d0d7208 */ /* 0x000fe20000000000 */
[----:B------:R-:W-:-:S04]  /*15860*/  FFMA.FTZ R5, R92, R26, -R11 ;  /* 0x0000001a5c057223 */ /* 0x000fc8000001080b */
[----:B------:R-:W-:Y:S01]  /*15870*/  FADD.FTZ R13, R24, -R13 ;  /* 0x8000000d180d7221 */ /* 0x000fe20000010000 */
[----:B-1----:R-:W-:-:S04]  /*15880*/  FMNMX.FTZ R4, R9, R4, !PT ;  /* 0x0000000409047209 */ /* 0x002fc80007810000 */
[C---:B------:R-:W-:Y:S01]  /*15890*/  FSETP.NEU.FTZ.AND P0, PT, R4.reuse, -INF , PT ;  /* 0xff8000000400780b */ /* 0x040fe20003f1d000 */
[----:B------:R-:W-:-:S05]  /*158a0*/  FMUL.FTZ R8, R4, R26 ;  /* 0x0000001a04087220 */ /* 0x000fca0000410000 */
[----:B------:R-:W-:Y:S02]  /*158b0*/  FSEL R9, R8, RZ, P0 ;  /* 0x000000ff08097208 */ /* 0x000fe40000000000 */
[----:B------:R-:W-:Y:S01]  /*158c0*/  FSEL R8, R4, RZ, P0 ;  /* 0x000000ff04087208 */ /* 0x000fe20000000000 */
[-C--:B------:R-:W-:Y:S02]  /*158d0*/  FMUL.FTZ R13, R13, R26.reuse ;  /* 0x0000001a0d0d7220 */ /* 0x080fe40000410000 */
[-C--:B------:R-:W-:Y:S02]  /*158e0*/  FFMA.FTZ R206, R21, R26.reuse, -R9 ;  /* 0x0000001a15ce7223 */ /* 0x080fe40000010809 */
[----:B------:R-:W-:Y:S01]  /*158f0*/  FADD.FTZ R25, R25, -R8 ;  /* 0x8000000819197221 */ /* 0x000fe20000010000 */
[-CC-:B------:R-:W-:Y:S01]  /*15900*/  FFMA.FTZ R152, R152, R26.reuse, -R11.reuse ;  /* 0x0000001a98987223 */ /* 0x180fe2000001080b */
[-C--:B------:R-:W-:Y:S02]  /*15910*/  FFMA.FTZ R19, R28, R26.reuse, -R11 ;  /* 0x0000001a1c137223 */ /* 0x080fe4000001080b */
[----:B------:R-:W-:Y:S01]  /*15920*/  FMUL.FTZ R25, R26, R25 ;  /* 0x000000191a197220 */ /* 0x000fe20000410000 */
[-CC-:B------:R-:W-:Y:S01]  /*15930*/  FFMA.FTZ R205, R27, R26.reuse, -R9.reuse ;  /* 0x0000001a1bcd7223 */ /* 0x180fe20000010809 */
[----:B------:R-:W-:Y:S01]  /*15940*/  MUFU.EX2 R5, R5 ;  /* 0x0000000500057308 */ /* 0x000fe20000000800 */
[-C--:B------:R-:W-:Y:S01]  /*15950*/  FFMA.FTZ R155, R30, R26.reuse, -R9 ;  /* 0x0000001a1e9b7223 */ /* 0x080fe20000010809 */
[----:B------:R-:W-:-:S06]  /*15960*/  FFMA.FTZ R154, R154, R26, -R11 ;  /* 0x0000001a9a9a7223 */ /* 0x000fcc000001080b */
[----:B------:R-:W3:Y:S01]  /*15970*/  MUFU.EX2 R28, R13 ;  /* 0x0000000d001c7308 */ /* 0x000ee20000000800 */
[----:B------:R-:W-:-:S07]  /*15980*/  FFMA.FTZ R202, R31, R26, -R9 ;  /* 0x0000001a1fca7223 */ /* 0x000fce0000010809 */
[----:B------:R-:W-:Y:S08]  /*15990*/  MUFU.EX2 R206, R206 ;  /* 0x000000ce00ce7308 */ /* 0x000ff00000000800 */
[----:B------:R-:W1:Y:S01]  /*159a0*/  MUFU.EX2 R30, R25 ;  /* 0x00000019001e7308 */ /* 0x000e620000000800 */
[----:B------:R-:W-:-:S07]  /*159b0*/  FFMA.FTZ R196, R84, R26, -R11 ;  /* 0x0000001a54c47223 */ /* 0x000fce000001080b */
[----:B------:R-:W2:Y:S01]  /*159c0*/  MUFU.EX2 R152, R152 ;  /* 0x0000009800987308 */ /* 0x000ea20000000800 */
[----:B------:R-:W-:-:S07]  /*159d0*/  FFMA.FTZ R191, R34, R26, -R9 ;  /* 0x0000001a22bf7223 */ /* 0x000fce0000010809 */
[----:B------:R-:W4:Y:S01]  /*159e0*/  MUFU.EX2 R205, R205 ;  /* 0x000000cd00cd7308 */ /* 0x000f220000000800 */
[-CC-:B------:R-:W-:Y:S01]  /*159f0*/  FFMA.FTZ R193, R82, R26.reuse, -R11.reuse ;  /* 0x0000001a52c17223 */ /* 0x180fe2000001080b */
[----:B------:R-:W-:-:S06]  /*15a00*/  FFMA.FTZ R160, R20, R26, -R11 ;  /* 0x0000001a14a07223 */ /* 0x000fcc000001080b */
[----:B------:R-:W5:Y:S01]  /*15a10*/  MUFU.EX2 R154, R154 ;  /* 0x0000009a009a7308 */ /* 0x000f620000000800 */
[-C--:B------:R-:W-:Y:S01]  /*15a20*/  FFMA.FTZ R20, R14, R26.reuse, -R11 ;  /* 0x0000001a0e147223 */ /* 0x080fe2000001080b */
[----:B------:R-:W-:-:S06]  /*15a30*/  FFMA.FTZ R192, R35, R26, -R9 ;  /* 0x0000001a23c07223 */ /* 0x000fcc0000010809 */
[----:B------:R-:W5:Y:S01]  /*15a40*/  MUFU.EX2 R155, R155 ;  /* 0x0000009b009b7308 */ /* 0x000f620000000800 */
[-CC-:B------:R-:W-:Y:S01]  /*15a50*/  FFMA.FTZ R187, R80, R26.reuse, -R11.reuse ;  /* 0x0000001a50bb7223 */ /* 0x180fe2000001080b */
[-CC-:B------:R-:W-:Y:S01]  /*15a60*/  FFMA.FTZ R190, R78, R26.reuse, -R11.reuse ;  /* 0x0000001a4ebe7223 */ /* 0x180fe2000001080b */
[-CC-:B------:R-:W-:Y:S01]  /*15a70*/  FFMA.FTZ R183, R76, R26.reuse, -R11.reuse ;  /* 0x0000001a4cb77223 */ /* 0x180fe2000001080b */
[-CC-:B------:R-:W-:Y:S01]  /*15a80*/  FFMA.FTZ R184, R74, R26.reuse, -R11.reuse ;  /* 0x0000001a4ab87223 */ /* 0x180fe2000001080b */
[----:B------:R-:W-:-:S03]  /*15a90*/  FFMA.FTZ R180, R72, R26, -R11 ;  /* 0x0000001a48b47223 */ /* 0x000fc6000001080b */
[----:B------:R-:W5:Y:S01]  /*15aa0*/  MUFU.EX2 R202, R202 ;  /* 0x000000ca00ca7308 */ /* 0x000f620000000800 */
[-CC-:B------:R-:W-:Y:S01]  /*15ab0*/  FFMA.FTZ R179, R44, R26.reuse, -R11.reuse ;  /* 0x0000001a2cb37223 */ /* 0x180fe2000001080b */
[-CC-:B------:R-:W-:Y:S01]  /*15ac0*/  FFMA.FTZ R174, R48, R26.reuse, -R11.reuse ;  /* 0x0000001a30ae7223 */ /* 0x180fe2000001080b */
[-CC-:B------:R-:W-:Y:S01]  /*15ad0*/  FFMA.FTZ R173, R40, R26.reuse, -R11.reuse ;  /* 0x0000001a28ad7223 */ /* 0x180fe2000001080b */
[-CC-:B------:R-:W-:Y:S01]  /*15ae0*/  FFMA.FTZ R169, R52, R26.reuse, -R11.reuse ;  /* 0x0000001a34a97223 */ /* 0x180fe2000001080b */
[-CC-:B------:R-:W-:Y:S01]  /*15af0*/  FFMA.FTZ R170, R36, R26.reuse, -R11.reuse ;  /* 0x0000001a24aa7223 */ /* 0x180fe2000001080b */
[-CC-:B------:R-:W-:Y:S01]  /*15b00*/  FFMA.FTZ R162, R56, R26.reuse, -R11.reuse ;  /* 0x0000001a38a27223 */ /* 0x180fe2000001080b */
[-CC-:B------:R-:W-:Y:S01]  /*15b10*/  FFMA.FTZ R161, R32, R26.reuse, -R11.reuse ;  /* 0x0000001a20a17223 */ /* 0x180fe2000001080b */
[----:B------:R-:W5:Y:S01]  /*15b20*/  MUFU.EX2 R196, R196 ;  /* 0x000000c400c47308 */ /* 0x000f620000000800 */
[-CC-:B------:R-:W-:Y:S01]  /*15b30*/  FFMA.FTZ R159, R60, R26.reuse, -R11.reuse ;  /* 0x0000001a3c9f7223 */ /* 0x180fe2000001080b */
[-CC-:B------:R-:W-:Y:S01]  /*15b40*/  FFMA.FTZ R15, R64, R26.reuse, -R11.reuse ;  /* 0x0000001a400f7223 */ /* 0x180fe2000001080b */
[----:B------:R-:W-:Y:S01]  /*15b50*/  FFMA.FTZ R14, R68, R26, -R11 ;  /* 0x0000001a440e7223 */ /* 0x000fe2000001080b */
[----:B---3--:R-:W-:Y:S01]  /*15b60*/  FFMA.FTZ R11, R28, R6, R5 ;  /* 0x000000061c0b7223 */ /* 0x008fe20000010005 */
[----:B-1----:R-:W-:Y:S01]  /*15b70*/  FFMA.FTZ R6, R7, R30, R206 ;  /* 0x0000001e07067223 */ /* 0x002fe200000100ce */
[----:B------:R-:W-:-:S02]  /*15b80*/  FFMA.FTZ R185, R38, R26, -R9 ;  /* 0x0000001a26b97223 */ /* 0x000fc40000010809 */
[----:B------:R-:W1:Y:S01]  /*15b90*/  MUFU.EX2 R191, R191 ;  /* 0x000000bf00bf7308 */ /* 0x000e620000000800 */
[----:B--2---:R-:W-:Y:S01]  /*15ba0*/  FADD.FTZ R11, R152, R11 ;  /* 0x0000000b980b7221 */ /* 0x004fe20000010000 */
[----:B----4-:R-:W-:Y:S01]  /*15bb0*/  FADD.FTZ R6, R205, R6 ;  /* 0x00000006cd067221 */ /* 0x010fe20000010000 */
[----:B------:R-:W-:-:S05]  /*15bc0*/  FFMA.FTZ R186, R39, R26, -R9 ;  /* 0x0000001a27ba7223 */ /* 0x000fca0000010809 */
[----:B------:R-:W2:Y:S01]  /*15bd0*/  MUFU.EX2 R193, R193 ;  /* 0x000000c100c17308 */ /* 0x000ea20000000800 */
[----:B-----5:R-:W-:Y:S01]  /*15be0*/  FADD.FTZ R8, R154, R11 ;  /* 0x0000000b9a087221 */ /* 0x020fe20000010000 */
[----:B------:R-:W-:-:S06]  /*15bf0*/  FADD.FTZ R7, R155, R6 ;  /* 0x000000069b077221 */ /* 0x000fcc0000010000 */
[----:B------:R-:W3:Y:S01]  /*15c00*/  MUFU.EX2 R192, R192 ;  /* 0x000000c000c07308 */ /* 0x000ee20000000800 */
[----:B------:R-:W-:Y:S01]  /*15c10*/  FFMA.FTZ R181, R42, R26, -R9 ;  /* 0x0000001a2ab57223 */ /* 0x000fe20000010809 */
[----:B------:R-:W-:-:S06]  /*15c20*/  FADD.FTZ R11, R153, R8 ;  /* 0x00000008990b7221 */ /* 0x000fcc0000010000 */
[----:B------:R-:W4:Y:S01]  /*15c30*/  MUFU.EX2 R187, R187 ;  /* 0x000000bb00bb7308 */ /* 0x000f220000000800 */
[----:B------:R-:W-:Y:S01]  /*15c40*/  FADD.FTZ R6, R202, R7 ;  /* 0x00000007ca067221 */ /* 0x000fe20000010000 */
[----:B------:R-:W-:-:S06]  /*15c50*/  FFMA.FTZ R182, R43, R26, -R9 ;  /* 0x0000001a2bb67223 */ /* 0x000fcc0000010809 */
[----:B------:R-:W5:Y:S01]  /*15c60*/  MUFU.EX2 R185, R185 ;  /* 0x000000b900b97308 */ /* 0x000f620000000800 */
[----:B------:R-:W-:Y:S01]  /*15c70*/  FADD.FTZ R8, R196, R11 ;  /* 0x0000000bc4087221 */ /* 0x000fe20000010000 */
[----:B-1----:R-:W-:-:S06]  /*15c80*/  FADD.FTZ R7, R191, R6 ;  /* 0x00000006bf077221 */ /* 0x002fcc0000010000 */
[----:B------:R-:W1:Y:S01]  /*15c90*/  MUFU.EX2 R190, R190 ;  /* 0x000000be00be7308 */ /* 0x000e620000000800 */
[----:B------:R-:W-:-:S07]  /*15ca0*/  FFMA.FTZ R177, R46, R26, -R9 ;  /* 0x0000001a2eb17223 */ /* 0x000fce0000010809 */
[----:B------:R-:W1:Y:S01]  /*15cb0*/  MUFU.EX2 R186, R186 ;  /* 0x000000ba00ba7308 */ /* 0x000e620000000800 */
[----:B--2---:R-:W-:Y:S01]  /*15cc0*/  FADD.FTZ R8, R193, R8 ;  /* 0x00000008c1087221 */ /* 0x004fe20000010000 */
[----:B---3--:R-:W-:-:S06]  /*15cd0*/  FADD.FTZ R6, R192, R7 ;  /* 0x00000007c0067221 */ /* 0x008fcc0000010000 */
[----:B------:R-:W2:Y:S01]  /*15ce0*/  MUFU.EX2 R183, R183 ;  /* 0x000000b700b77308 */ /* 0x000ea20000000800 */
[----:B------:R-:W-:-:S07]  /*15cf0*/  FFMA.FTZ R178, R47, R26, -R9 ;  /* 0x0000001a2fb27223 */ /* 0x000fce0000010809 */
[----:B------:R-:W3:Y:S01]  /*15d00*/  MUFU.EX2 R181, R181 ;  /* 0x000000b500b57308 */ /* 0x000ee20000000800 */
[----:B----4-:R-:W-:Y:S01]  /*15d10*/  FADD.FTZ R7, R187, R8 ;  /* 0x00000008bb077221 */ /* 0x010fe20000010000 */
[----:B-----5:R-:W-:-:S06]  /*15d20*/  FADD.FTZ R11, R185, R6 ;  /* 0x00000006b90b7221 */ /* 0x020fcc0000010000 */
[----:B------:R-:W4:Y:S01]  /*15d30*/  MUFU.EX2 R184, R184 ;  /* 0x000000b800b87308 */ /* 0x000f220000000800 */
[----:B------:R-:W-:-:S07]  /*15d40*/  FFMA.FTZ R171, R50, R26, -R9 ;  /* 0x0000001a32ab7223 */ /* 0x000fce0000010809 */
[----:B------:R-:W5:Y:S01]  /*15d50*/  MUFU.EX2 R182, R182 ;  /* 0x000000b600b67308 */ /* 0x000f620000000800 */
[----:B-1----:R-:W-:Y:S01]  /*15d60*/  FADD.FTZ R6, R190, R7 ;  /* 0x00000007be067221 */ /* 0x002fe20000010000 */
[----:B------:R-:W-:-:S06]  /*15d70*/  FADD.FTZ R8, R186, R11 ;  /* 0x0000000bba087221 */ /* 0x000fcc0000010000 */
        /* <DEDUP_REMOVED lines=55> */
[----:B------:R-:W4:Y:S08]  /*160f0*/  MUFU.EX2 R20, R20 ;  /* 0x0000001400147308 */ /* 0x000f300000000800 */
[----:B------:R-:W5:Y:S01]  /*16100*/  MUFU.EX2 R158, R158 ;  /* 0x0000009e009e7308 */ /* 0x000f620000000800 */
[----:B-1----:R-:W-:Y:S01]  /*16110*/  FADD.FTZ R6, R160, R7 ;  /* 0x00000007a0067221 */ /* 0x002fe20000010000 */
[----:B------:R-:W-:-:S06]  /*16120*/  FADD.FTZ R8, R164, R9 ;  /* 0x00000009a4087221 */ /* 0x000fcc0000010000 */
[----:B------:R-:W1:Y:S08]  /*16130*/  MUFU.EX2 R14, R14 ;  /* 0x0000000e000e7308 */ /* 0x000e700000000800 */
[----:B------:R-:W1:Y:S01]  /*16140*/  MUFU.EX2 R21, R21 ;  /* 0x0000001500157308 */ /* 0x000e620000000800 */
[----:B--2---:R-:W-:Y:S01]  /*16150*/  FADD.FTZ R7, R15, R6 ;  /* 0x000000060f077221 */ /* 0x004fe20000010000 */
[----:B---3--:R-:W-:-:S06]  /*16160*/  FADD.FTZ R9, R157, R8 ;  /* 0x000000089d097221 */ /* 0x008fcc0000010000 */
[----:B------:R-:W2:Y:S08]  /*16170*/  MUFU.EX2 R19, R19 ;  /* 0x0000001300137308 */ /* 0x000eb00000000800 */
[----:B------:R-:W3:Y:S01]  /*16180*/  MUFU.EX2 R156, R156 ;  /* 0x0000009c009c7308 */ /* 0x000ee20000000800 */
[----:B----4-:R-:W-:Y:S01]  /*16190*/  FADD.FTZ R7, R20, R7 ;  /* 0x0000000714077221 */ /* 0x010fe20000010000 */
[----:B-----5:R-:W-:-:S03]  /*161a0*/  FADD.FTZ R6, R158, R9 ;  /* 0x000000099e067221 */ /* 0x020fc60000010000 */
[----:B-1----:R-:W-:Y:S01]  /*161b0*/  FADD.FTZ R8, R14, R7 ;  /* 0x000000070e087221 */ /* 0x002fe20000010000 */
[----:B------:R-:W-:-:S03]  /*161c0*/  FADD.FTZ R7, R21, R6 ;  /* 0x0000000615077221 */ /* 0x000fc60000010000 */
[----:B--2---:R-:W-:Y:S01]  /*161d0*/  FADD.FTZ R6, R19, R8 ;  /* 0x0000000813067221 */ /* 0x004fe20000010000 */
[----:B------:R1:W-:Y:S01]  /*161e0*/  STL [R1+0x434], R4 ;  /* 0x0004340401007387 */ /* 0x0003e20000100800 */
[----:B---3--:R-:W-:-:S05]  /*161f0*/  FADD.FTZ R7, R156, R7 ;  /* 0x000000079c077221 */ /* 0x008fca0000010000 */
[----:B------:R2:W-:Y:S04]  /*16200*/  STL.64 [R1+0x440], R6 ;  /* 0x0004400601007387 */ /* 0x0005e80000100a00 */
[----:B------:R-:W3:Y:S04]  /*16210*/  LD.E R27, desc[UR46][R22.64+0x41c] ;  /* 0x00041c2e161b7980 */ /* 0x000ee8000c101900 */
[----:B------:R-:W4:Y:S04]  /*16220*/  LD.E R8, desc[UR46][R22.64+0x220] ;  /* 0x0002202e16087980 */ /* 0x000f28000c101900 */
[----:B------:R-:W5:Y:S04]  /*16230*/  LD.E R9, desc[UR46][R22.64+0x224] ;  /* 0x0002242e16097980 */ /* 0x000f68000c101900 */
[----:B------:R-:W5:Y:S04]  /*16240*/  LD.E R11, desc[UR46][R22.64+0x230] ;  /* 0x0002302e160b7980 */ /* 0x000f68000c101900 */
[----:B------:R-:W5:Y:S04]  /*16250*/  LD.E R13, desc[UR46][R22.64+0x240] ;  /* 0x0002402e160d7980 */ /* 0x000f68000c101900 */
[----:B------:R-:W5:Y:S04]  /*16260*/  LD.E R25, desc[UR46][R22.64+0x250] ;  /* 0x0002502e16197980 */ /* 0x000f68000c101900 */
[----:B-1----:R-:W5:Y:S04]  /*16270*/  LD.E R4, desc[UR46][R22.64+0x254] ;  /* 0x0002542e16047980 */ /* 0x002f68000c101900 */
[----:B------:R-:W5:Y:S04]  /*16280*/  LD.E R122, desc[UR46][R22.64+0x274] ;  /* 0x0002742e167a7980 */ /* 0x000f68000c101900 */
        /* <DEDUP_REMOVED lines=122> */
[C---:B-----5:R-:W-:Y:S01]  /*16a30*/  FMUL.FTZ R9, R28.reuse, R9 ;  /* 0x000000091c097220 */ /* 0x060fe20000410000 */
[C---:B------:R-:W-:Y:S01]  /*16a40*/  FMUL.FTZ R11, R28.reuse, R11 ;  /* 0x0000000b1c0b7220 */ /* 0x040fe20000410000 */
[C---:B------:R-:W-:Y:S01]  /*16a50*/  FMUL.FTZ R13, R28.reuse, R13 ;  /* 0x0000000d1c0d7220 */ /* 0x040fe20000410000 */
[C---:B------:R-:W-:Y:S01]  /*16a60*/  FMUL.FTZ R25, R28.reuse, R25 ;  /* 0x000000191c197220 */ /* 0x040fe20000410000 */
[----:B------:R1:W-:Y:S04]  /*16a70*/  ST.E desc[UR46][R22.64+0x220], R27 ;  /* 0x0002201b16007985 */ /* 0x0003e8000c10192e */
[----:B------:R3:W-:Y:S04]  /*16a80*/  ST.E desc[UR46][R22.64+0x224], R9 ;  /* 0x0002240916007985 */ /* 0x0007e8000c10192e */
[----:B------:R4:W-:Y:S04]  /*16a90*/  ST.E desc[UR46][R22.64+0x230], R11 ;  /* 0x0002300b16007985 */ /* 0x0009e8000c10192e */
[----:B------:R5:W-:Y:S01]  /*16aa0*/  ST.E desc[UR46][R22.64+0x240], R13 ;  /* 0x0002400d16007985 */ /* 0x000be2000c10192e */
[C---:B-1----:R-:W-:Y:S01]  /*16ab0*/  FMUL.FTZ R27, R28.reuse, R4 ;  /* 0x000000041c1b7220 */ /* 0x042fe20000410000 */
[C---:B---3--:R-:W-:Y:S01]  /*16ac0*/  FMUL.FTZ R9, R28.reuse, R122 ;  /* 0x0000007a1c097220 */ /* 0x048fe20000410000 */
[C---:B----4-:R-:W-:Y:S01]  /*16ad0*/  FMUL.FTZ R11, R28.reuse, R124 ;  /* 0x0000007c1c0b7220 */ /* 0x050fe20000410000 */
[C---:B-----5:R-:W-:Y:S01]  /*16ae0*/  FMUL.FTZ R13, R28.reuse, R114 ;  /* 0x000000721c0d7220 */ /* 0x060fe20000410000 */
[----:B------:R1:W-:Y:S04]  /*16af0*/  ST.E desc[UR46][R22.64+0x250], R25 ;  /* 0x0002501916007985 */ /* 0x0003e8000c10192e */
[----:B------:R3:W-:Y:S04]  /*16b00*/  ST.E desc[UR46][R22.64+0x254], R27 ;  /* 0x0002541b16007985 */ /* 0x0007e8000c10192e */
[----:B------:R4:W-:Y:S04]  /*16b10*/  ST.E desc[UR46][R22.64+0x274], R9 ;  /* 0x0002740916007985 */ /* 0x0009e8000c10192e */
[----:B------:R5:W-:Y:S01]  /*16b20*/  ST.E desc[UR46][R22.64+0x280], R11 ;  /* 0x0002800b16007985 */ /* 0x000be2000c10192e */
[----:B-1----:R-:W-:-:S03]  /*16b30*/  FMUL.FTZ R25, R28, R108 ;  /* 0x0000006c1c197220 */ /* 0x002fc60000410000 */
[----:B------:R1:W-:Y:S01]  /*16b40*/  ST.E desc[UR46][R22.64+0x284], R13 ;  /* 0x0002840d16007985 */ /* 0x0003e2000c10192e */
[C---:B---3--:R-:W-:Y:S01]  /*16b50*/  FMUL.FTZ R27, R28.reuse, R100 ;  /* 0x000000641c1b7220 */ /* 0x048fe20000410000 */
[C---:B----4-:R-:W-:Y:S01]  /*16b60*/  FMUL.FTZ R9, R28.reuse, R98 ;  /* 0x000000621c097220 */ /* 0x050fe20000410000 */
[C---:B-----5:R-:W-:Y:S01]  /*16b70*/  FMUL.FTZ R11, R28.reuse, R90 ;  /* 0x0000005a1c0b7220 */ /* 0x060fe20000410000 */
[C---:B-1----:R-:W-:Y:S01]  /*16b80*/  FMUL.FTZ R13, R28.reuse, R96 ;  /* 0x000000601c0d7220 */ /* 0x042fe20000410000 */
        /* <DEDUP_REMOVED lines=20> */
[----:B------:R1:W-:Y:S01]  /*16cd0*/  ST.E desc[UR46][R22.64+0x340], R25 ;  /* 0x0003401916007985 */ /* 0x0003e2000c10192e */
        /* <DEDUP_REMOVED lines=27> */
[C---:B-1----:R-:W-:Y:S01]  /*16e90*/  FMUL.FTZ R25, R28.reuse, R48 ;  /* 0x000000301c197220 */ /* 0x042fe20000410000 */
[C---:B---3--:R-:W-:Y:S01]  /*16ea0*/  FMUL.FTZ R27, R28.reuse, R40 ;  /* 0x000000281c1b7220 */ /* 0x048fe20000410000 */
[C---:B------:R-:W-:Y:S01]  /*16eb0*/  FMUL.FTZ R46, R28.reuse, R46 ;  /* 0x0000002e1c2e7220 */ /* 0x040fe20000410000 */
[C---:B------:R-:W-:Y:S01]  /*16ec0*/  FMUL.FTZ R44, R28.reuse, R44 ;  /* 0x0000002c1c2c7220 */ /* 0x040fe20000410000 */
[C---:B------:R-:W-:Y:S01]  /*16ed0*/  FMUL.FTZ R42, R28.reuse, R42 ;  /* 0x0000002a1c2a7220 */ /* 0x040fe20000410000 */
[C---:B----4-:R-:W-:Y:S01]  /*16ee0*/  FMUL.FTZ R9, R28.reuse, R38 ;  /* 0x000000261c097220 */ /* 0x050fe20000410000 */
[C---:B--2---:R-:W-:Y:S01]  /*16ef0*/  FMUL.FTZ R11, R28.reuse, R6 ;  /* 0x000000061c0b7220 */ /* 0x044fe20000410000 */
[C---:B-----5:R-:W-:Y:S01]  /*16f00*/  FMUL.FTZ R13, R28.reuse, R36 ;  /* 0x000000241c0d7220 */ /* 0x060fe20000410000 */
        /* <DEDUP_REMOVED lines=171> */
[----:B------:R4:W-:Y:S04]  /*179c0*/  ST.E desc[UR46][R22.64+0x3f8], R35 ;  /* 0x0003f82316007985 */ /* 0x0009e8000c10192e */
[----:B------:R5:W-:Y:S04]  /*179d0*/  ST.E desc[UR46][R22.64+0x3fc], R7 ;  /* 0x0003fc0716007985 */ /* 0x000be8000c10192e */
[----:B------:R5:W-:Y:S04]  /*179e0*/  ST.E desc[UR46][R22.64+0x408], R33 ;  /* 0x0004082116007985 */ /* 0x000be8000c10192e */
[----:B------:R5:W-:Y:S04]  /*179f0*/  ST.E desc[UR46][R22.64+0x40c], R31 ;  /* 0x00040c1f16007985 */ /* 0x000be8000c10192e */
[----:B------:R5:W-:Y:S01]  /*17a00*/  ST.E desc[UR46][R22.64+0x418], R29 ;  /* 0x0004181d16007985 */ /* 0x000be2000c10192e */
[----:B------:R3:W-:Y:S06]  /*17a10*/  BAR.SYNC.DEFER_BLOCKING R208, 0x100 ;  /* 0x000400d00000751d */ /* 0x0007ec0000010000 */
[----:B-1----:R-:W5:Y:S04]  /*17a20*/  LD.E R11, desc[UR46][R22.64+0x220] ;  /* 0x0002202e160b7980 */ /* 0x002f68000c101900 */
[----:B--2---:R-:W2:Y:S04]  /*17a30*/  LD.E R13, desc[UR46][R22.64+0x224] ;  /* 0x0002242e160d7980 */ /* 0x004ea8000c101900 */
[----:B------:R-:W2:Y:S04]  /*17a40*/  LD.E R25, desc[UR46][R22.64+0x228] ;  /* 0x0002282e16197980 */ /* 0x000ea8000c101900 */
[----:B------:R-:W2:Y:S04]  /*17a50*/  LD.E R27, desc[UR46][R22.64+0x22c] ;  /* 0x00022c2e161b7980 */ /* 0x000ea8000c101900 */
[----:B---3--:R-:W3:Y:S04]  /*17a60*/  LD.E R37, desc[UR46][R22.64+0x230] ;  /* 0x0002302e16257980 */ /* 0x008ee8000c101900 */
[----:B----4-:R-:W4:Y:S04]  /*17a70*/  LD.E R35, desc[UR46][R22.64+0x234] ;  /* 0x0002342e16237980 */ /* 0x010f28000c101900 */
[----:B-----5:R-:W5:Y:S04]  /*17a80*/  LD.E R7, desc[UR46][R22.64+0x238] ;  /* 0x0002382e16077980 */ /* 0x020f68000c101900 */
        /* <DEDUP_REMOVED lines=122> */
[----:B------:R-:W-:Y:S04]  /*18230*/  ST.E desc[UR46][R22.64+0x220], R11 ;  /* 0x0002200b16007985 */ /* 0x000fe8000c10192e */
[----:B--2---:R-:W-:Y:S04]  /*18240*/  ST.E desc[UR46][R22.64+0x224], R13 ;  /* 0x0002240d16007985 */ /* 0x004fe8000c10192e */
[----:B------:R-:W-:Y:S04]  /*18250*/  ST.E desc[UR46][R22.64+0x228], R25 ;  /* 0x0002281916007985 */ /* 0x000fe8000c10192e */
[----:B------:R-:W-:Y:S04]  /*18260*/  ST.E desc[UR46][R22.64+0x22c], R27 ;  /* 0x00022c1b16007985 */ /* 0x000fe8000c10192e */
[----:B---3--:R-:W-:Y:S04]  /*18270*/  ST.E desc[UR46][R22.64+0x230], R37 ;  /* 0x0002302516007985 */ /* 0x008fe8000c10192e */
[----:B----4-:R-:W-:Y:S04]  /*18280*/  ST.E desc[UR46][R22.64+0x234], R35 ;  /* 0x0002342316007985 */ /* 0x010fe8000c10192e */
[----:B-----5:R-:W-:Y:S04]  /*18290*/  ST.E desc[UR46][R22.64+0x238], R7 ;  /* 0x0002380716007985 */ /* 0x020fe8000c10192e */
        /* <DEDUP_REMOVED lines=121> */
[----:B-1----:R-:W5:Y:S04]  /*18a30*/  LD.E.64 R6, desc[UR46][R22.64+0xa8] ;  /* 0x0000a82e16067980 */ /* 0x002f68000c101b00 */
[----:B------:R-:W5:Y:S04]  /*18a40*/  LDL R4, [R1+0x88] ;  /* 0x0000880001047983 */ /* 0x000f680000100800 */
[----:B--2---:R-:W2:Y:S04]  /*18a50*/  LD.E R24, desc[UR46][R22.64+0x220] ;  /* 0x0002202e16187980 */ /* 0x004ea8000c101900 */
[----:B------:R-:W2:Y:S04]  /*18a60*/  LD.E R25, desc[UR46][R22.64+0x224] ;  /* 0x0002242e16197980 */ /* 0x000ea8000c101900 */
[----:B---3--:R-:W2:Y:S04]  /*18a70*/  LD.E R26, desc[UR46][R22.64+0x228] ;  /* 0x0002282e161a7980 */ /* 0x008ea8000c101900 */
[----:B------:R-:W2:Y:S04]  /*18a80*/  LD.E R27, desc[UR46][R22.64+0x22c] ;  /* 0x00022c2e161b7980 */ /* 0x000ea8000c101900 */
[----:B----4-:R-:W2:Y:S04]  /*18a90*/  LD.E R28, desc[UR46][R22.64+0x230] ;  /* 0x0002302e161c7980 */ /* 0x010ea8000c101900 */
[----:B------:R-:W2:Y:S04]  /*18aa0*/  LD.E R29, desc[UR46][R22.64+0x234] ;  /* 0x0002342e161d7980 */ /* 0x000ea8000c101900 */
[----:B-----5:R-:W2:Y:S04]  /*18ab0*/  LD.E R30, desc[UR46][R22.64+0x238] ;  /* 0x0002382e161e7980 */ /* 0x020ea8000c101900 */
        /* <DEDUP_REMOVED lines=121> */
[----:B------:R-:W-:Y:S01]  /*19250*/  IMAD R6, R9, 0xc00, R6 ;  /* 0x00000c0009067824 */ /* 0x000fe200078e0206 */
[----:B------:R-:W-:-:S02]  /*19260*/  ISETP.NE.U32.AND P0, PT, R4, RZ, PT ;  /* 0x000000ff0400720c */ /* 0x000fc40003f05070 */
[----:B------:R-:W-:Y:S02]  /*19270*/  R2UR UR7, R7 ;  /* 0x00000000070772ca */ /* 0x000fe400000e0000 */
[----:B------:R-:W-:Y:S02]  /*19280*/  R2UR UR6, R6 ;  /* 0x00000000060672ca */ /* 0x000fe400000e0000 */
[----:B------:R-:W-:Y:S02]  /*19290*/  F2FP.BF16.F32.PACK_AB R154, R153, R154 ;  /* 0x0000009a999a723e */ /* 0x000fe400000010ff */
[----:B------:R-:W-:Y:S02]  /*192a0*/  F2FP.BF16.F32.PACK_AB R152, R152, R5 ;  /* 0x000000059898723e */ /* 0x000fe400000010ff */
[----:B------:R-:W-:Y:S02]  /*192b0*/  F2FP.BF16.F32.PACK_AB R153, R205, R206 ;  /* 0x000000cecd99723e */ /* 0x000fe400000010ff */
[----:B------:R-:W-:Y:S01]  /*192c0*/  F2FP.BF16.F32.PACK_AB R155, R202, R155 ;  /* 0x0000009bca9b723e */ /* 0x000fe200000010ff */
[----:B------:R-:W-:Y:S01]  /*192d0*/  VOTEU.ANY UP0, P0 ;  /* 0x00000000003f7886 */ /* 0x000fe20000000100 */
[----:B------:R-:W-:-:S02]  /*192e0*/  VIADD R4, R6, 0x80 ;  /* 0x0000008006047836 */ /* 0x000fc40000000000 */
[----:B------:R-:W-:Y:S01]  /*192f0*/  IMAD.MOV.U32 R5, RZ, RZ, R7 ;  /* 0x000000ffff057224 */ /* 0x000fe200078e0007 */
[----:B--2---:R-:W-:-:S06]  /*19300*/  WARPGROUP.ARRIVE ;  /* 0x00000000000079c5 */ /* 0x004fcc0000000000 */
[----:B------:R-:W-:Y:S01]  /*19310*/  HGMMA.64x256x16.F32.BF16 R24, R152, gdesc[UR4].tnspB, R24, UP0, gsb0 ;  /* 0x43e0000498187df0 */ /* 0x000fe2000b801818 */
[----:B------:R-:W-:Y:S02]  /*19320*/  R2UR UR6, R4 ;  /* 0x00000000040672ca */ /* 0x000fe400000e0000 */
[----:B------:R-:W-:Y:S01]  /*19330*/  R2UR UR7, R5 ;  /* 0x00000000050772ca */ /* 0x000fe200000e0000 */
[----:B------:R-:W-:Y:S02]  /*19340*/  VIADD R4, R6, 0x100 ;  /* 0x0000010006047836 */ /* 0x000fe40000000000 */
[----:B------:R-:W-:Y:S01]  /*19350*/  IMAD.MOV.U32 R5, RZ, RZ, R7 ;  /* 0x000000ffff057224 */ /* 0x000fe200078e0007 */
[----:B------:R-:W-:Y:S02]  /*19360*/  WARPGROUP.DEPBAR.LE gsb0, 0x0 ;  /* 0x00008000000079c5 */ /* 0x000fe40000010000 */
[----:B------:R-:W-:Y:S02]  /*19370*/  F2FP.BF16.F32.PACK_AB R152, R193, R196 ;  /* 0x000000c4c198723e */ /* 0x000fe400000010ff */
[----:B------:R-:W-:-:S02]  /*19380*/  F2FP.BF16.F32.PACK_AB R154, R190, R187 ;  /* 0x000000bbbe9a723e */ /* 0x000fc400000010ff */
        /* <DEDUP_REMOVED lines=135> */
[----:B------:R-:W-:Y:S02]  /*19c00*/  VIADD R4, R6, 0x180 ;  /* 0x0000018006047836 */ /* 0x000fe40000000000 */
[----:B------:R-:W-:Y:S01]  /*19c10*/  IMAD.MOV.U32 R5, RZ, RZ, R7 ;  /* 0x000000ffff057224 */ /* 0x000fe200078e0007 */
[----:B------:R-:W-:Y:S02]  /*19c20*/  WARPGROUP.DEPBAR.LE gsb0, 0x0 ;  /* 0x00008000000079c5 */ /* 0x000fe40000010000 */
[----:B------:R-:W-:-:S02]  /*19c30*/  F2FP.BF16.F32.PACK_AB R152, R184, R183 ;  /* 0x000000b7b898723e */ /* 0x000fc400000010ff */
        /* <DEDUP_REMOVED lines=276> */
[----:B------:R-:W-:Y:S01]  /*1ad80*/  VIADD R6, R6, 0x280 ;  /* 0x0000028006067836 */ /* 0x000fe20000000000 */
        /* <DEDUP_REMOVED lines=412> */
[----:B-1----:R-:W5:Y:S04]  /*1c750*/  LD.E R25, desc[UR46][R22.64+0x240] ;  /* 0x0002402e16197980 */ /* 0x002f68000c101900 */
[----:B--2---:R-:W2:Y:S04]  /*1c760*/  LD.E R27, desc[UR46][R22.64+0x244] ;  /* 0x0002442e161b7980 */ /* 0x004ea8000c101900 */
        /* <DEDUP_REMOVED lines=130> */
[----:B-----5:R1:W-:Y:S04]  /*1cf90*/  ST.E desc[UR46][R22.64+0x250], R33 ;  /* 0x0002502116007985 */ /* 0x0203e8000c10192e */
        /* <DEDUP_REMOVED lines=115> */
[----:B------:R-:W-:Y:S01]  /*1d6d0*/  LOP3.LUT P6, RZ, R212, 0x7f, RZ, 0xc0, !PT ;  /* 0x0000007fd4ff7812 */ /* 0x000fe200078cc0ff */
[----:B------:R-:W-:-:S12]  /*1d6e0*/  BSSY B0, `(.L_x_1590) ;  /* 0x0000008000007945 */ /* 0x000fd80003800000 */
[----:B-1----:R-:W-:Y:S05]  /*1d6f0*/  @P6 BRA `(.L_x_1591) ;  /* 0x0000000000186947 */ /* 0x002fea0003800000 */
[----:B------:R-:W2:Y:S04]  /*1d700*/  LDL.64 R4, [R1+0x68] ;  /* 0x0000680001047983 */ /* 0x000ea80000100a00 */
[----:B------:R-:W3:Y:S01]  /*1d710*/  LD.E R0, desc[UR46][R2.64] ;  /* 0x0000002e02007980 */ /* 0x000ee2000c101900 */
[----:B--2---:R-:W-:-:S05]  /*1d720*/  MOV R5, R4 ;  /* 0x0000000400057202 */ /* 0x004fca0000000f00 */
[----:B---3--:R-:W-:-:S05]  /*1d730*/  IMAD R0, R0, 0x8, R5 ;  /* 0x0000000800007824 */ /* 0x008fca00078e0205 */
[----:B------:R-:W-:-:S04]  /*1d740*/  PRMT R0, RZ, 0x654, R0 ;  /* 0x00000654ff007816 */ /* 0x000fc80000000000 */
[----:B------:R1:W-:Y:S03]  /*1d750*/  SYNCS.ARRIVE.TRANS64.RED.A1T0 RZ, [R0+URZ], RZ ;  /* 0x000000ff00ff79a7 */ /* 0x0003e6000810043f */
.L_x_1591:
[----:B------:R-:W-:Y:S05]  /*1d760*/  BSYNC B0 ;  /* 0x0000000000007941 */ /* 0x000fea0003800000 */
.L_x_1590:
[C---:B------:R-:W-:Y:S01]  /*1d770*/  ISETP.GT.AND P0, PT, R10.reuse, UR41, PT ;  /* 0x000000290a007c0c */ /* 0x040fe2000bf04270 */
[----:B------:R-:W-:-:S12]  /*1d780*/  VIADD R10, R10, 0xffffffff ;  /* 0xffffffff0a0a7836 */ /* 0x000fd80000000000 */
[----:B------:R-:W-:Y:S05]  /*1d790*/  @P0 BRA `(.L_x_1592) ;  /* 0xffffff5400300947 */ /* 0x000fea000383ffff */
.L_x_1561:
[----:B------:R-:W-:Y:S05]  /*1d7a0*/  WARPSYNC.ALL ;  /* 0x0000000000007948 */ /* 0x000fea0003800000 */
[----:B-1----:R-:W2:Y:S04]  /*1d7b0*/  LDL R5, [R1+0x440] ;  /* 0x0004400001057983 */ /* 0x002ea80000100800 */
[----:B------:R-:W3:Y:S04]  /*1d7c0*/  LDL R6, [R1+0x444] ;  /* 0x0004440001067983 */ /* 0x000ee80000100800 */
[----:B------:R-:W4:Y:S04]  /*1d7d0*/  LDL R132, [R1+0x210] ;  /* 0x0002100001847983 */ /* 0x000f280000100800 */
[----:B------:R-:W5:Y:S04]  /*1d7e0*/  LDL.64 R12, [R1+0x388] ;  /* 0x00038800010c7983 */ /* 0x000f680000100a00 */
        /* <DEDUP_REMOVED lines=60> */
[----:B------:R-:W5:Y:S04]  /*1dbb0*/  LDL R133, [R1+0x218] ;  /* 0x0002180001857983 */ /* 0x000f680000100800 */
[----:B--2---:R-:W1:Y:S02]  /*1dbc0*/  SHFL.BFLY PT, R0, R5, 0x2, 0x1f ;  /* 0x0c401f0005007f89 */ /* 0x004e6400000e0000 */
[----:B-1----:R-:W-:-:S05]  /*1dbd0*/  FADD.FTZ R0, R5, R0 ;  /* 0x0000000005007221 */ /* 0x002fca0000010000 */
[----:B------:R-:W1:Y:S02]  /*1dbe0*/  SHFL.BFLY PT, R3, R0, 0x1, 0x1f ;  /* 0x0c201f0000037f89 */ /* 0x000e6400000e0000 */
[----:B-1----:R-:W-:Y:S01]  /*1dbf0*/  FADD.FTZ R2, R0, R3 ;  /* 0x0000000300027221 */ /* 0x002fe20000010000 */
[----:B----4-:R-:W-:Y:S01]  /*1dc00*/  VIADD R132, R132, 0x1 ;  /* 0x0000000184847836 */ /* 0x010fe20000000000 */
[----:B------:R-:W2:Y:S04]  /*1dc10*/  LDL R0, [R1+0x21c] ;  /* 0x00021c0001007983 */ /* 0x000ea80000100800 */
[----:B------:R-:W-:Y:S04]  /*1dc20*/  STL [R1+0x440], R2 ;  /* 0x0004400201007387 */ /* 0x000fe80000100800 */
[----:B------:R-:W4:Y:S04]  /*1dc30*/  LDL R148, [R1+0x440] ;  /* 0x0004400001947983 */ /* 0x000f280000100800 */
[----:B---3--:R-:W1:Y:S02]  /*1dc40*/  SHFL.BFLY PT, R3, R6, 0x2, 0x1f ;  /* 0x0c401f0006037f89 */ /* 0x008e6400000e0000 */
[----:B-1----:R-:W-:Y:S01]  /*1dc50*/  FADD.FTZ R3, R3, R6 ;  /* 0x0000000603037221 */ /* 0x002fe20000010000 */
[----:B------:R-:W-:Y:S01]  /*1dc60*/  ISETP.NE.AND P2, PT, R132, 0x2, PT ;  /* 0x000000028400780c */ /* 0x000fe20003f45270 */
[----:B------:R-:W3:Y:S04]  /*1dc70*/  LDL.64 R6, [R1+0x418] ;  /* 0x0004180001067983 */ /* 0x000ee80000100a00 */
[----:B------:R-:W1:Y:S08]  /*1dc80*/  SHFL.BFLY PT, R4, R3, 0x1, 0x1f ;  /* 0x0c201f0003047f89 */ /* 0x000e7000000e0000 */
[----:B------:R-:W3:Y:S01]  /*1dc90*/  @!P2 LDL R19, [R1+0x214] ;  /* 0x000214000113a983 */ /* 0x000ee20000100800 */
[----:B-1----:R-:W-:-:S03]  /*1dca0*/  FADD.FTZ R140, R3, R4 ;  /* 0x00000004038c7221 */ /* 0x002fc60000010000 */
[----:B------:R-:W3:Y:S02]  /*1dcb0*/  LDL.64 R4, [R1+0x3e8] ;  /* 0x0003e80001047983 */ /* 0x000ee40000100a00 */
[----:B------:R-:W-:Y:S02]  /*1dcc0*/  FSETP.NE.FTZ.AND P1, PT, R140, RZ, PT ;  /* 0x000000ff8c00720b */ /* 0x000fe40003f35000 */
[----:B------:R-:W3:Y:S11]  /*1dcd0*/  LDL.64 R2, [R1+0x408] ;  /* 0x0004080001027983 */ /* 0x000ef60000100a00 */
[----:B------:R-:W3:Y:S04]  /*1dce0*/  @P1 LDL R143, [R1+0x450] ;  /* 0x00045000018f1983 */ /* 0x000ee80000100800 */
[----:B------:R-:W3:Y:S01]  /*1dcf0*/  @P1 LDL R145, [R1+0x434] ;  /* 0x0004340001911983 */ /* 0x000ee20000100800 */
[----:B------:R-:W-:-:S02]  /*1dd00*/  IMAD.MOV.U32 R142, RZ, RZ, -0x800000 ;  /* 0xff800000ff8e7424 */ /* 0x000fc400078e00ff */
[----:B------:R-:W-:Y:S01]  /*1dd10*/  IMAD.MOV.U32 R134, RZ, RZ, RZ ;  /* 0x000000ffff867224 */ /* 0x000fe200078e00ff */
[----:B------:R1:W-:Y:S08]  /*1dd20*/  BAR.ARV R203, 0x100 ;  /* 0x000400cb0000751d */ /* 0x0003f00000002000 */
[----:B------:R-:W-:Y:S06]  /*1dd30*/  BAR.ARV 0x8, 0x120 ;  /* 0x0204800000007b1d */ /* 0x000fec0000002000 */
[----:B----4-:R-:W-:-:S13]  /*1dd40*/  FSETP.NE.FTZ.AND P0, PT, R148, RZ, PT ;  /* 0x000000ff9400720b */ /* 0x010fda0003f15000 */
[----:B------:R-:W4:Y:S04]  /*1dd50*/  @P0 LDL R135, [R1+0x450] ;  /* 0x0004500001870983 */ /* 0x000f280000100800 */
[----:B------:R-:W3:Y:S01]  /*1dd60*/  @P0 LDL R144, [R1+0x430] ;  /* 0x0004300001900983 */ /* 0x000ee20000100800 */
[----:B------:R-:W1:Y:S02]  /*1dd70*/  @P0 MUFU.LG2 R141, R148 ;  /* 0x00000094008d0308 */ /* 0x000e640000000c00 */
[----:B-1----:R-:W-:-:S06]  /*1dd80*/  @P0 FMUL.FTZ R146, R141, 0.69314718246459960938 ;  /* 0x3f3172188d920820 */ /* 0x002fcc0000410000 */
[----:B------:R-:W1:Y:S08]  /*1dd90*/  @P1 MUFU.LG2 R147, R140 ;  /* 0x0000008c00931308 */ /* 0x000e700000000c00 */
[----:B------:R-:W5:Y:S01]  /*1dda0*/  @P0 MUFU.RCP R134, R148 ;  /* 0x0000009400860308 */ /* 0x000f620000001000 */
[----:B--2---:R-:W-:Y:S02]  /*1ddb0*/  VIADD R0, R0, 0x1 ;  /* 0x0000000100007836 */ /* 0x004fe40000000000 */
[----:B-1----:R-:W-:Y:S01]  /*1ddc0*/  @P1 FMUL.FTZ R147, R147, 0.69314718246459960938 ;  /* 0x3f31721893931820 */ /* 0x002fe20000410000 */
[----:B------:R-:W-:Y:S01]  /*1ddd0*/  STL [R1+0x444], R140 ;  /* 0x0004448c01007387 */ /* 0x000fe20000100800 */
[-C--:B-----5:R-:W-:Y:S01]  /*1dde0*/  FMUL.FTZ R139, R139, R134.reuse ;  /* 0x000000868b8b7220 */ /* 0x0a0fe20000410000 */
        /* <DEDUP_REMOVED lines=63> */
[----:B------:R-:W-:Y:S04]  /*1e1e0*/  STL [R1+0x210], R132 ;  /* 0x0002108401007387 */ /* 0x000fe80000100800 */
[----:B------:R-:W-:Y:S04]  /*1e1f0*/  STL.64 [R1+0x220], R138 ;  /* 0x0002208a01007387 */ /* 0x000fe80000100a00 */
        /* <DEDUP_REMOVED lines=31> */
[----:B------:R-:W-:Y:S04]  /*1e3f0*/  STL [R1+0x21c], R0 ;  /* 0x00021c0001007387 */ /* 0x000fe80000100800 */
[----:B------:R-:W-:Y:S01]  /*1e400*/  @!P2 STL [R1+0x210], RZ ;  /* 0x000210ff0100a387 */ /* 0x000fe20000100800 */
[----:B----4-:R-:W-:-:S04]  /*1e410*/  @P0 FMUL.FTZ R135, R135, 0.69314718246459960938 ;  /* 0x3f31721887870820 */ /* 0x010fc80000410000 */
[----:B---3--:R-:W-:Y:S01]  /*1e420*/  @P0 FFMA.FTZ R142, R135, R144, R146 ;  /* 0x00000090878e0223 */ /* 0x008fe20000010092 */
[----:B------:R-:W-:-:S06]  /*1e430*/  IMAD.MOV.U32 R135, RZ, RZ, RZ ;  /* 0x000000ffff877224 */ /* 0x000fcc00078e00ff */
[----:B------:R-:W1:Y:S01]  /*1e440*/  @P1 MUFU.RCP R135, R140 ;  /* 0x0000008c00871308 */ /* 0x000e620000001000 */
[----:B------:R-:W-:Y:S01]  /*1e450*/  @P1 FMUL.FTZ R146, R143, 0.69314718246459960938 ;  /* 0x3f3172188f921820 */ /* 0x000fe20000410000 */
[----:B------:R-:W-:-:S03]  /*1e460*/  IMAD.MOV.U32 R144, RZ, RZ, -0x800000 ;  /* 0xff800000ff907424 */ /* 0x000fc600078e00ff */
[----:B------:R-:W-:Y:S01]  /*1e470*/  @P1 FFMA.FTZ R144, R146, R145, R147 ;  /* 0x0000009192901223 */ /* 0x000fe20000010093 */
[----:B------:R-:W-:Y:S01]  /*1e480*/  STL [R1+0x440], R142 ;  /* 0x0004408e01007387 */ /* 0x000fe20000100800 */
[-C--:B-1----:R-:W-:Y:S01]  /*1e490*/  FMUL.FTZ R13, R13, R135.reuse ;  /* 0x000000870d0d7220 */ /* 0x082fe20000410000 */
[-C--:B------:R-:W-:Y:S01]  /*1e4a0*/  FMUL.FTZ R12, R12, R135.reuse ;  /* 0x000000870c0c7220 */ /* 0x080fe20000410000 */
[-C--:B------:R-:W-:Y:S01]  /*1e4b0*/  FMUL.FTZ R15, R15, R135.reuse ;  /* 0x000000870f0f7220 */ /* 0x080fe20000410000 */
[-C--:B------:R-:W-:Y:S01]  /*1e4c0*/  FMUL.FTZ R14, R14, R135.reuse ;  /* 0x000000870e0e7220 */ /* 0x080fe20000410000 */
[-C--:B------:R-:W-:Y:S01]  /*1e4d0*/  FMUL.FTZ R73, R73, R135.reuse ;  /* 0x0000008749497220 */ /* 0x080fe20000410000 */
[-C--:B------:R-:W-:Y:S01]  /*1e4e0*/  FMUL.FTZ R72, R72, R135.reuse ;  /* 0x0000008748487220 */ /* 0x080fe20000410000 */
[----:B------:R1:W-:Y:S01]  /*1e4f0*/  STL.64 [R1+0x388], R12 ;  /* 0x0003880c01007387 */ /* 0x0003e20000100a00 */
[-C--:B------:R-:W-:Y:S01]  /*1e500*/  FMUL.FTZ R71, R71, R135.reuse ;  /* 0x0000008747477220 */ /* 0x080fe20000410000 */
[-C--:B------:R-:W-:Y:S01]  /*1e510*/  FMUL.FTZ R70, R70, R135.reuse ;  /* 0x0000008746467220 */ /* 0x080fe20000410000 */
[-C--:B------:R-:W-:Y:S01]  /*1e520*/  FMUL.FTZ R59, R59, R135.reuse ;  /* 0x000000873b3b7220 */ /* 0x080fe20000410000 */
[----:B------:R2:W-:Y:S01]  /*1e530*/  STL.64 [R1+0x3c8], R14 ;  /* 0x0003c80e01007387 */ /* 0x0005e20000100a00 */
        /* <DEDUP_REMOVED lines=55> */
[----:B-1----:R-:W-:Y:S01]  /*1e8b0*/  VIADD R12, R133, 0x1 ;  /* 0x00000001850c7836 */ /* 0x002fe20000000000 */
[----:B--2---:R-:W-:Y:S01]  /*1e8c0*/  @!P2 LOP3.LUT R14, R19, 0x1, RZ, 0x3c, !PT ;  /* 0x00000001130ea812 */ /* 0x004fe200078e3cff */
[----:B------:R2:W-:Y:S04]  /*1e8d0*/  STL [R1+0x444], R144 ;  /* 0x0004449001007387 */ /* 0x0005e80000100800 */
[----:B------:R2:W-:Y:S04]  /*1e8e0*/  STL.64 [R1+0x228], R72 ;  /* 0x0002284801007387 */ /* 0x0005e80000100a00 */
        /* <DEDUP_REMOVED lines=29> */
[----:B------:R2:W-:Y:S04]  /*1eac0*/  STL [R1+0x218], R12 ;  /* 0x0002180c01007387 */ /* 0x0005e80000100800 */
[----:B------:R2:W-:Y:S01]  /*1ead0*/  @!P2 STL [R1+0x214], R14 ;  /* 0x0002140e0100a387 */ /* 0x0005e20000100800 */
[----:B------:R-:W-:-:S13]  /*1eae0*/  PLOP3.LUT P0, PT, PT, PT, PT, 0x8, 0x0 ;  /* 0x000000000000781c */ /* 0x000fda0003f0e170 */
.L_x_1496:
[----:B------:R-:W3:Y:S08]  /*1eaf0*/  S2UR UR4, SR_CgaCtaId ;  /* 0x00000000000479c3 */ /* 0x000ef00000008800 */
[----:B------:R-:W-:Y:S06]  /*1eb00*/  BAR.SYNC.DEFER_BLOCKING 0x5, 0x120 ;  /* 0x0144800000007b1d */ /* 0x000fec0000010000 */
[----:B------:R-:W-:-:S02]  /*1eb10*/  UMOV UR50, 0x400 ;  /* 0x0000040000327882 */ /* 0x000fc40000000000 */
[----:B---3--:R-:W-:-:S09]  /*1eb20*/  ULEA UR50, UR4, UR50, 0x18 ;  /* 0x0000003204327291 */ /* 0x008fd2000f8ec03f */
[----:B-1----:R-:W1:Y:S02]  /*1eb30*/  LDS R0, [UR50+0x324d0] ;  /* 0x0324d032ff007984 */ /* 0x002e640008000800 */
[----:B-1----:R-:W-:Y:S01]  /*1eb40*/  R2UR UR4, R0 ;  /* 0x00000000000472ca */ /* 0x002fe200000e0000 */
[----:B------:R-:W-:Y:S06]  /*1eb50*/  BAR.ARV 0x4, 0x120 ;  /* 0x0104800000007b1d */ /* 0x000fec0000002000 */
[----:B------:R-:W-:Y:S08]  /*1eb60*/  @P0 BRA `(.L_x_1593) ;  /* 0x0000000c00780947 */ /* 0x000ff00003800000 */
[----:B------:R-:W3:Y:S04]  /*1eb70*/  LDL.128 R136, [R1+0x220] ;  /* 0x0002200001887983 */ /* 0x000ee80000100c00 */
[----:B------:R-:W4:Y:S04]  /*1eb80*/  LDL.128 R128, [R1+0x240] ;  /* 0x0002400001807983 */ /* 0x000f280000100c00 */
[----:B------:R-:W5:Y:S04]  /*1eb90*/  LDL.128 R132, [R1+0x230] ;  /* 0x0002300001847983 */ /* 0x000f680000100c00 */
[----:B------:R-:W5:Y:S04]  /*1eba0*/  LDL.128 R120, [R1+0x260] ;  /* 0x0002600001787983 */ /* 0x000f680000100c00 */
[----:B--2---:R-:W2:Y:S04]  /*1ebb0*/  LDL.128 R72, [R1+0x320] ;  /* 0x0003200001487983 */ /* 0x004ea80000100c00 */
[----:B------:R-:W2:Y:S04]  /*1ebc0*/  LDL.128 R124, [R1+0x250] ;  /* 0x00025000017c7983 */ /* 0x000ea80000100c00 */
        /* <DEDUP_REMOVED lines=10> */
[----:B------:R-:W2:Y:S04]  /*1ec70*/  LDL R152, [R1+0x46c] ;  /* 0x00046c0001987983 */ /* 0x000ea80000100800 */
[----:B------:R-:W2:Y:S04]  /*1ec80*/  LDL.128 R84, [R1+0x2f0] ;  /* 0x0002f00001547983 */ /* 0x000ea80000100c00 */
[----:B------:R-:W2:Y:S04]  /*1ec90*/  LDL R151, [R1+0x468] ;  /* 0x0004680001977983 */ /* 0x000ea80000100800 */
        /* <DEDUP_REMOVED lines=12> */
[----:B------:R-:W2:Y:S01]  /*1ed60*/  LDL.128 R12, [R1+0x3f0] ;  /* 0x0003f000010c7983 */ /* 0x000ea20000100c00 */
[----:B------:R-:W-:Y:S01]  /*1ed70*/  VIADD R20, R200, UR42 ;  /* 0x0000002ac8147c36 */ /* 0x000fe20008000000 */
[----:B------:R-:W-:-:S02]  /*1ed80*/  ULDC UR5, c[0x0][0xb88] ;  /* 0x0002e20000057ab9 */ /* 0x000fc40000000800 */
[----:B------:R-:W2:Y:S04]  /*1ed90*/  LDL.128 R8, [R1+0x400] ;  /* 0x0004000001087983 */ /* 0x000ea80000100c00 */
[----:B------:R-:W2:Y:S01]  /*1eda0*/  LDL.128 R4, [R1+0x410] ;  /* 0x0004100001047983 */ /* 0x000ea20000100c00 */
[----:B------:R-:W-:Y:S01]  /*1edb0*/  LOP3.LUT P0, RZ, R209, 0x3, RZ, 0xc0, !PT ;  /* 0x00000003d1ff7812 */ /* 0x000fe2000780c0ff */
[----:B------:R-:W-:Y:S01]  /*1edc0*/  VIADD R0, R20, 0x8 ;  /* 0x0000000814007836 */ /* 0x000fe20000000000 */
[----:B------:R-:W-:Y:S01]  /*1edd0*/  IADD3 R142, P3, R194, 0xc040, RZ ;  /* 0x0000c040c28e7810 */ /* 0x000fe20007f7e0ff */
[----:B------:R-:W-:Y:S01]  /*1ede0*/  ULDC.64 UR6, c[0x0][0xc70] ;  /* 0x00031c0000067ab9 */ /* 0x000fe20000000a00 */
[----:B------:R-:W-:Y:S02]  /*1edf0*/  ISETP.GE.OR P1, PT, R20, UR5, P0 ;  /* 0x0000000514007c0c */ /* 0x000fe40008726670 */
[----:B------:R-:W-:-:S11]  /*1ee00*/  ISETP.GE.OR P0, PT, R0, UR5, P0 ;  /* 0x0000000500007c0c */ /* 0x000fd60008706670 */
[----:B------:R-:W2:Y:S04]  /*1ee10*/  @!P1 LDL R19, [R1+0x440] ;  /* 0x0004400001139983 */ /* 0x000ea80000100800 */
[----:B------:R-:W2:Y:S01]  /*1ee20*/  @!P0 LDL R0, [R1+0x444] ;  /* 0x0004440001008983 */ /* 0x000ea20000100800 */
[----:B------:R-:W-:Y:S02]  /*1ee30*/  IADD3 R3, P6, R194, 0x8060, RZ ;  /* 0x00008060c2037810 */ /* 0x000fe40007fde0ff */
[----:B------:R-:W-:Y:S02]  /*1ee40*/  LOP3.LUT R147, R142, 0x380, RZ, 0xc0, !PT ;  /* 0x000003808e937812 */ /* 0x000fe400078ec0ff */
[----:B------:R-:W-:Y:S02]  /*1ee50*/  LOP3.LUT R143, R194, 0x380, RZ, 0xc0, !PT ;  /* 0x00000380c28f7812 */ /* 0x000fe400078ec0ff */
[----:B------:R-:W-:-:S02]  /*1ee60*/  LOP3.LUT R2, R3, 0x380, RZ, 0xc0, !PT ;  /* 0x0000038003027812 */ /* 0x000fc400078ec0ff */
[----:B------:R-:W-:Y:S02]  /*1ee70*/  SHF.R.U64 R147, R147, 0x3, RZ ;  /* 0x0000000393937819 */ /* 0x000fe400000012ff */
[----:B------:R-:W-:Y:S02]  /*1ee80*/  SHF.R.U64 R143, R143, 0x3, RZ ;  /* 0x000000038f8f7819 */ /* 0x000fe400000012ff */
[----:B------:R-:W-:Y:S02]  /*1ee90*/  SHF.R.U64 R2, R2, 0x3, RZ ;  /* 0x0000000302027819 */ /* 0x000fe400000012ff */
[----:B------:R-:W-:Y:S02]  /*1eea0*/  LOP3.LUT R146, R147, R142, RZ, 0x3c, !PT ;  /* 0x0000008e93927212 */ /* 0x000fe400078e3cff */
[C---:B------:R-:W-:Y:S02]  /*1eeb0*/  IADD3 R141, P4, R194.reuse, 0xc020, RZ ;  /* 0x0000c020c28d7810 */ /* 0x040fe40007f9e0ff */
[----:B------:R-:W-:Y:S01]  /*1eec0*/  LOP3.LUT R142, R143, R194, RZ, 0x3c, !PT ;  /* 0x000000c28f8e7212 */ /* 0x000fe200078e3cff */
[----:B------:R-:W-:Y:S01]  /*1eed0*/  IMAD.MOV.U32 R143, RZ, RZ, R195 ;  /* 0x000000ffff8f7224 */ /* 0x000fe200078e00c3 */
[----:B------:R-:W-:-:S02]  /*1eee0*/  IADD3 R140, P5, R194, 0xc000, RZ ;  /* 0x0000c000c28c7810 */ /* 0x000fc40007fbe0ff */
[----:B------:R-:W-:Y:S02]  /*1eef0*/  LOP3.LUT R2, R2, R3, RZ, 0x3c, !PT ;  /* 0x0000000302027212 */ /* 0x000fe400078e3cff */
[----:B------:R-:W-:Y:S02]  /*1ef00*/  IADD3 R149, P2, R194, 0xc060, RZ ;  /* 0x0000c060c2957810 */ /* 0x000fe40007f5e0ff */
[----:B------:R-:W-:Y:S02]  /*1ef10*/  LOP3.LUT R3, R141, 0x380, RZ, 0xc0, !PT ;  /* 0x000003808d037812 */ /* 0x000fe400078ec0ff */
[----:B------:R-:W-:Y:S02]  /*1ef20*/  LOP3.LUT R21, R140, 0x380, RZ, 0xc0, !PT ;  /* 0x000003808c157812 */ /* 0x000fe400078ec0ff */
[----:B------:R-:W-:Y:S01]  /*1ef30*/  MOV R150, R142 ;  /* 0x0000008e00967202 */ /* 0x000fe20000000f00 */
[----:B------:R-:W-:Y:S01]  /*1ef40*/  USHF.R.S32.HI UR5, URZ, 0x1f, UR43 ;  /* 0x0000001f3f057899 */ /* 0x000fe2000801142b */
[----:B------:R-:W-:-:S02]  /*1ef50*/  LOP3.LUT R148, R149, 0x380, RZ, 0xc0, !PT ;  /* 0x0000038095947812 */ /* 0x000fc400078ec0ff */
[----:B------:R-:W-:Y:S02]  /*1ef60*/  SHF.R.U64 R144, R3, 0x3, RZ ;  /* 0x0000000303907819 */ /* 0x000fe400000012ff */
[----:B------:R-:W-:Y:S01]  /*1ef70*/  SHF.R.U64 R21, R21, 0x3, RZ ;  /* 0x0000000315157819 */ /* 0x000fe200000012ff */
[--C-:B------:R-:W-:Y:S01]  /*1ef80*/  IMAD.X R3, RZ, RZ, R195.reuse, P6 ;  /* 0x000000ffff037224 */ /* 0x100fe200030e06c3 */
[----:B------:R-:W-:Y:S01]  /*1ef90*/  SHF.R.U64 R148, R148, 0x3, RZ ;  /* 0x0000000394947819 */ /* 0x000fe200000012ff */
[----:B------:R-:W-:Y:S01]  /*1efa0*/  UIMAD UR5, UR5, UR6, URZ ;  /* 0x00000006050572a4 */ /* 0x000fe2000f8e023f */
[----:B------:R-:W-:Y:S01]  /*1efb0*/  LOP3.LUT R144, R144, R141, RZ, 0x3c, !PT ;  /* 0x0000008d90907212 */ /* 0x000fe200078e3cff */
[--C-:B------:R-:W-:Y:S01]  /*1efc0*/  IMAD.X R141, RZ, RZ, R195.reuse, P5 ;  /* 0x000000ffff8d7224 */ /* 0x100fe200028e06c3 */
[----:B------:R-:W-:Y:S01]  /*1efd0*/  LOP3.LUT R140, R21, R140, RZ, 0x3c, !PT ;  /* 0x0000008c158c7212 */ /* 0x000fe200078e3cff */
[--C-:B------:R-:W-:Y:S01]  /*1efe0*/  IMAD.X R145, RZ, RZ, R195.reuse, P4 ;  /* 0x000000ffff917224 */ /* 0x100fe200020e06c3 */
[----:B------:R-:W-:Y:S01]  /*1eff0*/  LOP3.LUT R148, R148, R149, RZ, 0x3c, !PT ;  /* 0x0000009594947212 */ /* 0x000fe200078e3cff */
[--C-:B------:R-:W-:Y:S01]  /*1f000*/  IMAD.X R147, RZ, RZ, R195.reuse, P3 ;  /* 0x000000ffff937224 */ /* 0x100fe200018e06c3 */
[----:B------:R-:W-:Y:S01]  /*1f010*/  UIMAD.WIDE.U32 UR8, UR43, UR6, URZ ;  /* 0x000000062b0872a5 */ /* 0x000fe2000f8e003f */
[----:B------:R-:W-:Y:S01]  /*1f020*/  IMAD.X R149, RZ, RZ, R195, P2 ;  /* 0x000000ffff957224 */ /* 0x000fe200010e06c3 */
[----:B------:R-:W-:Y:S01]  /*1f030*/  UIMAD UR5, UR43, UR7, UR5 ;  /* 0x000000072b0572a4 */ /* 0x000fe2000f8e0205 */
[----:B------:R-:W-:-:S02]  /*1f040*/  MOV R142, R2 ;  /* 0x00000002008e7202 */ /* 0x000fc40000000f00 */
[----:B------:R-:W-:Y:S01]  /*1f050*/  MOV R143, R140 ;  /* 0x0000008c008f7202 */ /* 0x000fe20000000f00 */
[----:B------:R-:W-:Y:S01]  /*1f060*/  UIADD3 UR5, UR9, UR5, URZ ;  /* 0x0000000509057290 */ /* 0x000fe2000fffe03f */
[----:B------:R-:W-:Y:S01]  /*1f070*/  MOV R21, R144 ;  /* 0x0000009000157202 */ /* 0x000fe20000000f00 */
[----:B------:R-:W-:Y:S01]  /*1f080*/  ULDC.64 UR6, c[0x0][0xc40] ;  /* 0x0003100000067ab9 */ /* 0x000fe20000000a00 */
[----:B------:R-:W-:Y:S02]  /*1f090*/  MOV R140, R146 ;  /* 0x00000092008c7202 */ /* 0x000fe40000000f00 */
[----:B------:R-:W-:Y:S01]  /*1f0a0*/  MOV R141, R148 ;  /* 0x00000094008d7202 */ /* 0x000fe20000000f00 */
[----:B------:R-:W-:Y:S02]  /*1f0b0*/  IMAD.U32 R3, RZ, RZ, UR9 ;  /* 0x00000009ff037e24 */ /* 0x000fe4000f8e00ff */
[----:B------:R-:W-:Y:S01]  /*1f0c0*/  IMAD.U32 R3, RZ, RZ, UR5 ;  /* 0x00000005ff037e24 */ /* 0x000fe2000f8e00ff */
[----:B------:R-:W-:Y:S01]  /*1f0d0*/  USHF.R.S32.HI UR5, URZ, 0x1f, UR44 ;  /* 0x0000001f3f057899 */ /* 0x000fe2000801142c */
[----:B------:R-:W-:Y:S01]  /*1f0e0*/  IMAD.U32 R2, RZ, RZ, UR8 ;  /* 0x00000008ff027e24 */ /* 0x000fe2000f8e00ff */
[----:B---3--:R-:W-:-:S02]  /*1f0f0*/  F2FP.BF16.F32.PACK_AB R136, R137, R136 ;  /* 0x000000888988723e */ /* 0x008fc400000010ff */
[----:B------:R-:W-:Y:S02]  /*1f100*/  F2FP.BF16.F32.PACK_AB R137, R139, R138 ;  /* 0x0000008a8b89723e */ /* 0x000fe400000010ff */
[----:B----4-:R-:W-:Y:S02]  /*1f110*/  F2FP.BF16.F32.PACK_AB R128, R129, R128 ;  /* 0x000000808180723e */ /* 0x010fe400000010ff */
[----:B------:R-:W-:Y:S02]  /*1f120*/  F2FP.BF16.F32.PACK_AB R129, R131, R130 ;  /* 0x000000828381723e */ /* 0x000fe400000010ff */
[----:B-----5:R-:W-:Y:S02]  /*1f130*/  F2FP.BF16.F32.PACK_AB R138, R133, R132 ;  /* 0x00000084858a723e */ /* 0x020fe400000010ff */
[----:B------:R-:W-:Y:S01]  /*1f140*/  F2FP.BF16.F32.PACK_AB R139, R135, R134 ;  /* 0x00000086878b723e */ /* 0x000fe200000010ff */
[----:B------:R-:W-:Y:S01]  /*1f150*/  BAR.SYNC.DEFER_BLOCKING 0x1, 0x100 ;  /* 0x0044000000007b1d */ /* 0x000fe20000010000 */
[----:B------:R-:W-:-:S02]  /*1f160*/  F2FP.BF16.F32.PACK_AB R120, R121, R120 ;  /* 0x000000787978723e */ /* 0x000fc400000010ff */
[----:B------:R-:W-:Y:S02]  /*1f170*/  F2FP.BF16.F32.PACK_AB R121, R123, R122 ;  /* 0x0000007a7b79723e */ /* 0x000fe400000010ff */
[----:B--2---:R-:W-:Y:S02]  /*1f180*/  F2FP.BF16.F32.PACK_AB R72, R73, R72 ;  /* 0x000000484948723e */ /* 0x004fe400000010ff */
[----:B------:R-:W-:Y:S02]  /*1f190*/  F2FP.BF16.F32.PACK_AB R73, R75, R74 ;  /* 0x0000004a4b49723e */ /* 0x000fe400000010ff */
[----:B------:R-:W-:Y:S02]  /*1f1a0*/  F2FP.BF16.F32.PACK_AB R130, R125, R124 ;  /* 0x0000007c7d82723e */ /* 0x000fe400000010ff */
[----:B------:R-:W-:Y:S02]  /*1f1b0*/  F2FP.BF16.F32.PACK_AB R131, R127, R126 ;  /* 0x0000007e7f83723e */ /* 0x000fe400000010ff */
[----:B------:R-:W-:-:S02]  /*1f1c0*/  F2FP.BF16.F32.PACK_AB R112, R113, R112 ;  /* 0x000000707170723e */ /* 0x000fc400000010ff */
[----:B------:R-:W-:Y:S02]  /*1f1d0*/  F2FP.BF16.F32.PACK_AB R113, R115, R114 ;  /* 0x000000727371723e */ /* 0x000fe400000010ff */
[----:B------:R-:W-:Y:S02]  /*1f1e0*/  F2FP.BF16.F32.PACK_AB R122, R117, R116 ;  /* 0x00000074757a723e */ /* 0x000fe400000010ff */
[----:B------:R-:W-:Y:S02]  /*1f1f0*/  F2FP.BF16.F32.PACK_AB R123, R119, R118 ;  /* 0x00000076777b723e */ /* 0x000fe400000010ff */
[----:B------:R-:W-:Y:S02]  /*1f200*/  F2FP.BF16.F32.PACK_AB R104, R105, R104 ;  /* 0x000000686968723e */ /* 0x000fe400000010ff */
[----:B------:R-:W-:Y:S02]  /*1f210*/  F2FP.BF16.F32.PACK_AB R105, R107, R106 ;  /* 0x0000006a6b69723e */ /* 0x000fe400000010ff */
[----:B------:R-:W-:-:S02]  /*1f220*/  F2FP.BF16.F32.PACK_AB R74, R69, R68 ;  /* 0x00000044454a723e */ /* 0x000fc400000010ff */
[----:B------:R-:W1:Y:S01]  /*1f230*/  LDC.64 R68, c[0x0][0xc78] ;  /* 0x00031e00ff447b82 */ /* 0x000e620000000a00 */
[----:B------:R-:W-:Y:S02]  /*1f240*/  F2FP.BF16.F32.PACK_AB R114, R109, R108 ;  /* 0x0000006c6d72723e */ /* 0x000fe400000010ff */
[----:B------:R-:W-:Y:S02]  /*1f250*/  F2FP.BF16.F32.PACK_AB R115, R111, R110 ;  /* 0x0000006e6f73723e */ /* 0x000fe400000010ff */
[----:B------:R-:W-:Y:S01]  /*1f260*/  F2FP.BF16.F32.PACK_AB R96, R97, R96 ;  /* 0x000000606160723e */ /* 0x000fe200000010ff */
[----:B------:R-:W-:Y:S01]  /*1f270*/  STSM.16.M88.4 [R150], R136 ;  /* 0x0000008896007844 */ /* 0x000fe20000000200 */
        /* <DEDUP_REMOVED lines=8> */
[----:B------:R-:W-:Y:S01]  /*1f300*/  F2FP.BF16.F32.PACK_AB R81, R83, R82 ;  /* 0x000000525351723e */ /* 0x000fe200000010ff */
[----:B------:R-:W-:Y:S01]  /*1f310*/  STSM.16.M88.4 [R152], R128 ;  /* 0x0000008098007844 */ /* 0x000fe20000000200 */
[----:B------:R-:W-:-:S02]  /*1f320*/  F2FP.BF16.F32.PACK_AB R75, R71, R70 ;  /* 0x00000046474b723e */ /* 0x000fc400000010ff */
[----:B------:R-:W-:Y:S02]  /*1f330*/  F2FP.BF16.F32.PACK_AB R90, R85, R84 ;  /* 0x00000054555a723e */ /* 0x000fe400000010ff */
[----:B------:R-:W-:Y:S01]  /*1f340*/  F2FP.BF16.F32.PACK_AB R91, R87, R86 ;  /* 0x00000056575b723e */ /* 0x000fe200000010ff */
[----:B------:R-:W-:Y:S01]  /*1f350*/  STSM.16.M88.4 [R151], R120 ;  /* 0x0000007897007844 */ /* 0x000fe20000000200 */
[----:B------:R-:W-:-:S03]  /*1f360*/  F2FP.BF16.F32.PACK_AB R82, R77, R76 ;  /* 0x0000004c4d52723e */ /* 0x000fc600000010ff */
[----:B------:R-:W-:Y:S01]  /*1f370*/  STSM.16.M88.4 [R237], R112 ;  /* 0x00000070ed007844 */ /* 0x000fe20000000200 */
[----:B------:R-:W-:Y:S02]  /*1f380*/  F2FP.BF16.F32.PACK_AB R83, R79, R78 ;  /* 0x0000004e4f53723e */ /* 0x000fe400000010ff */
[----:B------:R-:W-:Y:S01]  /*1f390*/  F2FP.BF16.F32.PACK_AB R28, R29, R28 ;  /* 0x0000001c1d1c723e */ /* 0x000fe200000010ff */
[----:B------:R-:W-:Y:S01]  /*1f3a0*/  STSM.16.M88.4 [R236], R104 ;  /* 0x00000068ec007844 */ /* 0x000fe20000000200 */
[----:B------:R-:W-:Y:S02]  /*1f3b0*/  F2FP.BF16.F32.PACK_AB R29, R31, R30 ;  /* 0x0000001e1f1d723e */ /* 0x000fe400000010ff */
[----:B------:R-:W-:Y:S01]  /*1f3c0*/  F2FP.BF16.F32.PACK_AB R60, R61, R60 ;  /* 0x0000003c3d3c723e */ /* 0x000fe200000010ff */
[----:B------:R-:W-:Y:S01]  /*1f3d0*/  STSM.16.M88.4 [R235], R96 ;  /* 0x00000060eb007844 */ /* 0x000fe20000000200 */
        /* <DEDUP_REMOVED lines=13> */
[----:B------:R-:W-:Y:S01]  /*1f4b0*/  F2FP.BF16.F32.PACK_AB R36, R37, R36 ;  /* 0x000000242524723e */ /* 0x000fe200000010ff */
[----:B------:R-:W-:Y:S01]  /*1f4c0*/  STSM.16.M88.4 [R232], R72 ;  /* 0x00000048e8007844 */ /* 0x000fe20000000200 */
[----:B------:R-:W-:Y:S02]  /*1f4d0*/  F2FP.BF16.F32.PACK_AB R37, R39, R38 ;  /* 0x000000262725723e */ /* 0x000fe400000010ff */
[----:B------:R-:W-:Y:S02]  /*1f4e0*/  F2FP.BF16.F32.PACK_AB R46, R41, R40 ;  /* 0x00000028292e723e */ /* 0x000fe400000010ff */
[----:B------:R-:W-:-:S02]  /*1f4f0*/  F2FP.BF16.F32.PACK_AB R47, R43, R42 ;  /* 0x0000002a2b2f723e */ /* 0x000fc400000010ff */
[----:B------:R-:W-:Y:S01]  /*1f500*/  F2FP.BF16.F32.PACK_AB R24, R25, R24 ;  /* 0x000000181918723e */ /* 0x000fe200000010ff */
[----:B------:R2:W-:Y:S01]  /*1f510*/  STSM.16.M88.4 [R231], R28 ;  /* 0x0000001ce7007844 */ /* 0x0005e20000000200 */
[----:B------:R-:W-:Y:S02]  /*1f520*/  F2FP.BF16.F32.PACK_AB R25, R27, R26 ;  /* 0x0000001a1b19723e */ /* 0x000fe400000010ff */
        /* <DEDUP_REMOVED lines=9> */
[----:B------:R-:W-:Y:S01]  /*1f5c0*/  F2FP.BF16.F32.PACK_AB R11, R7, R6 ;  /* 0x00000006070b723e */ /* 0x000fe200000010ff */
[----:B------:R-:W-:Y:S04]  /*1f5d0*/  STSM.16.M88.4 [R143], R44 ;  /* 0x0000002c8f007844 */ /* 0x000fe80000000200 */
[----:B------:R-:W-:Y:S04]  /*1f5e0*/  STSM.16.M88.4 [R21], R36 ;  /* 0x0000002415007844 */ /* 0x000fe80000000200 */
[----:B------:R-:W-:Y:S04]  /*1f5f0*/  STSM.16.M88.4 [R140], R24 ;  /* 0x000000188c007844 */ /* 0x000fe80000000200 */
[----:B------:R-:W-:Y:S01]  /*1f600*/  STSM.16.M88.4 [R141], R8 ;  /* 0x000000088d007844 */ /* 0x000fe20000000200 */
[----:B------:R-:W-:Y:S01]  /*1f610*/  @!PT LDS RZ, [RZ] ;  /* 0x00000000fffff984 */ /* 0x000fe20000000800 */
[----:B------:R-:W-:Y:S01]  /*1f620*/  @!PT LDS RZ, [RZ] ;  /* 0x00000000fffff984 */ /* 0x000fe20000000800 */
[----:B------:R-:W-:Y:S01]  /*1f630*/  @!PT LDS RZ, [RZ] ;  /* 0x00000000fffff984 */ /* 0x000fe20000000800 */
[----:B------:R-:W-:Y:S01]  /*1f640*/  @!PT LDS RZ, [RZ] ;  /* 0x00000000fffff984 */ /* 0x000fe20000000800 */
[----:B------:R3:W-:Y:S06]  /*1f650*/  MEMBAR.ALL.CTA ;  /* 0x0000000000007992 */ /* 0x0007ec0000008000 */
[----:B---3--:R-:W3:Y:S01]  /*1f660*/  FENCE.VIEW.ASYNC.S ;  /* 0x00000000000073c6 */ /* 0x008ee20000000000 */
[----:B-1----:R-:W-:-:S02]  /*1f670*/  IMAD R40, R68, UR5, RZ ;  /* 0x0000000544287c24 */ /* 0x002fc4000f8e02ff */
[----:B------:R-:W-:Y:S01]  /*1f680*/  IMAD.WIDE.U32 R2, R68, UR44, R2 ;  /* 0x0000002c44027c25 */ /* 0x000fe2000f8e0002 */
[----:B---3--:R-:W1:Y:S01]  /*1f690*/  SHFL.IDX PT, R4, R221, RZ, 0x1f ;  /* 0x00001fffdd047589 */ /* 0x008e6200000e0000 */
[----:B--2---:R-:W-:Y:S02]  /*1f6a0*/  SHF.R.S32.HI R29, RZ, 0x1f, R20 ;  /* 0x0000001fff1d7819 */ /* 0x004fe40000011414 */
[----:B------:R-:W-:Y:S01]  /*1f6b0*/  IMAD R40, R69, UR44, R40 ;  /* 0x0000002c45287c24 */ /* 0x000fe2000f8e0228 */
[----:B------:R-:W-:Y:S06]  /*1f6c0*/  BAR.ARV 0x1, 0x120 ;  /* 0x0044800000007b1d */ /* 0x000fec0000002000 */
[----:B------:R-:W-:-:S04]  /*1f6d0*/  IADD3 R20, P2, R20, R2, RZ ;  /* 0x0000000214147210 */ /* 0x000fc80007f5e0ff */
[----:B------:R-:W-:Y:S02]  /*1f6e0*/  IADD3.X R29, R29, R3, R40, P2, !PT ;  /* 0x000000031d1d7210 */ /* 0x000fe400017fe428 */
        /* <DEDUP_REMOVED lines=36> */
.L_x_1596:
[----:B------:R-:W-:Y:S05]  /*1f930*/  BSYNC B0 ;  /* 0x0000000000007941 */ /* 0x000fea0003800000 */
.L_x_1595:
[----:B------:R-:W-:Y:S05]  /*1f940*/  BRA `(.L_x_1594) ;  /* 0x00000008007c7947 */ /* 0x000fea0003800000 */
.L_x_1593:
[----:B--2---:R-:W1:Y:S01]  /*1f950*/  LDC.64 R8, c[0x0][0xbe0] ;  /* 0x0002f800ff087b82 */ /* 0x004e620000000a00 */
[----:B------:R-:W-:Y:S01]  /*1f960*/  ISETP.GT.AND P0, PT, R197, 0x7f, PT ;  /* 0x0000007fc500780c */ /* 0x000fe20003f04270 */
[----:B------:R-:W-:Y:S01]  /*1f970*/  USHF.R.S32.HI UR5, URZ, 0x1f, UR43 ;  /* 0x0000001f3f057899 */ /* 0x000fe2000801142b */
[--C-:B------:R-:W-:Y:S01]  /*1f980*/  SHF.R.S32.HI R189, RZ, 0x1f, R188.reuse ;  /* 0x0000001fffbd7819 */ /* 0x100fe200000114bc */
[----:B------:R-:W-:Y:S01]  /*1f990*/  USHF.R.S32.HI UR6, URZ, 0x1f, UR44 ;  /* 0x0000001f3f067899 */ /* 0x000fe2000801142c */
[----:B------:R-:W-:Y:S03]  /*1f9a0*/  BSSY B0, `(.L_x_1597) ;  /* 0x000001c000007945 */ /* 0x000fe60003800000 */
[----:B------:R-:W2:Y:S08]  /*1f9b0*/  LDC R14, c[0x0][0xeac] ;  /* 0x0003ab00ff0e7b82 */ /* 0x000eb00000000800 */
[----:B------:R-:W3:Y:S01]  /*1f9c0*/  LDC.64 R10, c[0x0][0xbe8] ;  /* 0x0002fa00ff0a7b82 */ /* 0x000ee20000000a00 */
[----:B-1----:R-:W-:-:S04]  /*1f9d0*/  IMAD.WIDE.U32 R6, R8, UR43, R188 ;  /* 0x0000002b08067c25 */ /* 0x002fc8000f8e00bc */
[----:B------:R-:W-:Y:S01]  /*1f9e0*/  IMAD R8, R8, UR5, RZ ;  /* 0x0000000508087c24 */ /* 0x000fe2000f8e02ff */
[----:B------:R-:W-:Y:S06]  /*1f9f0*/  @P0 BRA `(.L_x_1598) ;  /* 0x0000000000580947 */ /* 0x000fec0003800000 */
[----:B------:R-:W1:Y:S01]  /*1fa00*/  S2R R0, SR_TID.X ;  /* 0x0000000000007919 */ /* 0x000e620000002100 */
[----:B------:R-:W-:Y:S01]  /*1fa10*/  IMAD.U32 R2, RZ, RZ, UR42 ;  /* 0x0000002aff027e24 */ /* 0x000fe2000f8e00ff */
[----:B------:R-:W-:-:S04]  /*1fa20*/  ULDC UR7, c[0x0][0xb88] ;  /* 0x0002e20000077ab9 */ /* 0x000fc80000000800 */
        /* <DEDUP_REMOVED lines=19> */
.L_x_1598:
[----:B------:R-:W-:Y:S05]  /*1fb60*/  BSYNC B0 ;  /* 0x0000000000007941 */ /* 0x000fea0003800000 */
.L_x_1597:
[----:B------:R-:W-:Y:S01]  /*1fb70*/  ULDC UR5, c[0x0][0xb88] ;  /* 0x0002e20000057ab9 */ /* 0x000fe20000000800 */
[C---:B------:R-:W-:Y:S01]  /*1fb80*/  VIADD R0, R198.reuse, 0x20 ;  /* 0x00000020c6007836 */ /* 0x040fe20000000000 */
[----:B------:R-:W-:Y:S01]  /*1fb90*/  UIADD3 UR42, -UR42, UR5, URZ ;  /* 0x000000052a2a7290 */ /* 0x000fe2000fffe13f */
[----:B-1----:R-:W-:Y:S01]  /*1fba0*/  IMAD R3, R9, UR43, R8 ;  /* 0x0000002b09037c24 */ /* 0x002fe2000f8e0208 */
[----:B------:R-:W-:Y:S01]  /*1fbb0*/  ULOP3.LUT UR39, URZ, UR39, URZ, 0x33, !UPT ;  /* 0x000000273f277292 */ /* 0x000fe2000f8e333f */
[C---:B------:R-:W-:Y:S01]  /*1fbc0*/  VIADD R2, R198.reuse, 0x40 ;  /* 0x00000040c6027836 */ /* 0x040fe20000000000 */
[----:B------:R-:W-:Y:S01]  /*1fbd0*/  SHF.R.S32.HI R199, RZ, 0x1f, R198 ;  /* 0x0000001fffc77819 */ /* 0x000fe200000114c6 */
[----:B------:R-:W-:Y:S01]  /*1fbe0*/  IMAD.IADD R7, R7, 0x1, R3 ;  /* 0x0000000107077824 */ /* 0x000fe200078e0203 */
[----:B------:R-:W-:Y:S01]  /*1fbf0*/  ISETP.GE.AND P2, PT, R198, UR42, PT ;  /* 0x0000002ac6007c0c */ /* 0x000fe2000bf46270 */
[----:B------:R-:W-:Y:S01]  /*1fc00*/  BSSY B0, `(.L_x_1599) ;  /* 0x0000021000007945 */ /* 0x000fe20003800000 */
[----:B------:R-:W-:Y:S01]  /*1fc10*/  ISETP.GE.AND P0, PT, R0, UR42, PT ;  /* 0x0000002a00007c0c */ /* 0x000fe2000bf06270 */
[----:B---3--:R-:W-:Y:S01]  /*1fc20*/  IMAD R0, R10, UR6, RZ ;  /* 0x000000060a007c24 */ /* 0x008fe2000f8e02ff */
[----:B------:R-:W-:Y:S01]  /*1fc30*/  ISETP.GE.AND P1, PT, R2, UR42, PT ;  /* 0x0000002a02007c0c */ /* 0x000fe2000bf26270 */
[----:B--2---:R-:W-:-:S02]  /*1fc40*/  VIADD R5, R14, UR39 ;  /* 0x000000270e057c36 */ /* 0x004fc40008000000 */
        /* <DEDUP_REMOVED lines=28> */
.L_x_1600:
[----:B------:R-:W-:Y:S05]  /*1fe10*/  BSYNC B0 ;  /* 0x0000000000007941 */ /* 0x000fea0003800000 */
.L_x_1599:
        /* <DEDUP_REMOVED lines=27> */
.L_x_1602:
[----:B------:R-:W-:Y:S05]  /*1ffd0*/  BSYNC B0 ;  /* 0x0000000000007941 */ /* 0x000fea0003800000 */
.L_x_1601:
[----:B------:R-:W-:Y:S04]  /*1ffe0*/  BSSY B0, `(.L_x_1603) ;  /* 0x000001a000007945 */ /* 0x000fe80003800000 */
[----:B------:R-:W-:Y:S05]  /*1fff0*/  @P1 BRA `(.L_x_1604) ;  /* 0x0000000000601947 */ /* 0x000fea0003800000 */
[----:B--2---:R-:W-:Y:S01]  /*20000*/  IADD3 R9, P0, R4, 0x40, RZ ;  /* 0x0000004004097810 */ /* 0x004fe20007f1e0ff */
        /* <DEDUP_REMOVED lines=23> */
.L_x_1604:
[----:B------:R-:W-:Y:S05]  /*20180*/  BSYNC B0 ;  /* 0x0000000000007941 */ /* 0x000fea0003800000 */
.L_x_1603:
        /* <DEDUP_REMOVED lines=26> */
.L_x_1605:
[----:B------:R-:W-:Y:S05]  /*20330*/  BSYNC B0 ;  /* 0x0000000000007941 */ /* 0x000fea0003800000 */
.L_x_1594:
[----:B------:R-:W5:Y:S02]  /*20340*/  LDC R0, c[0x0][0xea8] ;  /* 0x0003aa00ff007b82 */ /* 0x000f640000000800 */
[----:B-----5:R-:W-:-:S13]  /*20350*/  ISETP.LE.AND P0, PT, R0, UR4, PT ;  /* 0x0000000400007c0c */ /* 0x020fda000bf03270 */
[----:B------:R-:W-:Y:S05]  /*20360*/  @!P0 BRA `(.L_x_1606) ;  /* 0xfffffe0c00f88947 */ /* 0x000fea000383ffff */
[----:B------:R-:W-:Y:S05]  /*20370*/  EXIT ;  /* 0x000000000000794d */ /* 0x000fea0003800000 */
.L_x_1486:
[----:B------:R-:W-:-:S08]  /*20380*/  NOP ;  /* 0x0000000000007918 */ /* 0x000fd00000000000 */
[----:B------:R-:W1:-:S00]  /*20390*/  USETMAXREG.DEALLOC.CTAPOOL 0x18 ;  /* 0x00000018000079c8 */ /* 0x000e4000080e0500 */
[----:B-1----:R-:W-:-:S06]  /*203a0*/  LOP3.LUT R0, R0, 0x3, RZ, 0xc0, !PT ;  /* 0x0000000300007812 */ /* 0x002fcc00078ec0ff */
[----:B------:R-:W1:Y:S02]  /*203b0*/  SHFL.IDX PT, R0, R0, RZ, 0x1f ;  /* 0x00001fff00007589 */ /* 0x000e6400000e0000 */
[----:B-1----:R-:W-:-:S13]  /*203c0*/  ISETP.NE.AND P0, PT, R0, RZ, PT ;  /* 0x000000ff0000720c */ /* 0x002fda0003f05270 */
[----:B------:R-:W-:Y:S05]  /*203d0*/  @P0 EXIT ;  /* 0x000000000000094d */ /* 0x000fea0003800000 */
[----:B------:R-:W1:Y:S01]  /*203e0*/  S2UR UR4, SR_CTAID.X ;  /* 0x00000000000479c3 */ /* 0x000e620000002500 */
[----:B------:R2:W-:Y:S01]  /*203f0*/  STL [R1+0x468], RZ ;  /* 0x000468ff01007387 */ /* 0x0005e20000100800 */
[----:B------:R-:W-:Y:S02]  /*20400*/  IMAD.MOV.U32 R16, RZ, RZ, RZ ;  /* 0x000000ffff107224 */ /* 0x000fe400078e00ff */
[----:B------:R-:W-:-:S04]  /*20410*/  IMAD.MOV.U32 R17, RZ, RZ, 0x1 ;  /* 0x00000001ff117424 */ /* 0x000fc800078e00ff */
[----:B------:R-:W1:Y:S02]  /*20420*/  LDC R0, c[0x0][0xea8] ;  /* 0x0003aa00ff007b82 */ /* 0x000e640000000800 */
[----:B-1----:R-:W-:-:S13]  /*20430*/  ISETP.LE.AND P0, PT, R0, UR4, PT ;  /* 0x0000000400007c0c */ /* 0x002fda000bf03270 */
[----:B--2---:R-:W-:Y:S05]  /*20440*/  @P0 BRA `(.L_x_1607) ;  /* 0x0000002c00a40947 */ /* 0x004fea0003800000 */
[----:B------:R-:W-:Y:S01]  /*20450*/  IMAD.U32 R0, RZ, RZ, UR4 ;  /* 0x00000004ff007e24 */ /* 0x000fe2000f8e00ff */
[----:B------:R1:W-:Y:S01]  /*20460*/  STL [R1+0x468], RZ ;  /* 0x000468ff01007387 */ /* 0x0003e20000100800 */
[----:B------:R-:W-:Y:S01]  /*20470*/  IMAD.MOV.U32 R17, RZ, RZ, 0x1 ;  /* 0x00000001ff117424 */ /* 0x000fe200078e00ff */
[----:B------:R-:W-:Y:S01]  /*20480*/  ULDC UR44, c[0x0][0xc] ;  /* 0x00000300002c7ab9 */ /* 0x000fe20000000800 */
[----:B------:R-:W-:Y:S01]  /*20490*/  IMAD.MOV.U32 R16, RZ, RZ, RZ ;  /* 0x000000ffff107224 */ /* 0x000fe200078e00ff */
[----:B------:R1:W-:Y:S01]  /*204a0*/  STL [R1+0x460], R0 ;  /* 0x0004600001007387 */ /* 0x0003e20000100800 */
[----:B------:R-:W-:-:S05]  /*204b0*/  ULDC.64 UR48, c[0x0][0x198] ;  /* 0x0000660000307ab9 */ /* 0x000fca0000000a00 */
.L_x_1663:
[----:B--2---:R-:W2:Y:S01]  /*204c0*/  LDL R2, [R1+0x460] ;  /* 0x0004600001027983 */ /* 0x004ea20000100800 */
[----:B------:R-:W-:Y:S01]  /*204d0*/  ULDC UR10, c[0x0][0xed0] ;  /* 0x0003b400000a7ab9 */ /* 0x000fe20000000800 */
[----:B-1----:R-:W1:Y:S01]  /*204e0*/  LDC R0, c[0x0][0xee8] ;  /* 0x0003ba00ff007b82 */ /* 0x002e620000000800 */
[----:B------:R-:W-:-:S11]  /*204f0*/  UISETP.NE.AND UP0, UPT, UR10, 0x1, UPT ;  /* 0x000000010a00788c */ /* 0x000fd6000bf05270 */
[----:B------:R-:W-:Y:S01]  /*20500*/  @UP0 ULDC UR6, c[0x0][0xed4] ;  /* 0x0003b50000060ab9 */ /* 0x000fe20000000800 */
[----:B------:R-:W-:Y:S01]  /*20510*/  @UP0 ULDC UR11, c[0x0][0xed8] ;  /* 0x0003b600000b0ab9 */ /* 0x000fe20000000800 */
[C---:B--2---:R-:W-:Y:S02]  /*20520*/  R2UR UR8, R2.reuse ;  /* 0x00000000020872ca */ /* 0x044fe400000e0000 */
[----:B------:R-:W-:-:S11]  /*20530*/  R2UR UR9, R2 ;  /* 0x00000000020972ca */ /* 0x000fd600000e0000 */
[----:B------:R-:W-:-:S04]  /*20540*/  UIMAD.WIDE.U32 UR6, UR8, UR6, URZ ;  /* 0x00000006080672a5 */ /* 0x000fc8000f8e003f */
[----:B------:R-:W-:-:S04]  /*20550*/  @UP0 USHF.R.U32.HI UR8, URZ, UR11, UR7 ;  /* 0x0000000b3f080299 */ /* 0x000fc80008011607 */
[----:B------:R-:W-:Y:S02]  /*20560*/  UIADD3 UR6, -UR8, URZ, URZ ;  /* 0x0000003f08067290 */ /* 0x000fe4000fffe13f */
[----:B-1----:R-:W-:Y:S02]  /*20570*/  ISETP.LE.AND P0, PT, R0, UR8, PT ;  /* 0x0000000800007c0c */ /* 0x002fe4000bf03270 */
[----:B------:R-:W-:-:S11]  /*20580*/  UIMAD UR10, UR10, UR6, UR9 ;  /* 0x000000060a0a72a4 */ /* 0x000fd6000f8e0209 */
[----:B---3--:R-:W-:Y:S05]  /*20590*/  @!P0 BRA `(.L_x_1608) ;  /* 0x0000000000208947 */ /* 0x008fea0003800000 */
        /* <DEDUP_REMOVED lines=8> */
.L_x_1608:
[----:B------:R-:W-:Y:S01]  /*20620*/  ULDC UR11, c[0x0][0xec4] ;  /* 0x0003b100000b7ab9 */ /* 0x000fe20000000800 */
[----:B------:R-:W-:Y:S01]  /*20630*/  UMOV UR9, UR10 ;  /* 0x0000000a00097c82 */ /* 0x000fe20008000000 */
[----:B------:R-:W-:-:S11]  /*20640*/  UISETP.NE.AND UP0, UPT, UR11, 0x1, UPT ;  /* 0x000000010b00788c */ /* 0x000fd6000bf05270 */
[----:B------:R-:W-:Y:S02]  /*20650*/  @UP0 ULDC.64 UR12, c[0x0][0xec8] ;  /* 0x0003b200000c0ab9 */ /* 0x000fe40000000a00 */
[----:B------:R-:W-:-:S04]  /*20660*/  UIMAD.WIDE.U32 UR6, UR10, UR12, URZ ;  /* 0x0000000c0a0672a5 */ /* 0x000fc8000f8e003f */
[----:B------:R-:W-:-:S04]  /*20670*/  @UP0 USHF.R.U32.HI UR9, URZ, UR13, UR7 ;  /* 0x0000000d3f090299 */ /* 0x000fc80008011607 */
[----:B------:R-:W-:-:S12]  /*20680*/  UIMAD UR6, UR9, UR11, URZ ;  /* 0x0000000b090672a4 */ /* 0x000fd8000f8e023f */
.L_x_1609:
[----:B------:R-:W-:Y:S01]  /*20690*/  ULDC.64 UR12, c[0x0][0x3f8] ;  /* 0x0000fe00000c7ab9 */ /* 0x000fe20000000a00 */
[----:B------:R-:W-:Y:S02]  /*206a0*/  ULOP3.LUT UR9, URZ, UR9, URZ, 0x33, !UPT ;  /* 0x000000093f097292 */ /* 0x000fe4000f8e333f */
[----:B------:R-:W-:Y:S01]  /*206b0*/  UISETP.NE.U32.AND UP0, UPT, UR12, URZ, UPT ;  /* 0x0000003f0c00728c */ /* 0x000fe2000bf05070 */
[----:B------:R-:W-:Y:S02]  /*206c0*/  ULDC UR41, c[0x0][0xeac] ;  /* 0x0003ab0000297ab9 */ /* 0x000fe40000000800 */
[----:B------:R-:W-:Y:S01]  /*206d0*/  ULDC UR12, c[0x0][0xeb8] ;  /* 0x0003ae00000c7ab9 */ /* 0x000fe20000000800 */
[----:B------:R-:W-:Y:S02]  /*206e0*/  UIADD3 UR41, UR9, UR41, URZ ;  /* 0x0000002909297290 */ /* 0x000fe4000fffe03f */
[----:B------:R-:W-:Y:S02]  /*206f0*/  UISETP.NE.AND UP1, UPT, UR12, 0x1, UPT ;  /* 0x000000010c00788c */ /* 0x000fe4000bf25270 */
[----:B------:R-:W-:Y:S01]  /*20700*/  UIADD3 UR10, UR10, -UR6, URZ ;  /* 0x800000060a0a7290 */ /* 0x000fe2000fffe03f */
[----:B------:R-:W-:-:S02]  /*20710*/  ULDC UR11, c[0x0][0xec4] ;  /* 0x0003b100000b7ab9 */ /* 0x000fc40000000800 */
[----:B------:R-:W-:Y:S01]  /*20720*/  ULDC.64 UR6, c[0x0][0xad8] ;  /* 0x0002b60000067ab9 */ /* 0x000fe20000000a00 */
[----:B------:R-:W-:Y:S02]  /*20730*/  UISETP.NE.AND.EX UP0, UPT, UR13, URZ, UPT, UP0 ;  /* 0x0000003f0d00728c */ /* 0x000fe4000bf05300 */
[----:B------:R-:W-:Y:S02]  /*20740*/  UISETP.GE.AND UP2, UPT, UR7, 0x1, UPT ;  /* 0x000000010700788c */ /* 0x000fe4000bf46270 */
[----:B------:R-:W-:Y:S01]  /*20750*/  USHF.L.U32 UR41, UR41, 0x7, URZ ;  /* 0x0000000729297899 */ /* 0x000fe2000800063f */
[----:B------:R-:W-:Y:S01]  /*20760*/  ULDC UR13, c[0x0][0x404] ;  /* 0x00010100000d7ab9 */ /* 0x000fe20000000800 */
[----:B------:R-:W-:Y:S01]  /*20770*/  ULDC UR14, c[0x0][0x288] ;  /* 0x0000a200000e7ab9 */ /* 0x000fe20000000800 */
[----:B------:R-:W-:Y:S01]  /*20780*/  UIMAD UR11, UR8, UR11, UR10 ;  /* 0x0000000b080b72a4 */ /* 0x000fe2000f8e020a */
[----:B------:R-:W-:Y:S01]  /*20790*/  PLOP3.LUT P1, PT, PT, PT, UP2, 0x80, 0x0 ;  /* 0x000000000000781c */ /* 0x000fe20003f2f028 */
[----:B------:R-:W-:Y:S01]  /*207a0*/  USEL UR13, UR13, 0x1, UP0 ;  /* 0x000000010d0d7887 */ /* 0x000fe20008000000 */
[----:B------:R-:W-:Y:S01]  /*207b0*/  @UP1 ULDC UR8, c[0x0][0xebc] ;  /* 0x0003af0000081ab9 */ /* 0x000fe20000000800 */
[----:B------:R-:W-:Y:S01]  /*207c0*/  UIADD3 UR10, UR41, 0x80, -UR14 ;  /* 0x00000080290a7890 */ /* 0x000fe2000fffe80e */
[----:B------:R-:W-:Y:S01]  /*207d0*/  ULDC UR15, c[0x0][0x2e0] ;  /* 0x0000b800000f7ab9 */ /* 0x000fe20000000800 */
[----:B------:R-:W-:Y:S01]  /*207e0*/  UIMAD.WIDE.U32 UR8, UR11, UR8, URZ ;  /* 0x000000080b0872a5 */ /* 0x000fe2000f8e003f */
[----:B------:R-:W-:Y:S01]  /*207f0*/  @UP1 ULDC UR16, c[0x0][0xec0] ;  /* 0x0003b00000101ab9 */ /* 0x000fe20000000800 */
[----:B------:R-:W-:Y:S01]  /*20800*/  UIMAD UR10, UR13, UR15, UR10 ;  /* 0x0000000f0d0a72a4 */ /* 0x000fe2000f8e020a */
[----:B------:R-:W-:Y:S01]  /*20810*/  UMOV UR43, UR11 ;  /* 0x0000000b002b7c82 */ /* 0x000fe20008000000 */
[----:B------:R-:W-:-:S02]  /*20820*/  @UP1 USHF.R.U32.HI UR43, URZ, UR16, UR9 ;  /* 0x000000103f2b1299 */ /* 0x000fc40008011609 */
[----:B------:R-:W-:Y:S02]  /*20830*/  UIADD3 UR6, UR10, UR6, URZ ;  /* 0x000000060a067290 */ /* 0x000fe4000fffe03f */
[----:B------:R-:W-:-:S04]  /*20840*/  UIADD3 UR42, -UR43, URZ, URZ ;  /* 0x0000003f2b2a7290 */ /* 0x000fc8000fffe13f */
[----:B------:R-:W-:Y:S01]  /*20850*/  UIMAD UR42, UR12, UR42, UR11 ;  /* 0x0000002a0c2a72a4 */ /* 0x000fe2000f8e020b */
[----:B------:R-:W-:Y:S01]  /*20860*/  IMAD.U32 R0, RZ, RZ, UR6 ;  /* 0x00000006ff007e24 */ /* 0x000fe2000f8e00ff */
[----:B------:R-:W-:Y:S10]  /*20870*/  @!P1 BRA `(.L_x_1610) ;  /* 0x0000000000409947 */ /* 0x000ff40003800000 */
        /* <DEDUP_REMOVED lines=10> */
.L_x_1611:
[----:B------:R-:W-:-:S11]  /*20920*/  UISETP.NE.AND UP0, UPT, UR7, 0x1, UPT ;  /* 0x000000010700788c */ /* 0x000fd6000bf05270 */
[----:B------:R-:W-:Y:S02]  /*20930*/  @UP0 ULDC.64 UR10, c[0x0][0xae0] ;  /* 0x0002b800000a0ab9 */ /* 0x000fe40000000a00 */
[----:B------:R-:W-:-:S04]  /*20940*/  UIMAD.WIDE.U32 UR8, UR6, UR10, URZ ;  /* 0x0000000a060872a5 */ /* 0x000fc8000f8e003f */
[----:B------:R-:W-:-:S12]  /*20950*/  @UP0 USHF.R.U32.HI UR6, URZ, UR11, UR9 ;  /* 0x0000000b3f060299 */ /* 0x000fd80008011609 */
.L_x_1612:
[----:B------:R-:W-:-:S06]  /*20960*/  UIMAD UR6, UR6, UR7, UR7 ;  /* 0x00000007060672a4 */ /* 0x000fcc000f8e0207 */
[----:B------:R-:W-:-:S07]  /*20970*/  VIMNMX R0, R0, UR6, PT ;  /* 0x0000000600007c48 */ /* 0x000fce000bfe0100 */
.L_x_1610:
[----:B------:R-:W-:Y:S01]  /*20980*/  UIMAD UR8, UR13, UR15, 0x5f ;  /* 0x0000005f0d0874a4 */ /* 0x000fe2000f8e020f */
[----:B------:R-:W-:Y:S01]  /*20990*/  VIADD R0, R0, 0x5f ;  /* 0x0000005f00007836 */ /* 0x000fe20000000000 */
[----:B------:R-:W-:Y:S02]  /*209a0*/  UIADD3 UR10, UR41, -UR14, URZ ;  /* 0x8000000e290a7290 */ /* 0x000fe4000fffe03f */
[----:B------:R-:W-:Y:S01]  /*209b0*/  UIMAD.WIDE UR8, UR8, 0x2aaaaaab, URZ ;  /* 0x2aaaaaab080878a5 */ /* 0x000fe2000f8e023f */
[----:B------:R-:W-:Y:S01]  /*209c0*/  IMAD.HI R0, R0, 0x2aaaaaab, RZ ;  /* 0x2aaaaaab00007827 */ /* 0x000fe200078e02ff */
[----:B------:R-:W-:Y:S02]  /*209d0*/  UIMAD UR10, UR13, UR15, UR10 ;  /* 0x0000000f0d0a72a4 */ /* 0x000fe4000f8e020a */
[----:B------:R-:W-:Y:S02]  /*209e0*/  USHF.R.U32.HI UR6, URZ, 0x1f, UR9 ;  /* 0x0000001f3f067899 */ /* 0x000fe40008011609 */
[----:B------:R-:W-:Y:S01]  /*209f0*/  SHF.R.U32.HI R3, RZ, 0x1f, R0 ;  /* 0x0000001fff037819 */ /* 0x000fe20000011600 */
[----:B------:R-:W-:Y:S01]  /*20a00*/  ULDC UR11, c[0x0][0xad4] ;  /* 0x0002b500000b7ab9 */ /* 0x000fe20000000800 */
[----:B------:R-:W-:-:S02]  /*20a10*/  ULEA.HI.SX32 UR6, UR9, UR6, 0x1c ;  /* 0x0000000609067291 */ /* 0x000fc4000f8fe23f */
[----:B------:R-:W-:Y:S01]  /*20a20*/  LEA.HI.SX32 R3, R0, R3, 0x1c ;  /* 0x0000000300037211 */ /* 0x000fe200078fe2ff */
[----:B------:R-:W-:-:S03]  /*20a30*/  UIADD3 UR11, UR10, -UR11, URZ ;  /* 0x8000000b0a0b7290 */ /* 0x000fc6000fffe03f */
[----:B------:R-:W-:Y:S01]  /*20a40*/  VIMNMX R19, R3, UR6, PT ;  /* 0x0000000603137c48 */ /* 0x000fe2000bfe0100 */
[----:B------:R-:W-:Y:S08]  /*20a50*/  @!P1 BRA `(.L_x_1613) ;  /* 0x0000000000449947 */ /* 0x000ff00003800000 */
        /* <DEDUP_REMOVED lines=10> */
.L_x_1614:
[----:B------:R-:W-:-:S11]  /*20b00*/  UISETP.NE.AND UP0, UPT, UR7, 0x1, UPT ;  /* 0x000000010700788c */ /* 0x000fd6000bf05270 */
[----:B------:R-:W-:Y:S02]  /*20b10*/  @UP0 ULDC.64 UR12, c[0x0][0xae0] ;  /* 0x0002b800000c0ab9 */ /* 0x000fe40000000a00 */
[----:B------:R-:W-:-:S04]  /*20b20*/  UIMAD.WIDE.U32 UR8, UR10, UR12, URZ ;  /* 0x0000000c0a0872a5 */ /* 0x000fc8000f8e003f */
[----:B------:R-:W-:-:S12]  /*20b30*/  @UP0 USHF.R.U32.HI UR10, URZ, UR13, UR9 ;  /* 0x0000000d3f0a0299 */ /* 0x000fd80008011609 */
.L_x_1615:
[----:B------:R-:W-:-:S04]  /*20b40*/  UIMAD UR7, UR10, UR7, URZ ;  /* 0x000000070a0772a4 */ /* 0x000fc8000f8e023f */
[----:B------:R-:W-:-:S04]  /*20b50*/  UISETP.LT.AND UP0, UPT, UR11, UR7, UPT ;  /* 0x000000070b00728c */ /* 0x000fc8000bf01270 */
[----:B------:R-:W-:-:S12]  /*20b60*/  USEL UR11, UR11, UR7, !UP0 ;  /* 0x000000070b0b7287 */ /* 0x000fd8000c000000 */
.L_x_1613:
[----:B------:R-:W-:Y:S01]  /*20b70*/  UIMAD.WIDE UR6, UR11, 0x2aaaaaab, URZ ;  /* 0x2aaaaaab0b0678a5 */ /* 0x000fe2000f8e023f */
[----:B------:R-:W-:Y:S03]  /*20b80*/  BSSY B6, `(.L_x_1616) ;  /* 0x0000263000067945 */ /* 0x000fe60003800000 */
[----:B------:R-:W-:-:S04]  /*20b90*/  USHF.R.U32.HI UR6, URZ, 0x1f, UR7 ;  /* 0x0000001f3f067899 */ /* 0x000fc80008011607 */
[----:B------:R-:W-:-:S04]  /*20ba0*/  ULEA.HI.SX32 UR6, UR7, UR6, 0x1c ;  /* 0x0000000607067291 */ /* 0x000fc8000f8fe23f */
[----:B------:R-:W-:-:S04]  /*20bb0*/  UISETP.LT.AND UP0, UPT, URZ, UR6, UPT ;  /* 0x000000063f00728c */ /* 0x000fc8000bf01270 */
[----:B------:R-:W-:-:S06]  /*20bc0*/  USEL UR39, URZ, UR6, !UP0 ;  /* 0x000000063f277287 */ /* 0x000fcc000c000000 */
[----:B------:R-:W-:-:S13]  /*20bd0*/  ISETP.GT.AND P0, PT, R19, UR39, PT ;  /* 0x0000002713007c0c */ /* 0x000fda000bf04270 */
[----:B------:R-:W-:Y:S05]  /*20be0*/  @P0 BRA `(.L_x_1617) ;  /* 0x0000000000480947 */ /* 0x000fea0003800000 */
[----:B------:R-:W1:Y:S01]  /*20bf0*/  S2R R0, SR_TID.X ;  /* 0x0000000000007919 */ /* 0x000e620000002100 */
[----:B------:R-:W-:Y:S01]  /*20c00*/  IMAD.MOV.U32 R13, RZ, RZ, R2 ;  /* 0x000000ffff0d7224 */ /* 0x000fe200078e0002 */
[----:B-1----:R-:W-:-:S04]  /*20c10*/  LOP3.LUT R0, R0, 0x1f, RZ, 0xc0, !PT ;  /* 0x0000001f00007812 */ /* 0x002fc800078ec0ff */
[----:B------:R-:W-:-:S13]  /*20c20*/  ISETP.NE.AND P0, PT, R0, RZ, PT ;  /* 0x000000ff0000720c */ /* 0x000fda0003f05270 */
        /* <DEDUP_REMOVED lines=14> */
.L_x_1617:
[----:B------:R-:W1:Y:S01]  /*20d10*/  S2R R3, SR_CgaCtaId ;  /* 0x0000000000037919 */ /* 0x000e620000008800 */
[----:B------:R-:W-:-:S04]  /*20d20*/  MOV R18, 0x400 ;  /* 0x0000040000127802 */ /* 0x000fc80000000f00 */
[----:B-1----:R-:W-:-:S05]  /*20d30*/  LEA R18, R3, R18, 0x18 ;  /* 0x0000001203127211 */ /* 0x002fca00078ec0ff */
[----:B------:R-:W-:-:S05]  /*20d40*/  VIADD R0, R18, 0x1c400 ;  /* 0x0001c40012007836 */ /* 0x000fca0000000000 */
[----:B------:R-:W-:-:S13]  /*20d50*/  LOP3.LUT P0, RZ, R0, 0x3ff, RZ, 0xc0, !PT ;  /* 0x000003ff00ff7812 */ /* 0x000fda000780c0ff */
        /* <DEDUP_REMOVED lines=17> */
.L_x_1619:
[----:B------:R-:W-:-:S05]  /*20e70*/  VIADD R0, R18, 0x400 ;  /* 0x0000040012007836 */ /* 0x000fca0000000000 */
        /* <DEDUP_REMOVED lines=18> */
.L_x_1621:
        /* <DEDUP_REMOVED lines=16> */
.L_x_1620:
[----:B------:R-:W-:Y:S01]  /*210a0*/  ULDC.64 UR4, c[0x0][0xaf0] ;  /* 0x0002bc0000047ab9 */ /* 0x000fe20000000a00 */
[----:B------:R-:W-:Y:S01]  /*210b0*/  IMAD.U32 R5, RZ, RZ, UR43 ;  /* 0x0000002bff057e24 */ /* 0x000fe2000f8e00ff */
[----:B------:R-:W-:Y:S01]  /*210c0*/  ISETP.NE.U32.AND P0, PT, RZ, UR4, PT ;  /* 0x00000004ff007c0c */ /* 0x000fe2000bf05070 */
[----:B------:R-:W-:Y:S01]  /*210d0*/  IMAD.U32 R6, RZ, RZ, UR43 ;  /* 0x0000002bff067e24 */ /* 0x000fe2000f8e00ff */
[----:B------:R-:W1:Y:S01]  /*210e0*/  LDC R0, c[0x0][0x428] ;  /* 0x00010a00ff007b82 */ /* 0x000e620000000800 */
[----:B------:R-:W2:Y:S01]  /*210f0*/  S2R R4, SR_TID.X ;  /* 0x0000000000047919 */ /* 0x000ea20000002100 */
[----:B------:R-:W-:-:S13]  /*21100*/  ISETP.NE.AND.EX P0, PT, RZ, UR5, PT, P0 ;  /* 0x00000005ff007c0c */ /* 0x000fda000bf05300 */
[----:B------:R-:W3:Y:S02]  /*21110*/  @P0 LDC.64 R2, c[0x0][0xaf0] ;  /* 0x0002bc00ff020b82 */ /* 0x000ee40000000a00 */
[----:B---3--:R-:W-:-:S05]  /*21120*/  @P0 IMAD.WIDE R2, R5, 0x4, R2 ;  /* 0x0000000405020825 */ /* 0x008fca00078e0202 */
[----:B------:R3:W4:Y:S01]  /*21130*/  @P0 LDG.E R6, desc[UR46][R2.64] ;  /* 0x0000002e02060981 */ /* 0x000722000c1e1900 */
[----:B-1----:R-:W-:Y:S01]  /*21140*/  ISETP.NE.AND P0, PT, R0, 0x1, PT ;  /* 0x000000010000780c */ /* 0x002fe20003f05270 */
[----:B------:R-:W-:Y:S01]  /*21150*/  IMAD.U32 R0, RZ, RZ, UR42 ;  /* 0x0000002aff007e24 */ /* 0x000fe2000f8e00ff */
[----:B--2---:R-:W-:Y:S01]  /*21160*/  LOP3.LUT R7, R4, 0x1f, RZ, 0xc0, !PT ;  /* 0x0000001f04077812 */ /* 0x004fe200078ec0ff */
[----:B------:R-:W-:Y:S01]  /*21170*/  UMOV UR40, URZ ;  /* 0x0000003f00287c82 */ /* 0x000fe20008000000 */
[----:B------:R-:W-:Y:S01]  /*21180*/  UMOV UR6, 0xffffffff ;  /* 0xffffffff00067882 */ /* 0x000fe20000000000 */
[----:B------:R-:W-:Y:S01]  /*21190*/  VIADD R8, R19, 0xffffffff ;  /* 0xffffffff13087836 */ /* 0x000fe20000000000 */
[----:B------:R-:W-:Y:S01]  /*211a0*/  ISETP.NE.AND P1, PT, R7, RZ, PT ;  /* 0x000000ff0700720c */ /* 0x000fe20003f25270 */
[----:B---3--:R-:W1:Y:S08]  /*211b0*/  LDC.64 R2, c[0x0][0x3f8] ;  /* 0x0000fe00ff027b82 */ /* 0x008e700000000a00 */
[----:B------:R-:W2:Y:S04]  /*211c0*/  @P0 LDC R4, c[0x0][0x42c] ;  /* 0x00010b00ff040b82 */ /* 0x000ea80000000800 */
[----:B------:R-:W-:-:S05]  /*211d0*/  VOTEU.ALL UP1, P1 ;  /* 0x00000000003f7886 */ /* 0x000fca0000820000 */
[----:B------:R-:W-:Y:S01]  /*211e0*/  @!UP1 UIADD3 UR4, UP0, UR48, 0x270, URZ ;  /* 0x0000027030049890 */ /* 0x000fe2000ff1e03f */
[----:B------:R-:W3:Y:S03]  /*211f0*/  @P0 LDC R5, c[0x0][0x430] ;  /* 0x00010c00ff050b82 */ /* 0x000ee60000000800 */
[----:B------:R-:W-:-:S09]  /*21200*/  @!UP1 UIADD3.X UR5, URZ, UR49, URZ, UP0, !UPT ;  /* 0x000000313f059290 */ /* 0x000fd200087fe43f */
[----:B------:R1:W-:Y:S01]  /*21210*/  @!UP1 UTMAPF.L2.4D [UR40], [UR4] ;  /* 0x00000028040095b8 */ /* 0x0003e20008018000 */
[----:B--2---:R-:W-:-:S05]  /*21220*/  @P0 IMAD.HI.U32 R4, R4, UR42, RZ ;  /* 0x0000002a04040c27 */ /* 0x004fca000f8e00ff */
[----:B---3--:R-:W-:Y:S02]  /*21230*/  @P0 SHF.R.U32.HI R0, RZ, R5, R4 ;  /* 0x00000005ff000219 */ /* 0x008fe40000011604 */
[----:B-1----:R-:W-:-:S04]  /*21240*/  ISETP.NE.U32.AND P0, PT, R2, RZ, PT ;  /* 0x000000ff0200720c */ /* 0x002fc80003f05070 */
[----:B------:R-:W-:-:S04]  /*21250*/  ISETP.NE.AND.EX P0, PT, R3, RZ, PT, P0 ;  /* 0x000000ff0300720c */ /* 0x000fc80003f05300 */
[----:B----4-:R-:W-:Y:S01]  /*21260*/  SEL R4, R6, RZ, !P0 ;  /* 0x000000ff06047207 */ /* 0x010fe20004000000 */
[----:B------:R-:W-:Y:S08]  /*21270*/  BRA.DIV UR6, `(.L_x_1622) ;  /* 0x0000002606907947 */ /* 0x000ff0000b800000 */
.L_x_1676:
[----:B------:R-:W-:Y:S01]  /*21280*/  UMOV UR4, 0xffffffff ;  /* 0xffffffff00047882 */ /* 0x000fe20000000000 */
[----:B------:R-:W-:Y:S02]  /*21290*/  SHF.R.S32.HI R7, RZ, 0x1f, R6 ;  /* 0x0000001fff077819 */ /* 0x000fe40000011406 */
[----:B------:R-:W-:Y:S05]  /*212a0*/  BRA.DIV UR4, `(.L_x_1623) ;  /* 0x0000002604b07947 */ /* 0x000fea000b800000 */
[----:B------:R-:W-:-:S13]  /*212b0*/  ELECT P6, URZ, PT ;  /* 0x00000000003f782f */ /* 0x000fda00038c0000 */
.L_x_1679:
[----:B------:R-:W-:Y:S05]  /*212c0*/  @!P6 BRA `(.L_x_1624) ;  /* 0x0000000000c8e947 */ /* 0x000fea0003800000 */
[----:B------:R-:W-:Y:S01]  /*212d0*/  IMAD.MOV.U32 R4, RZ, RZ, R6 ;  /* 0x000000ffff047224 */ /* 0x000fe200078e0006 */
[----:B------:R-:W-:Y:S06]  /*212e0*/  @!P0 BRA `(.L_x_1625) ;  /* 0x0000000000448947 */ /* 0x000fec0003800000 */
[----:B------:R-:W1:Y:S01]  /*212f0*/  LDC R9, c[0x0][0x41c] ;  /* 0x00010700ff097b82 */ /* 0x000e620000000800 */
[----:B------:R-:W-:Y:S01]  /*21300*/  ULDC.64 UR4, c[0x0][0x408] ;  /* 0x0001020000047ab9 */ /* 0x000fe20000000a00 */
[----:B-1----:R-:W-:-:S13]  /*21310*/  ISETP.NE.AND P2, PT, R9, 0x1, PT ;  /* 0x000000010900780c */ /* 0x002fda0003f45270 */
[----:B------:R-:W1:Y:S02]  /*21320*/  @P2 LDC.64 R4, c[0x0][0x420] ;  /* 0x00010800ff042b82 */ /* 0x000e640000000a00 */
[----:B-1----:R-:W-:-:S04]  /*21330*/  @P2 IMAD.HI.U32 R10, R8, R4, RZ ;  /* 0x00000004080a2227 */ /* 0x002fc800078e00ff */
        /* <DEDUP_REMOVED lines=9> */
[----:B------:R-:W-:-:S04]  /*213d0*/  LEA R10, P2, R4, R2, 0x2 ;  /* 0x00000002040a7211 */ /* 0x000fc800078410ff */
[----:B------:R-:W-:-:S05]  /*213e0*/  LEA.HI.X R11, R4, R3, R5, 0x2, P2 ;  /* 0x00000003040b7211 */ /* 0x000fca00010f1405 */
[----:B------:R1:W5:Y:S04]  /*213f0*/  LDG.E R4, desc[UR46][R10.64] ;  /* 0x0000002e0a047981 */ /* 0x000368000c1e1900 */
.L_x_1625:
[----:B------:R-:W2:Y:S01]  /*21400*/  S2R R5, SR_TID.X ;  /* 0x0000000000057919 */ /* 0x000ea20000002100 */
[----:B-1----:R-:W-:Y:S01]  /*21410*/  IMAD R10, R16, 0x8, R18 ;  /* 0x00000008100a7824 */ /* 0x002fe200078e0212 */
[----:B--2---:R-:W-:Y:S02]  /*21420*/  LOP3.LUT R9, R5, 0x7f, RZ, 0xc0, !PT ;  /* 0x0000007f05097812 */ /* 0x004fe400078ec0ff */
[----:B------:R-:W-:Y:S02]  /*21430*/  SHF.L.U32 R5, R17, 0x1f, RZ ;  /* 0x0000001f11057819 */ /* 0x000fe400000006ff */
[----:B------:R-:W-:Y:S02]  /*21440*/  ISETP.NE.AND P3, PT, R9, RZ, PT ;  /* 0x000000ff0900720c */ /* 0x000fe40003f65270 */
[----:B------:R-:W1:Y:S02]  /*21450*/  SYNCS.PHASECHK.TRANS64.TRYWAIT P2, [R10+URZ+0x32440], R5 ;  /* 0x032440050a0075a7 */ /* 0x000e64000804017f */
[----:B-1----:R-:W-:Y:S09]  /*21460*/  @!P2 BRA `(.L_x_1626) ;  /* 0x000000240060a947 */ /* 0x002ff20003800000 */
.L_x_1680:
[----:B------:R-:W-:Y:S05]  /*21470*/  @P3 BRA `(.L_x_1627) ;  /* 0x00000000001c3947 */ /* 0x000fea0003800000 */
[----:B------:R-:W2:Y:S01]  /*21480*/  S2R R9, SR_TID.X ;  /* 0x0000000000097919 */ /* 0x000ea20000002100 */
[----:B-1----:R-:W-:-:S04]  /*21490*/  IMAD.MOV.U32 R5, RZ, RZ, 0x3000 ;  /* 0x00003000ff057424 */ /* 0x002fc800078e00ff */
[----:B------:R3:W-:Y:S01]  /*214a0*/  SYNCS.ARRIVE.TRANS64 RZ, [R10+URZ+0x32430], R5 ;  /* 0x032430050aff79a7 */ /* 0x0007e2000800003f */
[----:B--2---:R-:W-:-:S04]  /*214b0*/  LOP3.LUT R9, R9, 0x1f, RZ, 0xc0, !PT ;  /* 0x0000001f09097812 */ /* 0x004fc800078ec0ff */
[----:B------:R-:W-:-:S13]  /*214c0*/  ISETP.NE.AND P2, PT, R9, RZ, PT ;  /* 0x000000ff0900720c */ /* 0x000fda0003f45270 */
[----:B---3--:R-:W-:Y:S05]  /*214d0*/  @!P2 BRA `(.L_x_1627) ;  /* 0x000000000004a947 */ /* 0x008fea0003800000 */
[----:B------:R-:W-:Y:S01]  /*214e0*/  BPT.TRAP 0x1 ;  /* 0x000000040000795c */ /* 0x000fe20000300000 */
.L_x_1627:
[----:B-1----:R-:W-:Y:S01]  /*214f0*/  IMAD R5, R16, 0x3000, R18 ;  /* 0x0000300010057824 */ /* 0x002fe200078e0212 */
        /* <DEDUP_REMOVED lines=10> */
[----:B------:R-:W-:Y:S02]  /*215a0*/  UIADD3 UR9, UR9, 0x32430, URZ ;  /* 0x0003243009097890 */ /* 0x000fe4000fffe03f */
[----:B------:R-:W-:Y:S02]  /*215b0*/  UIMAD UR11, UR11, 0x60, URZ ;  /* 0x000000600b0b78a4 */ /* 0x000fe4000f8e023f */
[----:B------:R-:W-:-:S09]  /*215c0*/  UIADD3 UR8, UR8, 0x1c400, URZ ;  /* 0x0001c40008087890 */ /* 0x000fd2000fffe03f */
[----:B------:R1:W-:Y:S02]  /*215d0*/  UTMALDG.4D [UR8], [UR4], desc[UR6] ;  /* 0x00000608040075b4 */ /* 0x0003e40008019000 */
[----:B-1----:R-:W-:Y:S01]  /*215e0*/  NOP ;  /* 0x0000000000007918 */ /* 0x002fe20000000000 */
.L_x_1624:
[----:B------:R-:W2:Y:S01]  /*215f0*/  LDL.LU R9, [R1+0x468] ;  /* 0x0004680001097983 */ /* 0x000ea20000300800 */
[----:B------:R-:W-:Y:S05]  /*21600*/  WARPSYNC.ALL ;  /* 0x0000000000007948 */ /* 0x000fea0003800000 */
[----:B------:R-:W-:Y:S01]  /*21610*/  BAR.SYNC.DEFER_BLOCKING 0x8, 0x120 ;  /* 0x0204800000007b1d */ /* 0x000fe20000010000 */
[----:B------:R-:W-:-:S05]  /*21620*/  ELECT P2, URZ, PT ;  /* 0x00000000003f782f */ /* 0x000fca0003840000 */
[----:B------:R-:W-:Y:S01]  /*21630*/  BSSY B0, `(.L_x_1628) ;  /* 0x0000034000007945 */ /* 0x000fe20003800000 */
[----:B--2---:R-:W-:-:S05]  /*21640*/  VIADD R9, R9, 0x1 ;  /* 0x0000000109097836 */ /* 0x004fca0000000000 */
[----:B------:R1:W-:Y:S01]  /*21650*/  STL [R1+0x468], R9 ;  /* 0x0004680901007387 */ /* 0x0003e20000100800 */
[----:B------:R-:W-:-:S04]  /*21660*/  LEA.HI R5, R9, R9, RZ, 0x1 ;  /* 0x0000000909057211 */ /* 0x000fc800078f08ff */
[----:B------:R-:W-:-:S05]  /*21670*/  LOP3.LUT R5, R5, 0xfffffffe, RZ, 0xc0, !PT ;  /* 0xfffffffe05057812 */ /* 0x000fca00078ec0ff */
[----:B------:R-:W-:-:S05]  /*21680*/  IMAD.IADD R5, R9, 0x1, -R5 ;  /* 0x0000000109057824 */ /* 0x000fca00078e0a05 */
[----:B------:R-:W-:Y:S01]  /*21690*/  SHF.L.U32 R5, R5, 0x1f, RZ ;  /* 0x0000001f05057819 */ /* 0x000fe200000006ff */
[----:B-1----:R-:W-:Y:S06]  /*216a0*/  @!P2 BRA `(.L_x_1629) ;  /* 0x0000000000b0a947 */ /* 0x002fec0003800000 */
[----:B------:R-:W-:Y:S01]  /*216b0*/  R2UR UR17, R18 ;  /* 0x00000000121172ca */ /* 0x000fe200000e0000 */
[----:B------:R-:W-:Y:S01]  /*216c0*/  UIADD3 UR4, UP0, UR48, 0x270, URZ ;  /* 0x0000027030047890 */ /* 0x000fe2000ff1e03f */
[----:B------:R-:W-:Y:S01]  /*216d0*/  IMAD.MOV.U32 R9, RZ, RZ, 0x4000 ;  /* 0x00004000ff097424 */ /* 0x000fe200078e00ff */
[----:B------:R-:W-:Y:S01]  /*216e0*/  UMOV UR14, 0x0 ;  /* 0x00000000000e7882 */ /* 0x000fe20000000000 */
[----:B------:R-:W-:Y:S01]  /*216f0*/  UMOV UR15, 0x12f00000 ;  /* 0x12f00000000f7882 */ /* 0x000fe20000000000 */
[----:B------:R-:W-:Y:S01]  /*21700*/  UIADD3.X UR5, URZ, UR49, URZ, UP0, !UPT ;  /* 0x000000313f057290 */ /* 0x000fe200087fe43f */
[----:B------:R1:W-:Y:S01]  /*21710*/  SYNCS.ARRIVE.TRANS64 RZ, [R18+URZ+0x32400], R9 ;  /* 0x0324000912ff79a7 */ /* 0x0003e2000800003f */
[----:B------:R-:W-:Y:S01]  /*21720*/  UIADD3 UR6, UP0, UR48, 0x770, URZ ;  /* 0x0000077030067890 */ /* 0x000fe2000ff1e03f */
[----:B------:R-:W-:Y:S01]  /*21730*/  UMOV UR10, URZ ;  /* 0x0000003f000a7c82 */ /* 0x000fe20008000000 */
[----:B------:R-:W-:Y:S01]  /*21740*/  UMOV UR11, UR41 ;  /* 0x00000029000b7c82 */ /* 0x000fe20008000000 */
[----:B------:R-:W-:Y:S01]  /*21750*/  UMOV UR12, UR42 ;  /* 0x0000002a000c7c82 */ /* 0x000fe20008000000 */
[----:B------:R-:W-:-:S02]  /*21760*/  UMOV UR13, UR43 ;  /* 0x0000002b000d7c82 */ /* 0x000fc40008000000 */
[----:B------:R-:W-:Y:S02]  /*21770*/  UIADD3 UR8, UR17, 0x18400, URZ ;  /* 0x0001840011087890 */ /* 0x000fe4000fffe03f */
[----:B------:R-:W-:Y:S01]  /*21780*/  UIADD3 UR9, UR17, 0x32400, URZ ;  /* 0x0003240011097890 */ /* 0x000fe2000fffe03f */
[----:B-1----:R-:W-:Y:S01]  /*21790*/  IMAD.MOV.U32 R9, RZ, RZ, 0x10000 ;  /* 0x00010000ff097424 */ /* 0x002fe200078e00ff */
[----:B------:R-:W-:Y:S02]  /*217a0*/  UIADD3.X UR7, URZ, UR49, URZ, UP0, !UPT ;  /* 0x000000313f077290 */ /* 0x000fe400087fe43f */
[----:B------:R-:W-:Y:S02]  /*217b0*/  UIADD3 UR32, UR17, 0x22400, URZ ;  /* 0x0002240011207890 */ /* 0x000fe4000fffe03f */
[----:B------:R-:W-:Y:S02]  /*217c0*/  UIADD3 UR33, UR17, 0x32410, URZ ;  /* 0x0003241011217890 */ /* 0x000fe4000fffe03f */
[----:B------:R-:W-:Y:S01]  /*217d0*/  UIADD3 UR24, UR17, 0x26400, URZ ;  /* 0x0002640011187890 */ /* 0x000fe2000fffe03f */
[----:B------:R1:W-:Y:S01]  /*217e0*/  UTMALDG.4D [UR8], [UR4], desc[UR14] ;  /* 0x00000e08040075b4 */ /* 0x0003e20008019000 */
[----:B------:R-:W-:Y:S01]  /*217f0*/  UIADD3 UR16, UR17, 0x2a400, URZ ;  /* 0x0002a40011107890 */ /* 0x000fe2000fffe03f */
[----:B------:R2:W-:Y:S01]  /*21800*/  SYNCS.ARRIVE.TRANS64 RZ, [R18+URZ+0x32410], R9 ;  /* 0x0324100912ff79a7 */ /* 0x0005e2000800003f */
[----:B------:R-:W-:Y:S01]  /*21810*/  UMOV UR35, UR41 ;  /* 0x0000002900237c82 */ /* 0x000fe20008000000 */
[----:B------:R-:W-:Y:S01]  /*21820*/  UMOV UR36, UR42 ;  /* 0x0000002a00247c82 */ /* 0x000fe20008000000 */
[----:B------:R-:W-:Y:S01]  /*21830*/  UMOV UR37, UR43 ;  /* 0x0000002b00257c82 */ /* 0x000fe20008000000 */
[----:B------:R-:W-:Y:S01]  /*21840*/  UMOV UR34, UR10 ;  /* 0x0000000a00227c82 */ /* 0x000fe20008000000 */
[----:B------:R-:W-:Y:S01]  /*21850*/  UMOV UR26, 0x40 ;  /* 0x00000040001a7882 */ /* 0x000fe20000000000 */
[----:B------:R-:W-:Y:S01]  /*21860*/  UMOV UR27, UR41 ;  /* 0x00000029001b7c82 */ /* 0x000fe20008000000 */
[----:B------:R-:W-:Y:S01]  /*21870*/  UMOV UR28, UR42 ;  /* 0x0000002a001c7c82 */ /* 0x000fe20008000000 */
[----:B------:R-:W-:Y:S01]  /*21880*/  UMOV UR29, UR43 ;  /* 0x0000002b001d7c82 */ /* 0x000fe20008000000 */
[----:B------:R-:W-:Y:S01]  /*21890*/  UMOV UR25, UR33 ;  /* 0x0000002100197c82 */ /* 0x000fe20008000000 */
[----:B------:R-:W-:Y:S01]  /*218a0*/  UMOV UR18, 0x80 ;  /* 0x0000008000127882 */ /* 0x000fe20000000000 */
[----:B------:R-:W-:Y:S01]  /*218b0*/  UMOV UR19, UR41 ;  /* 0x0000002900137c82 */ /* 0x000fe20008000000 */
[----:B------:R-:W-:Y:S01]  /*218c0*/  UMOV UR20, UR42 ;  /* 0x0000002a00147c82 */ /* 0x000fe20008000000 */
[----:B------:R2:W-:Y:S01]  /*218d0*/  UTMALDG.4D [UR32], [UR6], desc[UR14] ;  /* 0x00000e20060075b4 */ /* 0x0005e20008019000 */
[----:B------:R-:W-:Y:S01]  /*218e0*/  UMOV UR21, UR43 ;  /* 0x0000002b00157c82 */ /* 0x000fe20008000000 */
[----:B------:R2:W-:Y:S01]  /*218f0*/  UTMALDG.4D [UR24], [UR6], desc[UR14] ;  /* 0x00000e18060075b4 */ /* 0x0005e20008019000 */
[----:B-1----:R-:W-:Y:S01]  /*21900*/  UIADD3 UR8, UR17, 0x2e400, URZ ;  /* 0x0002e40011087890 */ /* 0x002fe2000fffe03f */
[----:B------:R-:W-:-:S02]  /*21910*/  UMOV UR10, 0xc0 ;  /* 0x000000c0000a7882 */ /* 0x000fc40000000000 */
[----:B------:R-:W-:Y:S01]  /*21920*/  UMOV UR17, UR33 ;  /* 0x0000002100117c82 */ /* 0x000fe20008000000 */
[----:B------:R-:W-:Y:S01]  /*21930*/  UMOV UR9, UR33 ;  /* 0x0000002100097c82 */ /* 0x000fe20008000000 */
[----:B------:R2:W-:Y:S04]  /*21940*/  UTMALDG.4D [UR16], [UR6], desc[UR14] ;  /* 0x00000e10060075b4 */ /* 0x0005e80008019000 */
[----:B------:R2:W-:Y:S02]  /*21950*/  UTMALDG.4D [UR8], [UR6], desc[UR14] ;  /* 0x00000e08060075b4 */ /* 0x0005e40008019000 */
[----:B--2---:R-:W-:Y:S01]  /*21960*/  NOP ;  /* 0x0000000000007918 */ /* 0x004fe20000000000 */
.L_x_1629:
[----:B------:R-:W-:Y:S05]  /*21970*/  BSYNC B0 ;  /* 0x0000000000007941 */ /* 0x000fea0003800000 */
.L_x_1628:
[----:B------:R-:W1:Y:S02]  /*21980*/  SYNCS.PHASECHK.TRANS64.TRYWAIT P2, [R18+URZ+0x32420], R5 ;  /* 0x03242005120075a7 */ /* 0x000e64000804017f */
[----:B-1----:R-:W-:Y:S05]  /*21990*/  @!P2 BRA `(.L_x_1630) ;  /* 0x000000200028a947 */ /* 0x002fea0003800000 */
.L_x_1681:
[----:B------:R-:W-:Y:S01]  /*219a0*/  ULDC.64 UR4, c[0x0][0x408] ;  /* 0x0001020000047ab9 */ /* 0x000fe20000000a00 */
[----:B------:R-:W-:Y:S04]  /*219b0*/  BSSY B0, `(.L_x_1631) ;  /* 0x0000030000007945 */ /* 0x000fe80003800000 */
[----:B------:R-:W-:Y:S05]  /*219c0*/  @!P6 BRA `(.L_x_1632) ;  /* 0x0000000000b8e947 */ /* 0x000fea0003800000 */
[----:B------:R-:W-:Y:S01]  /*219d0*/  IMAD R10, R16, 0x8, R18 ;  /* 0x00000008100a7824 */ /* 0x000fe200078e0212 */
[----:B-1----:R-:W-:Y:S01]  /*219e0*/  SHF.L.U32 R5, R17, 0x1f, RZ ;  /* 0x0000001f11057819 */ /* 0x002fe200000006ff */
[----:B------:R-:W1:Y:S03]  /*219f0*/  S2R R9, SR_TID.X ;  /* 0x0000000000097919 */ /* 0x000e660000002100 */
[----:B------:R-:W2:Y:S01]  /*21a00*/  SYNCS.PHASECHK.TRANS64.TRYWAIT P2, [R10+URZ+0x32460], R5 ;  /* 0x032460050a0075a7 */ /* 0x000ea2000804017f */
[----:B-1----:R-:W-:-:S04]  /*21a10*/  LOP3.LUT R9, R9, 0x7f, RZ, 0xc0, !PT ;  /* 0x0000007f09097812 */ /* 0x002fc800078ec0ff */
[----:B------:R-:W-:Y:S01]  /*21a20*/  ISETP.NE.AND P3, PT, R9, RZ, PT ;  /* 0x000000ff0900720c */ /* 0x000fe20003f65270 */
[----:B--2---:R-:W-:-:S12]  /*21a30*/  @!P2 BRA `(.L_x_1633) ;  /* 0x000000200014a947 */ /* 0x004fd80003800000 */
.L_x_1682:
        /* <DEDUP_REMOVED lines=8> */
.L_x_1634:
[----:B-1----:R-:W-:Y:S01]  /*21ac0*/  IMAD R5, R16, 0xc000, R18 ;  /* 0x0000c00010057824 */ /* 0x002fe200078e0212 */
        /* <DEDUP_REMOVED lines=11> */
[----:B------:R-:W-:Y:S02]  /*21b80*/  UIMAD UR11, UR11, 0x60, URZ ;  /* 0x000000600b0b78a4 */ /* 0x000fe4000f8e023f */
[----:B------:R-:W-:Y:S02]  /*21b90*/  UIADD3 UR9, UR9, 0x32450, URZ ;  /* 0x0003245009097890 */ /* 0x000fe4000fffe03f */
        /* <DEDUP_REMOVED lines=17> */
.L_x_1632:
[----:B------:R-:W-:Y:S05]  /*21cb0*/  BSYNC B0 ;  /* 0x0000000000007941 */ /* 0x000fea0003800000 */
.L_x_1631:
[----:B------:R-:W-:-:S05]  /*21cc0*/  VIADD R8, R19, 0xfffffffe ;  /* 0xfffffffe13087836 */ /* 0x000fca0000000000 */
[----:B------:R-:W-:-:S13]  /*21cd0*/  ISETP.GE.AND P2, PT, R8, UR39, PT ;  /* 0x0000002708007c0c */ /* 0x000fda000bf46270 */
[----:B------:R-:W-:Y:S05]  /*21ce0*/  @!P2 BRA `(.L_x_1635) ;  /* 0x0000001000d4a947 */ /* 0x000fea0003800000 */
[----:B------:R-:W-:Y:S01]  /*21cf0*/  IMAD.MOV R10, RZ, RZ, -R19 ;  /* 0x000000ffff0a7224 */ /* 0x000fe200078e0a13 */
[----:B------:R-:W-:-:S04]  /*21d00*/  LOP3.LUT R9, RZ, UR39, RZ, 0x33, !PT ;  /* 0x00000027ff097c12 */ /* 0x000fc8000f8e33ff */
[----:B------:R-:W-:-:S05]  /*21d10*/  VIADDMNMX R9, R10, 0x1, R9, !PT ;  /* 0x000000010a097846 */ /* 0x000fca0007800109 */
[----:B-1----:R-:W-:-:S05]  /*21d20*/  IMAD.IADD R5, R19, 0x1, R9 ;  /* 0x0000000113057824 */ /* 0x002fca00078e0209 */
        /* <DEDUP_REMOVED lines=28> */
.L_x_1639:
[----:B-1----:R-:W1:Y:S01]  /*21ef0*/  S2R R2, SR_TID.X ;  /* 0x0000000000027919 */ /* 0x002e620000002100 */
[----:B------:R-:W-:Y:S02]  /*21f00*/  SHF.L.U32 R3, R17, 0x1f, RZ ;  /* 0x0000001f11037819 */ /* 0x000fe400000006ff */
[----:B-1----:R-:W-:Y:S01]  /*21f10*/  LOP3.LUT R5, R2, 0x7f, RZ, 0xc0, !PT ;  /* 0x0000007f02057812 */ /* 0x002fe200078ec0ff */
[----:B------:R-:W-:-:S03]  /*21f20*/  IMAD R2, R16, 0x8, R18 ;  /* 0x0000000810027824 */ /* 0x000fc600078e0212 */
[----:B------:R-:W-:Y:S01]  /*21f30*/  ISETP.NE.AND P2, PT, R5, RZ, PT ;  /* 0x000000ff0500720c */ /* 0x000fe20003f45270 */
[----:B------:R-:W1:Y:S02]  /*21f40*/  SYNCS.PHASECHK.TRANS64.TRYWAIT P3, [R2+URZ+0x32440], R3 ;  /* 0x03244003020075a7 */ /* 0x000e64000806017f */
[----:B-1----:R-:W-:Y:S10]  /*21f50*/  @!P3 BRA `(.L_x_1640) ;  /* 0x0000001800e0b947 */ /* 0x002ff40003800000 */
.L_x_1683:
[----:B------:R-:W-:Y:S05]  /*21f60*/  @P2 BRA `(.L_x_1641) ;  /* 0x00000000001c2947 */ /* 0x000fea0003800000 */
[----:B------:R-:W2:Y:S02]  /*21f70*/  S2R R5, SR_TID.X ;  /* 0x0000000000057919 */ /* 0x000ea40000002100 */
[----:B--2---:R-:W-:Y:S01]  /*21f80*/  LOP3.LUT R10, R5, 0x1f, RZ, 0xc0, !PT ;  /* 0x0000001f050a7812 */ /* 0x004fe200078ec0ff */
[----:B------:R-:W-:-:S03]  /*21f90*/  IMAD.MOV.U32 R5, RZ, RZ, 0x3000 ;  /* 0x00003000ff057424 */ /* 0x000fc600078e00ff */
[----:B------:R-:W-:Y:S01]  /*21fa0*/  ISETP.NE.AND P3, PT, R10, RZ, PT ;  /* 0x000000ff0a00720c */ /* 0x000fe20003f65270 */
[----:B------:R2:W-:-:S12]  /*21fb0*/  SYNCS.ARRIVE.TRANS64 RZ, [R2+URZ+0x32430], R5 ;  /* 0x0324300502ff79a7 */ /* 0x0005d8000800003f */
[----:B--2---:R-:W-:Y:S05]  /*21fc0*/  @!P3 BRA `(.L_x_1641) ;  /* 0x000000000004b947 */ /* 0x004fea0003800000 */
[----:B------:R-:W-:Y:S01]  /*21fd0*/  BPT.TRAP 0x1 ;  /* 0x000000040000795c */ /* 0x000fe20000300000 */
.L_x_1641:
[----:B------:R-:W-:Y:S01]  /*21fe0*/  IMAD R5, R16, 0x3000, R18 ;  /* 0x0000300010057824 */ /* 0x000fe200078e0212 */
        /* <DEDUP_REMOVED lines=11> */
[----:B------:R-:W-:-:S04]  /*220a0*/  UIADD3 UR9, UR9, 0x32430, URZ ;  /* 0x0003243009097890 */ /* 0x000fc8000fffe03f */
[----:B------:R-:W-:-:S09]  /*220b0*/  UIADD3 UR8, UR8, 0x1c400, URZ ;  /* 0x0001c40008087890 */ /* 0x000fd2000fffe03f */
[----:B------:R2:W-:Y:S01]  /*220c0*/  UTMALDG.4D [UR8], [UR6], desc[UR14] ;  /* 0x00000e08060075b4 */ /* 0x0005e20008019000 */
[----:B------:R-:W3:Y:S02]  /*220d0*/  SYNCS.PHASECHK.TRANS64.TRYWAIT P3, [R2+URZ+0x32460], R3 ;  /* 0x03246003020075a7 */ /* 0x000ee4000806017f */
[----:B--23--:R-:W-:Y:S05]  /*220e0*/  @!P3 BRA `(.L_x_1642) ;  /* 0x000000180090b947 */ /* 0x00cfea0003800000 */
.L_x_1684:
        /* <DEDUP_REMOVED lines=8> */
.L_x_1643:
[----:B------:R-:W-:Y:S01]  /*22170*/  R2UR UR9, R2 ;  /* 0x00000000020972ca */ /* 0x000fe200000e0000 */
[----:B-12---:R-:W-:Y:S01]  /*22180*/  IMAD R2, R16, 0xc000, R18 ;  /* 0x0000c00010027824 */ /* 0x006fe200078e0212 */
        /* <DEDUP_REMOVED lines=9> */
[----:B------:R-:W-:-:S02]  /*22220*/  UMOV UR18, 0x40 ;  /* 0x0000004000127882 */ /* 0x000fc40000000000 */
[----:B------:R-:W-:-:S06]  /*22230*/  UIADD3 UR9, UR9, 0x32450, URZ ;  /* 0x0003245009097890 */ /* 0x000fcc000fffe03f */
        /* <DEDUP_REMOVED lines=17> */
.L_x_1638:
[----:B------:R-:W-:Y:S05]  /*22350*/  BSYNC B0 ;  /* 0x0000000000007941 */ /* 0x000fea0003800000 */
.L_x_1637:
[----:B------:R-:W-:-:S07]  /*22360*/  VIADD R8, R19, 0xfffffffd ;  /* 0xfffffffd13087836 */ /* 0x000fce0000000000 */
.L_x_1636:
[----:B------:R-:W-:Y:S01]  /*22370*/  VIADD R9, R9, 0xfffffffe ;  /* 0xfffffffe09097836 */ /* 0x000fe20000000000 */
[----:B------:R-:W-:Y:S01]  /*22380*/  LOP3.LUT R2, RZ, R19, RZ, 0x33, !PT ;  /* 0x00000013ff027212 */ /* 0x000fe200078e33ff */
[----:B------:R-:W-:Y:S03]  /*22390*/  BSSY B0, `(.L_x_1635) ;  /* 0x00000ca000007945 */ /* 0x000fe60003800000 */
[----:B------:R-:W-:-:S13]  /*223a0*/  ISETP.NE.AND P2, PT, R9, R2, PT ;  /* 0x000000020900720c */ /* 0x000fda0003f45270 */
[----:B------:R-:W-:Y:S05]  /*223b0*/  @!P2 BRA `(.L_x_1644) ;  /* 0x0000000c001ca947 */ /* 0x000fea0003800000 */
.L_x_1659:
[----:B------:R-:W-:Y:S01]  /*223c0*/  VIADD R9, R16, 0x1 ;  /* 0x0000000110097836 */ /* 0x000fe20000000000 */
[----:B------:R-:W-:Y:S05]  /*223d0*/  YIELD ;  /* 0x0000000000007946 */ /* 0x000fea0003800000 */
[----:B------:R-:W-:Y:S01]  /*223e0*/  ISETP.NE.AND P2, PT, R9, 0x2, PT ;  /* 0x000000020900780c */ /* 0x000fe20003f45270 */
[----:B------:R-:W-:Y:S03]  /*223f0*/  BSSY B1, `(.L_x_1645) ;  /* 0x000005e000017945 */ /* 0x000fe60003800000 */
[----:B------:R-:W-:-:S02]  /*22400*/  SEL R2, RZ, 0x1, P2 ;  /* 0x00000001ff027807 */ /* 0x000fc40001000000 */
[----:B------:R-:W-:Y:S02]  /*22410*/  SEL R9, R9, RZ, P2 ;  /* 0x000000ff09097207 */ /* 0x000fe40001000000 */
[----:B------:R-:W-:Y:S01]  /*22420*/  LOP3.LUT R17, R17, R2, RZ, 0x3c, !PT ;  /* 0x0000000211117212 */ /* 0x000fe200078e3cff */
[----:B------:R-:W-:Y:S06]  /*22430*/  @!P6 BRA `(.L_x_1646) ;  /* 0x000000040064e947 */ /* 0x000fec0003800000 */
[----:B------:R-:W-:Y:S01]  /*22440*/  IMAD.MOV.U32 R10, RZ, RZ, R8 ;  /* 0x000000ffff0a7224 */ /* 0x000fe200078e0008 */
        /* <DEDUP_REMOVED lines=9> */
[----:B------:R-:W1:Y:S03]  /*224e0*/  LDC.64 R4, c[0x0][0x3f8] ;  /* 0x0000fe00ff047b82 */ /* 0x000e660000000a00 */
[----:B------:R-:W-:-:S04]  /*224f0*/  IMAD.MOV R3, RZ, RZ, -R2 ;  /* 0x000000ffff037224 */ /* 0x000fc800078e0a02 */
[----:B------:R-:W-:Y:S01]  /*22500*/  IMAD R10, R10, R3, R8 ;  /* 0x000000030a0a7224 */ /* 0x000fe200078e0208 */
[----:B------:R-:W-:-:S03]  /*22510*/  SHF.R.S32.HI R3, RZ, 0x1f, R2 ;  /* 0x0000001fff037819 */ /* 0x000fc60000011402 */
[----:B------:R-:W-:-:S04]  /*22520*/  IMAD.WIDE.U32 R2, R6, UR4, R2 ;  /* 0x0000000406027c25 */ /* 0x000fc8000f8e0002 */
[----:B------:R-:W-:Y:S01]  /*22530*/  IMAD.IADD R3, R11, 0x1, R3 ;  /* 0x000000010b037824 */ /* 0x000fe200078e0203 */
[----:B-1----:R-:W-:-:S04]  /*22540*/  LEA R4, P2, R2, R4, 0x2 ;  /* 0x0000000402047211 */ /* 0x002fc800078410ff */
[----:B------:R-:W-:-:S05]  /*22550*/  LEA.HI.X R5, R2, R5, R3, 0x2, P2 ;  /* 0x0000000502057211 */ /* 0x000fca00010f1403 */
[----:B------:R1:W5:Y:S04]  /*22560*/  LDG.E R4, desc[UR46][R4.64] ;  /* 0x0000002e04047981 */ /* 0x000368000c1e1900 */
.L_x_1647:
[----:B------:R-:W1:Y:S01]  /*22570*/  S2R R2, SR_TID.X ;  /* 0x0000000000027919 */ /* 0x000e620000002100 */
[----:B------:R-:W-:Y:S01]  /*22580*/  IMAD R3, R9, 0x8, R18 ;  /* 0x0000000809037824 */ /* 0x000fe200078e0212 */
[----:B-1----:R-:W-:Y:S02]  /*22590*/  LOP3.LUT R5, R2, 0x7f, RZ, 0xc0, !PT ;  /* 0x0000007f02057812 */ /* 0x002fe400078ec0ff */
[----:B------:R-:W-:Y:S02]  /*225a0*/  SHF.L.U32 R2, R17, 0x1f, RZ ;  /* 0x0000001f11027819 */ /* 0x000fe400000006ff */
[----:B------:R-:W-:Y:S02]  /*225b0*/  ISETP.NE.AND P2, PT, R5, RZ, PT ;  /* 0x000000ff0500720c */ /* 0x000fe40003f45270 */
[----:B------:R-:W1:Y:S02]  /*225c0*/  SYNCS.PHASECHK.TRANS64.TRYWAIT P3, [R3+URZ+0x32440], R2 ;  /* 0x03244002030075a7 */ /* 0x000e64000806017f */
[----:B-1----:R-:W-:Y:S09]  /*225d0*/  @!P3 BRA `(.L_x_1648) ;  /* 0x000000140068b947 */ /* 0x002ff20003800000 */
.L_x_1685:
        /* <DEDUP_REMOVED lines=8> */
.L_x_1649:
[----:B------:R-:W-:Y:S01]  /*22660*/  IMAD R5, R9, 0x3000, R18 ;  /* 0x0000300009057824 */ /* 0x000fe200078e0212 */
[----:B------:R-:W-:Y:S01]  /*22670*/  R2UR UR9, R3 ;  /* 0x00000000030972ca */ /* 0x000fe200000e0000 */
[----:B------:R-:W-:Y:S01]  /*22680*/  UIADD3 UR6, UP0, UR48, 0x370, URZ ;  /* 0x0000037030067890 */ /* 0x000fe2000ff1e03f */
[----:B------:R-:W-:Y:S01]  /*22690*/  R2UR UR12, R0 ;  /* 0x00000000000c72ca */ /* 0x000fe200000e0000 */
[----:B------:R-:W-:Y:S01]  /*226a0*/  UMOV UR14, 0x0 ;  /* 0x00000000000e7882 */ /* 0x000fe20000000000 */
[----:B------:R-:W-:Y:S01]  /*226b0*/  R2UR UR8, R5 ;  /* 0x00000000050872ca */ /* 0x000fe200000e0000 */
[----:B------:R-:W-:Y:S01]  /*226c0*/  IMAD R5, R10, 0x60, RZ ;  /* 0x000000600a057824 */ /* 0x000fe200078e02ff */
[----:B-----5:R-:W-:Y:S01]  /*226d0*/  R2UR UR13, R4 ;  /* 0x00000000040d72ca */ /* 0x020fe200000e0000 */
[----:B------:R-:W-:Y:S01]  /*226e0*/  UIADD3.X UR7, URZ, UR49, URZ, UP0, !UPT ;  /* 0x000000313f077290 */ /* 0x000fe200087fe43f */
[----:B------:R-:W-:Y:S02]  /*226f0*/  UMOV UR15, 0x14f00000 ;  /* 0x14f00000000f7882 */ /* 0x000fe40000000000 */
[----:B------:R-:W-:Y:S01]  /*22700*/  R2UR UR11, R5 ;  /* 0x00000000050b72ca */ /* 0x000fe200000e0000 */
[----:B------:R-:W-:-:S02]  /*22710*/  UMOV UR10, URZ ;  /* 0x0000003f000a7c82 */ /* 0x000fc40008000000 */
[----:B------:R-:W-:-:S04]  /*22720*/  UIADD3 UR9, UR9, 0x32430, URZ ;  /* 0x0003243009097890 */ /* 0x000fc8000fffe03f */
[----:B------:R-:W-:-:S09]  /*22730*/  UIADD3 UR8, UR8, 0x1c400, URZ ;  /* 0x0001c40008087890 */ /* 0x000fd2000fffe03f */
[----:B------:R2:W-:Y:S01]  /*22740*/  UTMALDG.4D [UR8], [UR6], desc[UR14] ;  /* 0x00000e08060075b4 */ /* 0x0005e20008019000 */
[----:B------:R-:W3:Y:S02]  /*22750*/  SYNCS.PHASECHK.TRANS64.TRYWAIT P3, [R3+URZ+0x32460], R2 ;  /* 0x03246002030075a7 */ /* 0x000ee4000806017f */
[----:B--23--:R-:W-:Y:S05]  /*22760*/  @!P3 BRA `(.L_x_1650) ;  /* 0x000000140018b947 */ /* 0x00cfea0003800000 */
.L_x_1686:
        /* <DEDUP_REMOVED lines=8> */
.L_x_1651:
        /* <DEDUP_REMOVED lines=12> */
[----:B------:R-:W-:-:S04]  /*228b0*/  UIADD3 UR9, UR9, 0x32450, URZ ;  /* 0x0003245009097890 */ /* 0x000fc8000fffe03f */
        /* <DEDUP_REMOVED lines=17> */
.L_x_1646:
[----:B------:R-:W-:Y:S05]  /*229d0*/  BSYNC B1 ;  /* 0x0000000000017941 */ /* 0x000fea0003800000 */
.L_x_1645:
[----:B------:R-:W-:Y:S01]  /*229e0*/  VIADD R9, R9, 0x1 ;  /* 0x0000000109097836 */ /* 0x000fe20000000000 */
[----:B------:R-:W-:Y:S04]  /*229f0*/  BSSY B1, `(.L_x_1652) ;  /* 0x0000060000017945 */ /* 0x000fe80003800000 */
[----:B------:R-:W-:-:S04]  /*22a00*/  ISETP.NE.AND P2, PT, R9, 0x2, PT ;  /* 0x000000020900780c */ /* 0x000fc80003f45270 */
[----:B------:R-:W-:Y:S02]  /*22a10*/  SEL R2, RZ, 0x1, P2 ;  /* 0x00000001ff027807 */ /* 0x000fe40001000000 */
[----:B------:R-:W-:Y:S01]  /*22a20*/  SEL R16, R9, RZ, P2 ;  /* 0x000000ff09107207 */ /* 0x000fe20001000000 */
[----:B------:R-:W-:Y:S01]  /*22a30*/  VIADD R9, R8, 0xffffffff ;  /* 0xffffffff08097836 */ /* 0x000fe20000000000 */
        /* <DEDUP_REMOVED lines=21> */
.L_x_1654:
[----:B------:R-:W1:Y:S01]  /*22b90*/  S2R R2, SR_TID.X ;  /* 0x0000000000027919 */ /* 0x000e620000002100 */
[----:B------:R-:W-:Y:S02]  /*22ba0*/  SHF.L.U32 R3, R17, 0x1f, RZ ;  /* 0x0000001f11037819 */ /* 0x000fe400000006ff */
[----:B-1----:R-:W-:Y:S01]  /*22bb0*/  LOP3.LUT R5, R2, 0x7f, RZ, 0xc0, !PT ;  /* 0x0000007f02057812 */ /* 0x002fe200078ec0ff */
[----:B------:R-:W-:-:S03]  /*22bc0*/  IMAD R2, R16, 0x8, R18 ;  /* 0x0000000810027824 */ /* 0x000fc600078e0212 */
[----:B------:R-:W-:Y:S01]  /*22bd0*/  ISETP.NE.AND P2, PT, R5, RZ, PT ;  /* 0x000000ff0500720c */ /* 0x000fe20003f45270 */
[----:B------:R-:W1:Y:S02]  /*22be0*/  SYNCS.PHASECHK.TRANS64.TRYWAIT P3, [R2+URZ+0x32440], R3 ;  /* 0x03244003020075a7 */ /* 0x000e64000806017f */
[----:B-1----:R-:W-:Y:S10]  /*22bf0*/  @!P3 BRA `(.L_x_1655) ;  /* 0x000000100008b947 */ /* 0x002ff40003800000 */
.L_x_1687:
        /* <DEDUP_REMOVED lines=8> */
.L_x_1656:
        /* <DEDUP_REMOVED lines=17> */
.L_x_1688:
        /* <DEDUP_REMOVED lines=8> */
.L_x_1658:
        /* <DEDUP_REMOVED lines=30> */
.L_x_1653:
[----:B------:R-:W-:Y:S05]  /*22ff0*/  BSYNC B1 ;  /* 0x0000000000017941 */ /* 0x000fea0003800000 */
.L_x_1652:
[----:B------:R-:W-:Y:S01]  /*23000*/  ISETP.GT.AND P2, PT, R9, UR39, PT ;  /* 0x0000002709007c0c */ /* 0x000fe2000bf44270 */
[----:B------:R-:W-:-:S12]  /*23010*/  VIADD R8, R8, 0xfffffffe ;  /* 0xfffffffe08087836 */ /* 0x000fd80000000000 */
[----:B------:R-:W-:Y:S05]  /*23020*/  @P2 BRA `(.L_x_1659) ;  /* 0xfffffff000e42947 */ /* 0x000fea000383ffff */
.L_x_1644:
[----:B------:R-:W-:Y:S05]  /*23030*/  BSYNC B0 ;  /* 0x0000000000007941 */ /* 0x000fea0003800000 */
.L_x_1635:
[----:B------:R2:W5:Y:S01]  /*23040*/  LDL R6, [R1+0x460] ;  /* 0x0004600001067983 */ /* 0x0005620000100800 */
[----:B------:R-:W-:Y:S01]  /*23050*/  VIADD R16, R16, 0x1 ;  /* 0x0000000110107836 */ /* 0x000fe20000000000 */
[----:B------:R-:W-:Y:S04]  /*23060*/  BSSY B0, `(.L_x_1660) ;  /* 0x0000012000007945 */ /* 0x000fe80003800000 */
[----:B------:R-:W-:-:S04]  /*23070*/  ISETP.NE.AND P0, PT, R16, 0x2, PT ;  /* 0x000000021000780c */ /* 0x000fc80003f05270 */
[----:B------:R-:W-:-:S04]  /*23080*/  SEL R0, RZ, 0x1, P0 ;  /* 0x00000001ff007807 */ /* 0x000fc80000000000 */
[----:B------:R-:W-:Y:S01]  /*23090*/  LOP3.LUT R17, R17, R0, RZ, 0x3c, !PT ;  /* 0x0000000011117212 */ /* 0x000fe200078e3cff */
[----:B--2---:R-:W-:Y:S06]  /*230a0*/  @P1 BRA `(.L_x_1661) ;  /* 0x0000000000341947 */ /* 0x004fec0003800000 */
[----:B-1----:R-:W1:Y:S01]  /*230b0*/  S2R R5, SR_LANEID ;  /* 0x0000000000057919 */ /* 0x002e620000000000 */
        /* <DEDUP_REMOVED lines=10> */
[----:B-1---5:R-:W-:-:S05]  /*23160*/  IADD3 R6, R0, UR44, R7 ;  /* 0x0000002c00067c10 */ /* 0x022fca000fffe007 */
[----:B------:R2:W-:Y:S02]  /*23170*/  STL [R1+0x460], R6 ;  /* 0x0004600601007387 */ /* 0x0005e40000100800 */
.L_x_1661:
[----:B------:R-:W-:Y:S05]  /*23180*/  BSYNC B0 ;  /* 0x0000000000007941 */ /* 0x000fea0003800000 */
.L_x_1660:
[----:B------:R-:W-:Y:S01]  /*23190*/  SEL R16, R16, RZ, P0 ;  /* 0x000000ff10107207 */ /* 0x000fe20000000000 */
[----:B-----5:R-:W-:-:S07]  /*231a0*/  IMAD.MOV.U32 R13, RZ, RZ, R6 ;  /* 0x000000ffff0d7224 */ /* 0x020fce00078e0006 */
.L_x_1618:
[----:B------:R-:W-:Y:S05]  /*231b0*/  BSYNC B6 ;  /* 0x0000000000067941 */ /* 0x000fea0003800000 */
.L_x_1616:
[----:B------:R-:W-:-:S03]  /*231c0*/  UMOV UR6, 0xffffffff ;  /* 0xffffffff00067882 */ /* 0x000fc60000000000 */
[----:B------:R-:W-:Y:S05]  /*231d0*/  BRA.DIV UR6, `(.L_x_1662) ;  /* 0x0000000a06b87947 */ /* 0x000fea000b800000 */
[----:B------:R3:W4:Y:S02]  /*231e0*/  SHFL.IDX PT, R14, R13, RZ, 0x1f ;  /* 0x00001fff0d0e7589 */ /* 0x00072400000e0000 */
.L_x_1691:
[----:B------:R-:W5:Y:S01]  /*231f0*/  S2R R0, SR_TID.X ;  /* 0x0000000000007919 */ /* 0x000f620000002100 */
[----:B------:R-:W-:Y:S05]  /*23200*/  WARPSYNC.ALL ;  /* 0x0000000000007948 */ /* 0x000fea0003800000 */
[----:B------:R-:W-:Y:S01]  /*23210*/  BAR.SYNC.DEFER_BLOCKING 0x4, 0x120 ;  /* 0x0104800000007b1d */ /* 0x000fe20000010000 */
[----:B----4-:R-:W-:-:S05]  /*23220*/  IMAD.MOV.U32 R2, RZ, RZ, R14 ;  /* 0x000000ffff027224 */ /* 0x010fca00078e000e */
[----:B------:R-:W-:Y:S01]  /*23230*/  ULDC UR6, c[0x0][0xea8] ;  /* 0x0003aa0000067ab9 */ /* 0x000fe20000000800 */
[----:B------:R4:W-:Y:S01]  /*23240*/  STL [R1+0x460], R2 ;  /* 0x0004600201007387 */ /* 0x0009e20000100800 */
[----:B-----5:R-:W-:-:S04]  /*23250*/  LOP3.LUT R0, R0, 0x1f, RZ, 0xc0, !PT ;  /* 0x0000001f00007812 */ /* 0x020fc800078ec0ff */
[----:B------:R-:W-:-:S13]  /*23260*/  ISETP.NE.AND P0, PT, R0, RZ, PT ;  /* 0x000000ff0000720c */ /* 0x000fda0003f05270 */
[----:B------:R-:W5:Y:S01]  /*23270*/  @!P0 S2R R3, SR_CgaCtaId ;  /* 0x0000000000038919 */ /* 0x000f620000008800 */
[----:B------:R-:W-:-:S04]  /*23280*/  @!P0 MOV R0, 0x400 ;  /* 0x0000040000008802 */ /* 0x000fc80000000f00 */
[----:B-----5:R-:W-:-:S05]  /*23290*/  @!P0 LEA R0, R3, R0, 0x18 ;  /* 0x0000000003008211 */ /* 0x020fca00078ec0ff */
[----:B------:R4:W-:Y:S01]  /*232a0*/  @!P0 STS [R0+0x324d0], R13 ;  /* 0x0324d00d00008388 */ /* 0x0009e20000000800 */
[----:B------:R-:W-:Y:S06]  /*232b0*/  BAR.ARV 0x5, 0x120 ;  /* 0x0144800000007b1d */ /* 0x000fec0000002000 */
[----:B------:R-:W-:-:S13]  /*232c0*/  ISETP.GE.AND P0, PT, R2, UR6, PT ;  /* 0x0000000602007c0c */ /* 0x000fda000bf06270 */
[----:B----4-:R-:W-:Y:S05]  /*232d0*/  @!P0 BRA `(.L_x_1663) ;  /* 0xffffffd000788947 */ /* 0x010fea000383ffff */
.L_x_1607:
[----:B------:R-:W4:Y:S01]  /*232e0*/  LDL.LU R0, [R1+0x468] ;  /* 0x0004680001007983 */ /* 0x000f220000300800 */
[----:B-1----:R-:W1:Y:S01]  /*232f0*/  S2R R5, SR_CgaCtaId ;  /* 0x0000000000057919 */ /* 0x002e620000008800 */
[----:B----4-:R-:W-:-:S05]  /*23300*/  VIADD R0, R0, 0x1 ;  /* 0x0000000100007836 */ /* 0x010fca0000000000 */
[----:B------:R-:W-:-:S04]  /*23310*/  LEA.HI R2, R0, R0, RZ, 0x1 ;  /* 0x0000000000027211 */ /* 0x000fc800078f08ff */
[----:B------:R-:W-:Y:S02]  /*23320*/  LOP3.LUT R3, R2, 0xfffffffe, RZ, 0xc0, !PT ;  /* 0xfffffffe02037812 */ /* 0x000fe400078ec0ff */
[----:B------:R-:W-:-:S03]  /*23330*/  MOV R2, 0x400 ;  /* 0x0000040000027802 */ /* 0x000fc60000000f00 */
[----:B------:R-:W-:Y:S01]  /*23340*/  IMAD.IADD R0, R0, 0x1, -R3 ;  /* 0x0000000100007824 */ /* 0x000fe200078e0a03 */
[----:B-1----:R-:W-:-:S04]  /*23350*/  LEA R7, R5, R2, 0x18 ;  /* 0x0000000205077211 */ /* 0x002fc800078ec0ff */
[----:B------:R-:W-:-:S04]  /*23360*/  SHF.L.U32 R0, R0, 0x1f, RZ ;  /* 0x0000001f00007819 */ /* 0x000fc800000006ff */
[----:B------:R-:W1:Y:S02]  /*23370*/  SYNCS.PHASECHK.TRANS64.TRYWAIT P0, [R7+URZ+0x32420], R0 ;  /* 0x03242000070075a7 */ /* 0x000e64000800017f */
[----:B-1----:R-:W-:Y:S05]  /*23380*/  @!P0 BRA `(.L_x_1664) ;  /* 0x0000000800708947 */ /* 0x002fea0003800000 */
.L_x_1692:
[----:B------:R-:W4:Y:S02]  /*23390*/  S2R R2, SR_TID.X ;  /* 0x0000000000027919 */ /* 0x000f240000002100 */
[----:B----4-:R-:W-:-:S04]  /*233a0*/  SHF.R.U32.HI R2, RZ, 0x5, R2 ;  /* 0x00000005ff027819 */ /* 0x010fc80000011602 */
        /* <DEDUP_REMOVED lines=12> */
.L_x_1667:
        /* <DEDUP_REMOVED lines=12> */
.L_x_1693:
[----:B------:R-:W4:Y:S02]  /*23530*/  SYNCS.PHASECHK.TRANS64.TRYWAIT P0, [R3+URZ], R0 ;  /* 0x00000000030075a7 */ /* 0x000f24000800017f */
[----:B----4-:R-:W-:Y:S05]  /*23540*/  @!P0 BRA `(.L_x_1669) ;  /* 0x0000000800288947 */ /* 0x010fea0003800000 */
.L_x_1694:
[----:B------:R-:W-:Y:S05]  /*23550*/  @!P2 BRA `(.L_x_1670) ;  /* 0x000000000004a947 */ /* 0x000fea0003800000 */
[----:B------:R-:W-:Y:S01]  /*23560*/  BPT.TRAP 0x1 ;  /* 0x000000040000795c */ /* 0x000fe20000300000 */
.L_x_1670:
[----:B----4-:R-:W-:-:S04]  /*23570*/  VIADD R3, R7, 0x32460 ;  /* 0x0003246007037836 */ /* 0x010fc80000000000 */
[----:B-1----:R-:W-:-:S04]  /*23580*/  IMAD R5, R16, 0x8, R3 ;  /* 0x0000000810057824 */ /* 0x002fc800078e0203 */
[----:B------:R-:W1:Y:S02]  /*23590*/  SYNCS.PHASECHK.TRANS64.TRYWAIT P0, [R5+URZ], R4 ;  /* 0x00000004050075a7 */ /* 0x000e64000800017f */
[----:B-1----:R-:W-:Y:S05]  /*235a0*/  @!P0 BRA `(.L_x_1671) ;  /* 0x0000000800248947 */ /* 0x002fea0003800000 */
.L_x_1695:
[----:B------:R-:W-:-:S07]  /*235b0*/  IMAD R3, R2, 0x8, R3 ;  /* 0x0000000802037824 */ /* 0x000fce00078e0203 */
.L_x_1672:
[----:B----4-:R4:W1:Y:S02]  /*235c0*/  SYNCS.PHASECHK.TRANS64.TRYWAIT P0, [R3+URZ], R0 ;  /* 0x00000000030075a7 */ /* 0x010864000800017f */
[----:B-1----:R-:W-:Y:S05]  /*235d0*/  @!P0 NANOSLEEP.SYNCS 0x989680 ;  /* 0x009896800000895d */ /* 0x002fea0003900000 */
[----:B------:R-:W1:Y:S02]  /*235e0*/  @!P0 SYNCS.PHASECHK.TRANS64 P0, [R3+URZ], R0 ;  /* 0x00000000030085a7 */ /* 0x000e64000800007f */
[----:B-1----:R-:W-:Y:S05]  /*235f0*/  @!P0 BRA `(.L_x_1672) ;  /* 0xfffffffc00f08947 */ /* 0x002fea000383ffff */
.L_x_1666:
[----:B------:R-:W-:Y:S05]  /*23600*/  BSYNC B0 ;  /* 0x0000000000007941 */ /* 0x000fea0003800000 */
.L_x_1665:
[----:B------:R-:W-:Y:S05]  /*23610*/  EXIT ;  /* 0x000000000000794d */ /* 0x000fea0003800000 */
.L_x_1499:
[----:B-1----:R-:W-:-:S04]  /*23620*/  IMAD.U32 R7, RZ, RZ, UR50 ;  /* 0x00000032ff077e24 */ /* 0x002fc8000f8e00ff */
[----:B------:R1:W2:Y:S03]  /*23630*/  SYNCS.PHASECHK.TRANS64.TRYWAIT P0, [R7+URZ+0x32400], R0 ;  /* 0x03240000070075a7 */ /* 0x0002a6000800017f */
[----:B--2---:R-:W-:Y:S05]  /*23640*/  @!P0 NANOSLEEP.SYNCS 0x989680 ;  /* 0x009896800000895d */ /* 0x004fea0003900000 */
[----:B------:R-:W2:Y:S02]  /*23650*/  @!P0 SYNCS.PHASECHK.TRANS64 P0, [R7+URZ+0x32400], R0 ;  /* 0x03240000070085a7 */ /* 0x000ea4000800007f */
[----:B--2---:R-:W-:Y:S05]  /*23660*/  @!P0 BRA `(.L_x_1499) ;  /* 0xfffffffc00ec8947 */ /* 0x004fea000383ffff */
[----:B------:R-:W-:Y:S05]  /*23670*/  BRA `(.L_x_1673) ;  /* 0xfffffdf000347947 */ /* 0x000fea000383ffff */
.L_x_1506:
[----:B--2---:R2:W3:Y:S02]  /*23680*/  SYNCS.PHASECHK.TRANS64.TRYWAIT P0, [R24+URZ], R25 ;  /* 0x00000019180075a7 */ /* 0x0044e4000800017f */
[----:B---3--:R-:W-:Y:S05]  /*23690*/  @!P0 NANOSLEEP.SYNCS 0x989680 ;  /* 0x009896800000895d */ /* 0x008fea0003900000 */
[----:B------:R-:W3:Y:S02]  /*236a0*/  @!P0 SYNCS.PHASECHK.TRANS64 P0, [R24+URZ], R25 ;  /* 0x00000019180085a7 */ /* 0x000ee4000800007f */
[----:B---3--:R-:W-:Y:S05]  /*236b0*/  @!P0 BRA `(.L_x_1506) ;  /* 0xfffffffc00f08947 */ /* 0x008fea000383ffff */
[----:B------:R-:W-:Y:S05]  /*236c0*/  BRA `(.L_x_1505) ;  /* 0xfffffdf4005c7947 */ /* 0x000fea000383ffff */
.L_x_1508:
[----:B-1----:R-:W-:-:S04]  /*236d0*/  IMAD.U32 R8, RZ, RZ, UR50 ;  /* 0x00000032ff087e24 */ /* 0x002fc8000f8e00ff */
[----:B------:R1:W2:Y:S03]  /*236e0*/  SYNCS.PHASECHK.TRANS64.TRYWAIT P0, [R8+URZ+0x32410], R7 ;  /* 0x03241007080075a7 */ /* 0x0002a6000800017f */
[----:B--2---:R-:W-:Y:S05]  /*236f0*/  @!P0 NANOSLEEP.SYNCS 0x989680 ;  /* 0x009896800000895d */ /* 0x004fea0003900000 */
[----:B------:R-:W2:Y:S02]  /*23700*/  @!P0 SYNCS.PHASECHK.TRANS64 P0, [R8+URZ+0x32410], R7 ;  /* 0x03241007080085a7 */ /* 0x000ea4000800007f */
[----:B--2---:R-:W-:Y:S05]  /*23710*/  @!P0 BRA `(.L_x_1508) ;  /* 0xfffffffc00ec8947 */ /* 0x004fea000383ffff */
[----:B------:R-:W-:Y:S05]  /*23720*/  BRA `(.L_x_1674) ;  /* 0xfffffdf800307947 */ /* 0x000fea000383ffff */
.L_x_1515:
[----:B--2---:R2:W3:Y:S02]  /*23730*/  SYNCS.PHASECHK.TRANS64.TRYWAIT P0, [R8+URZ], R9 ;  /* 0x00000009080075a7 */ /* 0x0044e4000800017f */
[----:B---3--:R-:W-:Y:S05]  /*23740*/  @!P0 NANOSLEEP.SYNCS 0x989680 ;  /* 0x009896800000895d */ /* 0x008fea0003900000 */
[----:B------:R-:W3:Y:S02]  /*23750*/  @!P0 SYNCS.PHASECHK.TRANS64 P0, [R8+URZ], R9 ;  /* 0x00000009080085a7 */ /* 0x000ee4000800007f */
[----:B---3--:R-:W-:Y:S05]  /*23760*/  @!P0 BRA `(.L_x_1515) ;  /* 0xfffffffc00f08947 */ /* 0x008fea000383ffff */
[----:B------:R-:W-:Y:S05]  /*23770*/  BRA `(.L_x_1514) ;  /* 0xfffffdf800747947 */ /* 0x000fea000383ffff */
.L_x_1550:
[----:B-1----:R1:W2:Y:S02]  /*23780*/  SYNCS.PHASECHK.TRANS64.TRYWAIT P1, [R0+URZ], R3 ;  /* 0x00000003000075a7 */ /* 0x0022a4000802017f */
[----:B--2---:R-:W-:Y:S05]  /*23790*/  @!P1 NANOSLEEP.SYNCS 0x989680 ;  /* 0x009896800000995d */ /* 0x004fea0003900000 */
[----:B------:R-:W2:Y:S02]  /*237a0*/  @!P1 SYNCS.PHASECHK.TRANS64 P1, [R0+URZ], R3 ;  /* 0x00000003000095a7 */ /* 0x000ea4000802007f */
[----:B--2---:R-:W-:Y:S05]  /*237b0*/  @!P1 BRA `(.L_x_1550) ;  /* 0xfffffffc00f09947 */ /* 0x004fea000383ffff */
[----:B------:R-:W-:Y:S05]  /*237c0*/  BRA `(.L_x_1549) ;  /* 0xfffffe5c00ec7947 */ /* 0x000fea000383ffff */
.L_x_1557:
[----:B--2---:R2:W3:Y:S02]  /*237d0*/  SYNCS.PHASECHK.TRANS64.TRYWAIT P1, [R4+URZ], R5 ;  /* 0x00000005040075a7 */ /* 0x0044e4000802017f */
[----:B---3--:R-:W-:Y:S05]  /*237e0*/  @!P1 NANOSLEEP.SYNCS 0x989680 ;  /* 0x009896800000995d */ /* 0x008fea0003900000 */
[----:B------:R-:W3:Y:S02]  /*237f0*/  @!P1 SYNCS.PHASECHK.TRANS64 P1, [R4+URZ], R5 ;  /* 0x00000005040095a7 */ /* 0x000ee4000802007f */
[----:B---3--:R-:W-:Y:S05]  /*23800*/  @!P1 BRA `(.L_x_1557) ;  /* 0xfffffffc00f09947 */ /* 0x008fea000383ffff */
[----:B------:R-:W-:Y:S05]  /*23810*/  BRA `(.L_x_1556) ;  /* 0xfffffe6400107947 */ /* 0x000fea000383ffff */
.L_x_1568:
[----:B--2---:R2:W3:Y:S02]  /*23820*/  SYNCS.PHASECHK.TRANS64.TRYWAIT P0, [R0+URZ], R7 ;  /* 0x00000007000075a7 */ /* 0x0044e4000800017f */
[----:B---3--:R-:W-:Y:S05]  /*23830*/  @!P0 NANOSLEEP.SYNCS 0x989680 ;  /* 0x009896800000895d */ /* 0x008fea0003900000 */
[----:B------:R-:W3:Y:S02]  /*23840*/  @!P0 SYNCS.PHASECHK.TRANS64 P0, [R0+URZ], R7 ;  /* 0x00000007000085a7 */ /* 0x000ee4000800007f */
[----:B---3--:R-:W-:Y:S05]  /*23850*/  @!P0 BRA `(.L_x_1568) ;  /* 0xfffffffc00f08947 */ /* 0x008fea000383ffff */
[----:B------:R-:W-:Y:S05]  /*23860*/  BRA `(.L_x_1567) ;  /* 0xfffffef400ac7947 */ /* 0x000fea000383ffff */
.L_x_1575:
[----:B-1----:R1:W2:Y:S02]  /*23870*/  SYNCS.PHASECHK.TRANS64.TRYWAIT P0, [R4+URZ], R5 ;  /* 0x00000005040075a7 */ /* 0x0022a4000800017f */
[----:B--2---:R-:W-:Y:S05]  /*23880*/  @!P0 NANOSLEEP.SYNCS 0x989680 ;  /* 0x009896800000895d */ /* 0x004fea0003900000 */
[----:B------:R-:W2:Y:S02]  /*23890*/  @!P0 SYNCS.PHASECHK.TRANS64 P0, [R4+URZ], R5 ;  /* 0x00000005040085a7 */ /* 0x000ea4000800007f */
[----:B--2---:R-:W-:Y:S05]  /*238a0*/  @!P0 BRA `(.L_x_1575) ;  /* 0xfffffffc00f08947 */ /* 0x004fea000383ffff */
[----:B------:R-:W-:Y:S05]  /*238b0*/  BRA `(.L_x_1574) ;  /* 0xfffffef800d07947 */ /* 0x000fea000383ffff */
.L_x_1622:
        /* <DEDUP_REMOVED lines=10> */
.L_x_1675:
[----:B------:R-:W-:Y:S05]  /*23960*/  BRA `(.L_x_1676) ;  /* 0xffffffd800447947 */ /* 0x000fea000383ffff */
.L_x_1623:
[----:B------:R-:W-:Y:S01]  /*23970*/  BSSY B0, `(.L_x_1677) ;  /* 0x0000006000007945 */ /* 0x000fe20003800000 */
[----:B------:R-:W-:-:S07]  /*23980*/  IMAD.MOV.U32 R15, RZ, RZ, -0x1 ;  /* 0xffffffffff0f7424 */ /* 0x000fce00078e00ff */
[----:B------:R-:W-:Y:S05]  /*23990*/  WARPSYNC.COLLECTIVE R15, `(.L_x_1678) ;  /* 0x000000000f0c7348 */ /* 0x000fea0003c00000 */
[----:B------:R-:W-:Y:S02]  /*239a0*/  ELECT P6, UR62, PT ;  /* 0x00000000003e782f */ /* 0x000fe400038c0000 */
[----:B------:R-:W-:Y:S01]  /*239b0*/  MOV R14, UR62 ;  /* 0x0000003e000e7c02 */ /* 0x000fe20008000f00 */
[----:B------:R-:W-:Y:S10]  /*239c0*/  ENDCOLLECTIVE ;  /* 0x000000000000791b */ /* 0x000ff40003800000 */
.L_x_1678:
[----:B------:R-:W-:Y:S05]  /*239d0*/  BSYNC B0 ;  /* 0x0000000000007941 */ /* 0x000fea0003800000 */
.L_x_1677:
[----:B------:R-:W-:Y:S05]  /*239e0*/  BRA `(.L_x_1679) ;  /* 0xffffffd800347947 */ /* 0x000fea000383ffff */
.L_x_1626:
[----:B-1----:R1:W2:Y:S02]  /*239f0*/  SYNCS.PHASECHK.TRANS64.TRYWAIT P2, [R10+URZ+0x32440], R5 ;  /* 0x032440050a0075a7 */ /* 0x0022a4000804017f */
[----:B--2---:R-:W-:Y:S05]  /*23a00*/  @!P2 NANOSLEEP.SYNCS 0x989680 ;  /* 0x009896800000a95d */ /* 0x004fea0003900000 */
[----:B------:R-:W2:Y:S02]  /*23a10*/  @!P2 SYNCS.PHASECHK.TRANS64 P2, [R10+URZ+0x32440], R5 ;  /* 0x032440050a00a5a7 */ /* 0x000ea4000804007f */
[----:B--2---:R-:W-:Y:S05]  /*23a20*/  @!P2 BRA `(.L_x_1626) ;  /* 0xfffffffc00f0a947 */ /* 0x004fea000383ffff */
[----:B------:R-:W-:Y:S05]  /*23a30*/  BRA `(.L_x_1680) ;  /* 0xffffffd8008c7947 */ /* 0x000fea000383ffff */
.L_x_1630:
[----:B-1----:R1:W2:Y:S02]  /*23a40*/  SYNCS.PHASECHK.TRANS64.TRYWAIT P2, [R18+URZ+0x32420], R5 ;  /* 0x03242005120075a7 */ /* 0x0022a4000804017f */
[----:B--2---:R-:W-:Y:S05]  /*23a50*/  @!P2 NANOSLEEP.SYNCS 0x989680 ;  /* 0x009896800000a95d */ /* 0x004fea0003900000 */
[----:B------:R-:W2:Y:S02]  /*23a60*/  @!P2 SYNCS.PHASECHK.TRANS64 P2, [R18+URZ+0x32420], R5 ;  /* 0x032420051200a5a7 */ /* 0x000ea4000804007f */
[----:B--2---:R-:W-:Y:S05]  /*23a70*/  @!P2 BRA `(.L_x_1630) ;  /* 0xfffffffc00f0a947 */ /* 0x004fea000383ffff */
[----:B------:R-:W-:Y:S05]  /*23a80*/  BRA `(.L_x_1681) ;  /* 0xffffffdc00c47947 */ /* 0x000fea000383ffff */
.L_x_1633:
[----:B-1----:R1:W2:Y:S02]  /*23a90*/  SYNCS.PHASECHK.TRANS64.TRYWAIT P2, [R10+URZ+0x32460], R5 ;  /* 0x032460050a0075a7 */ /* 0x0022a4000804017f */
[----:B--2---:R-:W-:Y:S05]  /*23aa0*/  @!P2 NANOSLEEP.SYNCS 0x989680 ;  /* 0x009896800000a95d */ /* 0x004fea0003900000 */
[----:B------:R-:W2:Y:S02]  /*23ab0*/  @!P2 SYNCS.PHASECHK.TRANS64 P2, [R10+URZ+0x32460], R5 ;  /* 0x032460050a00a5a7 */ /* 0x000ea4000804007f */
[----:B--2---:R-:W-:Y:S05]  /*23ac0*/  @!P2 BRA `(.L_x_1633) ;  /* 0xfffffffc00f0a947 */ /* 0x004fea000383ffff */
[----:B------:R-:W-:Y:S05]  /*23ad0*/  BRA `(.L_x_1682) ;  /* 0xffffffdc00d87947 */ /* 0x000fea000383ffff */
.L_x_1640:
[----:B-1----:R1:W2:Y:S02]  /*23ae0*/  SYNCS.PHASECHK.TRANS64.TRYWAIT P3, [R2+URZ+0x32440], R3 ;  /* 0x03244003020075a7 */ /* 0x0022a4000806017f */
[----:B--2---:R-:W-:Y:S05]  /*23af0*/  @!P3 NANOSLEEP.SYNCS 0x989680 ;  /* 0x009896800000b95d */ /* 0x004fea0003900000 */
[----:B------:R-:W2:Y:S02]  /*23b00*/  @!P3 SYNCS.PHASECHK.TRANS64 P3, [R2+URZ+0x32440], R3 ;  /* 0x032440030200b5a7 */ /* 0x000ea4000806007f */
[----:B--2---:R-:W-:Y:S05]  /*23b10*/  @!P3 BRA `(.L_x_1640) ;  /* 0xfffffffc00f0b947 */ /* 0x004fea000383ffff */
[----:B------:R-:W-:Y:S05]  /*23b20*/  BRA `(.L_x_1683) ;  /* 0xffffffe4000c7947 */ /* 0x000fea000383ffff */
.L_x_1642:
[----:B--2---:R2:W3:Y:S02]  /*23b30*/  SYNCS.PHASECHK.TRANS64.TRYWAIT P3, [R2+URZ+0x32460], R3 ;  /* 0x03246003020075a7 */ /* 0x0044e4000806017f */
[----:B---3--:R-:W-:Y:S05]  /*23b40*/  @!P3 NANOSLEEP.SYNCS 0x989680 ;  /* 0x009896800000b95d */ /* 0x008fea0003900000 */
[----:B------:R-:W3:Y:S02]  /*23b50*/  @!P3 SYNCS.PHASECHK.TRANS64 P3, [R2+URZ+0x32460], R3 ;  /* 0x032460030200b5a7 */ /* 0x000ee4000806007f */
[----:B---3--:R-:W-:Y:S05]  /*23b60*/  @!P3 BRA `(.L_x_1642) ;  /* 0xfffffffc00f0b947 */ /* 0x008fea000383ffff */
[----:B------:R-:W-:Y:S05]  /*23b70*/  BRA `(.L_x_1684) ;  /* 0xffffffe4005c7947 */ /* 0x000fea000383ffff */
.L_x_1648:
[----:B-1----:R1:W2:Y:S02]  /*23b80*/  SYNCS.PHASECHK.TRANS64.TRYWAIT P3, [R3+URZ+0x32440], R2 ;  /* 0x03244002030075a7 */ /* 0x0022a4000806017f */
[----:B--2---:R-:W-:Y:S05]  /*23b90*/  @!P3 NANOSLEEP.SYNCS 0x989680 ;  /* 0x009896800000b95d */ /* 0x004fea0003900000 */
[----:B------:R-:W2:Y:S02]  /*23ba0*/  @!P3 SYNCS.PHASECHK.TRANS64 P3, [R3+URZ+0x32440], R2 ;  /* 0x032440020300b5a7 */ /* 0x000ea4000806007f */
[----:B--2---:R-:W-:Y:S05]  /*23bb0*/  @!P3 BRA `(.L_x_1648) ;  /* 0xfffffffc00f0b947 */ /* 0x004fea000383ffff */
[----:B------:R-:W-:Y:S05]  /*23bc0*/  BRA `(.L_x_1685) ;  /* 0xffffffe800847947 */ /* 0x000fea000383ffff */
.L_x_1650:
[----:B--2---:R2:W3:Y:S02]  /*23bd0*/  SYNCS.PHASECHK.TRANS64.TRYWAIT P3, [R3+URZ+0x32460], R2 ;  /* 0x03246002030075a7 */ /* 0x0044e4000806017f */
[----:B---3--:R-:W-:Y:S05]  /*23be0*/  @!P3 NANOSLEEP.SYNCS 0x989680 ;  /* 0x009896800000b95d */ /* 0x008fea0003900000 */
[----:B------:R-:W3:Y:S02]  /*23bf0*/  @!P3 SYNCS.PHASECHK.TRANS64 P3, [R3+URZ+0x32460], R2 ;  /* 0x032460020300b5a7 */ /* 0x000ee4000806007f */
[----:B---3--:R-:W-:Y:S05]  /*23c00*/  @!P3 BRA `(.L_x_1650) ;  /* 0xfffffffc00f0b947 */ /* 0x008fea000383ffff */
[----:B------:R-:W-:Y:S05]  /*23c10*/  BRA `(.L_x_1686) ;  /* 0xffffffe800d47947 */ /* 0x000fea000383ffff */
.L_x_1655:
[----:B-1----:R1:W2:Y:S02]  /*23c20*/  SYNCS.PHASECHK.TRANS64.TRYWAIT P3, [R2+URZ+0x32440], R3 ;  /* 0x03244003020075a7 */ /* 0x0022a4000806017f */
[----:B--2---:R-:W-:Y:S05]  /*23c30*/  @!P3 NANOSLEEP.SYNCS 0x989680 ;  /* 0x009896800000b95d */ /* 0x004fea0003900000 */
[----:B------:R-:W2:Y:S02]  /*23c40*/  @!P3 SYNCS.PHASECHK.TRANS64 P3, [R2+URZ+0x32440], R3 ;  /* 0x032440030200b5a7 */ /* 0x000ea4000806007f */
[----:B--2---:R-:W-:Y:S05]  /*23c50*/  @!P3 BRA `(.L_x_1655) ;  /* 0xfffffffc00f0b947 */ /* 0x004fea000383ffff */
[----:B------:R-:W-:Y:S05]  /*23c60*/  BRA `(.L_x_1687) ;  /* 0xffffffec00e47947 */ /* 0x000fea000383ffff */
.L_x_1657:
[----:B--2---:R2:W3:Y:S02]  /*23c70*/  SYNCS.PHASECHK.TRANS64.TRYWAIT P3, [R2+URZ+0x32460], R3 ;  /* 0x03246003020075a7 */ /* 0x0044e4000806017f */
[----:B---3--:R-:W-:Y:S05]  /*23c80*/  @!P3 NANOSLEEP.SYNCS 0x989680 ;  /* 0x009896800000b95d */ /* 0x008fea0003900000 */
[----:B------:R-:W3:Y:S02]  /*23c90*/  @!P3 SYNCS.PHASECHK.TRANS64 P3, [R2+URZ+0x32460], R3 ;  /* 0x032460030200b5a7 */ /* 0x000ee4000806007f */
[----:B---3--:R-:W-:Y:S05]  /*23ca0*/  @!P3 BRA `(.L_x_1657) ;  /* 0xfffffffc00f0b947 */ /* 0x008fea000383ffff */
[----:B------:R-:W-:Y:S05]  /*23cb0*/  BRA `(.L_x_1688) ;  /* 0xfffffff000347947 */ /* 0x000fea000383ffff */
.L_x_1662:
[----:B------:R-:W-:Y:S01]  /*23cc0*/  BSSY B0, `(.L_x_1689) ;  /* 0x0000007000007945 */ /* 0x000fe20003800000 */
[----:B------:R-:W-:Y:S02]  /*23cd0*/  IMAD.MOV.U32 R12, RZ, RZ, RZ ;  /* 0x000000ffff0c7224 */ /* 0x000fe400078e00ff */
[----:B------:R-:W-:Y:S02]  /*23ce0*/  IMAD.MOV.U32 R11, RZ, RZ, 0x1f ;  /* 0x0000001fff0b7424 */ /* 0x000fe400078e00ff */
[----:B------:R-:W-:-:S07]  /*23cf0*/  IMAD.MOV.U32 R15, RZ, RZ, -0x1 ;  /* 0xffffffffff0f7424 */ /* 0x000fce00078e00ff */
[----:B-12---:R-:W-:Y:S05]  /*23d00*/  WARPSYNC.COLLECTIVE R15, `(.L_x_1690) ;  /* 0x000000000f087348 */ /* 0x006fea0003c00000 */
[----:B------:R3:W4:Y:S02]  /*23d10*/  SHFL.IDX P6, R14, R13, R12, R11 ;  /* 0x0000000c0d0e7389 */ /* 0x00072400000c000b */
[----:B-1234-:R-:W-:Y:S01]  /*23d20*/  ENDCOLLECTIVE ;  /* 0x000000000000791b */ /* 0x01efe20003800000 */
.L_x_1690:
[----:B------:R-:W-:Y:S05]  /*23d30*/  BSYNC B0 ;  /* 0x0000000000007941 */ /* 0x000fea0003800000 */
.L_x_1689:
[----:B------:R-:W-:Y:S05]  /*23d40*/  BRA `(.L_x_1691) ;  /* 0xfffffff400287947 */ /* 0x000fea000383ffff */
.L_x_1664:
[----:B-1----:R1:W4:Y:S02]  /*23d50*/  SYNCS.PHASECHK.TRANS64.TRYWAIT P0, [R7+URZ+0x32420], R0 ;  /* 0x03242000070075a7 */ /* 0x002324000800017f */
[----:B----4-:R-:W-:Y:S05]  /*23d60*/  @!P0 NANOSLEEP.SYNCS 0x989680 ;  /* 0x009896800000895d */ /* 0x010fea0003900000 */
[----:B------:R-:W4:Y:S02]  /*23d70*/  @!P0 SYNCS.PHASECHK.TRANS64 P0, [R7+URZ+0x32420], R0 ;  /* 0x03242000070085a7 */ /* 0x000f24000800007f */
[----:B----4-:R-:W-:Y:S05]  /*23d80*/  @!P0 BRA `(.L_x_1664) ;  /* 0xfffffffc00f08947 */ /* 0x010fea000383ffff */
[----:B------:R-:W-:Y:S05]  /*23d90*/  BRA `(.L_x_1692) ;  /* 0xfffffff4007c7947 */ /* 0x000fea000383ffff */
.L_x_1668:
[----:B-1----:R1:W4:Y:S02]  /*23da0*/  SYNCS.PHASECHK.TRANS64.TRYWAIT P0, [R5+URZ], R4 ;  /* 0x00000004050075a7 */ /* 0x002324000800017f */
[----:B----4-:R-:W-:Y:S05]  /*23db0*/  @!P0 NANOSLEEP.SYNCS 0x989680 ;  /* 0x009896800000895d */ /* 0x010fea0003900000 */
[----:B------:R-:W4:Y:S02]  /*23dc0*/  @!P0 SYNCS.PHASECHK.TRANS64 P0, [R5+URZ], R4 ;  /* 0x00000004050085a7 */ /* 0x000f24000800007f */
[----:B----4-:R-:W-:Y:S05]  /*23dd0*/  @!P0 BRA `(.L_x_1668) ;  /* 0xfffffffc00f08947 */ /* 0x010fea000383ffff */
[----:B------:R-:W-:Y:S05]  /*23de0*/  BRA `(.L_x_1693) ;  /* 0xfffffff400d07947 */ /* 0x000fea000383ffff */
.L_x_1669:
[----:B----4-:R4:W1:Y:S02]  /*23df0*/  SYNCS.PHASECHK.TRANS64.TRYWAIT P0, [R3+URZ], R0 ;  /* 0x00000000030075a7 */ /* 0x010864000800017f */
[----:B-1----:R-:W-:Y:S05]  /*23e00*/  @!P0 NANOSLEEP.SYNCS 0x989680 ;  /* 0x009896800000895d */ /* 0x002fea0003900000 */
[----:B------:R-:W1:Y:S02]  /*23e10*/  @!P0 SYNCS.PHASECHK.TRANS64 P0, [R3+URZ], R0 ;  /* 0x00000000030085a7 */ /* 0x000e64000800007f */
[----:B-1----:R-:W-:Y:S05]  /*23e20*/  @!P0 BRA `(.L_x_1669) ;  /* 0xfffffffc00f08947 */ /* 0x002fea000383ffff */
[----:B------:R-:W-:Y:S05]  /*23e30*/  BRA `(.L_x_1694) ;  /* 0xfffffff400c47947 */ /* 0x000fea000383ffff */
.L_x_1671:
[----:B-1----:R1:W4:Y:S02]  /*23e40*/  SYNCS.PHASECHK.TRANS64.TRYWAIT P0, [R5+URZ], R4 ;  /* 0x00000004050075a7 */ /* 0x002324000800017f */
[----:B----4-:R-:W-:Y:S05]  /*23e50*/  @!P0 NANOSLEEP.SYNCS 0x989680 ;  /* 0x009896800000895d */ /* 0x010fea0003900000 */
[----:B------:R-:W4:Y:S02]  /*23e60*/  @!P0 SYNCS.PHASECHK.TRANS64 P0, [R5+URZ], R4 ;  /* 0x00000004050085a7 */ /* 0x000f24000800007f */
[----:B----4-:R-:W-:Y:S05]  /*23e70*/  @!P0 BRA `(.L_x_1671) ;  /* 0xfffffffc00f08947 */ /* 0x010fea000383ffff */
[----:B------:R-:W-:Y:S05]  /*23e80*/  BRA `(.L_x_1695) ;  /* 0xfffffff400c87947 */ /* 0x000fea000383ffff */
        .type           $_ZN7cutlass13device_kernelIN5flash11enable_sm90INS1_16FlashAttnFwdSm90INS1_25CollectiveMainloopFwdSm90ILi2EN4cute5tupleIJNS5_1CILi1EEES8_S8_EEENS6_IJNS7_ILi128EEENS7_ILi96EEENS7_ILi64EEEEEELi256ENS_10bfloat16_tEfNS_4arch4Sm90ELb0ELb1ELb0ELb0ELb0ELb0ELb1ELb1ELb0ELb0ELb0ELb0EEENS1_21CollectiveEpilogueFwdINS6_IJSA_NS7_ILi256EEESB_EEES9_SE_SG_Li256ELb0ELb0ELb0ELb0EEENS1_30DynamicPersistentTileSchedulerILi256ELi32ELb0ELb0ELb1EEEEEEEEEvNT_6ParamsE$_ZZN5flash25CollectiveMainloopFwdSm90ILi2EN4cute5tupleIJNS1_1CILi1EEES4_S4_EEENS2_IJNS3_ILi128EEENS3_ILi96EEENS3_ILi64EEEEEELi256EN7cutlass10bfloat16_tEfNSA_4arch4Sm90ELb0ELb1ELb0ELb0ELb0ELb0ELb1ELb1ELb0ELb0ELb0ELb0EE3mmaINS_16FlashAttnFwdSm90ISE_NS_21CollectiveEpilogueFwdINS2_IJS6_NS3_ILi256EEES7_EEES5_SB_SD_Li256ELb0ELb0ELb0ELb0EEENS_30DynamicPersistentTileSchedulerILi256ELi32ELb0ELb0ELb1EEEE13SharedStorageENS1_6TensorINS1_11ArrayEngineIfLm128EEENS1_6LayoutINS2_IJNS2_IJNS3_ILi2EEEST_NS3_ILi32EEEEEES4_S4_EEENS2_IJNS2_IJS4_ST_NS3_ILi4EEEEEENS3_ILi0EEESZ_EEEEEEENS_7SoftmaxILi2ELi0EEEEEbRKNSE_6ParamsENSA_25PipelineTmaAsyncNoClusterILi2ENSA_16PipelineTmaAsyncILi2EEEEES1B_RNSA_13PipelineStateILj2EEERT0_RT1_iRiRKNS_16SeqlenInfoQKNewKILb0ELb0EEENS2_IJiiiiEEERT_ENKUliT_T0_T1_E_clIZSF_ISO_S12_S14_EbS17_S1B_S1B_S1E_S1G_S1I_iS1J_S1N_S1O_S1Q_EUlRS1R_iE1_NS3_ILb0EEENS3_ILb1EEEEEDaiS1R_S1S_S1T_,@function
        .size           $_ZN7cutlass13device_kernelIN5flash11enable_sm90INS1_16FlashAttnFwdSm90INS1_25CollectiveMainloopFwdSm90ILi2EN4cute5tupleIJNS5_1CILi1EEES8_S8_EEENS6_IJNS7_ILi128EEENS7_ILi96EEENS7_ILi64EEEEEELi256ENS_10bfloat16_tEfNS_4arch4Sm90ELb0ELb1ELb0ELb0ELb0ELb0ELb1ELb1ELb0ELb0ELb0ELb0EEENS1_21CollectiveEpilogueFwdINS6_IJSA_NS7_ILi256EEESB_EEES9_SE_SG_Li256ELb0ELb0ELb0ELb0EEENS1_30DynamicPersistentTileSchedulerILi256ELi32ELb0ELb0ELb1EEEEEEEEEvNT_6ParamsE$_ZZN5flash25CollectiveMainloopFwdSm90ILi2EN4cute5tupleIJNS1_1CILi1EEES4_S4_EEENS2_IJNS3_ILi128EEENS3_ILi96EEENS3_ILi64EEEEEELi256EN7cutlass10bfloat16_tEfNSA_4arch4Sm90ELb0ELb1ELb0ELb0ELb0ELb0ELb1ELb1ELb0ELb0ELb0ELb0EE3mmaINS_16FlashAttnFwdSm90ISE_NS_21CollectiveEpilogueFwdINS2_IJS6_NS3_ILi256EEES7_EEES5_SB_SD_Li256ELb0ELb0ELb0ELb0EEENS_30DynamicPersistentTileSchedulerILi256ELi32ELb0ELb0ELb1EEEE13SharedStorageENS1_6TensorINS1_11ArrayEngineIfLm128EEENS1_6LayoutINS2_IJNS2_IJNS3_ILi2EEEST_NS3_ILi32EEEEEES4_S4_EEENS2_IJNS2_IJS4_ST_NS3_ILi4EEEEEENS3_ILi0EEESZ_EEEEEEENS_7SoftmaxILi2ELi0EEEEEbRKNSE_6ParamsENSA_25PipelineTmaAsyncNoClusterILi2ENSA_16PipelineTmaAsyncILi2EEEEES1B_RNSA_13PipelineStateILj2EEERT0_RT1_iRiRKNS_16SeqlenInfoQKNewKILb0ELb0EEENS2_IJiiiiEEERT_ENKUliT_T0_T1_E_clIZSF_ISO_S12_S14_EbS17_S1B_S1B_S1E_S1G_S1I_iS1J_S1N_S1O_S1Q_EUlRS1R_iE1_NS3_ILb0EEENS3_ILb1EEEEEDaiS1R_S1S_S1T_,(.L_x_4721 - $_ZN7cutlass13device_kernelIN5flash11enable_sm90INS1_16FlashAttnFwdSm90INS1_25CollectiveMainloopFwdSm90ILi2EN4cute5tupleIJNS5_1CILi1EEES8_S8_EEENS6_IJNS7_ILi128EEENS7_ILi96EEENS7_ILi64EEEEEELi256ENS_10bfloat16_tEfNS_4arch4Sm90ELb0ELb1ELb0ELb0ELb0ELb0ELb1ELb1ELb0ELb0ELb0ELb0EEENS1_21CollectiveEpilogueFwdINS6_IJSA_NS7_ILi256EEESB_EEES9_SE_SG_Li256ELb0ELb0ELb0ELb0EEENS1_30DynamicPersistentTileSchedulerILi256ELi32ELb0ELb0ELb1EEEEEEEEEvNT_6ParamsE$_ZZN5flash25CollectiveMainloopFwdSm90ILi2EN4cute5tupleIJNS1_1CILi1EEES4_S4_EEENS2_IJNS3_ILi128EEENS3_ILi96EEENS3_ILi64EEEEEELi256EN7cutlass10bfloat16_tEfNSA_4arch4Sm90ELb0ELb1ELb0ELb0ELb0ELb0ELb1ELb1ELb0ELb0ELb0ELb0EE3mmaINS_16FlashAttnFwdSm90ISE_NS_21CollectiveEpilogueFwdINS2_IJS6_NS3_ILi256EEES7_EEES5_SB_SD_Li256ELb0ELb0ELb0ELb0EEENS_30DynamicPersistentTileSchedulerILi256ELi32ELb0ELb0ELb1EEEE13SharedStorageENS1_6TensorINS1_11ArrayEngineIfLm128EEENS1_6LayoutINS2_IJNS2_IJNS3_ILi2EEEST_NS3_ILi32EEEEEES4_S4_EEENS2_IJNS2_IJS4_ST_NS3_ILi4EEEEEENS3_ILi0EEESZ_EEEEEEENS_7SoftmaxILi2ELi0EEEEEbRKNSE_6ParamsENSA_25PipelineTmaAsyncNoClusterILi2ENSA_16PipelineTmaAsyncILi2EEEEES1B_RNSA_13PipelineStateILj2EEERT0_RT1_iRiRKNS_16SeqlenInfoQKNewKILb0ELb0EEENS2_IJiiiiEEERT_ENKUliT_T0_T1_E_clIZSF_ISO_S12_S14_EbS17_S1B_S1B_S1E_S1G_S1I_iS1J_S1N_S1O_S1Q_EUlRS1R_iE1_NS3_ILb0EEENS3_ILb1EEEEEDaiS1R_S1S_S1T_)
$_ZN7cutlass13device_kernelIN5flash11enable_sm90INS1_16FlashAttnFwdSm90INS1_25CollectiveMainloopFwdSm90ILi2EN4cute5tupleIJNS5_1CILi1EEES8_S8_EEENS6_IJNS7_ILi128EEENS7_ILi96EEENS7_ILi64EEEEEELi256ENS_10bfloat16_tEfNS_4arch4Sm90ELb0ELb1ELb0ELb0ELb0ELb0ELb1ELb1ELb0ELb0ELb0ELb0EEENS1_21CollectiveEpilogueFwdINS6_IJSA_NS7_ILi256EEESB_EEES9_SE_SG_Li256ELb0ELb0ELb0ELb0EEENS1_30DynamicPersistentTileSchedulerILi256ELi32ELb0ELb0ELb1EEEEEEEEEvNT_6ParamsE$_ZZN5flash25CollectiveMainloopFwdSm90ILi2EN4cute5tupleIJNS1_1CILi1EEES4_S4_EEENS2_IJNS3_ILi128EEENS3_ILi96EEENS3_ILi64EEEEEELi256EN7cutlass10bfloat16_tEfNSA_4arch4Sm90ELb0ELb1ELb0ELb0ELb0ELb0ELb1ELb1ELb0ELb0ELb0ELb0EE3mmaINS_16FlashAttnFwdSm90ISE_NS_21CollectiveEpilogueFwdINS2_IJS6_NS3_ILi256EEES7_EEES5_SB_SD_Li256ELb0ELb0ELb0ELb0EEENS_30DynamicPersistentTileSchedulerILi256ELi32ELb0ELb0ELb1EEEE13SharedStorageENS1_6TensorINS1_11ArrayEngineIfLm128EEENS1_6LayoutINS2_IJNS2_IJNS3_ILi2EEEST_NS3_ILi32EEEEEES4_S4_EEENS2_IJNS2_IJS4_ST_NS3_ILi4EEEEEENS3_ILi0EEESZ_EEEEEEENS_7SoftmaxILi2ELi0EEEEEbRKNSE_6ParamsENSA_25PipelineTmaAsyncNoClusterILi2ENSA_16PipelineTmaAsyncILi2EEEEES1B_RNSA_13PipelineStateILj2EEERT0_RT1_iRiRKNS_16SeqlenInfoQKNewKILb0ELb0EEENS2_IJiiiiEEERT_ENKUliT_T0_T1_E_clIZSF_ISO_S12_S14_EbS17_S1B_S1B_S1E_S1G_S1I_iS1J_S1N_S1O_S1Q_EUlRS1R_iE1_NS3_ILb0EEENS3_ILb1EEEEEDaiS1R_S1S_S1T_:
[----:B------:R-:W-:Y:S05]  /*23e90*/  YIELD ;  /* 0x0000000000007946 */ /* 0x000fea0003800000 */
[----:B------:R-:W-:Y:S02]  /*23ea0*/  ULDC UR4, c[0x0][0x20] ;  /* 0x0000080000047ab9 */ /* 0x000fe40000000800 */
[----:B------:R-:W-:-:S05]  /*23eb0*/  VIADD R0, R0, -UR4 ;  /* 0x8000000400007c36 */ /* 0x000fca0008000000 */
[----:B------:R-:W2:Y:S01]  /*23ec0*/  LDL.64 R2, [R0] ;  /* 0x0000000000027983 */ /* 0x000ea20000100a00 */
[----:B------:R-:W1:Y:S02]  /*23ed0*/  LDC.64 R4, c[0x0][0x208] ;  /* 0x00008200ff047b82 */ /* 0x000e640000000a00 */
[----:B-1----:R-:W-:Y:S02]  /*23ee0*/  R2UR UR4, R4 ;  /* 0x00000000040472ca */ /* 0x002fe400000e0000 */
[----:B------:R-:W-:-:S13]  /*23ef0*/  R2UR UR5, R5 ;  /* 0x00000000050572ca */ /* 0x000fda00000e0000 */
[----:B--2---:R-:W2:Y:S01]  /*23f00*/  LD.E R6, desc[UR4][R2.64] ;  /* 0x0000000402067980 */ /* 0x004ea2000c101900 */
[----:B------:R-:W-:Y:S02]  /*23f10*/  R2UR UR4, R4 ;  /* 0x00000000040472ca */ /* 0x000fe400000e0000 */
[----:B------:R-:W-:Y:S01]  /*23f20*/  R2UR UR5, R5 ;  /* 0x00000000050572ca */ /* 0x000fe200000e0000 */
[----:B--2---:R-:W-:-:S12]  /*23f30*/  VIADD R11, R6, 0x1 ;  /* 0x00000001060b7836 */ /* 0x004fd80000000000 */
[----:B------:R-:W2:Y:S01]  /*23f40*/  LD.E R6, desc[UR4][R2.64+0x8] ;  /* 0x0000080402067980 */ /* 0x000ea2000c101900 */
[----:B------:R-:W-:-:S13]  /*23f50*/  ISETP.NE.AND P0, PT, R11, 0x2, PT ;  /* 0x000000020b00780c */ /* 0x000fda0003f05270 */
[----:B------:R-:W-:Y:S02]  /*23f60*/  @!P0 R2UR UR6, R4 ;  /* 0x00000000040682ca */ /* 0x000fe400000e0000 */
[----:B------:R-:W-:-:S13]  /*23f70*/  @!P0 R2UR UR7, R5 ;  /* 0x00000000050782ca */ /* 0x000fda00000e0000 */
[----:B------:R-:W3:Y:S01]  /*23f80*/  @!P0 LD.E R7, desc[UR6][R2.64+0x4] ;  /* 0x0000040602078980 */ /* 0x000ee2000c101900 */
[C---:B------:R-:W-:Y:S02]  /*23f90*/  R2UR UR4, R4.reuse ;  /* 0x00000000040472ca */ /* 0x040fe400000e0000 */
[C---:B------:R-:W-:Y:S02]  /*23fa0*/  R2UR UR5, R5.reuse ;  /* 0x00000000050572ca */ /* 0x040fe400000e0000 */
[C---:B------:R-:W-:Y:S02]  /*23fb0*/  R2UR UR6, R4.reuse ;  /* 0x00000000040672ca */ /* 0x040fe400000e0000 */
[C---:B------:R-:W-:Y:S02]  /*23fc0*/  R2UR UR7, R5.reuse ;  /* 0x00000000050772ca */ /* 0x040fe400000e0000 */
[----:B------:R-:W-:Y:S02]  /*23fd0*/  @!P0 R2UR UR8, R4 ;  /* 0x00000000040882ca */ /* 0x000fe400000e0000 */
[----:B------:R-:W-:-:S02]  /*23fe0*/  @!P0 R2UR UR9, R5 ;  /* 0x00000000050982ca */ /* 0x000fc400000e0000 */
[----:B------:R-:W-:Y:S02]  /*23ff0*/  @!P0 R2UR UR10, R4 ;  /* 0x00000000040a82ca */ /* 0x000fe400000e0000 */
[----:B------:R-:W-:Y:S01]  /*24000*/  @!P0 R2UR UR11, R5 ;  /* 0x00000000050b82ca */ /* 0x000fe200000e0000 */
[----:B------:R1:W-:Y:S08]  /*24010*/  ST.E desc[UR4][R2.64], R11 ;  /* 0x0000000b02007985 */ /* 0x0003f0000c101904 */
[----:B------:R4:W-:Y:S01]  /*24020*/  @!P0 ST.E desc[UR8][R2.64], RZ ;  /* 0x000000ff02008985 */ /* 0x0009e2000c101908 */
[----:B--2---:R-:W-:-:S05]  /*24030*/  VIADD R13, R6, 0x1 ;  /* 0x00000001060d7836 */ /* 0x004fca0000000000 */
[----:B------:R4:W-:Y:S01]  /*24040*/  ST.E desc[UR6][R2.64+0x8], R13 ;  /* 0x0000080d02007985 */ /* 0x0009e2000c101906 */
[----:B---3--:R-:W-:-:S05]  /*24050*/  @!P0 LOP3.LUT R15, R7, 0x1, RZ, 0x3c, !PT ;  /* 0x00000001070f8812 */ /* 0x008fca00078e3cff */
[----:B------:R4:W-:Y:S04]  /*24060*/  @!P0 ST.E desc[UR10][R2.64+0x4], R15 ;  /* 0x0000040f02008985 */ /* 0x0009e8000c10190a */
[----:B------:R-:W2:Y:S01]  /*24070*/  LDL.64 R8, [R0+0x18] ;  /* 0x0000180000087983 */ /* 0x000ea20000100a00 */
[----:B------:R-:W-:Y:S02]  /*24080*/  R2UR UR4, R4 ;  /* 0x00000000040472ca */ /* 0x000fe400000e0000 */
[----:B------:R-:W-:Y:S01]  /*24090*/  R2UR UR5, R5 ;  /* 0x00000000050572ca */ /* 0x000fe200000e0000 */
[----:B------:R-:W3:-:S12]  /*240a0*/  LDL.64 R6, [R0] ;  /* 0x0000000000067983 */ /* 0x000ed80000100a00 */
[----:B--2---:R-:W2:Y:S01]  /*240b0*/  LD.E R14, desc[UR4][R8.64+0x1c] ;  /* 0x00001c04080e7980 */ /* 0x004ea2000c101900 */
[C---:B------:R-:W-:Y:S02]  /*240c0*/  R2UR UR4, R4.reuse ;  /* 0x00000000040472ca */ /* 0x040fe400000e0000 */
[C---:B------:R-:W-:Y:S02]  /*240d0*/  R2UR UR5, R5.reuse ;  /* 0x00000000050572ca */ /* 0x040fe400000e0000 */
[----:B------:R-:W-:Y:S02]  /*240e0*/  R2UR UR6, R4 ;  /* 0x00000000040672ca */ /* 0x000fe400000e0000 */
[----:B------:R-:W-:Y:S01]  /*240f0*/  R2UR UR7, R5 ;  /* 0x00000000050772ca */ /* 0x000fe200000e0000 */
[----:B------:R-:W-:Y:S08]  /*24100*/  BSSY B3, `(.L_x_1696) ;  /* 0x0000007000037945 */ /* 0x000ff00003800000 */
[----:B---3--:R4:W5:Y:S04]  /*24110*/  LD.E R12, desc[UR4][R6.64] ;  /* 0x00000004060c7980 */ /* 0x008968000c101900 */
[----:B-1----:R4:W5:Y:S01]  /*24120*/  LD.E R11, desc[UR6][R6.64+0x4] ;  /* 0x00000406060b7980 */ /* 0x002962000c101900 */
[----:B--2---:R-:W-:-:S04]  /*24130*/  LOP3.LUT R14, R14, 0x1, RZ, 0xfc, !PT ;  /* 0x000000010e0e7812 */ /* 0x004fc800078efcff */
[----:B------:R-:W-:-:S13]  /*24140*/  ISETP.NE.AND P0, PT, R14, 0x3, PT ;  /* 0x000000030e00780c */ /* 0x000fda0003f05270 */
[----:B----4-:R-:W-:Y:S05]  /*24150*/  @!P0 BRA `(.L_x_1697) ;  /* 0x0000000000048947 */ /* 0x010fea0003800000 */
[----:B------:R-:W-:Y:S01]  /*24160*/  BPT.TRAP 0x1 ;  /* 0x000000040000795c */ /* 0x000fe20000300000 */
.L_x_1697:
[----:B------:R-:W-:Y:S05]  /*24170*/  BSYNC B3 ;  /* 0x0000000000037941 */ /* 0x000fea0003800000 */
.L_x_1696:
[----:B------:R-:W-:Y:S02]  /*24180*/  R2UR UR4, R4 ;  /* 0x00000000040472ca */ /* 0x000fe400000e0000 */
[----:B------:R-:W-:-:S13]  /*24190*/  R2UR UR5, R5 ;  /* 0x00000000050572ca */ /* 0x000fda00000e0000 */
[----:B------:R-:W2:Y:S01]  /*241a0*/  LD.E.64 R2, desc[UR4][R8.64+0x8] ;  /* 0x0000080408027980 */ /* 0x000ea2000c101b00 */
[----:B-----5:R-:W-:Y:S02]  /*241b0*/  SHF.L.U32 R13, R11, 0x1f, RZ ;  /* 0x0000001f0b0d7819 */ /* 0x020fe400000006ff */
[----:B--2---:R-:W-:-:S05]  /*241c0*/  MOV R3, R2 ;  /* 0x0000000200037202 */ /* 0x004fca0000000f00 */
[----:B------:R-:W-:-:S04]  /*241d0*/  IMAD R12, R12, 0x8, R3 ;  /* 0x000000080c0c7824 */ /* 0x000fc800078e0203 */
[----:B------:R1:W2:Y:S01]  /*241e0*/  SYNCS.PHASECHK.TRANS64.TRYWAIT P0, [R12+URZ], R13 ;  /* 0x0000000d0c0075a7 */ /* 0x0002a2000800017f */
[----:B------:R-:W3:Y:S01]  /*241f0*/  LD.E R11, desc[UR4][R8.64+0x1c] ;  /* 0x00001c04080b7980 */ /* 0x000ee2000c101900 */
[----:B------:R-:W-:Y:S02]  /*24200*/  R2UR UR6, R4 ;  /* 0x00000000040672ca */ /* 0x000fe400000e0000 */
[----:B------:R-:W-:Y:S01]  /*24210*/  R2UR UR7, R5 ;  /* 0x00000000050772ca */ /* 0x000fe200000e0000 */
[----:B------:R1:W5:Y:S01]  /*24220*/  LD.E R2, desc[UR4][R6.64] ;  /* 0x0000000406027980 */ /* 0x000362000c101900 */
[----:B------:R-:W-:Y:S11]  /*24230*/  BSSY B3, `(.L_x_1698) ;  /* 0x0000006000037945 */ /* 0x000ff60003800000 */
[----:B------:R1:W5:Y:S01]  /*24240*/  LD.E R3, desc[UR6][R6.64+0x4] ;  /* 0x0000040606037980 */ /* 0x000362000c101900 */
[----:B---3--:R-:W-:-:S04]  /*24250*/  LOP3.LUT R11, R11, 0x1, RZ, 0xfc, !PT ;  /* 0x000000010b0b7812 */ /* 0x008fc800078efcff */
[----:B------:R-:W-:-:S13]  /*24260*/  ISETP.NE.AND P1, PT, R11, 0x3, PT ;  /* 0x000000030b00780c */ /* 0x000fda0003f25270 */
[----:B-12---:R-:W-:Y:S05]  /*24270*/  @!P1 BRA `(.L_x_1699) ;  /* 0x0000000000049947 */ /* 0x006fea0003800000 */
[----:B------:R-:W-:Y:S01]  /*24280*/  BPT.TRAP 0x1 ;  /* 0x000000040000795c */ /* 0x000fe20000300000 */
.L_x_1699:
[----:B------:R-:W-:Y:S05]  /*24290*/  BSYNC B3 ;  /* 0x0000000000037941 */ /* 0x000fea0003800000 */
.L_x_1698:
[----:B------:R-:W-:Y:S04]  /*242a0*/  BSSY B3, `(.L_x_1700) ;  /* 0x000000a000037945 */ /* 0x000fe80003800000 */
[----:B------:R-:W-:Y:S05]  /*242b0*/  @P0 BRA `(.L_x_1701) ;  /* 0x0000000000200947 */ /* 0x000fea0003800000 */
[----:B------:R-:W-:Y:S02]  /*242c0*/  R2UR UR4, R4 ;  /* 0x00000000040472ca */ /* 0x000fe400000e0000 */
[----:B------:R-:W-:-:S13]  /*242d0*/  R2UR UR5, R5 ;  /* 0x00000000050572ca */ /* 0x000fda00000e0000 */
[----:B------:R-:W2:Y:S01]  /*242e0*/  LD.E.64 R8, desc[UR4][R8.64+0x8] ;  /* 0x0000080408087980 */ /* 0x000ea2000c101b00 */
[----:B-----5:R-:W-:Y:S02]  /*242f0*/  SHF.L.U32 R3, R3, 0x1f, RZ ;  /* 0x0000001f03037819 */ /* 0x020fe400000006ff */
[----:B--2---:R-:W-:-:S05]  /*24300*/  MOV R7, R8 ;  /* 0x0000000800077202 */ /* 0x004fca0000000f00 */
[----:B------:R-:W-:-:S04]  /*24310*/  IMAD R2, R2, 0x8, R7 ;  /* 0x0000000802027824 */ /* 0x000fc800078e0207 */
[----:B------:R-:W1:Y:S02]  /*24320*/  SYNCS.PHASECHK.TRANS64.TRYWAIT P0, [R2+URZ], R3 ;  /* 0x00000003020075a7 */ /* 0x000e64000800017f */
[----:B-1----:R-:W-:Y:S05]  /*24330*/  @!P0 BRA `(.L_x_1702) ;  /* 0x000001ac00f48947 */ /* 0x002fea0003800000 */
.L_x_1701:
[----:B------:R-:W-:Y:S05]  /*24340*/  BSYNC B3 ;  /* 0x0000000000037941 */ /* 0x000fea0003800000 */
.L_x_1700:
[----:B------:R-:W2:Y:S04]  /*24350*/  LDL.64 R8, [R0] ;  /* 0x0000000000087983 */ /* 0x000ea80000100a00 */
[----:B------:R-:W3:Y:S01]  /*24360*/  LDL.64 R6, [R0+0x28] ;  /* 0x0000280000067983 */ /* 0x000ee20000100a00 */
[C---:B------:R-:W-:Y:S02]  /*24370*/  R2UR UR6, R4.reuse ;  /* 0x00000000040672ca */ /* 0x040fe400000e0000 */
[C---:B------:R-:W-:Y:S01]  /*24380*/  R2UR UR7, R5.reuse ;  /* 0x00000000050772ca */ /* 0x040fe200000e0000 */
[----:B-1---5:R-:W4:Y:S01]  /*24390*/  LDL.64 R2, [R0+0x20] ;  /* 0x0000200000027983 */ /* 0x022f220000100a00 */
[C---:B------:R-:W-:Y:S02]  /*243a0*/  R2UR UR4, R4.reuse ;  /* 0x00000000040472ca */ /* 0x040fe400000e0000 */
[----:B------:R-:W-:Y:S01]  /*243b0*/  R2UR UR5, R5 ;  /* 0x00000000050572ca */ /* 0x000fe200000e0000 */
[----:B------:R-:W4:Y:S08]  /*243c0*/  LDL.64 R12, [R0+0x8] ;  /* 0x00000800000c7983 */ /* 0x000f300000100a00 */
[----:B--2---:R-:W2:Y:S04]  /*243d0*/  LD.E R9, desc[UR6][R8.64] ;  /* 0x0000000608097980 */ /* 0x004ea8000c101900 */
[----:B---3--:R-:W2:Y:S01]  /*243e0*/  LD.E.64 R14, desc[UR4][R6.64] ;  /* 0x00000004060e7980 */ /* 0x008ea2000c101b00 */
[----:B------:R-:W-:Y:S05]  /*243f0*/  WARPSYNC.ALL ;  /* 0x0000000000007948 */ /* 0x000fea0003800000 */
[----:B------:R-:W-:-:S02]  /*24400*/  R2UR UR4, R4 ;  /* 0x00000000040472ca */ /* 0x000fc400000e0000 */
[C---:B------:R-:W-:Y:S02]  /*24410*/  R2UR UR5, R5.reuse ;  /* 0x00000000050572ca */ /* 0x040fe400000e0000 */
[----:B------:R-:W-:Y:S02]  /*24420*/  R2UR UR6, R4 ;  /* 0x00000000040672ca */ /* 0x000fe400000e0000 */
[----:B------:R-:W-:-:S09]  /*24430*/  R2UR UR7, R5 ;  /* 0x00000000050772ca */ /* 0x000fd200000e0000 */
[----:B----4-:R1:W-:Y:S04]  /*24440*/  ST.E desc[UR4][R12.64], RZ ;  /* 0x000000ff0c007985 */ /* 0x0103e8000c101904 */
[----:B------:R-:W3:Y:S01]  /*24450*/  LD.E.64 R6, desc[UR6][R2.64] ;  /* 0x0000000602067980 */ /* 0x000ee2000c101b00 */
[----:B--2---:R-:W-:Y:S01]  /*24460*/  IMAD R8, R9, 0x300, R14 ;  /* 0x0000030009087824 */ /* 0x004fe200078e020e */
[----:B------:R-:W-:Y:S01]  /*24470*/  WARPGROUP.ARRIVE ;  /* 0x00000000000079c5 */ /* 0x000fe20000000000 */
[----:B------:R-:W-:Y:S01]  /*24480*/  IMAD.MOV.U32 R9, RZ, RZ, R15 ;  /* 0x000000ffff097224 */ /* 0x000fe200078e000f */
[----:B------:R-:W-:Y:S01]  /*24490*/  R2UR UR8, R4 ;  /* 0x00000000040872ca */ /* 0x000fe200000e0000 */
[----:B------:R-:W-:Y:S01]  /*244a0*/  IMAD.MOV.U32 R196, RZ, RZ, 0x1 ;  /* 0x00000001ffc47424 */ /* 0x000fe200078e00ff */
[----:B------:R-:W-:-:S02]  /*244b0*/  R2UR UR6, R8 ;  /* 0x00000000080672ca */ /* 0x000fc400000e0000 */
[----:B------:R-:W-:Y:S02]  /*244c0*/  R2UR UR7, R9 ;  /* 0x00000000090772ca */ /* 0x000fe400000e0000 */
[C---:B------:R-:W-:Y:S02]  /*244d0*/  R2UR UR9, R5.reuse ;  /* 0x00000000050972ca */ /* 0x040fe400000e0000 */
[----:B------:R-:W-:Y:S02]  /*244e0*/  R2UR UR10, R4 ;  /* 0x00000000040a72ca */ /* 0x000fe400000e0000 */
[----:B------:R-:W-:Y:S02]  /*244f0*/  R2UR UR11, R5 ;  /* 0x00000000050b72ca */ /* 0x000fe400000e0000 */
[----:B---3--:R-:W-:Y:S02]  /*24500*/  R2UR UR4, R6 ;  /* 0x00000000060472ca */ /* 0x008fe400000e0000 */
[----:B------:R-:W-:-:S13]  /*24510*/  R2UR UR5, R7 ;  /* 0x00000000070572ca */ /* 0x000fda00000e0000 */
[----:B------:R-:W-:Y:S03]  /*24520*/  HGMMA.64x96x16.F32.BF16 R24, gdesc[UR4], RZ, !UPT, gsb0 ;  /* 0x01600000041879f0 */ /* 0x000fe6000c0018ff */
[----:B------:R-:W-:Y:S02]  /*24530*/  WARPGROUP.DEPBAR.LE gsb0, 0x0 ;  /* 0x00008000000079c5 */ /* 0x000fe40000010000 */
[----:B------:R1:W-:Y:S04]  /*24540*/  ST.E desc[UR8][R12.64], R196 ;  /* 0x000000c40c007985 */ /* 0x0003e8000c101908 */
[----:B------:R-:W2:Y:S01]  /*24550*/  LD.E.64 R6, desc[UR10][R2.64] ;  /* 0x0000000a02067980 */ /* 0x000ea2000c101b00 */
[----:B------:R-:W-:Y:S01]  /*24560*/  VIADD R14, R8, 0x2 ;  /* 0x00000002080e7836 */ /* 0x000fe20000000000 */
[----:B------:R-:W-:Y:S01]  /*24570*/  R2UR UR7, R15 ;  /* 0x000000000f0772ca */ /* 0x000fe200000e0000 */
[----:B------:R-:W-:Y:S01]  /*24580*/  WARPGROUP.ARRIVE ;  /* 0x00000000000079c5 */ /* 0x000fe20000000000 */
[----:B------:R-:W-:-:S02]  /*24590*/  R2UR UR8, R4 ;  /* 0x00000000040872ca */ /* 0x000fc400000e0000 */
[----:B------:R-:W-:Y:S02]  /*245a0*/  R2UR UR6, R14 ;  /* 0x000000000e0672ca */ /* 0x000fe400000e0000 */
[C---:B------:R-:W-:Y:S02]  /*245b0*/  R2UR UR9, R5.reuse ;  /* 0x00000000050972ca */ /* 0x040fe400000e0000 */
[----:B------:R-:W-:Y:S02]  /*245c0*/  R2UR UR10, R4 ;  /* 0x00000000040a72ca */ /* 0x000fe400000e0000 */
[----:B------:R-:W-:Y:S01]  /*245d0*/  R2UR UR11, R5 ;  /* 0x00000000050b72ca */ /* 0x000fe200000e0000 */
[----:B--2---:R-:W-:Y:S01]  /*245e0*/  VIADD R6, R6, 0x2 ;  /* 0x0000000206067836 */ /* 0x004fe20000000000 */
[----:B------:R-:W-:-:S04]  /*245f0*/  R2UR UR5, R7 ;  /* 0x00000000070572ca */ /* 0x000fc800000e0000 */
[----:B------:R-:W-:-:S13]  /*24600*/  R2UR UR4, R6 ;  /* 0x00000000060472ca */ /* 0x000fda00000e0000 */
[----:B------:R-:W-:Y:S03]  /*24610*/  HGMMA.64x96x16.F32.BF16 R24, gdesc[UR4], R24, gsb0 ;  /* 0x01600000041879f0 */ /* 0x000fe60008001818 */
        /* <DEDUP_REMOVED lines=19> */
[----:B------:R-:W-:Y:S01]  /*24750*/  WARPGROUP.ARRIVE ;  /* 0x00000000000079c5 */ /* 0x000fe20000000000 */
[----:B------:R-:W-:Y:S01]  /*24760*/  IMAD.MOV.U32 R9, RZ, RZ, R15 ;  /* 0x000000ffff097224 */ /* 0x000fe200078e000f */
[----:B------:R-:W-:-:S02]  /*24770*/  R2UR UR8, R4 ;  /* 0x00000000040872ca */ /* 0x000fc400000e0000 */
[----:B------:R-:W-:Y:S02]  /*24780*/  R2UR UR6, R8 ;  /* 0x00000000080672ca */ /* 0x000fe400000e0000 */
        /* <DEDUP_REMOVED lines=8> */
[----:B------:R-:W2:Y:S01]  /*24810*/  LDL.64 R6, [R0+0x40] ;  /* 0x0000400000067983 */ /* 0x000ea20000100a00 */
[----:B------:R-:W-:-:S02]  /*24820*/  R2UR UR4, R4 ;  /* 0x00000000040472ca */ /* 0x000fc400000e0000 */
        /* <DEDUP_REMOVED lines=9> */
[----:B------:R1:W5:Y:S01]  /*248c0*/  LD.E R14, desc[UR6][R2.64+0x4] ;  /* 0x00000406020e7980 */ /* 0x000362000c101900 */
[----:B--2---:R-:W-:-:S04]  /*248d0*/  LOP3.LUT R8, R8, 0x1, RZ, 0xfc, !PT ;  /* 0x0000000108087812 */ /* 0x004fc800078efcff */
[----:B------:R-:W-:-:S13]  /*248e0*/  ISETP.NE.AND P0, PT, R8, 0x3, PT ;  /* 0x000000030800780c */ /* 0x000fda0003f05270 */
[----:B-1----:R-:W-:Y:S05]  /*248f0*/  @!P0 BRA `(.L_x_1704) ;  /* 0x0000000000048947 */ /* 0x002fea0003800000 */
[----:B------:R-:W-:Y:S01]  /*24900*/  BPT.TRAP 0x1 ;  /* 0x000000040000795c */ /* 0x000fe20000300000 */
.L_x_1704:
[----:B------:R-:W-:Y:S05]  /*24910*/  BSYNC B3 ;  /* 0x0000000000037941 */ /* 0x000fea0003800000 */
.L_x_1703:
        /* <DEDUP_REMOVED lines=17> */
.L_x_1706:
[----:B------:R-:W-:Y:S05]  /*24a30*/  BSYNC B3 ;  /* 0x0000000000037941 */ /* 0x000fea0003800000 */
.L_x_1705:
        /* <DEDUP_REMOVED lines=10> */
.L_x_1708:
[----:B------:R-:W-:Y:S05]  /*24ae0*/  BSYNC B3 ;  /* 0x0000000000037941 */ /* 0x000fea0003800000 */
.L_x_1707:
[----:B------:R-:W2:Y:S04]  /*24af0*/  LDL.64 R12, [R0] ;  /* 0x00000000000c7983 */ /* 0x000ea80000100a00 */
[----:B------:R-:W3:Y:S01]  /*24b00*/  LDL.64 R6, [R0+0x58] ;  /* 0x0000580000067983 */ /* 0x000ee20000100a00 */
[C---:B------:R-:W-:Y:S02]  /*24b10*/  R2UR UR6, R4.reuse ;  /* 0x00000000040672ca */ /* 0x040fe400000e0000 */
[C---:B------:R-:W-:Y:S01]  /*24b20*/  R2UR UR7, R5.reuse ;  /* 0x00000000050772ca */ /* 0x040fe200000e0000 */
[----:B------:R-:W4:Y:S01]  /*24b30*/  LDL.64 R2, [R0+0x48] ;  /* 0x0000480000027983 */ /* 0x000f220000100a00 */
[C---:B------:R-:W-:Y:S02]  /*24b40*/  R2UR UR4, R4.reuse ;  /* 0x00000000040472ca */ /* 0x040fe400000e0000 */
[C---:B------:R-:W-:Y:S01]  /*24b50*/  R2UR UR5, R5.reuse ;  /* 0x00000000050572ca */ /* 0x040fe200000e0000 */
[----:B-1---5:R-:W4:Y:S08]  /*24b60*/  LDL.64 R8, [R0+0x50] ;  /* 0x0000500000087983 */ /* 0x022f300000100a00 */
[----:B--2---:R-:W2:Y:S04]  /*24b70*/  LD.E R11, desc[UR6][R12.64] ;  /* 0x000000060c0b7980 */ /* 0x004ea8000c101900 */
[----:B---3--:R-:W2:Y:S01]  /*24b80*/  LD.E.64 R6, desc[UR4][R6.64] ;  /* 0x0000000406067980 */ /* 0x008ea2000c101b00 */
[----:B------:R-:W-:Y:S05]  /*24b90*/  WARPSYNC.ALL ;  /* 0x0000000000007948 */ /* 0x000fea0003800000 */
[----:B------:R-:W-:Y:S01]  /*24ba0*/  R2UR UR6, R4 ;  /* 0x00000000040672ca */ /* 0x000fe200000e0000 */
[----:B------:R-:W3:Y:S01]  /*24bb0*/  LDL R21, [R1+0x460] ;  /* 0x0004600001157983 */ /* 0x000ee20000100800 */
[----:B------:R-:W-:-:S02]  /*24bc0*/  R2UR UR7, R5 ;  /* 0x00000000050772ca */ /* 0x000fc400000e0000 */
[----:B------:R-:W-:Y:S01]  /*24bd0*/  R2UR UR4, R4 ;  /* 0x00000000040472ca */ /* 0x000fe200000e0000 */
[----:B------:R-:W3:Y:S01]  /*24be0*/  LDL R20, [R1+0x464] ;  /* 0x0004640001147983 */ /* 0x000ee20000100800 */
[----:B------:R-:W-:-:S09]  /*24bf0*/  R2UR UR5, R5 ;  /* 0x00000000050572ca */ /* 0x000fd200000e0000 */
[----:B----4-:R-:W4:Y:S04]  /*24c00*/  LD.E R14, desc[UR6][R2.64] ;  /* 0x00000006020e7980 */ /* 0x010f28000c101900 */
[----:B------:R-:W3:Y:S01]  /*24c10*/  LD.E.64 R12, desc[UR4][R8.64] ;  /* 0x00000004080c7980 */ /* 0x000ee2000c101b00 */
[----:B--2---:R-:W-:Y:S01]  /*24c20*/  IMAD R6, R11, 0xc00, R6 ;  /* 0x00000c000b067824 */ /* 0x004fe200078e0206 */
[----:B------:R-:W-:Y:S01]  /*24c30*/  R2UR UR7, R7 ;  /* 0x00000000070772ca */ /* 0x000fe200000e0000 */
[----:B------:R-:W-:Y:S01]  /*24c40*/  WARPGROUP.ARRIVE ;  /* 0x00000000000079c5 */ /* 0x000fe20000000000 */
[----:B------:R-:W-:Y:S02]  /*24c50*/  R2UR UR8, R4 ;  /* 0x00000000040872ca */ /* 0x000fe400000e0000 */
[----:B------:R-:W-:-:S02]  /*24c60*/  R2UR UR6, R6 ;  /* 0x00000000060672ca */ /* 0x000fc400000e0000 */
[C---:B------:R-:W-:Y:S02]  /*24c70*/  R2UR UR9, R5.reuse ;  /* 0x00000000050972ca */ /* 0x040fe400000e0000 */
[----:B------:R-:W-:Y:S02]  /*24c80*/  R2UR UR10, R4 ;  /* 0x00000000040a72ca */ /* 0x000fe400000e0000 */
[----:B------:R-:W-:Y:S02]  /*24c90*/  R2UR UR11, R5 ;  /* 0x00000000050b72ca */ /* 0x000fe400000e0000 */
[----:B----4-:R-:W-:Y:S02]  /*24ca0*/  ISETP.NE.U32.AND P0, PT, R14, RZ, PT ;  /* 0x000000ff0e00720c */ /* 0x010fe40003f05070 */
[----:B---3--:R-:W-:Y:S02]  /*24cb0*/  R2UR UR4, R12 ;  /* 0x000000000c0472ca */ /* 0x008fe400000e0000 */
[----:B------:R-:W-:-:S09]  /*24cc0*/  R2UR UR5, R13 ;  /* 0x000000000d0572ca */ /* 0x000fd200000e0000 */
[----:B------:R-:W-:-:S05]  /*24cd0*/  VOTEU.ANY UP0, P0 ;  /* 0x00000000003f7886 */ /* 0x000fca0000000100 */
[----:B------:R-:W-:Y:S03]  /*24ce0*/  HGMMA.64x96x16.F32.BF16 R24, gdesc[UR4], R24, UP0, gsb0 ;  /* 0x01600000041879f0 */ /* 0x000fe6000b801818 */
[----:B------:R-:W-:Y:S02]  /*24cf0*/  WARPGROUP.DEPBAR.LE gsb0, 0x0 ;  /* 0x00008000000079c5 */ /* 0x000fe40000010000 */
[----:B------:R-:W-:Y:S04]  /*24d00*/  ST.E desc[UR8][R2.64], R196 ;  /* 0x000000c402007985 */ /* 0x000fe8000c101908 */
[----:B------:R-:W2:Y:S01]  /*24d10*/  LD.E.64 R12, desc[UR10][R8.64] ;  /* 0x0000000a080c7980 */ /* 0x000ea2000c101b00 */
[----:B------:R-:W-:Y:S01]  /*24d20*/  VIADD R14, R6, 0x2 ;  /* 0x00000002060e7836 */ /* 0x000fe20000000000 */
[----:B------:R-:W-:Y:S01]  /*24d30*/  WARPGROUP.ARRIVE ;  /* 0x00000000000079c5 */ /* 0x000fe20000000000 */
[----:B------:R-:W-:Y:S01]  /*24d40*/  IMAD.MOV.U32 R15, RZ, RZ, R7 ;  /* 0x000000ffff0f7224 */ /* 0x000fe200078e0007 */
[----:B------:R-:W-:-:S02]  /*24d50*/  R2UR UR8, R4 ;  /* 0x00000000040872ca */ /* 0x000fc400000e0000 */
[----:B------:R-:W-:Y:S02]  /*24d60*/  R2UR UR6, R14 ;  /* 0x000000000e0672ca */ /* 0x000fe400000e0000 */
        /* <DEDUP_REMOVED lines=221> */
[----:B------:R-:W-:-:S05]  /*25b40*/  IMAD.MOV.U32 R13, RZ, RZ, R7 ;  /* 0x000000ffff0d7224 */ /* 0x000fca00078e0007 */
[----:B------:R-:W1:Y:S01]  /*25b50*/  S2R R202, SR_TID.X ;  /* 0x0000000000ca7919 */ /* 0x000e620000002100 */
[----:B------:R-:W-:Y:S02]  /*25b60*/  R2UR UR8, R4 ;  /* 0x00000000040872ca */ /* 0x000fe400000e0000 */
[----:B------:R-:W-:Y:S02]  /*25b70*/  R2UR UR6, R12 ;  /* 0x000000000c0672ca */ /* 0x000fe400000e0000 */
[----:B------:R-:W-:Y:S02]  /*25b80*/  R2UR UR7, R13 ;  /* 0x000000000d0772ca */ /* 0x000fe400000e0000 */
[----:B------:R-:W-:Y:S02]  /*25b90*/  R2UR UR9, R5 ;  /* 0x00000000050972ca */ /* 0x000fe400000e0000 */
[----:B------:R-:W-:Y:S02]  /*25ba0*/  LOP3.LUT R166, R166, 0xfffbffff, RZ, 0xc0, !PT ;  /* 0xfffbffffa6a67812 */ /* 0x000fe400078ec0ff */
[----:B-1----:R-:W-:Y:S01]  /*25bb0*/  LOP3.LUT P1, RZ, R202, 0x7f, RZ, 0xc0, !PT ;  /* 0x0000007fcaff7812 */ /* 0x002fe2000782c0ff */
[----:B--2---:R-:W-:-:S02]  /*25bc0*/  VIADD R6, R8, 0xc06 ;  /* 0x00000c0608067836 */ /* 0x004fc40000000000 */
[----:B------:R-:W-:Y:S01]  /*25bd0*/  IMAD.MOV.U32 R7, RZ, RZ, R9 ;  /* 0x000000ffff077224 */ /* 0x000fe200078e0009 */
[----:B------:R-:W-:Y:S02]  /*25be0*/  SHF.R.U32.HI R11, RZ, 0x7, R202 ;  /* 0x00000007ff0b7819 */ /* 0x000fe400000116ca */
[----:B------:R-:W-:Y:S02]  /*25bf0*/  R2UR UR4, R6 ;  /* 0x00000000060472ca */ /* 0x000fe400000e0000 */
[----:B------:R-:W-:Y:S01]  /*25c00*/  R2UR UR5, R7 ;  /* 0x00000000070572ca */ /* 0x000fe200000e0000 */
[----:B------:R-:W-:Y:S01]  /*25c10*/  IMAD.MOV.U32 R19, RZ, RZ, R165 ;  /* 0x000000ffff137224 */ /* 0x000fe200078e00a5 */
[C---:B------:R-:W-:Y:S02]  /*25c20*/  R2UR UR10, R4.reuse ;  /* 0x00000000040a72ca */ /* 0x040fe400000e0000 */
[----:B------:R-:W-:Y:S02]  /*25c30*/  R2UR UR11, R5 ;  /* 0x00000000050b72ca */ /* 0x000fe400000e0000 */
[----:B------:R-:W-:-:S02]  /*25c40*/  R2UR UR12, R4 ;  /* 0x00000000040c72ca */ /* 0x000fc400000e0000 */
[----:B------:R-:W-:Y:S01]  /*25c50*/  R2UR UR13, R5 ;  /* 0x00000000050d72ca */ /* 0x000fe200000e0000 */
[----:B------:R-:W-:Y:S01]  /*25c60*/  BSSY B3, `(.L_x_1710) ;  /* 0x000006d000037945 */ /* 0x000fe20003800000 */
[----:B------:R-:W-:-:S03]  /*25c70*/  @P1 LOP3.LUT R166, R166, 0x40000, RZ, 0xfc, !PT ;  /* 0x00040000a6a61812 */ /* 0x000fc600078efcff */
[----:B------:R-:W-:Y:S03]  /*25c80*/  HGMMA.64x96x16.F32.BF16 R24, gdesc[UR4], R24, gsb0 ;  /* 0x01600000041879f0 */ /* 0x000fe60008001818 */
[----:B------:R-:W-:Y:S02]  /*25c90*/  WARPGROUP.DEPBAR.LE gsb0, 0x0 ;  /* 0x00008000000079c5 */ /* 0x000fe40000010000 */
[----:B------:R1:W-:Y:S04]  /*25ca0*/  ST.E desc[UR8][R2.64], R196 ;  /* 0x000000c402007985 */ /* 0x0003e8000c101908 */
[----:B------:R-:W2:Y:S04]  /*25cb0*/  @!P1 LDL.64 R6, [R0+0x18] ;  /* 0x0000180000069983 */ /* 0x000ea80000100a00 */
[----:B------:R-:W3:Y:S01]  /*25cc0*/  @!P1 LDL.64 R8, [R0] ;  /* 0x0000000000089983 */ /* 0x000ee20000100a00 */
[----:B------:R-:W-:-:S02]  /*25cd0*/  @!P1 R2UR UR4, R4 ;  /* 0x00000000040492ca */ /* 0x000fc400000e0000 */
[C---:B------:R-:W-:Y:S02]  /*25ce0*/  @!P1 R2UR UR5, R5.reuse ;  /* 0x00000000050592ca */ /* 0x040fe400000e0000 */
[----:B------:R-:W-:Y:S02]  /*25cf0*/  @!P1 R2UR UR6, R4 ;  /* 0x00000000040692ca */ /* 0x000fe400000e0000 */
[----:B------:R-:W-:Y:S02]  /*25d00*/  @!P1 R2UR UR7, R5 ;  /* 0x00000000050792ca */ /* 0x000fe400000e0000 */
[----:B------:R-:W-:-:S05]  /*25d10*/  IADD3 R11, -R11, 0xb, RZ ;  /* 0x0000000b0b0b7810 */ /* 0x000fca0007ffe1ff */
[----:B------:R4:W-:Y:S06]  /*25d20*/  BAR.ARV R11, 0x100 ;  /* 0x0004000b0000751d */ /* 0x0009ec0000002000 */
[----:B--2---:R-:W1:Y:S04]  /*25d30*/  @!P1 LD.E.64 R6, desc[UR4][R6.64+0x30] ;  /* 0x0000300406069980 */ /* 0x004e68000c101b00 */
[----:B---3--:R-:W2:Y:S01]  /*25d40*/  @!P1 LD.E R8, desc[UR6][R8.64] ;  /* 0x0000000608089980 */ /* 0x008ea2000c101900 */
[----:B------:R-:W-:-:S02]  /*25d50*/  R2UR UR4, R4 ;  /* 0x00000000040472ca */ /* 0x000fc400000e0000 */
[C---:B------:R-:W-:Y:S02]  /*25d60*/  R2UR UR5, R5.reuse ;  /* 0x00000000050572ca */ /* 0x040fe400000e0000 */
[C---:B------:R-:W-:Y:S02]  /*25d70*/  R2UR UR6, R4.reuse ;  /* 0x00000000040672ca */ /* 0x040fe400000e0000 */
[C---:B------:R-:W-:Y:S02]  /*25d80*/  R2UR UR7, R5.reuse ;  /* 0x00000000050772ca */ /* 0x040fe400000e0000 */
[----:B------:R-:W-:Y:S02]  /*25d90*/  R2UR UR8, R4 ;  /* 0x00000000040872ca */ /* 0x000fe400000e0000 */
[----:B------:R-:W-:Y:S02]  /*25da0*/  R2UR UR9, R5 ;  /* 0x00000000050972ca */ /* 0x000fe400000e0000 */
[----:B-1----:R-:W-:-:S05]  /*25db0*/  @!P1 MOV R3, R6 ;  /* 0x0000000600039202 */ /* 0x002fca0000000f00 */
[----:B--2---:R-:W-:-:S05]  /*25dc0*/  @!P1 IMAD R2, R8, 0x8, R3 ;  /* 0x0000000808029824 */ /* 0x004fca00078e0203 */
[----:B------:R-:W-:-:S04]  /*25dd0*/  @!P1 PRMT R2, RZ, 0x654, R2 ;  /* 0x00000654ff029816 */ /* 0x000fc80000000002 */
[----:B------:R1:W-:Y:S01]  /*25de0*/  @!P1 SYNCS.ARRIVE.TRANS64.RED.A1T0 RZ, [R2+URZ], RZ ;  /* 0x000000ff02ff99a7 */ /* 0x0003e2000810043f */
[----:B------:R-:W2:Y:S01]  /*25df0*/  LD.E R12, desc[UR4][R18.64] ;  /* 0x00000004120c7980 */ /* 0x000ea2000c101900 */
[----:B------:R-:W-:Y:S02]  /*25e00*/  R2UR UR4, R4 ;  /* 0x00000000040472ca */ /* 0x000fe400000e0000 */
[----:B------:R-:W-:Y:S01]  /*25e10*/  R2UR UR5, R5 ;  /* 0x00000000050572ca */ /* 0x000fe200000e0000 */
[----:B------:R-:W-:Y:S01]  /*25e20*/  IMAD.MOV.U32 R3, RZ, RZ, R21 ;  /* 0x000000ffff037224 */ /* 0x000fe200078e0015 */
[----:B------:R-:W3:Y:S01]  /*25e30*/  LD.E R73, desc[UR12][R18.64+0x18] ;  /* 0x0000180c12497980 */ /* 0x000ee2000c101900 */
[----:B-1----:R-:W-:-:S03]  /*25e40*/  IMAD.MOV.U32 R2, RZ, RZ, R20 ;  /* 0x000000ffff027224 */ /* 0x002fc600078e0014 */
[----:B------:R-:W3:Y:S04]  /*25e50*/  LD.E R14, desc[UR6][R18.64+0x4] ;  /* 0x00000406120e7980 */ /* 0x000ee8000c101900 */
[----:B------:R1:W3:Y:S04]  /*25e60*/  LD.E R72, desc[UR10][R2.64] ;  /* 0x0000000a02487980 */ /* 0x0002e8000c101900 */
[----:B------:R-:W3:Y:S01]  /*25e70*/  LD.E R13, desc[UR4][R18.64+0x8] ;  /* 0x00000804120d7980 */ /* 0x000ee2000c101900 */
[C---:B------:R-:W-:Y:S02]  /*25e80*/  R2UR UR4, R4.reuse ;  /* 0x00000000040472ca */ /* 0x040fe400000e0000 */
[----:B------:R-:W-:Y:S01]  /*25e90*/  R2UR UR5, R5 ;  /* 0x00000000050572ca */ /* 0x000fe200000e0000 */
[----:B------:R-:W3:Y:S01]  /*25ea0*/  LD.E R20, desc[UR8][R18.64+0xc] ;  /* 0x00000c0812147980 */ /* 0x000ee2000c101900 */
[----:B------:R-:W-:-:S02]  /*25eb0*/  R2UR UR10, R4 ;  /* 0x00000000040a72ca */ /* 0x000fc400000e0000 */
[----:B------:R-:W-:-:S09]  /*25ec0*/  R2UR UR11, R5 ;  /* 0x00000000050b72ca */ /* 0x000fd200000e0000 */
[----:B------:R-:W3:Y:S04]  /*25ed0*/  LD.E R15, desc[UR4][R18.64+0x10] ;  /* 0x00001004120f7980 */ /* 0x000ee8000c101900 */
[----:B------:R-:W3:Y:S01]  /*25ee0*/  LD.E R21, desc[UR10][R18.64+0x14] ;  /* 0x0000140a12157980 */ /* 0x000ee2000c101900 */
[----:B--2---:R-:W-:-:S04]  /*25ef0*/  SHF.R.S32.HI R7, RZ, 0x1f, R12 ;  /* 0x0000001fff077819 */ /* 0x004fc8000001140c */
[----:B------:R-:W-:-:S04]  /*25f00*/  LEA.HI R7, R7, R12, RZ, 0x7 ;  /* 0x0000000c07077211 */ /* 0x000fc800078f38ff */
[----:B-1----:R-:W-:-:S05]  /*25f10*/  LOP3.LUT R3, R7, 0xffffff80, RZ, 0xc0, !PT ;  /* 0xffffff8007037812 */ /* 0x002fca00078ec0ff */
[----:B------:R-:W-:-:S05]  /*25f20*/  IMAD.IADD R3, R12, 0x1, -R3 ;  /* 0x000000010c037824 */ /* 0x000fca00078e0a03 */
[----:B------:R-:W-:-:S04]  /*25f30*/  SHF.R.S32.HI R2, RZ, 0x1f, R3 ;  /* 0x0000001fff027819 */ /* 0x000fc80000011403 */
[----:B------:R-:W-:-:S04]  /*25f40*/  LEA.HI R6, R2, R3, RZ, 0x2 ;  /* 0x0000000302067211 */ /* 0x000fc800078f10ff */
[--C-:B------:R-:W-:Y:S02]  /*25f50*/  SHF.R.S32.HI R8, RZ, 0x2, R6.reuse ;  /* 0x00000002ff087819 */ /* 0x100fe40000011406 */
[----:B----4-:R-:W-:Y:S02]  /*25f60*/  SHF.R.S32.HI R11, RZ, 0x1f, R6 ;  /* 0x0000001fff0b7819 */ /* 0x010fe40000011406 */
[----:B------:R-:W-:Y:S02]  /*25f70*/  LEA.HI R9, R2, R3, RZ, 0x5 ;  /* 0x0000000302097211 */ /* 0x000fe400078f28ff */
[----:B------:R-:W-:Y:S02]  /*25f80*/  SHF.R.S32.HI R2, RZ, 0x7, R7 ;  /* 0x00000007ff027819 */ /* 0x000fe40000011407 */
[----:B------:R-:W-:Y:S02]  /*25f90*/  LEA.HI R11, R11, R8, RZ, 0x3 ;  /* 0x000000080b0b7211 */ /* 0x000fe400078f18ff */
[----:B------:R-:W-:-:S02]  /*25fa0*/  SHF.R.S32.HI R9, RZ, 0x5, R9 ;  /* 0x00000005ff097819 */ /* 0x000fc40000011409 */
[----:B------:R-:W-:Y:S02]  /*25fb0*/  LEA.HI R7, R7, R2, RZ, 0x1 ;  /* 0x0000000207077211 */ /* 0x000fe400078f08ff */
[----:B------:R-:W-:Y:S01]  /*25fc0*/  LOP3.LUT R11, R11, 0xfffffff8, RZ, 0xc0, !PT ;  /* 0xfffffff80b0b7812 */ /* 0x000fe200078ec0ff */
[----:B---3--:R-:W-:Y:S01]  /*25fd0*/  IMAD R12, R10, -0x60, R13 ;  /* 0xffffffa00a0c7824 */ /* 0x008fe200078e020d */
[----:B------:R-:W-:Y:S01]  /*25fe0*/  LOP3.LUT R6, R6, 0x7ffffffc, RZ, 0xc0, !PT ;  /* 0x7ffffffc06067812 */ /* 0x000fe200078ec0ff */
[----:B------:R-:W-:Y:S01]  /*25ff0*/  IMAD R72, R72, 0x8, R9 ;  /* 0x0000000848487824 */ /* 0x000fe200078e0209 */
[----:B------:R-:W-:Y:S01]  /*26000*/  LOP3.LUT R7, R7, 0x3fffffe, RZ, 0xc0, !PT ;  /* 0x03fffffe07077812 */ /* 0x000fe200078ec0ff */
[----:B------:R-:W-:Y:S01]  /*26010*/  IMAD.IADD R11, R8, 0x1, -R11 ;  /* 0x00000001080b7824 */ /* 0x000fe200078e0a0b */
[----:B------:R-:W-:Y:S01]  /*26020*/  ISETP.GE.AND P0, PT, R73, 0x1, PT ;  /* 0x000000014900780c */ /* 0x000fe20003f06270 */
        /* <DEDUP_REMOVED lines=15> */
[----:B------:R-:W-:Y:S01]  /*26120*/  IADD3 R6, -R14, R13, R8 ;  /* 0x0000000d0e067210 */ /* 0x000fe20007ffe108 */
[----:B------:R-:W-:Y:S03]  /*26130*/  BSSY B4, `(.L_x_1712) ;  /* 0x000001c000047945 */ /* 0x000fe60003800000 */
[----:B------:R-:W-:-:S13]  /*26140*/  ISETP.GT.AND P0, PT, R6, -0x1, PT ;  /* 0xffffffff0600780c */ /* 0x000fda0003f04270 */
[----:B------:R-:W-:Y:S05]  /*26150*/  @P0 BRA `(.L_x_1713) ;  /* 0x00000000003c0947 */ /* 0x000fea0003800000 */
[----:B------:R-:W-:Y:S01]  /*26160*/  ISETP.NE.AND P0, PT, R73, 0x1, PT ;  /* 0x000000014900780c */ /* 0x000fe20003f05270 */
[----:B------:R-:W-:Y:S01]  /*26170*/  BSSY B5, `(.L_x_1714) ;  /* 0x000000b000057945 */ /* 0x000fe20003800000 */
[----:B------:R-:W-:-:S11]  /*26180*/  LOP3.LUT R6, RZ, R6, RZ, 0x33, !PT ;  /* 0x00000006ff067212 */ /* 0x000fd600078e33ff */
[----:B------:R-:W-:Y:S05]  /*26190*/  @!P0 BRA `(.L_x_1715) ;  /* 0x0000000000208947 */ /* 0x000fea0003800000 */
[C---:B------:R-:W-:Y:S02]  /*261a0*/  R2UR UR4, R4.reuse ;  /* 0x00000000040472ca */ /* 0x040fe400000e0000 */
[C---:B------:R-:W-:Y:S02]  /*261b0*/  R2UR UR5, R5.reuse ;  /* 0x00000000050572ca */ /* 0x040fe400000e0000 */
[----:B------:R-:W-:Y:S02]  /*261c0*/  R2UR UR6, R4 ;  /* 0x00000000040672ca */ /* 0x000fe400000e0000 */
[----:B------:R-:W-:-:S09]  /*261d0*/  R2UR UR7, R5 ;  /* 0x00000000050772ca */ /* 0x000fd200000e0000 */
[----:B------:R-:W2:Y:S04]  /*261e0*/  LD.E R7, desc[UR4][R18.64+0x1c] ;  /* 0x00001c0412077980 */ /* 0x000ea8000c101900 */
[----:B------:R-:W3:Y:S01]  /*261f0*/  LD.E R9, desc[UR6][R18.64+0x20] ;  /* 0x0000200612097980 */ /* 0x000ee2000c101900 */
[----:B--2---:R-:W-:-:S05]  /*26200*/  IMAD.HI.U32 R6, R6, R7, RZ ;  /* 0x0000000706067227 */ /* 0x004fca00078e00ff */
[----:B---3--:R-:W-:-:S07]  /*26210*/  SHF.R.U32.HI R6, RZ, R9, R6 ;  /* 0x00000009ff067219 */ /* 0x008fce0000011606 */
.L_x_1715:
[----:B------:R-:W-:Y:S05]  /*26220*/  BSYNC B5 ;  /* 0x0000000000057941 */ /* 0x000fea0003800000 */
.L_x_1714:
[----:B------:R-:W-:Y:S01]  /*26230*/  LOP3.LUT R6, RZ, R6, RZ, 0x33, !PT ;  /* 0x00000006ff067212 */ /* 0x000fe200078e33ff */
[----:B------:R-:W-:Y:S06]  /*26240*/  BRA `(.L_x_1716) ;  /* 0x0000000000287947 */ /* 0x000fec0003800000 */
.L_x_1713:
[----:B------:R-:W-:-:S13]  /*26250*/  ISETP.NE.AND P0, PT, R73, 0x1, PT ;  /* 0x000000014900780c */ /* 0x000fda0003f05270 */
        /* <DEDUP_REMOVED lines=9> */
.L_x_1716:
[----:B------:R-:W-:Y:S05]  /*262f0*/  BSYNC B4 ;  /* 0x0000000000047941 */ /* 0x000fea0003800000 */
.L_x_1712:
[----:B------:R-:W-:-:S05]  /*26300*/  IMAD R6, R73, R6, R20 ;  /* 0x0000000649067224 */ /* 0x000fca00078e0214 */
[----:B------:R-:W-:Y:S02]  /*26310*/  VIMNMX R3, R3, R6, !PT ;  /* 0x0000000603037248 */ /* 0x000fe40007fe0100 */
[----:B------:R-:W-:-:S07]  /*26320*/  VIADDMNMX R2, R6, R73, R2, PT ;  /* 0x0000004906027246 */ /* 0x000fce0003800102 */
.L_x_1711:
[----:B------:R-:W-:Y:S05]  /*26330*/  BSYNC B3 ;  /* 0x0000000000037941 */ /* 0x000fea0003800000 */
.L_x_1710:
[C---:B------:R-:W-:Y:S01]  /*26340*/  ISETP.GE.AND P1, PT, R21.reuse, 0x9, PT ;  /* 0x000000091500780c */ /* 0x040fe20003f26270 */
[----:B------:R-:W-:Y:S01]  /*26350*/  VIADD R8, R8, 0x8 ;  /* 0x0000000808087836 */ /* 0x000fe20000000000 */
[----:B------:R-:W-:Y:S01]  /*26360*/  ISETP.GE.AND P0, PT, R21, 0x2, PT ;  /* 0x000000021500780c */ /* 0x000fe20003f06270 */
[----:B------:R-:W-:Y:S01]  /*26370*/  BSSY B3, `(.L_x_1717) ;  /* 0x0000096000037945 */ /* 0x000fe20003800000 */
[----:B------:R-:W-:Y:S01]  /*26380*/  ISETP.GT.AND P2, PT, R3, 0x8, !P1 ;  /* 0x000000080300780c */ /* 0x000fe20004f44270 */
[--C-:B------:R-:W-:Y:S01]  /*26390*/  IMAD.IADD R12, R15, 0x1, R8.reuse ;  /* 0x000000010f0c7824 */ /* 0x100fe200078e0208 */
[----:B------:R-:W-:Y:S01]  /*263a0*/  ISETP.GT.AND P3, PT, R3, 0x1, !P0 ;  /* 0x000000010300780c */ /* 0x000fe20004764270 */
[----:B------:R-:W-:Y:S01]  /*263b0*/  IMAD.IADD R9, R75, 0x1, R8 ;  /* 0x000000014b097824 */ /* 0x000fe200078e0208 */
[----:B------:R-:W-:Y:S02]  /*263c0*/  ISETP.LT.OR P2, PT, R2, 0x9, P2 ;  /* 0x000000090200780c */ /* 0x000fe40001741670 */
[----:B------:R-:W-:-:S02]  /*263d0*/  ISETP.GE.AND P4, PT, R21, 0xa, PT ;  /* 0x0000000a1500780c */ /* 0x000fc40003f86270 */
[----:B------:R-:W-:Y:S02]  /*263e0*/  FSEL R28, R28, -INF , !P2 ;  /* 0xff8000001c1c7808 */ /* 0x000fe40005000000 */
[C---:B------:R-:W-:Y:S02]  /*263f0*/  ISETP.LT.OR P3, PT, R2.reuse, 0x2, P3 ;  /* 0x000000020200780c */ /* 0x040fe40001f61670 */
[----:B------:R-:W-:Y:S02]  /*26400*/  ISETP.GT.AND P2, PT, R3, 0x9, !P4 ;  /* 0x000000090300780c */ /* 0x000fe40006744270 */
[----:B------:R-:W-:Y:S02]  /*26410*/  FSEL R25, R25, -INF , !P3 ;  /* 0xff80000019197808 */ /* 0x000fe40005800000 */
        /* <DEDUP_REMOVED lines=20> */
[C---:B------:R-:W-:Y:S02]  /*26560*/  ISETP.LT.OR P2, PT, R2.reuse, 0x1a, P2 ;  /* 0x0000001a0200780c */ /* 0x040fe40001741670 */
        /* <DEDUP_REMOVED lines=81> */
[----:B------:R-:W-:-:S04]  /*26a80*/  ISETP.LT.OR P6, PT, R2, 0x5a, P6 ;  /* 0x0000005a0200780c */ /* 0x000fc800037c1670 */
[----:B------:R-:W-:Y:S02]  /*26a90*/  FSEL R69, R69, -INF , !P6 ;  /* 0xff80000045457808 */ /* 0x000fe40007000000 */
[----:B------:R-:W-:-:S13]  /*26aa0*/  ISETP.GE.AND P6, PT, R73, 0x1, PT ;  /* 0x000000014900780c */ /* 0x000fda0003fc6270 */
[----:B------:R-:W-:Y:S05]  /*26ab0*/  @!P6 BRA `(.L_x_1718) ;  /* 0x000000000084e947 */ /* 0x000fea0003800000 */
        /* <DEDUP_REMOVED lines=16> */
.L_x_1722:
[----:B------:R-:W-:Y:S05]  /*26bc0*/  BSYNC B5 ;  /* 0x0000000000057941 */ /* 0x000fea0003800000 */
.L_x_1721:
[----:B------:R-:W-:Y:S01]  /*26bd0*/  LOP3.LUT R8, RZ, R8, RZ, 0x33, !PT ;  /* 0x00000008ff087212 */ /* 0x000fe200078e33ff */
[----:B------:R-:W-:Y:S06]  /*26be0*/  BRA `(.L_x_1723) ;  /* 0x0000000000287947 */ /* 0x000fec0003800000 */
.L_x_1720:
        /* <DEDUP_REMOVED lines=10> */
.L_x_1723:
[----:B------:R-:W-:Y:S05]  /*26c90*/  BSYNC B4 ;  /* 0x0000000000047941 */ /* 0x000fea0003800000 */
.L_x_1719:
[----:B------:R-:W-:-:S05]  /*26ca0*/  IMAD R8, R73, R8, R20 ;  /* 0x0000000849087224 */ /* 0x000fca00078e0214 */
[----:B------:R-:W-:Y:S02]  /*26cb0*/  VIADDMNMX R12, R8, R73, R12, PT ;  /* 0x00000049080c7246 */ /* 0x000fe4000380010c */
[----:B------:R-:W-:-:S07]  /*26cc0*/  VIMNMX R9, R9, R8, !PT ;  /* 0x0000000809097248 */ /* 0x000fce0007fe0100 */
.L_x_1718:
[----:B------:R-:W-:Y:S05]  /*26cd0*/  BSYNC B3 ;  /* 0x0000000000037941 */ /* 0x000fea0003800000 */
.L_x_1717:
        /* <DEDUP_REMOVED lines=25> */
[----:B------:R-:W-:Y:S02]  /*26e70*/  R2UR UR4, R4 ;  /* 0x00000000040472ca */ /* 0x000fe400000e0000 */
[----:B------:R-:W-:Y:S02]  /*26e80*/  ISETP.LT.OR P0, PT, R12, 0x1a, P0 ;  /* 0x0000001a0c00780c */ /* 0x000fe40000701670 */
[----:B------:R-:W-:Y:S02]  /*26e90*/  R2UR UR5, R5 ;  /* 0x00000000050572ca */ /* 0x000fe400000e0000 */
[----:B------:R-:W-:-:S02]  /*26ea0*/  FSEL R39, R39, -INF , !P0 ;  /* 0xff80000027277808 */ /* 0x000fc40004000000 */
[----:B------:R-:W-:Y:S02]  /*26eb0*/  ISETP.GT.AND P0, PT, R9, 0x20, !P6 ;  /* 0x000000200900780c */ /* 0x000fe40007704270 */
[----:B------:R-:W-:Y:S02]  /*26ec0*/  ISETP.NE.AND P6, PT, R6, RZ, PT ;  /* 0x000000ff0600720c */ /* 0x000fe40003fc5270 */
[----:B------:R-:W2:Y:S01]  /*26ed0*/  LDL.64 R6, [R0+0x70] ;  /* 0x0000700000067983 */ /* 0x000ea20000100a00 */
[----:B------:R-:W-:Y:S02]  /*26ee0*/  ISETP.LT.OR P0, PT, R12, 0x21, P0 ;  /* 0x000000210c00780c */ /* 0x000fe40000701670 */
[----:B------:R-:W-:Y:S02]  /*26ef0*/  ISETP.NE.AND P1, PT, R89, RZ, PT ;  /* 0x000000ff5900720c */ /* 0x000fe40003f25270 */
        /* <DEDUP_REMOVED lines=37> */
[----:B------:R-:W-:-:S04]  /*27150*/  ISETP.GT.AND P0, PT, R9, 0x48, !P1 ;  /* 0x000000480900780c */ /* 0x000fc80004f04270 */
[----:B------:R-:W-:-:S04]  /*27160*/  ISETP.LT.OR P0, PT, R12, 0x49, P0 ;  /* 0x000000490c00780c */ /* 0x000fc80000701670 */
[----:B------:R-:W-:Y:S02]  /*27170*/  FSEL R62, R62, -INF , !P0 ;  /* 0xff8000003e3e7808 */ /* 0x000fe40004000000 */
[----:B------:R-:W-:Y:S02]  /*27180*/  ISETP.GT.AND P0, PT, R9, RZ, !P6 ;  /* 0x000000ff0900720c */ /* 0x000fe40007704270 */
[----:B------:R-:W-:Y:S02]  /*27190*/  ISETP.NE.AND P6, PT, R21, RZ, PT ;  /* 0x000000ff1500720c */ /* 0x000fe40003fc5270 */
[----:B------:R-:W-:-:S04]  /*271a0*/  ISETP.LT.OR P0, PT, R12, 0x1, P0 ;  /* 0x000000010c00780c */ /* 0x000fc80000701670 */
[----:B------:R-:W-:Y:S01]  /*271b0*/  FSEL R26, R26, -INF , !P0 ;  /* 0xff8000001a1a7808 */ /* 0x000fe20004000000 */
[----:B--2---:R-:W2:Y:S01]  /*271c0*/  LD.E.64 R2, desc[UR4][R6.64] ;  /* 0x0000000406027980 */ /* 0x004ea2000c101b00 */
[C---:B------:R-:W-:Y:S02]  /*271d0*/  ISETP.GT.AND P2, PT, R9.reuse, 0x49, !P2 ;  /* 0x000000490900780c */ /* 0x040fe40005744270 */
[C---:B------:R-:W-:Y:S01]  /*271e0*/  ISETP.GT.AND P3, PT, R9.reuse, 0x50, !P3 ;  /* 0x000000500900780c */ /* 0x040fe20005f64270 */
[----:B------:R-:W3:Y:S01]  /*271f0*/  LD.E R19, desc[UR4][R6.64+0x10] ;  /* 0x0000100406137980 */ /* 0x000ee2000c101900 */
[C---:B------:R-:W-:Y:S02]  /*27200*/  ISETP.GT.AND P4, PT, R9.reuse, 0x51, !P4 ;  /* 0x000000510900780c */ /* 0x040fe40006784270 */
[C---:B------:R-:W-:Y:S02]  /*27210*/  ISETP.GT.AND P5, PT, R9.reuse, 0x58, !P5 ;  /* 0x000000580900780c */ /* 0x040fe40006fa4270 */
[----:B------:R-:W-:-:S02]  /*27220*/  ISETP.GT.AND P0, PT, R9, 0x59, !P6 ;  /* 0x000000590900780c */ /* 0x000fc40007704270 */
[C---:B------:R-:W-:Y:S02]  /*27230*/  ISETP.LT.OR P2, PT, R12.reuse, 0x4a, P2 ;  /* 0x0000004a0c00780c */ /* 0x040fe40001741670 */
[C---:B------:R-:W-:Y:S02]  /*27240*/  ISETP.LT.OR P3, PT, R12.reuse, 0x51, P3 ;  /* 0x000000510c00780c */ /* 0x040fe40001f61670 */
[----:B------:R-:W-:Y:S02]  /*27250*/  FSEL R63, R63, -INF , !P2 ;  /* 0xff8000003f3f7808 */ /* 0x000fe40005000000 */
[----:B------:R-:W-:Y:S02]  /*27260*/  ISETP.LT.OR P4, PT, R12, 0x52, P4 ;  /* 0x000000520c00780c */ /* 0x000fe40002781670 */
[----:B------:R-:W-:Y:S02]  /*27270*/  FSEL R66, R66, -INF , !P3 ;  /* 0xff80000042427808 */ /* 0x000fe40005800000 */
[----:B------:R-:W-:-:S02]  /*27280*/  ISETP.LT.OR P5, PT, R12, 0x59, P5 ;  /* 0x000000590c00780c */ /* 0x000fc40002fa1670 */
[----:B------:R-:W-:Y:S02]  /*27290*/  ISETP.LT.OR P0, PT, R12, 0x5a, P0 ;  /* 0x0000005a0c00780c */ /* 0x000fe40000701670 */
[----:B------:R-:W-:Y:S02]  /*272a0*/  FSEL R67, R67, -INF , !P4 ;  /* 0xff80000043437808 */ /* 0x000fe40006000000 */
[----:B------:R-:W-:Y:S02]  /*272b0*/  FSEL R70, R70, -INF , !P5 ;  /* 0xff80000046467808 */ /* 0x000fe40006800000 */
[----:B------:R-:W-:Y:S02]  /*272c0*/  R2UR UR6, R4 ;  /* 0x00000000040672ca */ /* 0x000fe400000e0000 */
[----:B------:R-:W-:Y:S02]  /*272d0*/  R2UR UR7, R5 ;  /* 0x00000000050772ca */ /* 0x000fe400000e0000 */
[----:B------:R-:W-:-:S11]  /*272e0*/  FSEL R71, R71, -INF , !P0 ;  /* 0xff80000047477808 */ /* 0x000fd60004000000 */
[----:B------:R-:W4:Y:S01]  /*272f0*/  LD.E R20, desc[UR6][R6.64+0x14] ;  /* 0x0000140606147980 */ /* 0x000f22000c101900 */
[----:B--2---:R-:W-:Y:S02]  /*27300*/  FMNMX.FTZ R8, R11, R2, !PT ;  /* 0x000000020b087209 */ /* 0x004fe40007810000 */
        /* <DEDUP_REMOVED lines=46> */
[----:B------:R-:W-:-:S03]  /*275f0*/  FMNMX.FTZ R9, R71, R12, !PT ;  /* 0x0000000c47097209 */ /* 0x000fc60007810000 */
[----:B------:R-:W1:Y:S04]  /*27600*/  SHFL.BFLY PT, R13, R8, 0x2, 0x1f ;  /* 0x0c401f00080d7f89 */ /* 0x000e6800000e0000 */
[----:B------:R-:W-:Y:S04]  /*27610*/  ST.E.64 desc[UR4][R6.64], R8 ;  /* 0x0000000806007985 */ /* 0x000fe8000c101b04 */
[----:B------:R-:W2:Y:S01]  /*27620*/  LD.E R21, desc[UR6][R6.64+0x4] ;  /* 0x0000040606157980 */ /* 0x000ea2000c101900 */
[----:B-1----:R-:W-:-:S05]  /*27630*/  FMNMX.FTZ R13, R8, R13, !PT ;  /* 0x0000000d080d7209 */ /* 0x002fca0007810000 */
[----:B------:R-:W1:Y:S02]  /*27640*/  SHFL.BFLY PT, R12, R13, 0x1, 0x1f ;  /* 0x0c201f000d0c7f89 */ /* 0x000e6400000e0000 */
[----:B-1----:R-:W-:Y:S02]  /*27650*/  FMNMX.FTZ R15, R13, R12, !PT ;  /* 0x0000000c0d0f7209 */ /* 0x002fe40007810000 */
[----:B------:R-:W5:Y:S04]  /*27660*/  LD.E R12, desc[UR4][R6.64+0x20] ;  /* 0x00002004060c7980 */ /* 0x000f68000c101900 */
[----:B------:R-:W-:Y:S04]  /*27670*/  ST.E desc[UR4][R6.64], R15 ;  /* 0x0000000f06007985 */ /* 0x000fe8000c101904 */
[----:B------:R-:W3:Y:S01]  /*27680*/  LD.E R14, desc[UR6][R6.64] ;  /* 0x00000006060e7980 */ /* 0x000ee2000c101900 */
[----:B------:R-:W-:-:S02]  /*27690*/  R2UR UR8, R4 ;  /* 0x00000000040872ca */ /* 0x000fc400000e0000 */
[----:B------:R-:W-:Y:S01]  /*276a0*/  R2UR UR9, R5 ;  /* 0x00000000050972ca */ /* 0x000fe200000e0000 */
[----:B--2---:R-:W1:Y:S02]  /*276b0*/  SHFL.BFLY PT, R8, R21, 0x2, 0x1f ;  /* 0x0c401f0015087f89 */ /* 0x004e6400000e0000 */
[----:B-1----:R-:W-:-:S05]  /*276c0*/  FMNMX.FTZ R9, R8, R21, !PT ;  /* 0x0000001508097209 */ /* 0x002fca0007810000 */
[----:B------:R-:W1:Y:S02]  /*276d0*/  SHFL.BFLY PT, R8, R9, 0x1, 0x1f ;  /* 0x0c201f0009087f89 */ /* 0x000e6400000e0000 */
[----:B-1----:R-:W-:Y:S02]  /*276e0*/  FMNMX.FTZ R13, R9, R8, !PT ;  /* 0x00000008090d7209 */ /* 0x002fe40007810000 */
[C---:B---3--:R-:W-:Y:S02]  /*276f0*/  FSETP.NEU.FTZ.AND P0, PT, R14.reuse, -INF , PT ;  /* 0xff8000000e00780b */ /* 0x048fe40003f1d000 */
[C---:B------:R-:W-:Y:S02]  /*27700*/  FSETP.NEU.FTZ.AND P1, PT, R13.reuse, -INF , PT ;  /* 0xff8000000d00780b */ /* 0x040fe40003f3d000 */
[----:B------:R-:W-:Y:S02]  /*27710*/  FSEL R15, R14, RZ, P0 ;  /* 0x000000ff0e0f7208 */ /* 0x000fe40000000000 */
[----:B------:R-:W-:-:S03]  /*27720*/  FSEL R8, R13, RZ, P1 ;  /* 0x000000ff0d087208 */ /* 0x000fc60000800000 */
[----:B------:R-:W-:Y:S02]  /*27730*/  FADD.FTZ R15, R2, -R15 ;  /* 0x8000000f020f7221 */ /* 0x000fe40000010000 */
[----:B------:R-:W-:Y:S02]  /*27740*/  FADD.FTZ R3, R3, -R8 ;  /* 0x8000000803037221 */ /* 0x000fe40000010000 */
[----:B-----5:R-:W-:Y:S02]  /*27750*/  FMUL.FTZ R8, R15, R12 ;  /* 0x0000000c0f087220 */ /* 0x020fe40000410000 */
[----:B------:R-:W-:-:S04]  /*27760*/  FMUL.FTZ R12, R12, R3 ;  /* 0x000000030c0c7220 */ /* 0x000fc80000410000 */
[----:B------:R-:W1:Y:S08]  /*27770*/  MUFU.EX2 R8, R8 ;  /* 0x0000000800087308 */ /* 0x000e700000000800 */
[----:B------:R-:W4:Y:S01]  /*27780*/  MUFU.EX2 R9, R12 ;  /* 0x0000000c00097308 */ /* 0x000f220000000800 */
[----:B------:R-:W-:Y:S01]  /*27790*/  ST.E desc[UR4][R6.64+0x4], R13 ;  /* 0x0000040d06007985 */ /* 0x000fe2000c101904 */
[----:B-1----:R-:W-:Y:S01]  /*277a0*/  FMUL.FTZ R19, R8, R19 ;  /* 0x0000001308137220 */ /* 0x002fe20000410000 */
[----:B----4-:R-:W-:-:S04]  /*277b0*/  FMUL.FTZ R15, R9, R20 ;  /* 0x00000014090f7220 */ /* 0x010fc80000410000 */
[----:B------:R-:W-:Y:S04]  /*277c0*/  ST.E desc[UR6][R6.64+0x10], R19 ;  /* 0x0000101306007985 */ /* 0x000fe8000c101906 */
[----:B------:R1:W-:Y:S04]  /*277d0*/  ST.E desc[UR8][R6.64+0x14], R15 ;  /* 0x0000140f06007985 */ /* 0x0003e8000c101908 */
[----:B------:R-:W2:Y:S04]  /*277e0*/  LDL.64 R2, [R0+0x70] ;  /* 0x0000700000027983 */ /* 0x000ea80000100a00 */
[----:B--2---:R-:W1:Y:S04]  /*277f0*/  LD.E R14, desc[UR6][R2.64+0x20] ;  /* 0x00002006020e7980 */ /* 0x004e68000c101900 */
[----:B------:R-:W1:Y:S04]  /*27800*/  LD.E R12, desc[UR4][R2.64] ;  /* 0x00000004020c7980 */ /* 0x000e68000c101900 */
[----:B------:R-:W2:Y:S04]  /*27810*/  LD.E R21, desc[UR8][R2.64+0x4] ;  /* 0x0000040802157980 */ /* 0x000ea8000c101900 */
[----:B------:R-:W3:Y:S04]  /*27820*/  LD.E R24, desc[UR4][R2.64+0x10] ;  /* 0x0000100402187980 */ /* 0x000ee8000c101900 */
[----:B------:R-:W4:Y:S01]  /*27830*/  LD.E R72, desc[UR6][R2.64+0x14] ;  /* 0x0000140602487980 */ /* 0x000f22000c101900 */
[C---:B-1----:R-:W-:Y:S01]  /*27840*/  FMUL.FTZ R6, R12.reuse, R14 ;  /* 0x0000000e0c067220 */ /* 0x042fe20000410000 */
[----:B------:R-:W-:-:S02]  /*27850*/  FSETP.NEU.FTZ.AND P0, PT, R12, -INF , PT ;  /* 0xff8000000c00780b */ /* 0x000fc40003f1d000 */
[----:B--2---:R-:W-:Y:S01]  /*27860*/  FSETP.NEU.FTZ.AND P1, PT, R21, -INF , PT ;  /* 0xff8000001500780b */ /* 0x004fe20003f3d000 */
[----:B------:R-:W-:Y:S01]  /*27870*/  FMUL.FTZ R21, R14, R21 ;  /* 0x000000150e157220 */ /* 0x000fe20000410000 */
[----:B------:R-:W-:-:S04]  /*27880*/  FSEL R7, R6, RZ, P0 ;  /* 0x000000ff06077208 */ /* 0x000fc80000000000 */
[----:B------:R-:W-:Y:S01]  /*27890*/  FSEL R13, R21, RZ, P1 ;  /* 0x000000ff150d7208 */ /* 0x000fe20000800000 */
[-CC-:B------:R-:W-:Y:S01]  /*278a0*/  FFMA.FTZ R213, R11, R14.reuse, -R7.reuse ;  /* 0x0000000e0bd57223 */ /* 0x180fe20000010807 */
[----:B------:R-:W-:-:S03]  /*278b0*/  FFMA.FTZ R152, R25, R14, -R7 ;  /* 0x0000000e19987223 */ /* 0x000fc60000010807 */
[-CC-:B------:R-:W-:Y:S01]  /*278c0*/  FFMA.FTZ R153, R26, R14.reuse, -R13.reuse ;  /* 0x0000000e1a997223 */ /* 0x180fe2000001080d */
[-C--:B------:R-:W-:Y:S01]  /*278d0*/  FFMA.FTZ R206, R27, R14.reuse, -R13 ;  /* 0x0000000e1bce7223 */ /* 0x080fe2000001080d */
[----:B------:R-:W3:Y:S01]  /*278e0*/  MUFU.EX2 R213, R213 ;  /* 0x000000d500d57308 */ /* 0x000ee20000000800 */
[-C--:B------:R-:W-:Y:S01]  /*278f0*/  FFMA.FTZ R154, R28, R14.reuse, -R7 ;  /* 0x0000000e1c9a7223 */ /* 0x080fe20000010807 */
[-C--:B------:R-:W-:Y:S01]  /*27900*/  FFMA.FTZ R155, R30, R14.reuse, -R13 ;  /* 0x0000000e1e9b7223 */ /* 0x080fe2000001080d */
[----:B------:R-:W-:-:S05]  /*27910*/  FFMA.FTZ R207, R29, R14, -R7 ;  /* 0x0000000e1dcf7223 */ /* 0x000fca0000010807 */
[----:B------:R-:W4:Y:S01]  /*27920*/  MUFU.EX2 R153, R153 ;  /* 0x0000009900997308 */ /* 0x000f220000000800 */
[-C--:B------:R-:W-:Y:S01]  /*27930*/  FFMA.FTZ R158, R31, R14.reuse, -R13 ;  /* 0x0000000e1f9e7223 */ /* 0x080fe2000001080d */
[----:B------:R-:W-:-:S06]  /*27940*/  FFMA.FTZ R157, R32, R14, -R7 ;  /* 0x0000000e209d7223 */ /* 0x000fcc0000010807 */
[----:B------:R-:W1:Y:S08]  /*27950*/  MUFU.EX2 R152, R152 ;  /* 0x0000009800987308 */ /* 0x000e700000000800 */
[----:B------:R-:W2:Y:S01]  /*27960*/  MUFU.EX2 R206, R206 ;  /* 0x000000ce00ce7308 */ /* 0x000ea20000000800 */
[-C--:B------:R-:W-:Y:S01]  /*27970*/  FFMA.FTZ R34, R34, R14.reuse, -R13 ;  /* 0x0000000e22227223 */ /* 0x080fe2000001080d */
[----:B------:R-:W-:-:S06]  /*27980*/  FFMA.FTZ R156, R33, R14, -R7 ;  /* 0x0000000e219c7223 */ /* 0x000fcc0000010807 */
[----:B------:R-:W5:Y:S01]  /*27990*/  MUFU.EX2 R154, R154 ;  /* 0x0000009a009a7308 */ /* 0x000f620000000800 */
[----:B------:R-:W-:-:S07]  /*279a0*/  FFMA.FTZ R12, R35, R14, -R13 ;  /* 0x0000000e230c7223 */ /* 0x000fce000001080d */
[----:B------:R-:W5:Y:S01]  /*279b0*/  MUFU.EX2 R155, R155 ;  /* 0x0000009b009b7308 */ /* 0x000f620000000800 */
[-CC-:B------:R-:W-:Y:S01]  /*279c0*/  FFMA.FTZ R21, R36, R14.reuse, -R7.reuse ;  /* 0x0000000e24157223 */ /* 0x180fe20000010807 */
[-CC-:B------:R-:W-:Y:S01]  /*279d0*/  FFMA.FTZ R37, R37, R14.reuse, -R7.reuse ;  /* 0x0000000e25257223 */ /* 0x180fe20000010807 */
[-CC-:B------:R-:W-:Y:S01]  /*279e0*/  FFMA.FTZ R168, R40, R14.reuse, -R7.reuse ;  /* 0x0000000e28a87223 */ /* 0x180fe20000010807 */
[----:B------:R-:W-:-:S04]  /*279f0*/  FFMA.FTZ R167, R41, R14, -R7 ;  /* 0x0000000e29a77223 */ /* 0x000fc80000010807 */
        /* <DEDUP_REMOVED lines=14> */
[-CC-:B------:R-:W-:Y:S01]  /*27ae0*/  FFMA.FTZ R190, R68, R14.reuse, -R7.reuse ;  /* 0x0000000e44be7223 */ /* 0x180fe20000010807 */
[-C--:B------:R-:W-:Y:S01]  /*27af0*/  FFMA.FTZ R187, R69, R14.reuse, -R7 ;  /* 0x0000000e45bb7223 */ /* 0x080fe20000010807 */
        /* <DEDUP_REMOVED lines=17> */
[----:B------:R-:W-:Y:S01]  /*27c10*/  FFMA.FTZ R161, R71, R14, -R13 ;  /* 0x0000000e47a17223 */ /* 0x000fe2000001080d */
[----:B------:R-:W5:Y:S01]  /*27c20*/  MUFU.EX2 R157, R157 ;  /* 0x0000009d009d7308 */ /* 0x000f620000000800 */
[----:B---3--:R-:W-:Y:S01]  /*27c30*/  FADD.FTZ R7, R213, R24 ;  /* 0x00000018d5077221 */ /* 0x008fe20000010000 */
[----:B----4-:R-:W-:-:S06]  /*27c40*/  FADD.FTZ R25, R153, R72 ;  /* 0x0000004899197221 */ /* 0x010fcc0000010000 */
[----:B------:R-:W3:Y:S01]  /*27c50*/  MUFU.EX2 R13, R34 ;  /* 0x00000022000d7308 */ /* 0x000ee20000000800 */
[----:B-1----:R-:W-:Y:S01]  /*27c60*/  FADD.FTZ R7, R152, R7 ;  /* 0x0000000798077221 */ /* 0x002fe20000010000 */
[----:B--2---:R-:W-:-:S06]  /*27c70*/  FADD.FTZ R6, R206, R25 ;  /* 0x00000019ce067221 */ /* 0x004fcc0000010000 */
[----:B------:R-:W1:Y:S01]  /*27c80*/  MUFU.EX2 R156, R156 ;  /* 0x0000009c009c7308 */ /* 0x000e620000000800 */
[----:B-----5:R-:W-:Y:S01]  /*27c90*/  FADD.FTZ R24, R154, R7 ;  /* 0x000000079a187221 */ /* 0x020fe20000010000 */
[----:B------:R-:W-:-:S06]  /*27ca0*/  FADD.FTZ R7, R155, R6 ;  /* 0x000000069b077221 */ /* 0x000fcc0000010000 */
[----:B------:R-:W2:Y:S01]  /*27cb0*/  MUFU.EX2 R12, R12 ;  /* 0x0000000c000c7308 */ /* 0x000ea20000000800 */
[----:B------:R-:W-:Y:S01]  /*27cc0*/  FADD.FTZ R24, R207, R24 ;  /* 0x00000018cf187221 */ /* 0x000fe20000010000 */
[----:B------:R-:W-:-:S06]  /*27cd0*/  FADD.FTZ R6, R158, R7 ;  /* 0x000000079e067221 */ /* 0x000fcc0000010000 */
[----:B------:R-:W4:Y:S08]  /*27ce0*/  MUFU.EX2 R21, R21 ;  /* 0x0000001500157308 */ /* 0x000f300000000800 */
[----:B------:R-:W5:Y:S01]  /*27cf0*/  MUFU.EX2 R160, R160 ;  /* 0x000000a000a07308 */ /* 0x000f620000000800 */
[----:B------:R-:W-:Y:S01]  /*27d00*/  FADD.FTZ R7, R157, R24 ;  /* 0x000000189d077221 */ /* 0x000fe20000010000 */
[----:B---3--:R-:W-:-:S06]  /*27d10*/  FADD.FTZ R25, R13, R6 ;  /* 0x000000060d197221 */ /* 0x008fcc0000010000 */
[----:B------:R-:W3:Y:S08]  /*27d20*/  MUFU.EX2 R14, R37 ;  /* 0x00000025000e7308 */ /* 0x000ef00000000800 */
[----:B------:R-:W3:Y:S01]  /*27d30*/  MUFU.EX2 R159, R159 ;  /* 0x0000009f009f7308 */ /* 0x000ee20000000800 */
[----:B-1----:R-:W-:Y:S01]  /*27d40*/  FADD.FTZ R6, R156, R7 ;  /* 0x000000079c067221 */ /* 0x002fe20000010000 */
[----:B--2---:R-:W-:-:S06]  /*27d50*/  FADD.FTZ R25, R12, R25 ;  /* 0x000000190c197221 */ /* 0x004fcc0000010000 */
[----:B------:R-:W1:Y:S08]  /*27d60*/  MUFU.EX2 R168, R168 ;  /* 0x000000a800a87308 */ /* 0x000e700000000800 */
[----:B------:R-:W2:Y:S01]  /*27d70*/  MUFU.EX2 R11, R11 ;  /* 0x0000000b000b7308 */ /* 0x000ea20000000800 */
[----:B----4-:R-:W-:Y:S01]  /*27d80*/  FADD.FTZ R7, R21, R6 ;  /* 0x0000000615077221 */ /* 0x010fe20000010000 */
[----:B-----5:R-:W-:-:S06]  /*27d90*/  FADD.FTZ R6, R160, R25 ;  /* 0x00000019a0067221 */ /* 0x020fcc0000010000 */
[----:B------:R-:W4:Y:S08]  /*27da0*/  MUFU.EX2 R167, R167 ;  /* 0x000000a700a77308 */ /* 0x000f300000000800 */
[----:B------:R-:W5:Y:S01]  /*27db0*/  MUFU.EX2 R171, R171 ;  /* 0x000000ab00ab7308 */ /* 0x000f620000000800 */
[----:B---3--:R-:W-:Y:S01]  /*27dc0*/  FADD.FTZ R7, R14, R7 ;  /* 0x000000070e077221 */ /* 0x008fe20000010000 */
[----:B------:R-:W-:-:S06]  /*27dd0*/  FADD.FTZ R6, R159, R6 ;  /* 0x000000069f067221 */ /* 0x000fcc0000010000 */
        /* <DEDUP_REMOVED lines=55> */
[----:B-----5:R-:W-:-:S03]  /*28150*/  FADD.FTZ R25, R163, R24 ;  /* 0x00000018a3197221 */ /* 0x020fc60000010000 */
[----:B---3--:R-:W-:Y:S01]  /*28160*/  FADD.FTZ R6, R190, R7 ;  /* 0x00000007be067221 */ /* 0x008fe20000010000 */
[----:B------:R-:W-:-:S03]  /*28170*/  FADD.FTZ R24, R162, R25 ;  /* 0x00000019a2187221 */ /* 0x000fc60000010000 */
[----:B-1----:R-:W-:Y:S01]  /*28180*/  FADD.FTZ R25, R187, R6 ;  /* 0x00000006bb197221 */ /* 0x002fe20000010000 */
[----:B--2---:R-:W-:-:S04]  /*28190*/  FADD.FTZ R27, R161, R24 ;  /* 0x00000018a11b7221 */ /* 0x004fc80000010000 */
[----:B------:R1:W-:Y:S04]  /*281a0*/  ST.E desc[UR4][R2.64+0x10], R25 ;  /* 0x0000101902007985 */ /* 0x0003e8000c101904 */
[----:B------:R2:W-:Y:S04]  /*281b0*/  ST.E desc[UR6][R2.64+0x14], R27 ;  /* 0x0000141b02007985 */ /* 0x0005e8000c101906 */
[----:B------:R-:W1:Y:S01]  /*281c0*/  LDL.64 R6, [R0+0x80] ;  /* 0x0000800000067983 */ /* 0x000e620000100a00 */
[----:B------:R-:W-:Y:S02]  /*281d0*/  R2UR UR10, R4 ;  /* 0x00000000040a72ca */ /* 0x000fe400000e0000 */
[----:B------:R-:W-:-:S02]  /*281e0*/  R2UR UR11, R5 ;  /* 0x00000000050b72ca */ /* 0x000fc400000e0000 */
[C---:B------:R-:W-:Y:S02]  /*281f0*/  R2UR UR12, R4.reuse ;  /* 0x00000000040c72ca */ /* 0x040fe400000e0000 */
[----:B------:R-:W-:Y:S01]  /*28200*/  R2UR UR13, R5 ;  /* 0x00000000050d72ca */ /* 0x000fe200000e0000 */
[----:B-1----:R-:W3:Y:S08]  /*28210*/  LD.E R25, desc[UR8][R6.64+0x10] ;  /* 0x0000100806197980 */ /* 0x002ef0000c101900 */
[----:B--2---:R-:W2:Y:S04]  /*28220*/  LD.E R3, desc[UR10][R6.64+0x14] ;  /* 0x0000140a06037980 */ /* 0x004ea8000c101900 */
[----:B------:R-:W4:Y:S01]  /*28230*/  LD.E R27, desc[UR12][R6.64+0x20] ;  /* 0x0000200c061b7980 */ /* 0x000f22000c101900 */
[----:B------:R-:W-:-:S02]  /*28240*/  R2UR UR18, R4 ;  /* 0x00000000041272ca */ /* 0x000fc400000e0000 */
[C---:B------:R-:W-:Y:S01]  /*28250*/  R2UR UR19, R5.reuse ;  /* 0x00000000051372ca */ /* 0x040fe200000e0000 */
[----:B------:R-:W5:Y:S01]  /*28260*/  LD.E R2, desc[UR6][R6.64+0x8] ;  /* 0x0000080606027980 */ /* 0x000f62000c101900 */
[C---:B------:R-:W-:Y:S02]  /*28270*/  R2UR UR14, R4.reuse ;  /* 0x00000000040e72ca */ /* 0x040fe400000e0000 */
[C---:B------:R-:W-:Y:S01]  /*28280*/  R2UR UR15, R5.reuse ;  /* 0x00000000050f72ca */ /* 0x040fe200000e0000 */
[----:B------:R-:W5:Y:S01]  /*28290*/  LD.E R29, desc[UR4][R6.64] ;  /* 0x00000004061d7980 */ /* 0x000f62000c101900 */
[----:B------:R-:W-:Y:S02]  /*282a0*/  R2UR UR16, R4 ;  /* 0x00000000041072ca */ /* 0x000fe400000e0000 */
[----:B------:R-:W-:Y:S01]  /*282b0*/  R2UR UR17, R5 ;  /* 0x00000000051172ca */ /* 0x000fe200000e0000 */
        /* <DEDUP_REMOVED lines=37> */
[----:B------:R-:W5:Y:S01]  /*28510*/  LD.E R105, desc[UR16][R6.64+0x144] ;  /* 0x0001441006697980 */ /* 0x000f62000c101900 */
[----:B---3--:R-:W-:-:S05]  /*28520*/  FMUL.FTZ R25, R8, R25 ;  /* 0x0000001908197220 */ /* 0x008fca0000410000 */
[----:B------:R1:W-:Y:S04]  /*28530*/  ST.E desc[UR8][R6.64+0x10], R25 ;  /* 0x0000101906007985 */ /* 0x0003e8000c101908 */
[----:B-1----:R-:W3:Y:S01]  /*28540*/  LD.E R25, desc[UR6][R6.64+0x154] ;  /* 0x0001540606197980 */ /* 0x002ee2000c101900 */
[C---:B--2---:R-:W-:Y:S01]  /*28550*/  FMUL.FTZ R3, R8.reuse, R3 ;  /* 0x0000000308037220 */ /* 0x044fe20000410000 */
[----:B----4-:R-:W-:-:S04]  /*28560*/  FMUL.FTZ R27, R8, R27 ;  /* 0x0000001b081b7220 */ /* 0x010fc80000410000 */
[----:B------:R1:W-:Y:S04]  /*28570*/  ST.E desc[UR10][R6.64+0x14], R3 ;  /* 0x0000140306007985 */ /* 0x0003e8000c10190a */
[----:B------:R2:W-:Y:S04]  /*28580*/  ST.E desc[UR12][R6.64+0x20], R27 ;  /* 0x0000201b06007985 */ /* 0x0005e8000c10190c */
[----:B-1----:R-:W4:Y:S04]  /*28590*/  LD.E R3, desc[UR18][R6.64+0x150] ;  /* 0x0001501206037980 */ /* 0x002f28000c101900 */
[----:B--2---:R-:W2:Y:S01]  /*285a0*/  LD.E R27, desc[UR6][R6.64+0x160] ;  /* 0x00016006061b7980 */ /* 0x004ea2000c101900 */
[----:B---3--:R-:W-:-:S05]  /*285b0*/  FMUL.FTZ R25, R8, R25 ;  /* 0x0000001908197220 */ /* 0x008fca0000410000 */
[----:B------:R1:W-:Y:S04]  /*285c0*/  ST.E desc[UR4][R6.64+0x154], R25 ;  /* 0x0001541906007985 */ /* 0x0003e8000c101904 */
[----:B-1----:R-:W3:Y:S01]  /*285d0*/  LD.E R25, desc[UR6][R6.64+0x170] ;  /* 0x0001700606197980 */ /* 0x002ee2000c101900 */
[C---:B----4-:R-:W-:Y:S01]  /*285e0*/  FMUL.FTZ R3, R8.reuse, R3 ;  /* 0x0000000308037220 */ /* 0x050fe20000410000 */
[----:B--2---:R-:W-:-:S04]  /*285f0*/  FMUL.FTZ R27, R8, R27 ;  /* 0x0000001b081b7220 */ /* 0x004fc80000410000 */
        /* <DEDUP_REMOVED lines=50> */
[----:B------:R5:W-:Y:S02]  /*28920*/  ST.E desc[UR4][R6.64+0x1e4], R25 ;  /* 0x0001e41906007985 */ /* 0x000be4000c101904 */
[----:B-----5:R-:W-:Y:S02]  /*28930*/  FMUL.FTZ R25, R9, R2 ;  /* 0x0000000209197220 */ /* 0x020fe40000410000 */
[----:B------:R-:W3:Y:S01]  /*28940*/  LD.E R2, desc[UR6][R6.64+0xc] ;  /* 0x00000c0606027980 */ /* 0x000ee2000c101900 */
[C---:B----4-:R-:W-:Y:S01]  /*28950*/  FMUL.FTZ R3, R8.reuse, R3 ;  /* 0x0000000308037220 */ /* 0x050fe20000410000 */
[----:B--2---:R-:W-:-:S04]  /*28960*/  FMUL.FTZ R27, R8, R27 ;  /* 0x0000001b081b7220 */ /* 0x004fc80000410000 */
[----:B------:R1:W-:Y:S04]  /*28970*/  ST.E desc[UR4][R6.64+0x1e0], R3 ;  /* 0x0001e00306007985 */ /* 0x0003e8000c101904 */
[----:B------:R3:W-:Y:S04]  /*28980*/  ST.E desc[UR4][R6.64+0x1f0], R27 ;  /* 0x0001f01b06007985 */ /* 0x0007e8000c101904 */
[----:B-1----:R-:W2:Y:S01]  /*28990*/  LD.E R3, desc[UR6][R6.64+0x1f4] ;  /* 0x0001f40606037980 */ /* 0x002ea2000c101900 */
[----:B---3--:R-:W-:-:S03]  /*289a0*/  FMUL.FTZ R27, R9, R2 ;  /* 0x00000002091b7220 */ /* 0x008fc60000410000 */
[----:B------:R-:W3:Y:S01]  /*289b0*/  LD.E R2, desc[UR6][R6.64+0x18] ;  /* 0x0000180606027980 */ /* 0x000ee2000c101900 */
[----:B--2---:R-:W-:-:S05]  /*289c0*/  FMUL.FTZ R3, R8, R3 ;  /* 0x0000000308037220 */ /* 0x004fca0000410000 */
[----:B------:R3:W-:Y:S02]  /*289d0*/  ST.E desc[UR4][R6.64+0x1f4], R3 ;  /* 0x0001f40306007985 */ /* 0x0007e4000c101904 */
[C---:B---3--:R-:W-:Y:S02]  /*289e0*/  FMUL.FTZ R3, R9.reuse, R2 ;  /* 0x0000000209037220 */ /* 0x048fe40000410000 */
[----:B------:R-:W2:Y:S04]  /*289f0*/  LD.E R2, desc[UR6][R6.64+0x1c] ;  /* 0x00001c0606027980 */ /* 0x000ea8000c101900 */
[----:B------:R2:W-:Y:S02]  /*28a00*/  ST.E desc[UR4][R6.64+0x8], R25 ;  /* 0x0000081906007985 */ /* 0x0005e4000c101904 */
[----:B--2---:R-:W-:-:S02]  /*28a10*/  FMUL.FTZ R25, R9, R2 ;  /* 0x0000000209197220 */ /* 0x004fc40000410000 */
[----:B------:R-:W2:Y:S04]  /*28a20*/  LD.E R2, desc[UR6][R6.64+0x28] ;  /* 0x0000280606027980 */ /* 0x000ea8000c101900 */
[----:B------:R2:W-:Y:S02]  /*28a30*/  ST.E desc[UR4][R6.64+0xc], R27 ;  /* 0x00000c1b06007985 */ /* 0x0005e4000c101904 */
[C---:B--2---:R-:W-:Y:S02]  /*28a40*/  FMUL.FTZ R27, R9.reuse, R2 ;  /* 0x00000002091b7220 */ /* 0x044fe40000410000 */
        /* <DEDUP_REMOVED lines=42> */
[----:B------:R-:W2:Y:S01]  /*28cf0*/  LD.E R2, desc[UR6][R6.64+0x9c] ;  /* 0x00009c0606027980 */ /* 0x000ea2000c101900 */
        /* <DEDUP_REMOVED lines=80> */
[----:B------:R3:W-:Y:S01]  /*29200*/  ST.E desc[UR4][R6.64+0x98], R25 ;  /* 0x0000981906007985 */ /* 0x0007e2000c101904 */
[----:B--2---:R-:W-:-:S05]  /*29210*/  FMUL.FTZ R27, R9, R2 ;  /* 0x00000002091b7220 */ /* 0x004fca0000410000 */
[----:B------:R2:W-:Y:S04]  /*29220*/  ST.E desc[UR4][R6.64+0x9c], R27 ;  /* 0x00009c1b06007985 */ /* 0x0005e8000c101904 */
[----:B------:R-:W1:Y:S02]  /*29230*/  LD.E R2, desc[UR6][R6.64+0xa8] ;  /* 0x0000a80606027980 */ /* 0x000e64000c101900 */
[----:B-1----:R-:W-:-:S05]  /*29240*/  FMUL.FTZ R3, R9, R2 ;  /* 0x0000000209037220 */ /* 0x002fca0000410000 */
[----:B------:R1:W-:Y:S04]  /*29250*/  ST.E desc[UR4][R6.64+0xa8], R3 ;  /* 0x0000a80306007985 */ /* 0x0003e8000c101904 */
[----:B------:R-:W3:Y:S02]  /*29260*/  LD.E R2, desc[UR6][R6.64+0xac] ;  /* 0x0000ac0606027980 */ /* 0x000ee4000c101900 */
[----:B---3--:R-:W-:-:S05]  /*29270*/  FMUL.FTZ R25, R9, R2 ;  /* 0x0000000209197220 */ /* 0x008fca0000410000 */
[----:B------:R3:W-:Y:S04]  /*29280*/  ST.E desc[UR4][R6.64+0xac], R25 ;  /* 0x0000ac1906007985 */ /* 0x0007e8000c101904 */
[----:B------:R-:W2:Y:S02]  /*29290*/  LD.E R2, desc[UR6][R6.64+0xb8] ;  /* 0x0000b80606027980 */ /* 0x000ea4000c101900 */
        /* <DEDUP_REMOVED lines=115> */
[----:B------:R-:W-:Y:S04]  /*299d0*/  ST.E desc[UR4][R6.64+0x1e8], R25 ;  /* 0x0001e81906007985 */ /* 0x000fe8000c101904 */
[----:B------:R-:W2:Y:S02]  /*299e0*/  LD.E R2, desc[UR6][R6.64+0x1ec] ;  /* 0x0001ec0606027980 */ /* 0x000ea4000c101900 */
[----:B--2---:R-:W-:-:S05]  /*299f0*/  FMUL.FTZ R27, R9, R2 ;  /* 0x00000002091b7220 */ /* 0x004fca0000410000 */
[----:B------:R2:W-:Y:S04]  /*29a00*/  ST.E desc[UR4][R6.64+0x1ec], R27 ;  /* 0x0001ec1b06007985 */ /* 0x0005e8000c101904 */
[----:B------:R-:W3:Y:S02]  /*29a10*/  LD.E R2, desc[UR6][R6.64+0x1f8] ;  /* 0x0001f80606027980 */ /* 0x000ee4000c101900 */
[----:B---3--:R-:W-:-:S05]  /*29a20*/  FMUL.FTZ R29, R9, R2 ;  /* 0x00000002091d7220 */ /* 0x008fca0000410000 */
[----:B------:R-:W-:Y:S04]  /*29a30*/  ST.E desc[UR4][R6.64+0x1f8], R29 ;  /* 0x0001f81d06007985 */ /* 0x000fe8000c101904 */
[----:B------:R-:W3:Y:S01]  /*29a40*/  LD.E R2, desc[UR6][R6.64+0x1fc] ;  /* 0x0001fc0606027980 */ /* 0x000ee2000c101900 */
[----:B------:R-:W-:Y:S01]  /*29a50*/  LEA.HI R28, R202, 0x8, RZ, 0x19 ;  /* 0x00000008ca1c7811 */ /* 0x000fe200078fc8ff */
[----:B---3--:R-:W-:-:S05]  /*29a60*/  FMUL.FTZ R9, R9, R2 ;  /* 0x0000000209097220 */ /* 0x008fca0000410000 */
[----:B------:R3:W-:Y:S04]  /*29a70*/  ST.E desc[UR4][R6.64+0x1fc], R9 ;  /* 0x0001fc0906007985 */ /* 0x0007e8000c101904 */
[----:B-1----:R-:W4:Y:S01]  /*29a80*/  LDL.64 R2, [R0+0x80] ;  /* 0x0000800000027983 */ /* 0x002f220000100a00 */
[----:B------:R1:W-:Y:S06]  /*29a90*/  BAR.SYNC.DEFER_BLOCKING R28, 0x100 ;  /* 0x0004001c0000751d */ /* 0x0003ec0000010000 */
[----:B--2---:R-:W2:Y:S04]  /*29aa0*/  LDL.64 R26, [R0] ;  /* 0x00000000001a7983 */ /* 0x004ea80000100a00 */
[----:B------:R-:W5:Y:S04]  /*29ab0*/  LDL.64 R24, [R0+0x98] ;  /* 0x0000980000187983 */ /* 0x000f680000100a00 */
[----:B---3--:R-:W3:Y:S04]  /*29ac0*/  LDL.64 R8, [R0+0x88] ;  /* 0x0000880000087983 */ /* 0x008ee80000100a00 */
[----:B----4-:R-:W4:Y:S04]  /*29ad0*/  LD.E R29, desc[UR4][R2.64] ;  /* 0x00000004021d7980 */ /* 0x010f28000c101900 */
[----:B--2---:R-:W2:Y:S04]  /*29ae0*/  LD.E R215, desc[UR6][R26.64] ;  /* 0x000000061ad77980 */ /* 0x004ea8000c101900 */
[----:B-----5:R-:W2:Y:S04]  /*29af0*/  LD.E.64 R6, desc[UR4][R24.64] ;  /* 0x0000000418067980 */ /* 0x020ea8000c101b00 */
[----:B----4-:R4:W-:Y:S04]  /*29b00*/  ST.E desc[UR8][R2.64], R29 ;  /* 0x0000001d02007985 */ /* 0x0109e8000c101908 */
[----:B------:R-:W5:Y:S04]  /*29b10*/  LD.E R31, desc[UR10][R2.64+0x4] ;  /* 0x0000040a021f7980 */ /* 0x000f68000c101900 */
[----:B-----5:R5:W-:Y:S04]  /*29b20*/  ST.E desc[UR4][R2.64+0x4], R31 ;  /* 0x0000041f02007985 */ /* 0x020be8000c101904 */
[----:B------:R-:W3:Y:S04]  /*29b30*/  LD.E R33, desc[UR6][R2.64+0x8] ;  /* 0x0000080602217980 */ /* 0x000ee8000c101900 */
[----:B---3--:R-:W-:Y:S04]  /*29b40*/  ST.E desc[UR4][R2.64+0x8], R33 ;  /* 0x0000082102007985 */ /* 0x008fe8000c101904 */
[----:B------:R-:W3:Y:S04]  /*29b50*/  LD.E R27, desc[UR6][R2.64+0xc] ;  /* 0x00000c06021b7980 */ /* 0x000ee8000c101900 */
[----:B---3--:R3:W-:Y:S04]  /*29b60*/  ST.E desc[UR4][R2.64+0xc], R27 ;  /* 0x00000c1b02007985 */ /* 0x0087e8000c101904 */
[----:B------:R-:W2:Y:S04]  /*29b70*/  LD.E R25, desc[UR6][R2.64+0x10] ;  /* 0x0000100602197980 */ /* 0x000ea8000c101900 */
[----:B--2---:R2:W-:Y:S04]  /*29b80*/  ST.E desc[UR4][R2.64+0x10], R25 ;  /* 0x0000101902007985 */ /* 0x0045e8000c101904 */
[----:B----4-:R-:W4:Y:S04]  /*29b90*/  LD.E R29, desc[UR6][R2.64+0x14] ;  /* 0x00001406021d7980 */ /* 0x010f28000c101900 */
[----:B----4-:R4:W-:Y:S04]  /*29ba0*/  ST.E desc[UR4][R2.64+0x14], R29 ;  /* 0x0000141d02007985 */ /* 0x0109e8000c101904 */
[----:B-----5:R-:W5:Y:S04]  /*29bb0*/  LD.E R31, desc[UR6][R2.64+0x18] ;  /* 0x00001806021f7980 */ /* 0x020f68000c101900 */
[----:B-----5:R5:W-:Y:S04]  /*29bc0*/  ST.E desc[UR4][R2.64+0x18], R31 ;  /* 0x0000181f02007985 */ /* 0x020be8000c101904 */
[----:B---3--:R-:W3:Y:S04]  /*29bd0*/  LD.E R27, desc[UR6][R2.64+0x1c] ;  /* 0x00001c06021b7980 */ /* 0x008ee8000c101900 */
[----:B---3--:R3:W-:Y:S04]  /*29be0*/  ST.E desc[UR4][R2.64+0x1c], R27 ;  /* 0x00001c1b02007985 */ /* 0x0087e8000c101904 */
[----:B--2---:R-:W2:Y:S04]  /*29bf0*/  LD.E R25, desc[UR6][R2.64+0x20] ;  /* 0x0000200602197980 */ /* 0x004ea8000c101900 */
        /* <DEDUP_REMOVED lines=234> */
[----:B----4-:R-:W-:Y:S04]  /*2aaa0*/  ST.E desc[UR4][R2.64+0x1f4], R29 ;  /* 0x0001f41d02007985 */ /* 0x010fe8000c101904 */
[----:B-----5:R-:W4:Y:S04]  /*2aab0*/  LD.E R31, desc[UR6][R2.64+0x1f8] ;  /* 0x0001f806021f7980 */ /* 0x020f28000c101900 */
[----:B----4-:R-:W-:Y:S04]  /*2aac0*/  ST.E desc[UR4][R2.64+0x1f8], R31 ;  /* 0x0001f81f02007985 */ /* 0x010fe8000c101904 */
[----:B---3--:R-:W3:Y:S01]  /*2aad0*/  LD.E R27, desc[UR6][R2.64+0x1fc] ;  /* 0x0001fc06021b7980 */ /* 0x008ee2000c101900 */
[----:B------:R-:W-:-:S02]  /*2aae0*/  R2UR UR20, R4 ;  /* 0x00000000041472ca */ /* 0x000fc400000e0000 */
[C---:B------:R-:W-:Y:S02]  /*2aaf0*/  R2UR UR21, R5.reuse ;  /* 0x00000000051572ca */ /* 0x040fe400000e0000 */
[C---:B------:R-:W-:Y:S02]  /*2ab00*/  R2UR UR22, R4.reuse ;  /* 0x00000000041672ca */ /* 0x040fe400000e0000 */
[C---:B------:R-:W-:Y:S02]  /*2ab10*/  R2UR UR23, R5.reuse ;  /* 0x00000000051772ca */ /* 0x040fe400000e0000 */
[C---:B------:R-:W-:Y:S02]  /*2ab20*/  R2UR UR24, R4.reuse ;  /* 0x00000000041872ca */ /* 0x040fe400000e0000 */
[----:B------:R-:W-:Y:S02]  /*2ab30*/  R2UR UR25, R5 ;  /* 0x00000000051972ca */ /* 0x000fe400000e0000 */
        /* <DEDUP_REMOVED lines=20> */
[----:B------:R-:W-:Y:S02]  /*2ac80*/  R2UR UR58, R4 ;  /* 0x00000000043a72ca */ /* 0x000fe400000e0000 */
[----:B------:R-:W-:Y:S01]  /*2ac90*/  R2UR UR59, R5 ;  /* 0x00000000053b72ca */ /* 0x000fe200000e0000 */
[----:B---3--:R3:W-:Y:S04]  /*2aca0*/  ST.E desc[UR4][R2.64+0x1fc], R27 ;  /* 0x0001fc1b02007985 */ /* 0x0087e8000c101904 */
[----:B------:R-:W4:Y:S04]  /*2acb0*/  LD.E R212, desc[UR6][R8.64] ;  /* 0x0000000608d47980 */ /* 0x000f28000c101900 */
[----:B------:R-:W5:Y:S04]  /*2acc0*/  LD.E R24, desc[UR8][R2.64] ;  /* 0x0000000802187980 */ /* 0x000f68000c101900 */
[----:B--2---:R-:W5:Y:S04]  /*2acd0*/  LD.E R25, desc[UR10][R2.64+0x4] ;  /* 0x0000040a02197980 */ /* 0x004f68000c101900 */
[----:B------:R-:W5:Y:S04]  /*2ace0*/  LD.E R26, desc[UR12][R2.64+0x8] ;  /* 0x0000080c021a7980 */ /* 0x000f68000c101900 */
[----:B---3--:R-:W5:Y:S04]  /*2acf0*/  LD.E R27, desc[UR14][R2.64+0xc] ;  /* 0x00000c0e021b7980 */ /* 0x008f68000c101900 */
        /* <DEDUP_REMOVED lines=124> */
[----:B------:R-:W-:Y:S01]  /*2b4c0*/  IMAD R6, R215, 0xc00, R6 ;  /* 0x00000c00d7067824 */ /* 0x000fe200078e0206 */
[----:B----4-:R-:W-:-:S02]  /*2b4d0*/  ISETP.NE.U32.AND P0, PT, R212, RZ, PT ;  /* 0x000000ffd400720c */ /* 0x010fc40003f05070 */
[----:B------:R-:W-:Y:S02]  /*2b4e0*/  R2UR UR7, R7 ;  /* 0x00000000070772ca */ /* 0x000fe400000e0000 */
[----:B------:R-:W-:Y:S02]  /*2b4f0*/  R2UR UR6, R6 ;  /* 0x00000000060672ca */ /* 0x000fe400000e0000 */
[----:B------:R-:W-:Y:S02]  /*2b500*/  F2FP.BF16.F32.PACK_AB R152, R152, R213 ;  /* 0x000000d59898723e */ /* 0x000fe400000010ff */
[----:B------:R-:W-:Y:S02]  /*2b510*/  F2FP.BF16.F32.PACK_AB R154, R207, R154 ;  /* 0x0000009acf9a723e */ /* 0x000fe400000010ff */
[----:B------:R-:W-:Y:S02]  /*2b520*/  F2FP.BF16.F32.PACK_AB R153, R206, R153 ;  /* 0x00000099ce99723e */ /* 0x000fe400000010ff */
[----:B------:R-:W-:Y:S01]  /*2b530*/  F2FP.BF16.F32.PACK_AB R155, R158, R155 ;  /* 0x0000009b9e9b723e */ /* 0x000fe200000010ff */
[----:B------:R-:W-:Y:S01]  /*2b540*/  VOTEU.ANY UP0, P0 ;  /* 0x00000000003f7886 */ /* 0x000fe20000000100 */
        /* <DEDUP_REMOVED lines=19> */
[----:B------:R-:W-:Y:S01]  /*2b680*/  R2UR UR25, R5 ;  /* 0x00000000051972ca */ /* 0x000fe200000e0000 */
[----:B-----5:R-:W-:-:S06]  /*2b690*/  WARPGROUP.ARRIVE ;  /* 0x00000000000079c5 */ /* 0x020fcc0000000000 */
[----:B------:R-:W-:Y:S01]  /*2b6a0*/  HGMMA.64x256x16.F32.BF16 R24, R152, gdesc[UR4].tnspB, R24, UP0, gsb0 ;  /* 0x43e0000498187df0 */ /* 0x000fe2000b801818 */
        /* <DEDUP_REMOVED lines=17> */
[----:B------:R-:W-:Y:S01]  /*2b7c0*/  R2UR UR55, R5 ;  /* 0x00000000053772ca */ /* 0x000fe200000e0000 */
[----:B------:R-:W-:-:S02]  /*2b7d0*/  WARPGROUP.DEPBAR.LE gsb0, 0x0 ;  /* 0x00008000000079c5 */ /* 0x000fc40000010000 */
[----:B------:R1:W-:Y:S01]  /*2b7e0*/  ST.E desc[UR4][R2.64], R24 ;  /* 0x0000001802007985 */ /* 0x0003e2000c101904 */
[C---:B------:R-:W-:Y:S02]  /*2b7f0*/  R2UR UR4, R4.reuse ;  /* 0x00000000040472ca */ /* 0x040fe400000e0000 */
[C---:B------:R-:W-:Y:S01]  /*2b800*/  R2UR UR5, R5.reuse ;  /* 0x00000000050572ca */ /* 0x040fe200000e0000 */
[----:B------:R2:W-:Y:S01]  /*2b810*/  ST.E desc[UR6][R2.64+0x4], R25 ;  /* 0x0000041902007985 */ /* 0x0005e2000c101906 */
[C---:B------:R-:W-:Y:S02]  /*2b820*/  R2UR UR6, R4.reuse ;  /* 0x00000000040672ca */ /* 0x040fe400000e0000 */
[C---:B------:R-:W-:Y:S01]  /*2b830*/  R2UR UR7, R5.reuse ;  /* 0x00000000050772ca */ /* 0x040fe200000e0000 */
[----:B------:R3:W-:Y:S01]  /*2b840*/  ST.E desc[UR8][R2.64+0x8], R26 ;  /* 0x0000081a02007985 */ /* 0x0007e2000c101908 */
[C---:B------:R-:W-:Y:S02]  /*2b850*/  R2UR UR8, R4.reuse ;  /* 0x00000000040872ca */ /* 0x040fe400000e0000 */
[----:B------:R-:W-:Y:S01]  /*2b860*/  R2UR UR9, R5 ;  /* 0x00000000050972ca */ /* 0x000fe200000e0000 */
[----:B------:R4:W-:Y:S01]  /*2b870*/  ST.E desc[UR10][R2.64+0xc], R27 ;  /* 0x00000c1b02007985 */ /* 0x0009e2000c10190a */
[----:B------:R-:W-:-:S02]  /*2b880*/  R2UR UR10, R4 ;  /* 0x00000000040a72ca */ /* 0x000fc400000e0000 */
        /* <DEDUP_REMOVED lines=27> */
[----:B------:R-:W-:Y:S01]  /*2ba40*/  R2UR UR7, R5 ;  /* 0x00000000050772ca */ /* 0x000fe200000e0000 */
[----:B------:R5:W-:Y:S04]  /*2ba50*/  ST.E desc[UR8][R2.64+0x34], R37 ;  /* 0x0000342502007985 */ /* 0x000be8000c101908 */
[----:B------:R5:W-:Y:S04]  /*2ba60*/  ST.E desc[UR10][R2.64+0x38], R38 ;  /* 0x0000382602007985 */ /* 0x000be8000c10190a */
[----:B------:R5:W-:Y:S04]  /*2ba70*/  ST.E desc[UR12][R2.64+0x3c], R39 ;  /* 0x00003c2702007985 */ /* 0x000be8000c10190c */
[----:B------:R5:W-:Y:S04]  /*2ba80*/  ST.E desc[UR14][R2.64+0x40], R40 ;  /* 0x0000402802007985 */ /* 0x000be8000c10190e */
[----:B------:R5:W-:Y:S04]  /*2ba90*/  ST.E desc[UR16][R2.64+0x44], R41 ;  /* 0x0000442902007985 */ /* 0x000be8000c101910 */
[----:B------:R5:W-:Y:S01]  /*2baa0*/  ST.E desc[UR18][R2.64+0x48], R42 ;  /* 0x0000482a02007985 */ /* 0x000be2000c101912 */
[----:B------:R-:W-:-:S03]  /*2bab0*/  R2UR UR8, R4 ;  /* 0x00000000040872ca */ /* 0x000fc600000e0000 */
[----:B------:R5:W-:Y:S01]  /*2bac0*/  ST.E desc[UR20][R2.64+0x4c], R43 ;  /* 0x00004c2b02007985 */ /* 0x000be2000c101914 */
[----:B------:R-:W-:-:S03]  /*2bad0*/  R2UR UR9, R5 ;  /* 0x00000000050972ca */ /* 0x000fc600000e0000 */
[----:B------:R5:W-:Y:S04]  /*2bae0*/  ST.E desc[UR22][R2.64+0x50], R44 ;  /* 0x0000502c02007985 */ /* 0x000be8000c101916 */
[----:B------:R5:W-:Y:S04]  /*2baf0*/  ST.E desc[UR24][R2.64+0x54], R45 ;  /* 0x0000542d02007985 */ /* 0x000be8000c101918 */
[----:B------:R5:W-:Y:S01]  /*2bb00*/  ST.E desc[UR4][R2.64+0x58], R46 ;  /* 0x0000582e02007985 */ /* 0x000be2000c101904 */
[C---:B------:R-:W-:Y:S02]  /*2bb10*/  R2UR UR4, R4.reuse ;  /* 0x00000000040472ca */ /* 0x040fe400000e0000 */
[----:B------:R-:W-:Y:S01]  /*2bb20*/  R2UR UR5, R5 ;  /* 0x00000000050572ca */ /* 0x000fe200000e0000 */
[----:B------:R5:W-:Y:S01]  /*2bb30*/  ST.E desc[UR6][R2.64+0x5c], R47 ;  /* 0x00005c2f02007985 */ /* 0x000be2000c101906 */
        /* <DEDUP_REMOVED lines=13> */
[C---:B------:R-:W-:Y:S01]  /*2bc10*/  R2UR UR21, R5.reuse ;  /* 0x00000000051572ca */ /* 0x040fe200000e0000 */
[----:B------:R5:W-:Y:S01]  /*2bc20*/  ST.E desc[UR8][R2.64+0x60], R48 ;  /* 0x0000603002007985 */ /* 0x000be2000c101908 */
[C---:B------:R-:W-:Y:S02]  /*2bc30*/  R2UR UR22, R4.reuse ;  /* 0x00000000041672ca */ /* 0x040fe400000e0000 */
[C---:B------:R-:W-:Y:S01]  /*2bc40*/  R2UR UR23, R5.reuse ;  /* 0x00000000051772ca */ /* 0x040fe200000e0000 */
[----:B------:R5:W-:Y:S01]  /*2bc50*/  ST.E desc[UR4][R2.64+0x64], R49 ;  /* 0x0000643102007985 */ /* 0x000be2000c101904 */
[C---:B------:R-:W-:Y:S02]  /*2bc60*/  R2UR UR24, R4.reuse ;  /* 0x00000000041872ca */ /* 0x040fe400000e0000 */
[----:B------:R-:W-:Y:S02]  /*2bc70*/  R2UR UR25, R5 ;  /* 0x00000000051972ca */ /* 0x000fe400000e0000 */
[----:B------:R-:W-:-:S02]  /*2bc80*/  R2UR UR8, R4 ;  /* 0x00000000040872ca */ /* 0x000fc400000e0000 */
[C---:B------:R-:W-:Y:S02]  /*2bc90*/  R2UR UR9, R5.reuse ;  /* 0x00000000050972ca */ /* 0x040fe400000e0000 */
[C---:B------:R-:W-:Y:S02]  /*2bca0*/  R2UR UR4, R4.reuse ;  /* 0x00000000040472ca */ /* 0x040fe400000e0000 */
[----:B------:R-:W-:Y:S01]  /*2bcb0*/  R2UR UR5, R5 ;  /* 0x00000000050572ca */ /* 0x000fe200000e0000 */
        /* <DEDUP_REMOVED lines=8> */
[----:B------:R5:W-:Y:S04]  /*2bd40*/  ST.E desc[UR20][R2.64+0x80], R56 ;  /* 0x0000803802007985 */ /* 0x000be8000c101914 */
[----:B------:R5:W-:Y:S04]  /*2bd50*/  ST.E desc[UR22][R2.64+0x84], R57 ;  /* 0x0000843902007985 */ /* 0x000be8000c101916 */
[----:B------:R5:W-:Y:S01]  /*2bd60*/  ST.E desc[UR24][R2.64+0x88], R58 ;  /* 0x0000883a02007985 */ /* 0x000be2000c101918 */
[----:B------:R-:W-:-:S03]  /*2bd70*/  R2UR UR10, R4 ;  /* 0x00000000040a72ca */ /* 0x000fc600000e0000 */
[----:B------:R5:W-:Y:S01]  /*2bd80*/  ST.E desc[UR8][R2.64+0x8c], R59 ;  /* 0x00008c3b02007985 */ /* 0x000be2000c101908 */
[C---:B------:R-:W-:Y:S02]  /*2bd90*/  R2UR UR8, R4.reuse ;  /* 0x00000000040872ca */ /* 0x040fe400000e0000 */
[C---:B------:R-:W-:Y:S01]  /*2bda0*/  R2UR UR9, R5.reuse ;  /* 0x00000000050972ca */ /* 0x040fe200000e0000 */
[----:B------:R5:W-:Y:S01]  /*2bdb0*/  ST.E desc[UR4][R2.64+0x90], R60 ;  /* 0x0000903c02007985 */ /* 0x000be2000c101904 */
        /* <DEDUP_REMOVED lines=289> */
[----:B------:R-:W-:Y:S01]  /*2cfd0*/  R2UR UR57, R5 ;  /* 0x00000000053972ca */ /* 0x000fe200000e0000 */
[----:B------:R-:W-:Y:S01]  /*2cfe0*/  ST.E desc[UR6][R8.64], R196 ;  /* 0x000000c408007985 */ /* 0x000fe2000c101906 */
[----:B------:R-:W-:-:S02]  /*2cff0*/  R2UR UR60, R4 ;  /* 0x00000000043c72ca */ /* 0x000fc400000e0000 */
[C---:B------:R-:W-:Y:S01]  /*2d000*/  R2UR UR61, R5.reuse ;  /* 0x00000000053d72ca */ /* 0x040fe200000e0000 */
[----:B-1----:R-:W5:Y:S01]  /*2d010*/  LD.E R24, desc[UR8][R2.64] ;  /* 0x0000000802187980 */ /* 0x002f62000c101900 */
[C---:B------:R-:W-:Y:S02]  /*2d020*/  R2UR UR58, R4.reuse ;  /* 0x00000000043a72ca */ /* 0x040fe400000e0000 */
[C---:B------:R-:W-:Y:S01]  /*2d030*/  R2UR UR59, R5.reuse ;  /* 0x00000000053b72ca */ /* 0x040fe200000e0000 */
[----:B--2---:R-:W2:Y:S01]  /*2d040*/  LD.E R25, desc[UR10][R2.64+0x4] ;  /* 0x0000040a02197980 */ /* 0x004ea2000c101900 */
[C---:B------:R-:W-:Y:S02]  /*2d050*/  R2UR UR4, R4.reuse ;  /* 0x00000000040472ca */ /* 0x040fe400000e0000 */
[----:B------:R-:W-:Y:S01]  /*2d060*/  R2UR UR5, R5 ;  /* 0x00000000050572ca */ /* 0x000fe200000e0000 */
[----:B---3--:R-:W2:Y:S01]  /*2d070*/  LD.E R26, desc[UR12][R2.64+0x8] ;  /* 0x0000080c021a7980 */ /* 0x008ea2000c101900 */
[----:B------:R-:W-:-:S02]  /*2d080*/  R2UR UR6, R4 ;  /* 0x00000000040672ca */ /* 0x000fc400000e0000 */
[C---:B------:R-:W-:Y:S01]  /*2d090*/  R2UR UR7, R5.reuse ;  /* 0x00000000050772ca */ /* 0x040fe200000e0000 */
[----:B----4-:R-:W2:Y:S01]  /*2d0a0*/  LD.E R27, desc[UR14][R2.64+0xc] ;  /* 0x00000c0e021b7980 */ /* 0x010ea2000c101900 */
[C---:B------:R-:W-:Y:S02]  /*2d0b0*/  R2UR UR8, R4.reuse ;  /* 0x00000000040872ca */ /* 0x040fe400000e0000 */
[C---:B------:R-:W-:Y:S01]  /*2d0c0*/  R2UR UR9, R5.reuse ;  /* 0x00000000050972ca */ /* 0x040fe200000e0000 */
[----:B-----5:R-:W2:Y:S01]  /*2d0d0*/  LD.E R28, desc[UR16][R2.64+0x10] ;  /* 0x00001010021c7980 */ /* 0x020ea2000c101900 */
[C---:B------:R-:W-:Y:S02]  /*2d0e0*/  R2UR UR10, R4.reuse ;  /* 0x00000000040a72ca */ /* 0x040fe400000e0000 */
[----:B------:R-:W-:Y:S01]  /*2d0f0*/  R2UR UR11, R5 ;  /* 0x00000000050b72ca */ /* 0x000fe200000e0000 */
[----:B------:R-:W2:Y:S01]  /*2d100*/  LD.E R29, desc[UR18][R2.64+0x14] ;  /* 0x00001412021d7980 */ /* 0x000ea2000c101900 */
[----:B------:R-:W-:-:S02]  /*2d110*/  R2UR UR12, R4 ;  /* 0x00000000040c72ca */ /* 0x000fc400000e0000 */
[C---:B------:R-:W-:Y:S01]  /*2d120*/  R2UR UR13, R5.reuse ;  /* 0x00000000050d72ca */ /* 0x040fe200000e0000 */
[----:B------:R-:W2:Y:S01]  /*2d130*/  LD.E R30, desc[UR20][R2.64+0x18] ;  /* 0x00001814021e7980 */ /* 0x000ea2000c101900 */
[C---:B------:R-:W-:Y:S02]  /*2d140*/  R2UR UR14, R4.reuse ;  /* 0x00000000040e72ca */ /* 0x040fe400000e0000 */
[C---:B------:R-:W-:Y:S01]  /*2d150*/  R2UR UR15, R5.reuse ;  /* 0x00000000050f72ca */ /* 0x040fe200000e0000 */
[----:B------:R-:W2:Y:S01]  /*2d160*/  LD.E R31, desc[UR22][R2.64+0x1c] ;  /* 0x00001c16021f7980 */ /* 0x000ea2000c101900 */
        /* <DEDUP_REMOVED lines=303> */
[----:B------:R-:W-:Y:S02]  /*2e460*/  R2UR UR56, R4 ;  /* 0x00000000043872ca */ /* 0x000fe400000e0000 */
[----:B------:R-:W-:Y:S01]  /*2e470*/  R2UR UR57, R5 ;  /* 0x00000000053972ca */ /* 0x000fe200000e0000 */
        /* <DEDUP_REMOVED lines=19> */
[----:B------:R-:W-:-:S02]  /*2e5b0*/  VIADD R152, R6, 0x80 ;  /* 0x0000008006987836 */ /* 0x000fc40000000000 */
[----:B------:R-:W-:Y:S01]  /*2e5c0*/  IMAD.MOV.U32 R153, RZ, RZ, R7 ;  /* 0x000000ffff997224 */ /* 0x000fe200078e0007 */
[----:B------:R-:W-:Y:S02]  /*2e5d0*/  F2FP.BF16.F32.PACK_AB R156, R156, R157 ;  /* 0x0000009d9c9c723e */ /* 0x000fe400000010ff */
[----:B------:R-:W-:Y:S02]  /*2e5e0*/  R2UR UR6, R152 ;  /* 0x00000000980672ca */ /* 0x000fe400000e0000 */
[----:B------:R-:W-:Y:S02]  /*2e5f0*/  R2UR UR7, R153 ;  /* 0x00000000990772ca */ /* 0x000fe400000e0000 */
[----:B------:R-:W-:Y:S02]  /*2e600*/  F2FP.BF16.F32.PACK_AB R158, R14, R21 ;  /* 0x000000150e9e723e */ /* 0x000fe400000010ff */
[----:B------:R-:W-:Y:S02]  /*2e610*/  F2FP.BF16.F32.PACK_AB R157, R12, R13 ;  /* 0x0000000d0c9d723e */ /* 0x000fe400000010ff */
[----:B------:R-:W-:-:S02]  /*2e620*/  F2FP.BF16.F32.PACK_AB R159, R159, R160 ;  /* 0x000000a09f9f723e */ /* 0x000fc400000010ff */
        /* <DEDUP_REMOVED lines=18> */
[----:B------:R-:W-:Y:S02]  /*2e750*/  R2UR UR24, R4 ;  /* 0x00000000041872ca */ /* 0x000fe400000e0000 */
[----:B------:R-:W-:Y:S01]  /*2e760*/  R2UR UR25, R5 ;  /* 0x00000000051972ca */ /* 0x000fe200000e0000 */
[----:B--2---:R-:W-:-:S06]  /*2e770*/  WARPGROUP.ARRIVE ;  /* 0x00000000000079c5 */ /* 0x004fcc0000000000 */
[----:B------:R-:W-:Y:S01]  /*2e780*/  HGMMA.64x256x16.F32.BF16 R24, R156, gdesc[UR4].tnspB, R24, gsb0 ;  /* 0x43e000049c187df0 */ /* 0x000fe20008001818 */
        /* <DEDUP_REMOVED lines=753> */
[----:B------:R-:W-:-:S03]  /*316a0*/  IMAD.MOV.U32 R13, RZ, RZ, R7 ;  /* 0x000000ffff0d7224 */ /* 0x000fc600078e0007 */
[----:B------:R-:W-:Y:S02]  /*316b0*/  R2UR UR6, R12 ;  /* 0x000000000c0672ca */ /* 0x000fe400000e0000 */
[----:B------:R-:W-:Y:S02]  /*316c0*/  R2UR UR7, R13 ;  /* 0x000000000d0772ca */ /* 0x000fe400000e0000 */
[----:B------:R-:W-:Y:S02]  /*316d0*/  F2FP.BF16.F32.PACK_AB R152, R167, R168 ;  /* 0x000000a8a798723e */ /* 0x000fe400000010ff */
        /* <DEDUP_REMOVED lines=1602> */
[C---:B------:R-:W-:Y:S01]  /*37b00*/  R2UR UR51, R5.reuse ;  /* 0x00000000053372ca */ /* 0x040fe200000e0000 */
[----:B------:R-:W-:Y:S02]  /*37b10*/  WARPGROUP.DEPBAR.LE gsb0, 0x0 ;  /* 0x00008000000079c5 */ /* 0x000fe40000010000 */
        /* <DEDUP_REMOVED lines=351> */
[----:B------:R-:W-:Y:S01]  /*39110*/  ST.E desc[UR6][R2.64+0x1ec], R147 ;  /* 0x0001ec9302007985 */ /* 0x000fe2000c101906 */
[----:B------:R-:W-:-:S03]  /*39120*/  R2UR UR5, R5 ;  /* 0x00000000050572ca */ /* 0x000fc600000e0000 */
[----:B------:R-:W-:Y:S01]  /*39130*/  ST.E desc[UR8][R2.64+0x1f0], R148 ;  /* 0x0001f09402007985 */ /* 0x000fe2000c101908 */
[----:B------:R-:W-:-:S03]  /*39140*/  R2UR UR6, R4 ;  /* 0x00000000040672ca */ /* 0x000fc600000e0000 */
[----:B------:R-:W-:Y:S01]  /*39150*/  ST.E desc[UR10][R2.64+0x1f4], R149 ;  /* 0x0001f49502007985 */ /* 0x000fe2000c10190a */
[----:B------:R-:W-:-:S03]  /*39160*/  R2UR UR7, R5 ;  /* 0x00000000050772ca */ /* 0x000fc600000e0000 */
[----:B------:R-:W-:Y:S01]  /*39170*/  ST.E desc[UR12][R2.64+0x1f8], R150 ;  /* 0x0001f89602007985 */ /* 0x000fe2000c10190c */
[C---:B------:R-:W-:Y:S02]  /*39180*/  R2UR UR8, R4.reuse ;  /* 0x00000000040872ca */ /* 0x040fe400000e0000 */
[C---:B------:R-:W-:Y:S01]  /*39190*/  R2UR UR9, R5.reuse ;  /* 0x00000000050972ca */ /* 0x040fe200000e0000 */
[----:B------:R-:W-:Y:S01]  /*391a0*/  ST.E desc[UR14][R2.64+0x1fc], R151 ;  /* 0x0001fc9702007985 */ /* 0x000fe2000c10190e */
        /* <DEDUP_REMOVED lines=25> */
[----:B------:R-:W-:Y:S01]  /*39340*/  R2UR UR57, R5 ;  /* 0x00000000053972ca */ /* 0x000fe200000e0000 */
[----:B------:R5:W-:Y:S01]  /*39350*/  ST.E desc[UR4][R2.64+0x1e8], R146 ;  /* 0x0001e89202007985 */ /* 0x000be2000c101904 */
[----:B------:R-:W-:-:S03]  /*39360*/  R2UR UR60, R4 ;  /* 0x00000000043c72ca */ /* 0x000fc600000e0000 */
[----:B------:R-:W-:Y:S01]  /*39370*/  ST.E desc[UR6][R8.64], R196 ;  /* 0x000000c408007985 */ /* 0x000fe2000c101906 */
[C---:B------:R-:W-:Y:S02]  /*39380*/  R2UR UR61, R5.reuse ;  /* 0x00000000053d72ca */ /* 0x040fe400000e0000 */
        /* <DEDUP_REMOVED lines=324> */
[----:B------:R-:W-:Y:S01]  /*3a7d0*/  R2UR UR56, R4 ;  /* 0x00000000043872ca */ /* 0x000fe200000e0000 */
[----:B------:R-:W2:Y:S01]  /*3a7e0*/  LD.E R132, desc[UR4][R2.64+0x1b0] ;  /* 0x0001b00402847980 */ /* 0x000ea2000c101900 */
[----:B------:R-:W-:-:S03]  /*3a7f0*/  R2UR UR57, R5 ;  /* 0x00000000053972ca */ /* 0x000fc600000e0000 */
        /* <DEDUP_REMOVED lines=19> */
[----:B------:R-:W-:Y:S01]  /*3a930*/  VIADD R6, R6, 0x280 ;  /* 0x0000028006067836 */ /* 0x000fe20000000000 */
[----:B------:R-:W-:-:S04]  /*3a940*/  R2UR UR7, R7 ;  /* 0x00000000070772ca */ /* 0x000fc800000e0000 */
[----:B------:R-:W-:Y:S02]  /*3a950*/  R2UR UR6, R6 ;  /* 0x00000000060672ca */ /* 0x000fe400000e0000 */
[----:B------:R-:W-:Y:S02]  /*3a960*/  F2FP.BF16.F32.PACK_AB R152, R191, R192 ;  /* 0x000000c0bf98723e */ /* 0x000fe400000010ff */
[----:B------:R-:W-:Y:S02]  /*3a970*/  F2FP.BF16.F32.PACK_AB R154, R187, R190 ;  /* 0x000000bebb9a723e */ /* 0x000fe400000010ff */
[----:B------:R-:W-:Y:S02]  /*3a980*/  F2FP.BF16.F32.PACK_AB R153, R163, R164 ;  /* 0x000000a4a399723e */ /* 0x000fe400000010ff */
[----:B------:R-:W-:Y:S02]  /*3a990*/  F2FP.BF16.F32.PACK_AB R155, R161, R162 ;  /* 0x000000a2a19b723e */ /* 0x000fe400000010ff */
        /* <DEDUP_REMOVED lines=27> */
[----:B------:R-:W-:Y:S01]  /*3ab50*/  R2UR UR29, R5 ;  /* 0x00000000051d72ca */ /* 0x000fe200000e0000 */
[----:B------:R-:W-:-:S02]  /*3ab60*/  WARPGROUP.DEPBAR.LE gsb0, 0x0 ;  /* 0x00008000000079c5 */ /* 0x000fc40000010000 */
[----:B------:R-:W-:Y:S01]  /*3ab70*/  ST.E desc[UR4][R2.64], R24 ;  /* 0x0000001802007985 */ /* 0x000fe2000c101904 */
[C---:B------:R-:W-:Y:S02]  /*3ab80*/  R2UR UR4, R4.reuse ;  /* 0x00000000040472ca */ /* 0x040fe400000e0000 */
[C---:B------:R-:W-:Y:S01]  /*3ab90*/  R2UR UR5, R5.reuse ;  /* 0x00000000050572ca */ /* 0x040fe200000e0000 */
[----:B------:R-:W-:Y:S01]  /*3aba0*/  ST.E desc[UR6][R2.64+0x4], R25 ;  /* 0x0000041902007985 */ /* 0x000fe2000c101906 */
[C---:B------:R-:W-:Y:S02]  /*3abb0*/  R2UR UR6, R4.reuse ;  /* 0x00000000040672ca */ /* 0x040fe400000e0000 */
[----:B------:R-:W-:Y:S01]  /*3abc0*/  R2UR UR7, R5 ;  /* 0x00000000050772ca */ /* 0x000fe200000e0000 */
[----:B------:R-:W-:Y:S04]  /*3abd0*/  ST.E desc[UR8][R2.64+0x8], R26 ;  /* 0x0000081a02007985 */ /* 0x000fe8000c101908 */
[----:B------:R-:W-:Y:S04]  /*3abe0*/  ST.E desc[UR10][R2.64+0xc], R27 ;  /* 0x00000c1b02007985 */ /* 0x000fe8000c10190a */
[----:B------:R-:W-:Y:S01]  /*3abf0*/  ST.E desc[UR12][R2.64+0x10], R28 ;  /* 0x0000101c02007985 */ /* 0x000fe2000c10190c */
[----:B------:R-:W-:-:S03]  /*3ac00*/  R2UR UR8, R4 ;  /* 0x00000000040872ca */ /* 0x000fc600000e0000 */
[----:B------:R-:W-:Y:S01]  /*3ac10*/  ST.E desc[UR14][R2.64+0x14], R29 ;  /* 0x0000141d02007985 */ /* 0x000fe2000c10190e */
[----:B------:R-:W-:-:S03]  /*3ac20*/  R2UR UR9, R5 ;  /* 0x00000000050972ca */ /* 0x000fc600000e0000 */
[----:B------:R-:W-:Y:S04]  /*3ac30*/  ST.E desc[UR16][R2.64+0x18], R30 ;  /* 0x0000181e02007985 */ /* 0x000fe8000c101910 */
[----:B------:R-:W-:Y:S04]  /*3ac40*/  ST.E desc[UR18][R2.64+0x1c], R31 ;  /* 0x00001c1f02007985 */ /* 0x000fe8000c101912 */
[----:B------:R-:W-:Y:S04]  /*3ac50*/  ST.E desc[UR20][R2.64+0x20], R32 ;  /* 0x0000202002007985 */ /* 0x000fe8000c101914 */
[----:B------:R-:W-:Y:S04]  /*3ac60*/  ST.E desc[UR22][R2.64+0x24], R33 ;  /* 0x0000242102007985 */ /* 0x000fe8000c101916 */
        /* <DEDUP_REMOVED lines=19> */
[----:B------:R-:W-:Y:S01]  /*3ada0*/  ST.E desc[UR8][R2.64+0x34], R37 ;  /* 0x0000342502007985 */ /* 0x000fe2000c101908 */
        /* <DEDUP_REMOVED lines=8> */
[----:B------:R-:W-:Y:S01]  /*3ae30*/  R2UR UR5, R5 ;  /* 0x00000000050572ca */ /* 0x000fe200000e0000 */
[----:B------:R-:W-:Y:S04]  /*3ae40*/  ST.E desc[UR6][R2.64+0x3c], R39 ;  /* 0x00003c2702007985 */ /* 0x000fe8000c101906 */
[----:B------:R-:W-:Y:S04]  /*3ae50*/  ST.E desc[UR10][R2.64+0x40], R40 ;  /* 0x0000402802007985 */ /* 0x000fe8000c10190a */
[----:B------:R-:W-:Y:S04]  /*3ae60*/  ST.E desc[UR12][R2.64+0x44], R41 ;  /* 0x0000442902007985 */ /* 0x000fe8000c10190c */
        /* <DEDUP_REMOVED lines=8> */
[----:B------:R-:W-:Y:S01]  /*3aef0*/  ST.E desc[UR8][R2.64+0x60], R48 ;  /* 0x0000603002007985 */ /* 0x000fe2000c101908 */
[C---:B------:R-:W-:Y:S02]  /*3af00*/  R2UR UR8, R4.reuse ;  /* 0x00000000040872ca */ /* 0x040fe400000e0000 */
[----:B------:R-:W-:Y:S01]  /*3af10*/  R2UR UR9, R5 ;  /* 0x00000000050972ca */ /* 0x000fe200000e0000 */
[----:B------:R-:W-:Y:S01]  /*3af20*/  ST.E desc[UR4][R2.64+0x64], R49 ;  /* 0x0000643102007985 */ /* 0x000fe2000c101904 */
        /* <DEDUP_REMOVED lines=14> */
[----:B------:R-:W-:Y:S01]  /*3b010*/  ST.E desc[UR6][R2.64+0x68], R50 ;  /* 0x0000683202007985 */ /* 0x000fe2000c101906 */
        /* <DEDUP_REMOVED lines=288> */
[----:B------:R-:W2:Y:S01]  /*3c220*/  LD.E R7, desc[UR28][R2.64] ;  /* 0x0000001c02077980 */ /* 0x000ea2000c101900 */
[----:B------:R-:W-:-:S02]  /*3c230*/  R2UR UR4, R4 ;  /* 0x00000000040472ca */ /* 0x000fc400000e0000 */
[C---:B------:R-:W-:Y:S02]  /*3c240*/  R2UR UR5, R5.reuse ;  /* 0x00000000050572ca */ /* 0x040fe400000e0000 */
[----:B------:R-:W-:Y:S02]  /*3c250*/  R2UR UR6, R4 ;  /* 0x00000000040672ca */ /* 0x000fe400000e0000 */
[----:B------:R-:W-:-:S09]  /*3c260*/  R2UR UR7, R5 ;  /* 0x00000000050772ca */ /* 0x000fd200000e0000 */
[----:B--2---:R2:W-:Y:S04]  /*3c270*/  ST.E desc[UR4][R2.64], R7 ;  /* 0x0000000702007985 */ /* 0x0045e8000c101904 */
[----:B------:R-:W3:Y:S01]  /*3c280*/  LD.E R11, desc[UR6][R2.64+0x4] ;  /* 0x00000406020b7980 */ /* 0x000ee2000c101900 */
[C---:B------:R-:W-:Y:S02]  /*3c290*/  R2UR UR4, R4.reuse ;  /* 0x00000000040472ca */ /* 0x040fe400000e0000 */
[C---:B------:R-:W-:Y:S02]  /*3c2a0*/  R2UR UR5, R5.reuse ;  /* 0x00000000050572ca */ /* 0x040fe400000e0000 */
[----:B------:R-:W-:Y:S02]  /*3c2b0*/  R2UR UR6, R4 ;  /* 0x00000000040672ca */ /* 0x000fe400000e0000 */
[----:B------:R-:W-:-:S09]  /*3c2c0*/  R2UR UR7, R5 ;  /* 0x00000000050772ca */ /* 0x000fd200000e0000 */
[----:B---3--:R3:W-:Y:S04]  /*3c2d0*/  ST.E desc[UR4][R2.64+0x4], R11 ;  /* 0x0000040b02007985 */ /* 0x0087e8000c101904 */
[----:B------:R-:W4:Y:S01]  /*3c2e0*/  LD.E R13, desc[UR6][R2.64+0x8] ;  /* 0x00000806020d7980 */ /* 0x000f22000c101900 */
[C---:B------:R-:W-:Y:S02]  /*3c2f0*/  R2UR UR4, R4.reuse ;  /* 0x00000000040472ca */ /* 0x040fe400000e0000 */
[C---:B------:R-:W-:Y:S02]  /*3c300*/  R2UR UR5, R5.reuse ;  /* 0x00000000050572ca */ /* 0x040fe400000e0000 */
[----:B------:R-:W-:Y:S02]  /*3c310*/  R2UR UR6, R4 ;  /* 0x00000000040672ca */ /* 0x000fe400000e0000 */
[----:B------:R-:W-:-:S09]  /*3c320*/  R2UR UR7, R5 ;  /* 0x00000000050772ca */ /* 0x000fd200000e0000 */
[----:B----4-:R4:W-:Y:S04]  /*3c330*/  ST.E desc[UR4][R2.64+0x8], R13 ;  /* 0x0000080d02007985 */ /* 0x0109e8000c101904 */
[----:B-1----:R-:W5:Y:S01]  /*3c340*/  LD.E R9, desc[UR6][R2.64+0xc] ;  /* 0x00000c0602097980 */ /* 0x002f62000c101900 */
[C---:B------:R-:W-:Y:S02]  /*3c350*/  R2UR UR4, R4.reuse ;  /* 0x00000000040472ca */ /* 0x040fe400000e0000 */
[C---:B------:R-:W-:Y:S02]  /*3c360*/  R2UR UR5, R5.reuse ;  /* 0x00000000050572ca */ /* 0x040fe400000e0000 */
[----:B------:R-:W-:Y:S02]  /*3c370*/  R2UR UR6, R4 ;  /* 0x00000000040672ca */ /* 0x000fe400000e0000 */
[----:B------:R-:W-:-:S09]  /*3c380*/  R2UR UR7, R5 ;  /* 0x00000000050772ca */ /* 0x000fd200000e0000 */
[----:B-----5:R1:W-:Y:S04]  /*3c390*/  ST.E desc[UR4][R2.64+0xc], R9 ;  /* 0x00000c0902007985 */ /* 0x0203e8000c101904 */
[----:B--2---:R-:W2:Y:S01]  /*3c3a0*/  LD.E R7, desc[UR6][R2.64+0x10] ;  /* 0x0000100602077980 */ /* 0x004ea2000c101900 */
[C---:B------:R-:W-:Y:S02]  /*3c3b0*/  R2UR UR4, R4.reuse ;  /* 0x00000000040472ca */ /* 0x040fe400000e0000 */
[C---:B------:R-:W-:Y:S02]  /*3c3c0*/  R2UR UR5, R5.reuse ;  /* 0x00000000050572ca */ /* 0x040fe400000e0000 */
[----:B------:R-:W-:Y:S02]  /*3c3d0*/  R2UR UR6, R4 ;  /* 0x00000000040672ca */ /* 0x000fe400000e0000 */
[----:B------:R-:W-:-:S09]  /*3c3e0*/  R2UR UR7, R5 ;  /* 0x00000000050772ca */ /* 0x000fd200000e0000 */
[----:B--2---:R2:W-:Y:S04]  /*3c3f0*/  ST.E desc[UR4][R2.64+0x10], R7 ;  /* 0x0000100702007985 */ /* 0x0045e8000c101904 */
[----:B---3--:R-:W3:Y:S01]  /*3c400*/  LD.E R11, desc[UR6][R2.64+0x14] ;  /* 0x00001406020b7980 */ /* 0x008ee2000c101900 */
[C---:B------:R-:W-:Y:S02]  /*3c410*/  R2UR UR4, R4.reuse ;  /* 0x00000000040472ca */ /* 0x040fe400000e0000 */
[C---:B------:R-:W-:Y:S02]  /*3c420*/  R2UR UR5, R5.reuse ;  /* 0x00000000050572ca */ /* 0x040fe400000e0000 */
[----:B------:R-:W-:Y:S02]  /*3c430*/  R2UR UR6, R4 ;  /* 0x00000000040672ca */ /* 0x000fe400000e0000 */
[----:B------:R-:W-:-:S09]  /*3c440*/  R2UR UR7, R5 ;  /* 0x00000000050772ca */ /* 0x000fd200000e0000 */
[----:B---3--:R3:W-:Y:S04]  /*3c450*/  ST.E desc[UR4][R2.64+0x14], R11 ;  /* 0x0000140b02007985 */ /* 0x0087e8000c101904 */
[----:B----4-:R-:W4:Y:S01]  /*3c460*/  LD.E R13, desc[UR6][R2.64+0x18] ;  /* 0x00001806020d7980 */ /* 0x010f22000c101900 */
        /* <DEDUP_REMOVED lines=719> */
[----:B----4-:R-:W3:Y:S01]  /*3f160*/  LD.E R13, desc[UR6][R2.64+0x1f8] ;  /* 0x0001f806020d7980 */ /* 0x010ee2000c101900 */
[C---:B------:R-:W-:Y:S02]  /*3f170*/  R2UR UR4, R4.reuse ;  /* 0x00000000040472ca */ /* 0x040fe400000e0000 */
[C---:B------:R-:W-:Y:S02]  /*3f180*/  R2UR UR5, R5.reuse ;  /* 0x00000000050572ca */ /* 0x040fe400000e0000 */
[----:B------:R-:W-:Y:S02]  /*3f190*/  R2UR UR6, R4 ;  /* 0x00000000040672ca */ /* 0x000fe400000e0000 */
[----:B------:R-:W-:-:S02]  /*3f1a0*/  R2UR UR7, R5 ;  /* 0x00000000050772ca */ /* 0x000fc400000e0000 */
[----:B------:R-:W-:-:S07]  /*3f1b0*/  LOP3.LUT P6, RZ, R202, 0x7f, RZ, 0xc0, !PT ;  /* 0x0000007fcaff7812 */ /* 0x000fce00078cc0ff */
[----:B---3--:R2:W-:Y:S04]  /*3f1c0*/  ST.E desc[UR4][R2.64+0x1f8], R13 ;  /* 0x0001f80d02007985 */ /* 0x0085e8000c101904 */
[----:B-1----:R-:W3:Y:S01]  /*3f1d0*/  LD.E R9, desc[UR6][R2.64+0x1fc] ;  /* 0x0001fc0602097980 */ /* 0x002ee2000c101900 */
[----:B------:R-:W-:Y:S02]  /*3f1e0*/  R2UR UR4, R4 ;  /* 0x00000000040472ca */ /* 0x000fe400000e0000 */
[----:B------:R-:W-:-:S13]  /*3f1f0*/  R2UR UR5, R5 ;  /* 0x00000000050572ca */ /* 0x000fda00000e0000 */
[----:B---3--:R2:W-:Y:S01]  /*3f200*/  ST.E desc[UR4][R2.64+0x1fc], R9 ;  /* 0x0001fc0902007985 */ /* 0x0085e2000c101904 */
[----:B------:R-:W-:Y:S05]  /*3f210*/  @P6 BRA `(.L_x_1724) ;  /* 0x0000000000306947 */ /* 0x000fea0003800000 */
[----:B--2---:R-:W2:Y:S04]  /*3f220*/  LDL.64 R2, [R0+0x40] ;  /* 0x0000400000027983 */ /* 0x004ea80000100a00 */
[----:B------:R-:W3:Y:S01]  /*3f230*/  LDL.64 R6, [R0] ;  /* 0x0000000000067983 */ /* 0x000ee20000100a00 */
[C---:B------:R-:W-:Y:S02]  /*3f240*/  R2UR UR4, R4.reuse ;  /* 0x00000000040472ca */ /* 0x040fe400000e0000 */
[C---:B------:R-:W-:Y:S02]  /*3f250*/  R2UR UR5, R5.reuse ;  /* 0x00000000050572ca */ /* 0x040fe400000e0000 */
[----:B------:R-:W-:Y:S02]  /*3f260*/  R2UR UR6, R4 ;  /* 0x00000000040672ca */ /* 0x000fe400000e0000 */
[----:B------:R-:W-:-:S09]  /*3f270*/  R2UR UR7, R5 ;  /* 0x00000000050772ca */ /* 0x000fd200000e0000 */
[----:B--2---:R-:W2:Y:S04]  /*3f280*/  LD.E.64 R2, desc[UR4][R2.64+0x30] ;  /* 0x0000300402027980 */ /* 0x004ea8000c101b00 */
[----:B---3--:R-:W3:Y:S01]  /*3f290*/  LD.E R6, desc[UR6][R6.64] ;  /* 0x0000000606067980 */ /* 0x008ee2000c101900 */
[----:B--2---:R-:W-:-:S05]  /*3f2a0*/  MOV R5, R2 ;  /* 0x0000000200057202 */ /* 0x004fca0000000f00 */
[----:B---3--:R-:W-:-:S05]  /*3f2b0*/  IMAD R4, R6, 0x8, R5 ;  /* 0x0000000806047824 */ /* 0x008fca00078e0205 */
[----:B------:R-:W-:-:S04]  /*3f2c0*/  PRMT R4, RZ, 0x654, R4 ;  /* 0x00000654ff047816 */ /* 0x000fc80000000004 */
[----:B------:R1:W-:Y:S03]  /*3f2d0*/  SYNCS.ARRIVE.TRANS64.RED.A1T0 RZ, [R4+URZ], RZ ;  /* 0x000000ff04ff79a7 */ /* 0x0003e6000810043f */
.L_x_1724:
[----:B--2---:R-:W-:Y:S02]  /*3f2e0*/  IMAD.MOV.U32 R2, RZ, RZ, R205 ;  /* 0x000000ffff027224 */ /* 0x004fe400078e00cd */
[----:B------:R-:W-:-:S04]  /*3f2f0*/  IMAD.MOV.U32 R3, RZ, RZ, 0x0 ;  /* 0x00000000ff037424 */ /* 0x000fc800078e00ff */
[----:B-1----:R-:W-:Y:S05]  /*3f300*/  RET.REL.NODEC R2 `(_ZN7cutlass13device_kernelIN5flash11enable_sm90INS1_16FlashAttnFwdSm90INS1_25CollectiveMainloopFwdSm90ILi2EN4cute5tupleIJNS5_1CILi1EEES8_S8_EEENS6_IJNS7_ILi128EEENS7_ILi96EEENS7_ILi64EEEEEELi256ENS_10bfloat16_tEfNS_4arch4Sm90ELb0ELb1ELb0ELb0ELb0ELb0ELb1ELb1ELb0ELb0ELb0ELb0EEENS1_21CollectiveEpilogueFwdINS6_IJSA_NS7_ILi256EEESB_EEES9_SE_SG_Li256ELb0ELb0ELb0ELb0EEENS1_30DynamicPersistentTileSchedulerILi256ELi32ELb0ELb0ELb1EEEEEEEEEvNT_6ParamsE) ;  /* 0xfffffc0c023c7950 */ /* 0x002fea0003c3ffff */
.L_x_1702:
[----:B-1----:R1:W2:Y:S02]  /*3f310*/  SYNCS.PHASECHK.TRANS64.TRYWAIT P0, [R2+URZ], R3 ;  /* 0x00000003020075a7 */ /* 0x0022a4000800017f */
[----:B--2---:R-:W-:Y:S05]  /*3f320*/  @!P0 NANOSLEEP.SYNCS 0x989680 ;  /* 0x009896800000895d */ /* 0x004fea0003900000 */
[----:B------:R-:W2:Y:S02]  /*3f330*/  @!P0 SYNCS.PHASECHK.TRANS64 P0, [R2+URZ], R3 ;  /* 0x00000003020085a7 */ /* 0x000ea4000800007f */
[----:B--2---:R-:W-:Y:S05]  /*3f340*/  @!P0 BRA `(.L_x_1702) ;  /* 0xfffffffc00f08947 */ /* 0x004fea000383ffff */
[----:B------:R-:W-:Y:S05]  /*3f350*/  BRA `(.L_x_1701) ;  /* 0xfffffe4c00f87947 */ /* 0x000fea000383ffff */
.L_x_1709:
[----:B-1----:R1:W2:Y:S02]  /*3f360*/  SYNCS.PHASECHK.TRANS64.TRYWAIT P0, [R8+URZ], R9 ;  /* 0x00000009080075a7 */ /* 0x0022a4000800017f */
[----:B--2---:R-:W-:Y:S05]  /*3f370*/  @!P0 NANOSLEEP.SYNCS 0x989680 ;  /* 0x009896800000895d */ /* 0x004fea0003900000 */
[----:B------:R-:W2:Y:S02]  /*3f380*/  @!P0 SYNCS.PHASECHK.TRANS64 P0, [R8+URZ], R9 ;  /* 0x00000009080085a7 */ /* 0x000ea4000800007f */
[----:B--2---:R-:W-:Y:S05]  /*3f390*/  @!P0 BRA `(.L_x_1709) ;  /* 0xfffffffc00f08947 */ /* 0x004fea000383ffff */
[----:B------:R-:W-:Y:S05]  /*3f3a0*/  BRA `(.L_x_1708) ;  /* 0xfffffe5400cc7947 */ /* 0x000fea000383ffff */
.L_x_1725:
        /* <DEDUP_REMOVED lines=13> */
.L_x_4721:


//--------------------- .text._ZN7cutlass13device_kernelIN5flash11enable_sm90INS1_16FlashAttnFwdSm90INS1_25CollectiveMainloopFwdSm90ILi2EN4cute5tupleIJNS5_1CILi1EEES8_S8_EEENS6_IJNS7_ILi128EEENS7_ILi96EEENS7_ILi64EEEEEELi256ENS_10bfloat16_tEfNS_4arch4Sm90ELb0ELb1ELb0ELb1ELb0ELb0ELb0ELb1ELb0ELb0ELb0ELb0EEENS1_21CollectiveEpilogueFwdINS6_IJSA_NS7_ILi256EEESB_EEES9_SE_SG_Li256ELb1ELb0ELb0ELb0EEENS1_36VarlenDynamicPersistentTileSchedulerILi128ELi96ELi256ELi32ELb0ELb0ELb1ELb1ELb0ELb1EEEEEEEEEvNT_6ParamsE --------------------------
	.section	.text._ZN7cutlass13device_kernelIN5flash11enable_sm90INS1_16FlashAttnFwdSm90INS1_25CollectiveMainloopFwdSm90ILi2EN4cute5tupleIJNS5_1CILi1EEES8_S8_EEENS6_IJNS7_ILi128EEENS7_ILi96EEENS7_ILi64EEEEEELi256ENS_10bfloat16_tEfNS_4arch4Sm90ELb0ELb1ELb0ELb1ELb0ELb0ELb0ELb1ELb0ELb0ELb0ELb0EEENS1_21CollectiveEpilogueFwdINS6_IJSA_NS7_ILi256EEESB_EEES9_SE_SG_Li256ELb1ELb0ELb0ELb0EEENS1_36VarlenDynamicPersistentTileSchedulerILi128ELi96ELi256ELi32ELb0ELb0ELb1ELb1ELb0ELb1EEEEEEEEEvNT_6ParamsE,"ax",@progbits
	.align	128
.text._ZN7cutlass13device_kernelIN5flash11enable_sm90INS1_16FlashAttnFwdSm90INS1_25CollectiveMainloopFwdSm90ILi2EN4cute5tupleIJNS5_1CILi1EEES8_S8_EEENS6_IJNS7_ILi128EEENS7_ILi96EEENS7_ILi64EEEEEELi256ENS_10bfloat16_tEfNS_4arch4Sm90ELb0ELb1ELb0ELb1ELb0ELb0ELb0ELb1ELb0ELb0ELb0ELb0EEENS1_21CollectiveEpilogueFwdINS6_IJSA_NS7_ILi256EEESB_EEES9_SE_SG_Li256ELb1ELb0ELb0ELb0EEENS1_36VarlenDynamicPersistentTileSchedulerILi128ELi96ELi256ELi32ELb0ELb0ELb1ELb1ELb0ELb1EEEEEEEEEvNT_6ParamsE:
        .type           _ZN7cutlass13device_kernelIN5flash11enable_sm90INS1_16FlashAttnFwdSm90INS1_25CollectiveMainloopFwdSm90ILi2EN4cute5tupleIJNS5_1CILi1EEES8_S8_EEENS6_IJNS7_ILi128EEENS7_ILi96EEENS7_ILi64EEEEEELi256ENS_10bfloat16_tEfNS_4arch4Sm90ELb0ELb1ELb0ELb1ELb0ELb0ELb0ELb1ELb0ELb0ELb0ELb0EEENS1_21CollectiveEpilogueFwdINS6_IJSA_NS7_ILi256EEESB_EEES9_SE_SG_Li256ELb1ELb0ELb0ELb0EEENS1_36VarlenDynamicPersistentTileSchedulerILi128ELi96ELi256ELi32ELb0ELb0ELb1ELb1ELb0ELb1EEEEEEEEEvNT_6ParamsE,@function
        .size           _ZN7cutlass13device_kernelIN5flash11enable_sm90INS1_16FlashAttnFwdSm90INS1_25CollectiveMainloopFwdSm90ILi2EN4cute5tupleIJNS5_1CILi1EEES8_S8_EEENS6_IJNS7_ILi128EEENS7_ILi96EEENS7_ILi64EEEEEELi256ENS_10bfloat16_tEfNS_4arch4Sm90ELb0ELb1ELb0ELb1ELb0ELb0ELb0ELb1ELb0ELb0ELb0ELb0EEENS1_21CollectiveEpilogueFwdINS6_IJSA_NS7_ILi256EEESB_EEES9_SE_SG_Li256ELb1ELb0ELb0ELb0EEENS1_36VarlenDynamicPersistentTileSchedulerILi128ELi96ELi256ELi32ELb0ELb0ELb1ELb1ELb0ELb1EEEEEEEEEvNT_6ParamsE,(.L_x_4723 - _ZN7cutlass13device_kernelIN5flash11enable_sm90INS1_16FlashAttnFwdSm90INS1_25CollectiveMainloopFwdSm90ILi2EN4cute5tupleIJNS5_1CILi1EEES8_S8_EEENS6_IJNS7_ILi128EEENS7_ILi96EEENS7_ILi64EEEEEELi256ENS_10bfloat16_tEfNS_4arch4Sm90ELb0ELb1ELb0ELb1ELb0ELb0ELb0ELb1ELb0ELb0ELb0ELb0EEENS1_21CollectiveEpilogueFwdINS6_IJSA_NS7_ILi256EEESB_EEES9_SE_SG_Li256ELb1ELb0ELb0ELb0EEENS1_36VarlenDynamicPersistentTileSchedulerILi128ELi96ELi256ELi32ELb0ELb0ELb1ELb1ELb0ELb1EEEEEEEEEvNT_6ParamsE)
        .other          _ZN7cutlass13device_kernelIN5flash11enable_sm90INS1_16FlashAttnFwdSm90INS1_25CollectiveMainloopFwdSm90ILi2EN4cute5tupleIJNS5_1CILi1EEES8_S8_EEENS6_IJNS7_ILi128EEENS7_ILi96EEENS7_ILi64EEEEEELi256ENS_10bfloat16_tEfNS_4arch4Sm90ELb0ELb1ELb0ELb1ELb0ELb0ELb0ELb1ELb0ELb0ELb0ELb0EEENS1_21CollectiveEpilogueFwdINS6_IJSA_NS7_ILi256EEESB_EEES9_SE_SG_Li256ELb1ELb0ELb0ELb0EEENS1_36VarlenDynamicPersistentTileSchedulerILi128ELi96ELi256ELi32ELb0ELb0ELb1ELb1ELb0ELb1EEEEEEEEEvNT_6ParamsE,@"STO_CUDA_ENTRY STV_DEFAULT"
_ZN7cutlass13device_kernelIN5flash11enable_sm90INS1_16FlashAttnFwdSm90INS1_25CollectiveMainloopFwdSm90ILi2EN4cute5tupleIJNS5_1CILi1EEES8_S8_EEENS6_IJNS7_ILi128EEENS7_ILi96EEENS7_ILi64EEEEEELi256ENS_10bfloat16_tEfNS_4arch4Sm90ELb0ELb1ELb0ELb1ELb0ELb0ELb0ELb1ELb0ELb0ELb0ELb0EEENS1_21CollectiveEpilogueFwdINS6_IJSA_NS7_ILi256EEESB_EEES9_SE_SG_Li256ELb1ELb0ELb0ELb0EEENS1_36VarlenDynamicPersistentTileSchedulerILi128ELi96ELi256ELi32ELb0ELb0ELb1ELb1ELb0ELb1EEEEEEEEEvNT_6ParamsE:
        /* <DEDUP_REMOVED lines=21> */
.L_x_1727:
[----:B------:R-:W-:Y:S05]  /*0150*/  BSYNC B0 ;  /* 0x0000000000007941 */ /* 0x000fea0003800000 */
.L_x_1726:
        /* <DEDUP_REMOVED lines=41> */
.L_x_1728:
        /* <DEDUP_REMOVED lines=22> */
.L_x_1729:
        /* <DEDUP_REMOVED lines=18> */
.L_x_1730:
        /* <DEDUP_REMOVED lines=22> */
.L_x_1731:
        /* <DEDUP_REMOVED lines=22> */
.L_x_1732:
[----:B------:R-:W-:Y:S01]  /*0930*/  PLOP3.LUT P0, PT, PT, PT, UP0, 0x80, 0x0 ;  /* 0x000000000000781c */ /* 0x000fe20003f0f008 */
[----:B------:R-:W-:Y:S01]  /*0940*/  UMOV UR36, 0x1 ;  /* 0x0000000100247882 */ /* 0x000fe20000000000 */
[----:B------:R-:W-:Y:S01]  /*0950*/  NOP ;  /* 0x0000000000007918 */ /* 0x000fe20000000000 */
[----:B------:R-:W-:Y:S01]  /*0960*/  USEL UR36, UR36, 0x2, !UP0 ;  /* 0x0000000224247887 */ /* 0x000fe2000c000000 */
[----:B------:R-:W-:Y:S01]  /*0970*/  ULDC.64 UR38, c[0x0][0x208] ;  /* 0x0000820000267ab9 */ /* 0x000fe20000000a00 */
[----:B012-4-:R-:W-:Y:S08]  /*0980*/  BAR.SYNC.DEFER_BLOCKING 0x0 ;  /* 0x0000000000007b1d */ /* 0x017ff00000010000 */
[----:B------:R-:W-:Y:S05]  /*0990*/  @!P0 BRA `(.L_x_1733) ;  /* 0x000000ec00f08947 */ /* 0x000fea0003800000 */
.L_x_1734:
        /* <DEDUP_REMOVED lines=8> */
[----:B-1----:R-:W-:Y:S01]  /*0a20*/  ULEA UR4, UR5, UR4, 0x18 ;  /* 0x0000000405047291 */ /* 0x002fe2000f8ec03f */
[----:B0-----:R-:W-:-:S04]  /*0a30*/  SHF.R.U32.HI R0, RZ, 0x7, R0 ;  /* 0x00000007ff007819 */ /* 0x001fc80000011600 */
[----:B------:R-:W-:-:S13]  /*0a40*/  ISETP.NE.AND P0, PT, R0, 0x1, PT ;  /* 0x000000010000780c */ /* 0x000fda0003f05270 */
[----:B------:R-:W-:Y:S08]  /*0a50*/  @!P0 BAR.ARV 0x9, 0x100 ;  /* 0x0244000000008b1d */ /* 0x000ff00000002000 */
[----:B------:R-:W-:Y:S06]  /*0a60*/  BAR.SYNC.DEFER_BLOCKING 0x5, 0x120 ;  /* 0x0144800000007b1d */ /* 0x000fec0000010000 */
        /* <DEDUP_REMOVED lines=8> */
[----:B------:R-:W-:Y:S01]  /*0af0*/  R2UR UR5, R203 ;  /* 0x00000000cb0572ca */ /* 0x000fe200000e0000 */
[----:B------:R-:W-:Y:S01]  /*0b00*/  UMOV UR41, URZ ;  /* 0x0000003f00297c82 */ /* 0x000fe20008000000 */
[----:B------:R-:W-:Y:S01]  /*0b10*/  UMOV UR40, URZ ;  /* 0x0000003f00287c82 */ /* 0x000fe20008000000 */
[----:B------:R-:W-:Y:S01]  /*0b20*/  UMOV UR37, URZ ;  /* 0x0000003f00257c82 */ /* 0x000fe20008000000 */
[----:B0-----:R-:W-:-:S05]  /*0b30*/  VIADD R209, R0, 0xffffff80 ;  /* 0xffffff8000d17836 */ /* 0x001fca0000000000 */
[----:B------:R-:W-:-:S04]  /*0b40*/  SHF.R.S32.HI R0, RZ, 0x1f, R209 ;  /* 0x0000001fff007819 */ /* 0x000fc800000114d1 */
[CC--:B------:R-:W-:Y:S02]  /*0b50*/  LEA.HI R2, R0.reuse, R209.reuse, RZ, 0x7 ;  /* 0x000000d100027211 */ /* 0x0c0fe400078f38ff */
[----:B------:R-:W-:Y:S02]  /*0b60*/  LEA.HI R3, R0, R209, RZ, 0x4 ;  /* 0x000000d100037211 */ /* 0x000fe400078f20ff */
[----:B------:R-:W-:Y:S02]  /*0b70*/  LOP3.LUT R4, R2, 0xffffff80, RZ, 0xc0, !PT ;  /* 0xffffff8002047812 */ /* 0x000fe400078ec0ff */
[----:B------:R-:W-:-:S03]  /*0b80*/  SHF.R.S32.HI R207, RZ, 0x7, R2 ;  /* 0x00000007ffcf7819 */ /* 0x000fc60000011402 */
        /* <DEDUP_REMOVED lines=10> */
[----:B------:R-:W-:-:S04]  /*0c30*/  LEA.HI R4, R4, R5, RZ, 0x3 ;  /* 0x0000000504047211 */ /* 0x000fc800078f18ff */
[----:B------:R-:W-:Y:S02]  /*0c40*/  LOP3.LUT R6, R4, 0xfffffff8, RZ, 0xc0, !PT ;  /* 0xfffffff804067812 */ /* 0x000fe400078ec0ff */
[CC--:B------:R-:W-:Y:S02]  /*0c50*/  LEA.HI R4, R0.reuse, R209.reuse, RZ, 0x5 ;  /* 0x000000d100047211 */ /* 0x0c0fe400078f28ff */
[----:B------:R-:W-:Y:S01]  /*0c60*/  LEA.HI R0, R0, R209, RZ, 0x3 ;  /* 0x000000d100007211 */ /* 0x000fe200078f18ff */
[----:B------:R-:W-:Y:S01]  /*0c70*/  IMAD.IADD R9, R5, 0x1, -R6 ;  /* 0x0000000105097824 */ /* 0x000fe200078e0a06 */
[----:B------:R-:W-:Y:S01]  /*0c80*/  SHF.R.S32.HI R6, RZ, 0x4, R3 ;  /* 0x00000004ff067819 */ /* 0x000fe20000011403 */
[----:B------:R-:W-:Y:S01]  /*0c90*/  IMAD.SHL.U32 R5, R4, 0x20, RZ ;  /* 0x0000002004057824 */ /* 0x000fe200078e00ff */
[C---:B------:R-:W-:Y:S01]  /*0ca0*/  LOP3.LUT R4, R3.reuse, 0x3fffff0, RZ, 0xc0, !PT ;  /* 0x03fffff003047812 */ /* 0x040fe200078ec0ff */
[----:B------:R-:W-:Y:S01]  /*0cb0*/  IMAD R9, R8, 0x10, R9 ;  /* 0x0000001008097824 */ /* 0x000fe200078e0209 */
[----:B------:R-:W-:-:S02]  /*0cc0*/  LEA.HI R3, R3, R6, RZ, 0x1 ;  /* 0x0000000603037211 */ /* 0x000fc400078f08ff */
        /* <DEDUP_REMOVED lines=8> */
[----:B------:R-:W-:Y:S02]  /*0d50*/  IMAD.IADD R2, R209, 0x1, -R2 ;  /* 0x00000001d1027824 */ /* 0x000fe400078e0a02 */
[----:B------:R-:W-:Y:S01]  /*0d60*/  IMAD R208, R3, 0x8, R4 ;  /* 0x0000000803d07824 */ /* 0x000fe200078e0204 */
[----:B------:R-:W-:Y:S01]  /*0d70*/  LOP3.LUT R4, R7, 0x7ffffffc, RZ, 0xc0, !PT ;  /* 0x7ffffffc07047812 */ /* 0x000fe200078ec0ff */
[----:B------:R-:W-:-:S04]  /*0d80*/  IMAD.SHL.U32 R19, R2, 0x8, RZ ;  /* 0x0000000802137824 */ /* 0x000fc800078e00ff */
[----:B------:R-:W-:-:S04]  /*0d90*/  IMAD.IADD R4, R205, 0x1, -R4 ;  /* 0x00000001cd047824 */ /* 0x000fc800078e0a04 */
[----:B------:R-:W-:-:S07]  /*0da0*/  IMAD.SHL.U32 R16, R4, 0x2, RZ ;  /* 0x0000000204107824 */ /* 0x000fce00078e00ff */
.L_x_1834:
[----:B------:R-:W-:Y:S01]  /*0db0*/  ULDC.64 UR8, c[0x0][0xa28] ;  /* 0x00028a0000087ab9 */ /* 0x000fe20000000a00 */
[----:B0-----:R-:W0:Y:S01]  /*0dc0*/  LDC R18, c[0x0][0x288] ;  /* 0x0000a200ff127b82 */ /* 0x001e220000000800 */
[----:B------:R-:W-:Y:S01]  /*0dd0*/  UISETP.NE.U32.AND UP0, UPT, UR8, URZ, UPT ;  /* 0x0000003f0800728c */ /* 0x000fe2000bf05070 */
[----:B---3-5:R-:W-:-:S03]  /*0de0*/  IMAD.MOV.U32 R8, RZ, RZ, RZ ;  /* 0x000000ffff087224 */ /* 0x028fc600078e00ff */
[----:B------:R-:W-:-:S03]  /*0df0*/  UISETP.NE.AND.EX UP0, UPT, UR9, URZ, UPT, UP0 ;  /* 0x0000003f0900728c */ /* 0x000fc6000bf05300 */
[----:B------:R-:W-:Y:S01]  /*0e00*/  ULDC.64 UR8, c[0x0][0xa18] ;  /* 0x0002860000087ab9 */ /* 0x000fe20000000a00 */
[----:B-12-4-:R-:W1:Y:S01]  /*0e10*/  LDC.64 R10, c[0x0][0x3f8] ;  /* 0x0000fe00ff0a7b82 */ /* 0x016e620000000a00 */
[----:B------:R-:W-:Y:S01]  /*0e20*/  UISETP.NE.U32.AND UP1, UPT, UR8, URZ, UPT ;  /* 0x0000003f0800728c */ /* 0x000fe2000bf25070 */
[----:B------:R-:W-:-:S03]  /*0e30*/  PLOP3.LUT P0, PT, PT, PT, UP0, 0x80, 0x0 ;  /* 0x000000000000781c */ /* 0x000fc60003f0f008 */
[----:B------:R-:W-:-:S03]  /*0e40*/  UISETP.NE.AND.EX UP1, UPT, UR9, URZ, UPT, UP1 ;  /* 0x0000003f0900728c */ /* 0x000fc6000bf25310 */
[----:B------:R-:W-:Y:S01]  /*0e50*/  @UP0 ULDC.64 UR8, c[0x0][0xa28] ;  /* 0x00028a0000080ab9 */ /* 0x000fe20000000a00 */
[----:B------:R-:W2:Y:S01]  /*0e60*/  LDC R0, c[0x0][0x404] ;  /* 0x00010100ff007b82 */ /* 0x000ea20000000800 */
[----:B------:R-:W-:Y:S01]  /*0e70*/  @UP0 UIMAD.WIDE UR8, UR5, 0x4, UR8 ;  /* 0x00000004050808a5 */ /* 0x000fe2000f8e0208 */
[----:B------:R-:W-:-:S05]  /*0e80*/  PLOP3.LUT P2, PT, PT, PT, UP1, 0x80, 0x0 ;  /* 0x000000000000781c */ /* 0x000fca0003f4f018 */
[----:B------:R-:W-:Y:S01]  /*0e90*/  @UP1 ULDC.64 UR10, c[0x0][0xa18] ;  /* 0x00028600000a1ab9 */ /* 0x000fe20000000a00 */
[----:B------:R-:W-:Y:S01]  /*0ea0*/  IMAD.U32 R4, RZ, RZ, UR8 ;  /* 0x00000008ff047e24 */ /* 0x000fe2000f8e00ff */
[----:B------:R-:W3:Y:S01]  /*0eb0*/  LDC R17, c[0x0][0x2e0] ;  /* 0x0000b800ff117b82 */ /* 0x000ee20000000800 */
[----:B------:R-:W-:Y:S01]  /*0ec0*/  IMAD.U32 R5, RZ, RZ, UR9 ;  /* 0x00000009ff057e24 */ /* 0x000fe2000f8e00ff */
[----:B------:R-:W-:-:S04]  /*0ed0*/  @UP1 UIMAD.WIDE UR8, UR5, 0x4, UR10 ;  /* 0x00000004050818a5 */ /* 0x000fc8000f8e020a */
[----:B------:R4:W5:Y:S02]  /*0ee0*/  @P0 LDG.E R8, desc[UR38][R4.64] ;  /* 0x0000002604080981 */ /* 0x000964000c1e1900 */
[----:B------:R-:W-:Y:S02]  /*0ef0*/  IMAD.U32 R6, RZ, RZ, UR8 ;  /* 0x00000008ff067e24 */ /* 0x000fe4000f8e00ff */
[----:B------:R-:W-:Y:S01]  /*0f00*/  IMAD.U32 R7, RZ, RZ, UR9 ;  /* 0x00000009ff077e24 */ /* 0x000fe2000f8e00ff */
[----:B------:R-:W-:-:S04]  /*0f10*/  ULDC.64 UR8, c[0x0][0xa20] ;  /* 0x0002880000087ab9 */ /* 0x000fc80000000a00 */
[----:B0-----:R4:W5:Y:S01]  /*0f20*/  @P2 LDG.E R18, desc[UR38][R6.64] ;  /* 0x0000002606122981 */ /* 0x001962000c1e1900 */
[----:B-1----:R-:W-:Y:S01]  /*0f30*/  ISETP.NE.U32.AND P0, PT, R10, RZ, PT ;  /* 0x000000ff0a00720c */ /* 0x002fe20003f05070 */
[----:B------:R-:W-:Y:S01]  /*0f40*/  UMOV UR44, UR6 ;  /* 0x00000006002c7c82 */ /* 0x000fe20008000000 */
[----:B------:R-:W-:Y:S02]  /*0f50*/  ISETP.NE.U32.AND P1, PT, RZ, UR8, PT ;  /* 0x00000008ff007c0c */ /* 0x000fe4000bf25070 */
[----:B------:R-:W-:Y:S02]  /*0f60*/  ISETP.NE.AND.EX P0, PT, R11, RZ, PT, P0 ;  /* 0x000000ff0b00720c */ /* 0x000fe40003f05300 */
[----:B------:R-:W-:Y:S02]  /*0f70*/  ISETP.NE.AND.EX P1, PT, RZ, UR9, PT, P1 ;  /* 0x00000009ff007c0c */ /* 0x000fe4000bf25310 */
[----:B--2---:R-:W-:Y:S01]  /*0f80*/  SEL R0, R0, 0x1, P0 ;  /* 0x0000000100007807 */ /* 0x004fe20000000000 */
[----:B----4-:R-:W-:Y:S10]  /*0f90*/  @P2 BRA `(.L_x_1735) ;  /* 0x00000000002c2947 */ /* 0x010ff40003800000 */
        /* <DEDUP_REMOVED lines=8> */
[----:B-----5:R-:W2:Y:S04]  /*1020*/  LDG.E R18, desc[UR38][R4.64] ;  /* 0x0000002604127981 */ /* 0x020ea8000c1e1900 */
[----:B------:R-:W2:Y:S02]  /*1030*/  LDG.E R3, desc[UR38][R4.64+0x4] ;  /* 0x0000042604037981 */ /* 0x000ea4000c1e1900 */
[----:B--2---:R-:W-:-:S07]  /*1040*/  IMAD.IADD R18, R3, 0x1, -R18 ;  /* 0x0000000103127824 */ /* 0x004fce00078e0a12 */
.L_x_1735:
[----:B------:R-:W-:Y:S01]  /*1050*/  UMOV UR43, UR5 ;  /* 0x00000005002b7c82 */ /* 0x000fe20008000000 */
[----:B---3--:R-:W-:Y:S02]  /*1060*/  IMAD R17, R0, R17, RZ ;  /* 0x0000001100117224 */ /* 0x008fe400078e02ff */
[----:B------:R-:W-:Y:S01]  /*1070*/  IMAD.MOV.U32 R204, RZ, RZ, R201 ;  /* 0x000000ffffcc7224 */ /* 0x000fe200078e00c9 */
[----:B------:R-:W-:Y:S06]  /*1080*/  @!P1 BRA `(.L_x_1736) ;  /* 0x0000000000189947 */ /* 0x000fec0003800000 */
[----:B------:R-:W-:Y:S02]  /*1090*/  ULDC.64 UR6, c[0x0][0xa20] ;  /* 0x0002880000067ab9 */ /* 0x000fe40000000a00 */
[----:B------:R-:W-:-:S06]  /*10a0*/  UIMAD.WIDE UR4, UR5, 0x4, UR6 ;  /* 0x00000004050478a5 */ /* 0x000fcc000f8e0206 */
[----:B------:R-:W-:Y:S02]  /*10b0*/  IMAD.U32 R4, RZ, RZ, UR4 ;  /* 0x00000004ff047e24 */ /* 0x000fe4000f8e00ff */
[----:B------:R-:W-:-:S05]  /*10c0*/  IMAD.U32 R5, RZ, RZ, UR5 ;  /* 0x00000005ff057e24 */ /* 0x000fca000f8e00ff */
[----:B------:R0:W5:Y:S01]  /*10d0*/  LDG.E R17, desc[UR38][R4.64] ;  /* 0x0000002604117981 */ /* 0x000162000c1e1900 */
[----:B------:R-:W-:Y:S05]  /*10e0*/  BRA `(.L_x_1737) ;  /* 0x00000000002c7947 */ /* 0x000fea0003800000 */
.L_x_1736:
        /* <DEDUP_REMOVED lines=9> */
[----:B------:R-:W2:Y:S02]  /*1180*/  LDG.E R0, desc[UR38][R4.64+0x4] ;  /* 0x0000042604007981 */ /* 0x000ea4000c1e1900 */
[----:B--2---:R-:W-:-:S07]  /*1190*/  IMAD.IADD R17, R0, 0x1, -R17 ;  /* 0x0000000100117824 */ /* 0x004fce00078e0a11 */
.L_x_1737:
[----:B------:R-:W1:Y:S01]  /*11a0*/  LDC.64 R6, c[0x0][0x9e0] ;  /* 0x00027800ff067b82 */ /* 0x000e620000000a00 */
[----:B-----5:R-:W-:Y:S01]  /*11b0*/  IMAD.IADD R17, R17, 0x1, -R8 ;  /* 0x0000000111117824 */ /* 0x020fe200078e0a08 */
[----:B------:R-:W-:-:S04]  /*11c0*/  LEA R0, R201, 0x80, 0x7 ;  /* 0x00000080c9007811 */ /* 0x000fc800078e38ff */
[----:B------:R-:W-:Y:S02]  /*11d0*/  IADD3 R9, R17, R0, -R18 ;  /* 0x0000000011097210 */ /* 0x000fe40007ffe812 */
[----:B-1----:R-:W-:-:S03]  /*11e0*/  ISETP.GE.AND P1, PT, R7, 0x1, PT ;  /* 0x000000010700780c */ /* 0x002fc60003f26270 */
[----:B------:R-:W-:-:S10]  /*11f0*/  IMAD.IADD R0, R9, 0x1, R6 ;  /* 0x0000000109007824 */ /* 0x000fd400078e0206 */
[----:B------:R-:W-:Y:S05]  /*1200*/  @!P1 BRA `(.L_x_1738) ;  /* 0x0000000000409947 */ /* 0x000fea0003800000 */
[C---:B------:R-:W-:Y:S01]  /*1210*/  ISETP.GT.AND P0, PT, R9.reuse, RZ, PT ;  /* 0x000000ff0900720c */ /* 0x040fe20003f04270 */
[----:B------:R-:W-:-:S12]  /*1220*/  VIADD R3, R9, 0xffffffff ;  /* 0xffffffff09037836 */ /* 0x000fd80000000000 */
[----:B------:R-:W-:Y:S05]  /*1230*/  @P0 BRA `(.L_x_1739) ;  /* 0x00000000001c0947 */ /* 0x000fea0003800000 */
[----:B------:R-:W-:Y:S01]  /*1240*/  ISETP.NE.AND P0, PT, R7, 0x1, PT ;  /* 0x000000010700780c */ /* 0x000fe20003f05270 */
[----:B------:R-:W-:-:S12]  /*1250*/  IMAD.MOV R3, RZ, RZ, -R9 ;  /* 0x000000ffff037224 */ /* 0x000fd800078e0a09 */
[----:B0-----:R-:W0:Y:S02]  /*1260*/  @P0 LDC.64 R4, c[0x0][0x9e8] ;  /* 0x00027a00ff040b82 */ /* 0x001e240000000a00 */
[----:B0-----:R-:W-:-:S05]  /*1270*/  @P0 IMAD.HI.U32 R4, R3, R4, RZ ;  /* 0x0000000403040227 */ /* 0x001fca00078e00ff */
[----:B------:R-:W-:-:S04]  /*1280*/  @P0 SHF.R.U32.HI R3, RZ, R5, R4 ;  /* 0x00000005ff030219 */ /* 0x000fc80000011604 */
[----:B------:R-:W-:Y:S01]  /*1290*/  LOP3.LUT R3, RZ, R3, RZ, 0x33, !PT ;  /* 0x00000003ff037212 */ /* 0x000fe200078e33ff */
[----:B------:R-:W-:Y:S06]  /*12a0*/  BRA `(.L_x_1740) ;  /* 0x0000000000107947 */ /* 0x000fec0003800000 */
.L_x_1739:
[----:B------:R-:W-:-:S13]  /*12b0*/  ISETP.NE.AND P0, PT, R7, 0x1, PT ;  /* 0x000000010700780c */ /* 0x000fda0003f05270 */
[----:B0-----:R-:W0:Y:S02]  /*12c0*/  @P0 LDC.64 R4, c[0x0][0x9e8] ;  /* 0x00027a00ff040b82 */ /* 0x001e240000000a00 */
[----:B0-----:R-:W-:-:S05]  /*12d0*/  @P0 IMAD.HI.U32 R4, R3, R4, RZ ;  /* 0x0000000403040227 */ /* 0x001fca00078e00ff */
[----:B------:R-:W-:-:S07]  /*12e0*/  @P0 SHF.R.U32.HI R3, RZ, R5, R4 ;  /* 0x00000005ff030219 */ /* 0x000fce0000011604 */
.L_x_1740:
[----:B------:R-:W-:-:S05]  /*12f0*/  IMAD R3, R3, R7, R7 ;  /* 0x0000000703037224 */ /* 0x000fca00078e0207 */
[----:B------:R-:W-:-:S07]  /*1300*/  VIMNMX R0, R0, R3, PT ;  /* 0x0000000300007248 */ /* 0x000fce0003fe0100 */
.L_x_1738:
[----:B------:R-:W-:Y:S01]  /*1310*/  VIADD R3, R0, 0x5f ;  /* 0x0000005f00037836 */ /* 0x000fe20000000000 */
[----:B------:R-:W-:Y:S01]  /*1320*/  ULDC UR4, c[0x0][0x9dc] ;  /* 0x0002770000047ab9 */ /* 0x000fe20000000800 */
[----:B0-----:R-:W-:Y:S02]  /*1330*/  IMAD R4, R201, 0x80, -R18 ;  /* 0x00000080c9047824 */ /* 0x001fe400078e0a12 */
[C---:B------:R-:W-:Y:S02]  /*1340*/  VIADD R0, R17.reuse, 0x5f ;  /* 0x0000005f11007836 */ /* 0x040fe40000000000 */
[----:B------:R-:W-:Y:S02]  /*1350*/  IMAD.IADD R6, R17, 0x1, R4 ;  /* 0x0000000111067824 */ /* 0x000fe400078e0204 */
        /* <DEDUP_REMOVED lines=14> */
[----:B------:R-:W0:Y:S02]  /*1440*/  @P0 LDC.64 R4, c[0x0][0x9e8] ;  /* 0x00027a00ff040b82 */ /* 0x000e240000000a00 */
[----:B0-----:R-:W-:-:S05]  /*1450*/  @P0 IMAD.HI.U32 R0, R3, R4, RZ ;  /* 0x0000000403000227 */ /* 0x001fca00078e00ff */
[----:B------:R-:W-:-:S04]  /*1460*/  @P0 SHF.R.U32.HI R3, RZ, R5, R0 ;  /* 0x00000005ff030219 */ /* 0x000fc80000011600 */
[----:B------:R-:W-:Y:S01]  /*1470*/  LOP3.LUT R6, RZ, R3, RZ, 0x33, !PT ;  /* 0x00000003ff067212 */ /* 0x000fe200078e33ff */
[----:B------:R-:W-:Y:S06]  /*1480*/  BRA `(.L_x_1743) ;  /* 0x0000000000107947 */ /* 0x000fec0003800000 */
.L_x_1742:
[----:B------:R-:W-:-:S13]  /*1490*/  ISETP.NE.AND P0, PT, R7, 0x1, PT ;  /* 0x000000010700780c */ /* 0x000fda0003f05270 */
[----:B------:R-:W0:Y:S02]  /*14a0*/  @P0 LDC.64 R4, c[0x0][0x9e8] ;  /* 0x00027a00ff040b82 */ /* 0x000e240000000a00 */
[----:B0-----:R-:W-:-:S05]  /*14b0*/  @P0 IMAD.HI.U32 R0, R6, R4, RZ ;  /* 0x0000000406000227 */ /* 0x001fca00078e00ff */
[----:B------:R-:W-:-:S07]  /*14c0*/  @P0 SHF.R.U32.HI R6, RZ, R5, R0 ;  /* 0x00000005ff060219 */ /* 0x000fce0000011600 */
.L_x_1743:
[----:B------:R-:W-:-:S05]  /*14d0*/  IMAD R6, R6, R7, RZ ;  /* 0x0000000706067224 */ /* 0x000fca00078e02ff */
[----:B------:R-:W-:-:S13]  /*14e0*/  R2UR UR5, R6 ;  /* 0x00000000060572ca */ /* 0x000fda00000e0000 */
[----:B------:R-:W-:-:S04]  /*14f0*/  UISETP.LT.AND UP0, UPT, UR4, UR5, UPT ;  /* 0x000000050400728c */ /* 0x000fc8000bf01270 */
[----:B------:R-:W-:-:S12]  /*1500*/  USEL UR4, UR4, UR5, !UP0 ;  /* 0x0000000504047287 */ /* 0x000fd8000c000000 */
.L_x_1741:
[----:B------:R-:W-:Y:S01]  /*1510*/  UIMAD.WIDE UR4, UR4, 0x2aaaaaab, URZ ;  /* 0x2aaaaaab040478a5 */ /* 0x000fe2000f8e023f */
[----:B------:R-:W-:Y:S02]  /*1520*/  PLOP3.LUT P0, PT, PT, PT, PT, 0x80, 0x0 ;  /* 0x000000000000781c */ /* 0x000fe40003f0f070 */
[----:B------:R-:W-:Y:S02]  /*1530*/  CS2R R44, SRZ ;  /* 0x00000000002c7805 */ /* 0x000fe4000001ff00 */
[----:B------:R-:W-:Y:S01]  /*1540*/  CS2R R150, SRZ ;  /* 0x0000000000967805 */ /* 0x000fe2000001ff00 */
        /* <DEDUP_REMOVED lines=67> */
[----:B------:R-:W-:Y:S01]  /*1980*/  CS2R R4, SRZ ;  /* 0x0000000000047805 */ /* 0x000fe2000001ff00 */
[----:B------:R-:W-:Y:S02]  /*1990*/  IMAD.MOV.U32 R7, RZ, RZ, RZ ;  /* 0x000000ffff077224 */ /* 0x000fe400078e00ff */
[----:B------:R-:W-:Y:S02]  /*19a0*/  IMAD.MOV.U32 R175, RZ, RZ, RZ ;  /* 0x000000ffffaf7224 */ /* 0x000fe400078e00ff */
[----:B------:R-:W-:Y:S01]  /*19b0*/  IMAD.MOV.U32 R26, RZ, RZ, RZ ;  /* 0x000000ffff1a7224 */ /* 0x000fe200078e00ff */
[----:B------:R-:W-:Y:S06]  /*19c0*/  @!P1 BRA `(.L_x_1744) ;  /* 0x000000b4002c9947 */ /* 0x000fec0003800000 */
        /* <DEDUP_REMOVED lines=31> */
.L_x_1745:
[----:B------:R-:W0:Y:S01]  /*1bc0*/  S2R R0, SR_CgaCtaId ;  /* 0x0000000000007919 */ /* 0x000e220000008800 */
[----:B------:R-:W-:Y:S01]  /*1bd0*/  ULEA.HI UR4, UR41, UR41, URZ, 0x1 ;  /* 0x0000002929047291 */ /* 0x000fe2000f8f083f */
[----:B------:R-:W-:Y:S01]  /*1be0*/  MOV R9, 0x400 ;  /* 0x0000040000097802 */ /* 0x000fe20000000f00 */
[----:B------:R-:W1:Y:S02]  /*1bf0*/  S2R R20, SR_TID.X ;  /* 0x0000000000147919 */ /* 0x000e640000002100 */
        /* <DEDUP_REMOVED lines=9> */
.L_x_1928:
[----:B0-----:R-:W-:Y:S01]  /*1c90*/  IMAD.U32 R0, RZ, RZ, UR45 ;  /* 0x0000002dff007e24 */ /* 0x001fe2000f8e00ff */
[----:B------:R-:W-:Y:S05]  /*1ca0*/  WARPSYNC.ALL ;  /* 0x0000000000007948 */ /* 0x000fea0003800000 */
[----:B------:R0:W-:Y:S01]  /*1cb0*/  BAR.SYNC.DEFER_BLOCKING R10, 0x100 ;  /* 0x0004000a0000751d */ /* 0x0001e20000010000 */
[----:B------:R-:W-:-:S13]  /*1cc0*/  ISETP.NE.AND P0, PT, R0, 0x3, PT ;  /* 0x000000030000780c */ /* 0x000fda0003f05270 */
[----:B0-----:R-:W-:Y:S05]  /*1cd0*/  @!P0 BRA `(.L_x_1747) ;  /* 0x0000000000048947 */ /* 0x001fea0003800000 */
[----:B------:R-:W-:Y:S01]  /*1ce0*/  BPT.TRAP 0x1 ;  /* 0x000000040000795c */ /* 0x000fe20000300000 */
.L_x_1747:
[----:B------:R-:W-:Y:S02]  /*1cf0*/  IMAD.U32 R12, RZ, RZ, UR40 ;  /* 0x00000028ff0c7e24 */ /* 0x000fe4000f8e00ff */
[----:B------:R-:W-:-:S03]  /*1d00*/  IMAD.U32 R0, RZ, RZ, UR37 ;  /* 0x00000025ff007e24 */ /* 0x000fc6000f8e00ff */
[----:B------:R-:W-:Y:S01]  /*1d10*/  SHF.L.U32 R12, R12, 0x1f, RZ ;  /* 0x0000001f0c0c7819 */ /* 0x000fe200000006ff */
[----:B------:R-:W-:-:S04]  /*1d20*/  IMAD R7, R0, 0x8, R9 ;  /* 0x0000000800077824 */ /* 0x000fc800078e0209 */
[----:B------:R0:W1:Y:S01]  /*1d30*/  SYNCS.PHASECHK.TRANS64.TRYWAIT P1, [R7+URZ+0x22830], R12 ;  /* 0x0228300c070075a7 */ /* 0x000062000802017f */
[----:B------:R-:W-:Y:S05]  /*1d40*/  @!P0 BRA `(.L_x_1748) ;  /* 0x0000000000048947 */ /* 0x000fea0003800000 */
[----:B------:R-:W-:Y:S01]  /*1d50*/  BPT.TRAP 0x1 ;  /* 0x000000040000795c */ /* 0x000fe20000300000 */
.L_x_1748:
[----:B-1----:R-:W-:Y:S05]  /*1d60*/  @P1 BRA `(.L_x_1749) ;  /* 0x0000000000081947 */ /* 0x002fea0003800000 */
[----:B------:R-:W1:Y:S02]  /*1d70*/  SYNCS.PHASECHK.TRANS64.TRYWAIT P1, [R7+URZ+0x22830], R12 ;  /* 0x0228300c070075a7 */ /* 0x000e64000802017f */
[----:B-1----:R-:W-:Y:S05]  /*1d80*/  @!P1 BRA `(.L_x_1750) ;  /* 0x0000012800b49947 */ /* 0x002fea0003800000 */
.L_x_1749:
[----:B------:R-:W-:Y:S01]  /*1d90*/  R2UR UR4, R9 ;  /* 0x00000000090472ca */ /* 0x000fe200000e0000 */
[----:B------:R-:W-:Y:S01]  /*1da0*/  ULOP3.LUT UR20, UR46, 0x10000, URZ, 0xfc, !UPT ;  /* 0x000100002e147892 */ /* 0x000fe2000f8efc3f */
[----:B------:R-:W-:Y:S01]  /*1db0*/  WARPGROUP.ARRIVE ;  /* 0x00000000000079c5 */ /* 0x000fe20000000000 */
[----:B------:R-:W-:Y:S01]  /*1dc0*/  UMOV UR21, 0x40000040 ;  /* 0x4000004000157882 */ /* 0x000fe20000000000 */
[----:B------:R-:W-:Y:S01]  /*1dd0*/  UMOV UR23, 0x40000040 ;  /* 0x4000004000177882 */ /* 0x000fe20000000000 */
[----:B------:R-:W-:-:S03]  /*1de0*/  UIADD3 UR8, UR20, 0x2, URZ ;  /* 0x0000000214087890 */ /* 0x000fc6000fffe03f */
[----:B------:R-:W2:Y:S01]  /*1df0*/  S2R R0, SR_TID.X ;  /* 0x0000000000007919 */ /* 0x000ea20000002100 */
[----:B------:R-:W-:Y:S01]  /*1e00*/  UMOV UR9, 0x40000040 ;  /* 0x4000004000097882 */ /* 0x000fe20000000000 */
[----:B------:R-:W-:Y:S01]  /*1e10*/  UMOV UR11, 0x40000040 ;  /* 0x40000040000b7882 */ /* 0x000fe20000000000 */
[----:B------:R-:W-:Y:S01]  /*1e20*/  UIADD3 UR12, UR20, 0x4, URZ ;  /* 0x00000004140c7890 */ /* 0x000fe2000fffe03f */
[----:B------:R-:W-:Y:S01]  /*1e30*/  IMAD.MOV.U32 R3, RZ, RZ, -0x60 ;  /* 0xffffffa0ff037424 */ /* 0x000fe200078e00ff */
[----:B------:R-:W-:Y:S01]  /*1e40*/  UMOV UR13, 0x40000040 ;  /* 0x40000040000d7882 */ /* 0x000fe20000000000 */
[----:B------:R-:W-:Y:S01]  /*1e50*/  UMOV UR15, 0x40000040 ;  /* 0x40000040000f7882 */ /* 0x000fe20000000000 */
[----:B------:R-:W-:Y:S01]  /*1e60*/  UIADD3 UR4, UR4, 0x1c400, URZ ;  /* 0x0001c40004047890 */ /* 0x000fe2000fffe03f */
[----:B------:R-:W-:Y:S01]  /*1e70*/  IMAD R8, R176, R3, 0x60 ;  /* 0x00000060b0087424 */ /* 0x000fe200078e0203 */
[----:B------:R-:W-:Y:S01]  /*1e80*/  UIADD3 UR16, UR20, 0x6, URZ ;  /* 0x0000000614107890 */ /* 0x000fe2000fffe03f */
[----:B------:R-:W-:Y:S01]  /*1e90*/  LOP3.LUT R2, R2, 0xfff7ffff, RZ, 0xc0, !PT ;  /* 0xfff7ffff02027812 */ /* 0x000fe200078ec0ff */
[----:B------:R-:W-:Y:S01]  /*1ea0*/  USHF.R.U32.HI UR4, URZ, 0x4, UR4 ;  /* 0x000000043f047899 */ /* 0x000fe20008011604 */
[----:B------:R-:W-:Y:S01]  /*1eb0*/  IMAD.IADD R5, R17, 0x1, R8 ;  /* 0x0000000111057824 */ /* 0x000fe200078e0208 */
[----:B------:R-:W-:Y:S01]  /*1ec0*/  UMOV UR17, 0x40000040 ;  /* 0x4000004000117882 */ /* 0x000fe20000000000 */
[----:B------:R-:W-:Y:S01]  /*1ed0*/  UMOV UR19, 0x40000040 ;  /* 0x4000004000137882 */ /* 0x000fe20000000000 */
[----:B------:R-:W-:Y:S01]  /*1ee0*/  ULOP3.LUT UR4, UR4, 0x3fff, URZ, 0xc0, !UPT ;  /* 0x00003fff04047892 */ /* 0x000fe2000f8ec03f */
[--C-:B------:R-:W-:Y:S01]  /*1ef0*/  IMAD.IADD R11, R5, 0x1, -R16.reuse ;  /* 0x00000001050b7824 */ /* 0x100fe200078e0a10 */
[----:B------:R-:W-:Y:S01]  /*1f00*/  IADD3 R3, -R18, 0x1, R5 ;  /* 0x0000000112037810 */ /* 0x000fe20007ffe105 */
[----:B------:R-:W-:Y:S01]  /*1f10*/  ULDC UR7, c[0x0][0x9dc] ;  /* 0x0002770000077ab9 */ /* 0x000fe20000000800 */
[----:B------:R-:W-:Y:S01]  /*1f20*/  ULOP3.LUT UR4, UR4, 0x10000, URZ, 0xfc, !UPT ;  /* 0x0001000004047892 */ /* 0x000fe2000f8efc3f */
[----:B------:R-:W-:Y:S01]  /*1f30*/  IMAD.IADD R13, R8, 0x1, -R16 ;  /* 0x00000001080d7824 */ /* 0x000fe200078e0a10 */
[----:B------:R-:W-:-:S02]  /*1f40*/  ULOP3.LUT UR5, URZ, UR7, URZ, 0x33, !UPT ;  /* 0x000000073f057292 */ /* 0x000fc4000f8e333f */
[----:B------:R-:W-:-:S04]  /*1f50*/  UIMAD UR22, UR37, 0x300, UR4 ;  /* 0x00000300251678a4 */ /* 0x000fc8000f8e0204 */
[----:B------:R-:W-:Y:S02]  /*1f60*/  UIADD3 UR10, UR22, 0x2, URZ ;  /* 0x00000002160a7890 */ /* 0x000fe4000fffe03f */
[----:B------:R-:W-:Y:S02]  /*1f70*/  UIADD3 UR14, UR22, 0x4, URZ ;  /* 0x00000004160e7890 */ /* 0x000fe4000fffe03f */
[----:B------:R-:W-:Y:S02]  /*1f80*/  UIADD3 UR18, UR22, 0x6, URZ ;  /* 0x0000000616127890 */ /* 0x000fe4000fffe03f */
[----:B------:R-:W-:Y:S01]  /*1f90*/  HGMMA.64x96x16.F32.BF16 R24, gdesc[UR20], RZ, !UPT, gsb0 ;  /* 0x01600000141879f0 */ /* 0x000fe2000c0018ff */
[----:B--2---:R-:W-:Y:S02]  /*1fa0*/  LOP3.LUT P1, RZ, R0, 0x7f, RZ, 0xc0, !PT ;  /* 0x0000007f00ff7812 */ /* 0x004fe4000782c0ff */
[----:B------:R-:W-:-:S04]  /*1fb0*/  SHF.R.U32.HI R4, RZ, 0x7, R0 ;  /* 0x00000007ff047819 */ /* 0x000fc80000011600 */
[----:B------:R-:W-:-:S07]  /*1fc0*/  IADD3 R6, -R4, 0xb, RZ ;  /* 0x0000000b04067810 */ /* 0x000fce0007ffe1ff */
[----:B------:R-:W-:Y:S01]  /*1fd0*/  @!P1 VIADD R0, R7, 0x22840 ;  /* 0x0002284007009836 */ /* 0x000fe20000000000 */
[----:B------:R-:W-:-:S04]  /*1fe0*/  @P1 LOP3.LUT R2, R2, 0x80000, RZ, 0xfc, !PT ;  /* 0x0008000002021812 */ /* 0x000fc800078efcff */
[----:B------:R-:W-:Y:S01]  /*1ff0*/  @!P1 PRMT R0, RZ, 0x654, R0 ;  /* 0x00000654ff009816 */ /* 0x000fe20000000000 */
        /* <DEDUP_REMOVED lines=9> */
[----:B------:R-:W-:-:S06]  /*2090*/  WARPGROUP.ARRIVE ;  /* 0x00000000000079c5 */ /* 0x000fcc0000000000 */
[----:B------:R-:W-:Y:S03]  /*20a0*/  HGMMA.64x96x16.F32.BF16 R24, gdesc[UR16], R24, gsb0 ;  /* 0x01600000101879f0 */ /* 0x000fe60008001818 */
[----:B------:R-:W-:Y:S02]  /*20b0*/  WARPGROUP.DEPBAR.LE gsb0, 0x0 ;  /* 0x00008000000079c5 */ /* 0x000fe40000010000 */
[----:B------:R2:W-:Y:S06]  /*20c0*/  BAR.ARV R6, 0x100 ;  /* 0x000400060000751d */ /* 0x0005ec0000002000 */
[----:B------:R3:W-:Y:S01]  /*20d0*/  @!P1 SYNCS.ARRIVE.TRANS64.RED.A1T0 RZ, [R0+URZ], RZ ;  /* 0x000000ff00ff99a7 */ /* 0x0007e2000810043f */
[----:B------:R-:W-:Y:S01]  /*20e0*/  PLOP3.LUT P1, PT, PT, PT, UP0, 0x40, 0x0 ;  /* 0x000000000000781c */ /* 0x000fe20003f2e808 */
[----:B---3--:R-:W-:-:S02]  /*20f0*/  IMAD.IADD R0, R3, 0x1, -R16 ;  /* 0x0000000103007824 */ /* 0x008fc400078e0a10 */
[----:B------:R-:W-:Y:S02]  /*2100*/  IMAD R3, R201, 0x80, R206 ;  /* 0x00000080c9037824 */ /* 0x000fe400078e02ce */
[C---:B------:R-:W-:Y:S02]  /*2110*/  VIADD R14, R0.reuse, UR14 ;  /* 0x0000000e000e7c36 */ /* 0x040fe40008000000 */
[----:B------:R-:W-:-:S03]  /*2120*/  VIADD R20, R0, UR5 ;  /* 0x0000000500147c36 */ /* 0x000fc60008000000 */
[----:B------:R-:W-:Y:S01]  /*2130*/  VIADDMNMX R0, R3, R14, R11, PT ;  /* 0x0000000e03007246 */ /* 0x000fe2000380010b */
[----:B------:R-:W-:Y:S02]  /*2140*/  IMAD.IADD R4, R20, 0x1, R3 ;  /* 0x0000000114047824 */ /* 0x000fe400078e0203 */
[----:B--2---:R-:W-:Y:S05]  /*2150*/  @P1 BRA `(.L_x_1751) ;  /* 0x0000000000541947 */ /* 0x004fea0003800000 */
[----:B------:R-:W-:Y:S01]  /*2160*/  IADD3 R5, R3, R17, -R18 ;  /* 0x0000001103057210 */ /* 0x000fe20007ffe812 */
        /* <DEDUP_REMOVED lines=11> */
.L_x_1753:
[----:B------:R-:W-:-:S06]  /*2220*/  UISETP.NE.AND UP1, UPT, UR15, 0x1, UPT ;  /* 0x000000010f00788c */ /* 0x000fcc000bf25270 */
[----:B------:R-:W-:-:S05]  /*2230*/  PLOP3.LUT P1, PT, PT, PT, UP1, 0x80, 0x0 ;  /* 0x000000000000781c */ /* 0x000fca0003f2f018 */
[----:B------:R-:W-:-:S08]  /*2240*/  @UP1 ULDC.64 UR10, c[0x0][0x9e8] ;  /* 0x00027a00000a1ab9 */ /* 0x000fd00000000a00 */
[----:B------:R-:W-:-:S05]  /*2250*/  @P1 IMAD.HI.U32 R15, R5, UR10, RZ ;  /* 0x0000000a050f1c27 */ /* 0x000fca000f8e00ff */
[----:B------:R-:W-:-:S07]  /*2260*/  @P1 SHF.R.U32.HI R5, RZ, UR11, R15 ;  /* 0x0000000bff051c19 */ /* 0x000fce000801160f */
.L_x_1754:
[----:B------:R-:W-:Y:S05]  /*2270*/  BSYNC B0 ;  /* 0x0000000000007941 */ /* 0x000fea0003800000 */
.L_x_1752:
[----:B------:R-:W-:-:S05]  /*2280*/  IMAD R5, R5, UR15, R13 ;  /* 0x0000000f05057c24 */ /* 0x000fca000f8e020d */
[----:B------:R-:W-:Y:S02]  /*2290*/  VIMNMX R4, R4, R5, !PT ;  /* 0x0000000504047248 */ /* 0x000fe40007fe0100 */
[----:B------:R-:W-:-:S07]  /*22a0*/  VIADDMNMX R0, R5, UR15, R0, PT ;  /* 0x0000000f05007c46 */ /* 0x000fce000b800100 */
.L_x_1751:
[C---:B------:R-:W-:Y:S02]  /*22b0*/  ISETP.GE.AND P1, PT, R8.reuse, 0x2, PT ;  /* 0x000000020800780c */ /* 0x040fe40003f26270 */
[----:B------:R-:W-:Y:S02]  /*22c0*/  ISETP.GE.AND P5, PT, R8, 0xa, PT ;  /* 0x0000000a0800780c */ /* 0x000fe40003fa6270 */
        /* <DEDUP_REMOVED lines=98> */
[----:B------:R-:W-:Y:S02]  /*28f0*/  ISETP.GT.AND P4, PT, R4, 0x51, !P3 ;  /* 0x000000510400780c */ /* 0x000fe40005f84270 */
[----:B------:R-:W-:-:S02]  /*2900*/  IADD3 R5, R20, 0x8, R3 ;  /* 0x0000000814057810 */ /* 0x000fc40007ffe003 */
        /* <DEDUP_REMOVED lines=9> */
[----:B------:R-:W-:-:S04]  /*29a0*/  ISETP.GE.AND P5, PT, R8, 0x5a, PT ;  /* 0x0000005a0800780c */ /* 0x000fc80003fa6270 */
[----:B------:R-:W-:Y:S02]  /*29b0*/  P2R R24, PR, RZ, 0x20 ;  /* 0x00000020ff187803 */ /* 0x000fe40000000000 */
[----:B------:R-:W-:-:S04]  /*29c0*/  ISETP.GT.AND P5, PT, R4, 0x59, !P5 ;  /* 0x000000590400780c */ /* 0x000fc80006fa4270 */
[----:B------:R-:W-:Y:S01]  /*29d0*/  ISETP.LT.OR P5, PT, R0, 0x5a, P5 ;  /* 0x0000005a0000780c */ /* 0x000fe20002fa1670 */
[----:B------:R-:W-:-:S03]  /*29e0*/  VIADD R0, R3, 0x8 ;  /* 0x0000000803007836 */ /* 0x000fc60000000000 */
[----:B------:R-:W-:Y:S02]  /*29f0*/  FSEL R69, R69, -INF , !P5 ;  /* 0xff80000045457808 */ /* 0x000fe40006800000 */
[----:B------:R-:W-:Y:S02]  /*2a00*/  PLOP3.LUT P5, PT, PT, PT, UP0, 0x40, 0x0 ;  /* 0x000000000000781c */ /* 0x000fe40003fae808 */
[----:B------:R-:W-:-:S11]  /*2a10*/  VIADDMNMX R4, R0, R14, R11, PT ;  /* 0x0000000e00047246 */ /* 0x000fd6000380010b */
[----:B------:R-:W-:Y:S05]  /*2a20*/  @P5 BRA `(.L_x_1755) ;  /* 0x0000000000605947 */ /* 0x000fea0003800000 */
[----:B------:R-:W-:Y:S01]  /*2a30*/  IADD3 R0, R3, R17, -R18 ;  /* 0x0000001103007210 */ /* 0x000fe20007ffe812 */
[----:B------:R-:W-:Y:S04]  /*2a40*/  BSSY B0, `(.L_x_1756) ;  /* 0x0000013000007945 */ /* 0x000fe80003800000 */
[----:B------:R-:W-:-:S05]  /*2a50*/  VIADD R0, R0, 0x8 ;  /* 0x0000000800007836 */ /* 0x000fca0000000000 */
        /* <DEDUP_REMOVED lines=11> */
.L_x_1757:
[----:B------:R-:W-:-:S06]  /*2b10*/  UISETP.NE.AND UP1, UPT, UR15, 0x1, UPT ;  /* 0x000000010f00788c */ /* 0x000fcc000bf25270 */
[----:B------:R-:W-:-:S05]  /*2b20*/  PLOP3.LUT P5, PT, PT, PT, UP1, 0x80, 0x0 ;  /* 0x000000000000781c */ /* 0x000fca0003faf018 */
[----:B------:R-:W-:-:S08]  /*2b30*/  @UP1 ULDC.64 UR10, c[0x0][0x9e8] ;  /* 0x00027a00000a1ab9 */ /* 0x000fd00000000a00 */
[----:B------:R-:W-:Y:S01]  /*2b40*/  @P5 IMAD.HI.U32 R8, R0, UR10, RZ ;  /* 0x0000000a00085c27 */ /* 0x000fe2000f8e00ff */
[----:B------:R-:W-:-:S13]  /*2b50*/  PLOP3.LUT P5, PT, PT, PT, UP1, 0x80, 0x0 ;  /* 0x000000000000781c */ /* 0x000fda0003faf018 */
[----:B------:R-:W-:-:S07]  /*2b60*/  @P5 SHF.R.U32.HI R0, RZ, UR11, R8 ;  /* 0x0000000bff005c19 */ /* 0x000fce0008011608 */
.L_x_1758:
[----:B------:R-:W-:Y:S05]  /*2b70*/  BSYNC B0 ;  /* 0x0000000000007941 */ /* 0x000fea0003800000 */
.L_x_1756:
[----:B------:R-:W-:-:S05]  /*2b80*/  IMAD R0, R0, UR15, R13 ;  /* 0x0000000f00007c24 */ /* 0x000fca000f8e020d */
[----:B------:R-:W-:Y:S02]  /*2b90*/  VIMNMX R5, R5, R0, !PT ;  /* 0x0000000005057248 */ /* 0x000fe40007fe0100 */
[----:B------:R-:W-:-:S07]  /*2ba0*/  VIADDMNMX R4, R0, UR15, R4, PT ;  /* 0x0000000f00047c46 */ /* 0x000fce000b800104 */
.L_x_1755:
        /* <DEDUP_REMOVED lines=82> */
[C---:B------:R-:W-:Y:S02]  /*30d0*/  ISETP.GT.AND P1, PT, R5.reuse, 0x38, !P1 ;  /* 0x000000380500780c */ /* 0x040fe40004f24270 */
        /* <DEDUP_REMOVED lines=12> */
[C---:B------:R-:W-:Y:S02]  /*31a0*/  ISETP.GT.AND P1, PT, R5.reuse, 0x40, !P2 ;  /* 0x000000400500780c */ /* 0x040fe40005724270 */
        /* <DEDUP_REMOVED lines=8> */
[C---:B------:R-:W-:Y:S01]  /*3230*/  FMUL.FTZ R11, R0.reuse, UR6 ;  /* 0x00000006000b7c20 */ /* 0x040fe20008410000 */
        /* <DEDUP_REMOVED lines=10> */
[--C-:B------:R-:W-:Y:S01]  /*32e0*/  FFMA.FTZ R20, R21, UR6, -R14.reuse ;  /* 0x0000000615147c23 */ /* 0x100fe2000801080e */
[----:B------:R-:W-:Y:S01]  /*32f0*/  FMNMX.FTZ R11, R31, R8, !PT ;  /* 0x000000081f0b7209 */ /* 0x000fe20007810000 */
[----:B------:R-:W-:Y:S01]  /*3300*/  MUFU.EX2 R15, R15 ;  /* 0x0000000f000f7308 */ /* 0x000fe20000000800 */
[----:B------:R-:W-:Y:S01]  /*3310*/  ISETP.NE.AND P5, PT, R24, RZ, PT ;  /* 0x000000ff1800720c */ /* 0x000fe20003fa5270 */
[--C-:B------:R-:W-:Y:S01]  /*3320*/  FFMA.FTZ R21, R29, UR6, -R14.reuse ;  /* 0x000000061d157c23 */ /* 0x100fe2000801080e */
[----:B------:R-:W-:Y:S01]  /*3330*/  FMNMX.FTZ R8, R34, R11, !PT ;  /* 0x0000000b22087209 */ /* 0x000fe20007810000 */
[--C-:B------:R-:W-:Y:S01]  /*3340*/  FFMA.FTZ R24, R73, UR6, -R14.reuse ;  /* 0x0000000649187c23 */ /* 0x100fe2000801080e */
[----:B------:R-:W-:Y:S01]  /*3350*/  FSEL R62, R62, -INF , !P1 ;  /* 0xff8000003e3e7808 */ /* 0x000fe20004800000 */
[--C-:B------:R-:W-:Y:S01]  /*3360*/  FFMA.FTZ R29, R41, UR6, -R14.reuse ;  /* 0x00000006291d7c23 */ /* 0x100fe2000801080e */
[----:B------:R-:W-:Y:S01]  /*3370*/  FMNMX.FTZ R11, R35, R8, !PT ;  /* 0x00000008230b7209 */ /* 0x000fe20007810000 */
[----:B------:R2:W-:Y:S01]  /*3380*/  MUFU.EX2 R152, R13 ;  /* 0x0000000d00987308 */ /* 0x0005e20000000800 */
[----:B------:R-:W-:Y:S01]  /*3390*/  ISETP.GT.AND P1, PT, R5, 0x49, !P6 ;  /* 0x000000490500780c */ /* 0x000fe20007724270 */
[--C-:B------:R-:W-:Y:S01]  /*33a0*/  FFMA.FTZ R32, R45, UR6, -R14.reuse ;  /* 0x000000062d207c23 */ /* 0x100fe2000801080e */
[----:B------:R-:W-:Y:S01]  /*33b0*/  FMNMX.FTZ R8, R38, R11, !PT ;  /* 0x0000000b26087209 */ /* 0x000fe20007810000 */
[--C-:B------:R-:W-:Y:S01]  /*33c0*/  FFMA.FTZ R25, R75, UR6, -R14.reuse ;  /* 0x000000064b197c23 */ /* 0x100fe2000801080e */
[----:B------:R-:W-:Y:S01]  /*33d0*/  ISETP.GT.AND P5, PT, R5, 0x59, !P5 ;  /* 0x000000590500780c */ /* 0x000fe20006fa4270 */
[--C-:B------:R-:W-:Y:S01]  /*33e0*/  FFMA.FTZ R28, R37, UR6, -R14.reuse ;  /* 0x00000006251c7c23 */ /* 0x100fe2000801080e */
[----:B------:R-:W-:Y:S01]  /*33f0*/  FMNMX.FTZ R11, R39, R8, !PT ;  /* 0x00000008270b7209 */ /* 0x000fe20007810000 */
[----:B------:R-:W-:Y:S01]  /*3400*/  MUFU.EX2 R20, R20 ;  /* 0x0000001400147308 */ /* 0x000fe20000000800 */
[----:B------:R-:W-:Y:S01]  /*3410*/  ISETP.LT.OR P1, PT, R4, 0x4a, P1 ;  /* 0x0000004a0400780c */ /* 0x000fe20000f21670 */
[--C-:B--2---:R-:W-:Y:S01]  /*3420*/  FFMA.FTZ R13, R33, UR6, -R14.reuse ;  /* 0x00000006210d7c23 */ /* 0x104fe2000801080e */
[----:B------:R-:W-:Y:S01]  /*3430*/  FMNMX.FTZ R8, R42, R11, !PT ;  /* 0x0000000b2a087209 */ /* 0x000fe20007810000 */
[--C-:B------:R-:W-:Y:S01]  /*3440*/  FFMA.FTZ R36, R81, UR6, -R14.reuse ;  /* 0x0000000651247c23 */ /* 0x100fe2000801080e */
[----:B------:R-:W-:Y:S01]  /*3450*/  FSEL R63, R63, -INF , !P1 ;  /* 0xff8000003f3f7808 */ /* 0x000fe20004800000 */
[--C-:B------:R-:W-:Y:S01]  /*3460*/  FFMA.FTZ R37, R83, UR6, -R14.reuse ;  /* 0x0000000653257c23 */ /* 0x100fe2000801080e */
[----:B------:R-:W-:Y:S01]  /*3470*/  FMNMX.FTZ R11, R43, R8, !PT ;  /* 0x000000082b0b7209 */ /* 0x000fe20007810000 */
[----:B------:R-:W2:Y:S01]  /*3480*/  MUFU.EX2 R21, R21 ;  /* 0x0000001500157308 */ /* 0x000ea20000000800 */
[----:B------:R-:W-:Y:S01]  /*3490*/  FSEL R66, R66, -INF , !P2 ;  /* 0xff80000042427808 */ /* 0x000fe20005000000 */
[--C-:B------:R-:W-:Y:S01]  /*34a0*/  FFMA.FTZ R40, R53, UR6, -R14.reuse ;  /* 0x0000000635287c23 */ /* 0x100fe2000801080e */
[----:B------:R-:W-:Y:S01]  /*34b0*/  FMNMX.FTZ R8, R46, R11, !PT ;  /* 0x0000000b2e087209 */ /* 0x000fe20007810000 */
[--C-:B------:R-:W-:Y:S01]  /*34c0*/  FFMA.FTZ R41, R85, UR6, -R14.reuse ;  /* 0x0000000655297c23 */ /* 0x100fe2000801080e */
[----:B------:R-:W-:Y:S01]  /*34d0*/  FSEL R67, R67, -INF , !P3 ;  /* 0xff80000043437808 */ /* 0x000fe20005800000 */
[--C-:B------:R-:W-:Y:S01]  /*34e0*/  FFMA.FTZ R44, R61, UR6, -R14.reuse ;  /* 0x000000063d2c7c23 */ /* 0x100fe2000801080e */
[----:B------:R-:W-:Y:S01]  /*34f0*/  FMNMX.FTZ R11, R47, R8, !PT ;  /* 0x000000082f0b7209 */ /* 0x000fe20007810000 */
[----:B------:R-:W-:Y:S01]  /*3500*/  MUFU.EX2 R24, R24 ;  /* 0x0000001800187308 */ /* 0x000fe20000000800 */
[----:B------:R-:W-:Y:S01]  /*3510*/  ISETP.LT.OR P5, PT, R4, 0x5a, P5 ;  /* 0x0000005a0400780c */ /* 0x000fe20002fa1670 */
[----:B------:R-:W-:Y:S01]  /*3520*/  FFMA.FTZ R48, R89, UR6, -R14 ;  /* 0x0000000659307c23 */ /* 0x000fe2000801080e */
[----:B------:R-:W-:-:S02]  /*3530*/  FMNMX.FTZ R8, R50, R11, !PT ;  /* 0x0000000b32087209 */ /* 0x000fc40007810000 */
[----:B------:R-:W-:Y:S02]  /*3540*/  FSEL R70, R70, -INF , !P4 ;  /* 0xff80000046467808 */ /* 0x000fe40006000000 */
[----:B------:R-:W-:Y:S01]  /*3550*/  FMNMX.FTZ R11, R51, R8, !PT ;  /* 0x00000008330b7209 */ /* 0x000fe20007810000 */
[----:B------:R3:W-:Y:S01]  /*3560*/  MUFU.EX2 R160, R29 ;  /* 0x0000001d00a07308 */ /* 0x0007e20000000800 */
[----:B------:R-:W-:Y:S02]  /*3570*/  FSEL R71, R71, -INF , !P5 ;  /* 0xff80000047477808 */ /* 0x000fe40006800000 */
[----:B------:R-:W-:Y:S02]  /*3580*/  FMNMX.FTZ R8, R54, R11, !PT ;  /* 0x0000000b36087209 */ /* 0x000fe40007810000 */
[----:B--2---:R-:W-:Y:S02]  /*3590*/  F2FP.BF16.F32.PACK_AB R154, R21, R20 ;  /* 0x00000014159a723e */ /* 0x004fe400000010ff */
[----:B------:R-:W-:Y:S01]  /*35a0*/  FMNMX.FTZ R11, R55, R8, !PT ;  /* 0x00000008370b7209 */ /* 0x000fe20007810000 */
[----:B------:R2:W-:Y:S01]  /*35b0*/  MUFU.EX2 R33, R32 ;  /* 0x0000002000217308 */ /* 0x0005e20000000800 */
[--C-:B---3--:R-:W-:Y:S01]  /*35c0*/  FFMA.FTZ R29, R49, UR6, -R14.reuse ;  /* 0x00000006311d7c23 */ /* 0x108fe2000801080e */
[--C-:B------:R-:W-:Y:S01]  /*35d0*/  FFMA.FTZ R49, R65, UR6, -R14.reuse ;  /* 0x0000000641317c23 */ /* 0x100fe2000801080e */
[----:B------:R-:W-:Y:S01]  /*35e0*/  FMNMX.FTZ R8, R58, R11, !PT ;  /* 0x0000000b3a087209 */ /* 0x000fe20007810000 */
[----:B------:R-:W-:-:S03]  /*35f0*/  FFMA.FTZ R11, R77, UR6, -R14 ;  /* 0x000000064d0b7c23 */ /* 0x000fc6000801080e */
[----:B------:R-:W-:Y:S01]  /*3600*/  FMNMX.FTZ R5, R59, R8, !PT ;  /* 0x000000083b057209 */ /* 0x000fe20007810000 */
[----:B------:R-:W3:Y:S01]  /*3610*/  MUFU.EX2 R13, R13 ;  /* 0x0000000d000d7308 */ /* 0x000ee20000000800 */
[----:B--2---:R-:W-:Y:S02]  /*3620*/  FFMA.FTZ R32, R87, UR6, -R14 ;  /* 0x0000000657207c23 */ /* 0x004fe4000801080e */
[----:B------:R-:W-:-:S04]  /*3630*/  FMNMX.FTZ R8, R62, R5, !PT ;  /* 0x000000053e087209 */ /* 0x000fc80007810000 */
[----:B------:R-:W-:Y:S01]  /*3640*/  FMNMX.FTZ R5, R63, R8, !PT ;  /* 0x000000083f057209 */ /* 0x000fe20007810000 */
[----:B------:R-:W-:Y:S03]  /*3650*/  MUFU.EX2 R25, R25 ;  /* 0x0000001900197308 */ /* 0x000fe60000000800 */
[----:B------:R-:W-:-:S04]  /*3660*/  FMNMX.FTZ R8, R66, R5, !PT ;  /* 0x0000000542087209 */ /* 0x000fc80007810000 */
[----:B------:R-:W-:Y:S01]  /*3670*/  FMNMX.FTZ R5, R67, R8, !PT ;  /* 0x0000000843057209 */ /* 0x000fe20007810000 */
[----:B------:R-:W-:Y:S01]  /*3680*/  FFMA.FTZ R8, R79, UR6, -R14 ;  /* 0x000000064f087c23 */ /* 0x000fe2000801080e */
[----:B------:R-:W2:Y:S01]  /*3690*/  MUFU.EX2 R28, R28 ;  /* 0x0000001c001c7308 */ /* 0x000ea20000000800 */
[----:B---3--:R-:W-:Y:S02]  /*36a0*/  F2FP.BF16.F32.PACK_AB R156, R13, R24 ;  /* 0x000000180d9c723e */ /* 0x008fe400000010ff */
[----:B------:R-:W-:-:S04]  /*36b0*/  FMNMX.FTZ R4, R70, R5, !PT ;  /* 0x0000000546047209 */ /* 0x000fc80007810000 */
[----:B------:R-:W-:Y:S01]  /*36c0*/  FMNMX.FTZ R4, R71, R4, !PT ;  /* 0x0000000447047209 */ /* 0x000fe20007810000 */
[----:B------:R3:W-:Y:S04]  /*36d0*/  MUFU.EX2 R162, R8 ;  /* 0x0000000800a27308 */ /* 0x0007e80000000800 */
[----:B------:R-:W4:Y:S04]  /*36e0*/  SHFL.BFLY PT, R5, R4, 0x2, 0x1f ;  /* 0x0c401f0004057f89 */ /* 0x000f2800000e0000 */
[----:B------:R-:W-:Y:S01]  /*36f0*/  MUFU.EX2 R11, R11 ;  /* 0x0000000b000b7308 */ /* 0x000fe20000000800 */
[----:B--2---:R-:W-:-:S07]  /*3700*/  F2FP.BF16.F32.PACK_AB R158, R28, R25 ;  /* 0x000000191c9e723e */ /* 0x004fce00000010ff */
[----:B------:R-:W-:Y:S08]  /*3710*/  MUFU.EX2 R45, R44 ;  /* 0x0000002c002d7308 */ /* 0x000ff00000000800 */
[----:B------:R-:W-:Y:S01]  /*3720*/  MUFU.EX2 R36, R36 ;  /* 0x0000002400247308 */ /* 0x000fe20000000800 */
[----:B----4-:R-:W-:Y:S01]  /*3730*/  FMNMX.FTZ R5, R4, R5, !PT ;  /* 0x0000000504057209 */ /* 0x010fe20007810000 */
[----:B------:R-:W-:-:S06]  /*3740*/  FFMA.FTZ R4, R57, UR6, -R14 ;  /* 0x0000000639047c23 */ /* 0x000fcc000801080e */
[----:B------:R-:W2:Y:S01]  /*3750*/  MUFU.EX2 R29, R29 ;  /* 0x0000001d001d7308 */ /* 0x000ea20000000800 */
[----:B---3--:R-:W3:Y:S07]  /*3760*/  SHFL.BFLY PT, R8, R5, 0x1, 0x1f ;  /* 0x0c201f0005087f89 */ /* 0x008eee00000e0000 */
[----:B------:R-:W-:Y:S08]  /*3770*/  MUFU.EX2 R37, R37 ;  /* 0x0000002500257308 */ /* 0x000ff00000000800 */
[----:B------:R-:W4:Y:S01]  /*3780*/  MUFU.EX2 R40, R40 ;  /* 0x0000002800287308 */ /* 0x000f220000000800 */
[----:B--2---:R-:W-:-:S07]  /*3790*/  F2FP.BF16.F32.PACK_AB R164, R29, R36 ;  /* 0x000000241da4723e */ /* 0x004fce00000010ff */
[----:B------:R-:W-:Y:S01]  /*37a0*/  MUFU.EX2 R41, R41 ;  /* 0x0000002900297308 */ /* 0x000fe20000000800 */
[----:B---3--:R-:W-:Y:S01]  /*37b0*/  FMNMX.FTZ R8, R5, R8, !PT ;  /* 0x0000000805087209 */ /* 0x008fe20007810000 */
[--C-:B------:R-:W-:Y:S01]  /*37c0*/  FFMA.FTZ R5, R91, UR6, -R14.reuse ;  /* 0x000000065b057c23 */ /* 0x100fe2000801080e */
[----:B------:R-:W-:Y:S02]  /*37d0*/  FFMA.FTZ R14, R69, UR6, -R14 ;  /* 0x00000006450e7c23 */ /* 0x000fe4000801080e */
[C---:B------:R-:W-:Y:S01]  /*37e0*/  FSETP.NEU.FTZ.AND P1, PT, R8.reuse, -INF , PT ;  /* 0xff8000000800780b */ /* 0x040fe20003f3d000 */
[----:B------:R-:W-:Y:S02]  /*37f0*/  FMUL.FTZ R52, R8, UR6 ;  /* 0x0000000608347c20 */ /* 0x000fe40008410000 */
[----:B------:R2:W-:Y:S01]  /*3800*/  MUFU.EX2 R174, R5 ;  /* 0x0000000500ae7308 */ /* 0x0005e20000000800 */
[----:B----4-:R-:W-:Y:S02]  /*3810*/  F2FP.BF16.F32.PACK_AB R166, R40, R37 ;  /* 0x0000002528a6723e */ /* 0x010fe400000010ff */
[----:B------:R-:W-:-:S05]  /*3820*/  FSEL R52, R52, RZ, P1 ;  /* 0x000000ff34347208 */ /* 0x000fca0000800000 */
[--C-:B------:R-:W-:Y:S01]  /*3830*/  FFMA.FTZ R26, R26, UR6, -R52.reuse ;  /* 0x000000061a1a7c23 */ /* 0x100fe20008010834 */
[--C-:B------:R-:W-:Y:S01]  /*3840*/  FFMA.FTZ R27, R27, UR6, -R52.reuse ;  /* 0x000000061b1b7c23 */ /* 0x100fe20008010834 */
[--C-:B------:R-:W-:Y:S01]  /*3850*/  FFMA.FTZ R30, R30, UR6, -R52.reuse ;  /* 0x000000061e1e7c23 */ /* 0x100fe20008010834 */
[----:B------:R-:W-:Y:S01]  /*3860*/  FFMA.FTZ R31, R31, UR6, -R52 ;  /* 0x000000061f1f7c23 */ /* 0x000fe20008010834 */
[----:B--2---:R-:W-:Y:S01]  /*3870*/  FADD.FTZ R5, R15, R152 ;  /* 0x000000980f057221 */ /* 0x004fe20000010000 */
        /* <DEDUP_REMOVED lines=9> */
[----:B------:R-:W2:Y:S01]  /*3910*/  MUFU.EX2 R27, R27 ;  /* 0x0000001b001b7308 */ /* 0x000ea20000000800 */
        /* <DEDUP_REMOVED lines=8> */
[----:B------:R-:W-:Y:S01]  /*39a0*/  F2FP.BF16.F32.PACK_AB R152, R152, R15 ;  /* 0x0000000f9898723e */ /* 0x000fe200000010ff */
[--C-:B------:R-:W-:Y:S01]  /*39b0*/  FFMA.FTZ R63, R63, UR6, -R52.reuse ;  /* 0x000000063f3f7c23 */ /* 0x100fe20008010834 */
[--C-:B------:R-:W-:Y:S01]  /*39c0*/  FFMA.FTZ R66, R66, UR6, -R52.reuse ;  /* 0x0000000642427c23 */ /* 0x100fe20008010834 */
[--C-:B------:R-:W-:Y:S01]  /*39d0*/  FFMA.FTZ R67, R67, UR6, -R52.reuse ;  /* 0x0000000643437c23 */ /* 0x100fe20008010834 */
[--C-:B------:R-:W-:Y:S01]  /*39e0*/  FFMA.FTZ R70, R70, UR6, -R52.reuse ;  /* 0x0000000646467c23 */ /* 0x100fe20008010834 */
[----:B------:R-:W-:-:S02]  /*39f0*/  FFMA.FTZ R52, R71, UR6, -R52 ;  /* 0x0000000647347c23 */ /* 0x000fc40008010834 */
[----:B------:R4:W-:Y:S01]  /*3a00*/  MUFU.EX2 R53, R14 ;  /* 0x0000000e00357308 */ /* 0x0009e20000000800 */
[----:B--2---:R-:W-:-:S07]  /*3a10*/  F2FP.BF16.F32.PACK_AB R153, R27, R26 ;  /* 0x0000001a1b99723e */ /* 0x004fce00000010ff */
[----:B------:R-:W2:Y:S01]  /*3a20*/  MUFU.EX2 R31, R31 ;  /* 0x0000001f001f7308 */ /* 0x000ea20000000800 */
[----:B----4-:R-:W-:-:S04]  /*3a30*/  FADD.FTZ R14, R20, R5 ;  /* 0x00000005140e7221 */ /* 0x010fc80000010000 */
[----:B------:R-:W-:-:S03]  /*3a40*/  FADD.FTZ R5, R21, R14 ;  /* 0x0000000e15057221 */ /* 0x000fc60000010000 */
[----:B------:R-:W4:Y:S01]  /*3a50*/  MUFU.EX2 R34, R34 ;  /* 0x0000002200227308 */ /* 0x000f220000000800 */
[----:B------:R-:W-:Y:S01]  /*3a60*/  FADD.FTZ R14, R24, R5 ;  /* 0x00000005180e7221 */ /* 0x000fe20000010000 */
[----:B------:R-:W-:-:S03]  /*3a70*/  FADD.FTZ R5, R26, R27 ;  /* 0x0000001b1a057221 */ /* 0x000fc60000010000 */
[----:B------:R-:W-:Y:S01]  /*3a80*/  FADD.FTZ R44, R13, R14 ;  /* 0x0000000e0d2c7221 */ /* 0x000fe20000010000 */
[----:B---3--:R-:W-:Y:S02]  /*3a90*/  FADD.FTZ R14, R30, R5 ;  /* 0x000000051e0e7221 */ /* 0x008fe40000010000 */
[----:B------:R-:W3:Y:S01]  /*3aa0*/  MUFU.EX2 R35, R35 ;  /* 0x0000002300237308 */ /* 0x000ee20000000800 */
[----:B------:R-:W-:Y:S01]  /*3ab0*/  FADD.FTZ R57, R25, R44 ;  /* 0x0000002c19397221 */ /* 0x000fe20000010000 */
[C---:B--2---:R-:W-:Y:S01]  /*3ac0*/  FADD.FTZ R5, R31.reuse, R14 ;  /* 0x0000000e1f057221 */ /* 0x044fe20000010000 */
[----:B------:R-:W-:Y:S02]  /*3ad0*/  F2FP.BF16.F32.PACK_AB R155, R31, R30 ;  /* 0x0000001e1f9b723e */ /* 0x000fe400000010ff */
[----:B------:R-:W-:-:S03]  /*3ae0*/  FADD.FTZ R44, R28, R57 ;  /* 0x000000391c2c7221 */ /* 0x000fc60000010000 */
[----:B------:R-:W2:Y:S01]  /*3af0*/  MUFU.EX2 R38, R38 ;  /* 0x0000002600267308 */ /* 0x000ea20000000800 */
[----:B----4-:R-:W-:Y:S01]  /*3b00*/  FADD.FTZ R14, R34, R5 ;  /* 0x00000005220e7221 */ /* 0x010fe20000010000 */
[----:B------:R-:W-:-:S04]  /*3b10*/  FADD.FTZ R57, R11, R44 ;  /* 0x0000002c0b397221 */ /* 0x000fc80000010000 */
[C---:B------:R-:W-:Y:S01]  /*3b20*/  FADD.FTZ R57, R160.reuse, R57 ;  /* 0x00000039a0397221 */ /* 0x040fe20000010000 */
[----:B------:R-:W-:Y:S01]  /*3b30*/  F2FP.BF16.F32.PACK_AB R160, R160, R11 ;  /* 0x0000000ba0a0723e */ /* 0x000fe200000010ff */
[----:B------:R-:W4:Y:S01]  /*3b40*/  MUFU.EX2 R39, R39 ;  /* 0x0000002700277308 */ /* 0x000f220000000800 */
[----:B---3--:R-:W-:Y:S01]  /*3b50*/  FADD.FTZ R5, R35, R14 ;  /* 0x0000000e23057221 */ /* 0x008fe20000010000 */
[----:B------:R-:W-:Y:S01]  /*3b60*/  FADD.FTZ R44, R162, R57 ;  /* 0x00000039a22c7221 */ /* 0x000fe20000010000 */
[----:B------:R-:W-:Y:S02]  /*3b70*/  F2FP.BF16.F32.PACK_AB R162, R33, R162 ;  /* 0x000000a221a2723e */ /* 0x000fe400000010ff */
[----:B------:R-:W-:Y:S01]  /*3b80*/  F2FP.BF16.F32.PACK_AB R157, R35, R34 ;  /* 0x00000022239d723e */ /* 0x000fe200000010ff */
[----:B------:R-:W-:Y:S02]  /*3b90*/  FADD.FTZ R57, R33, R44 ;  /* 0x0000002c21397221 */ /* 0x000fe40000010000 */
[----:B------:R-:W3:Y:S01]  /*3ba0*/  MUFU.EX2 R42, R42 ;  /* 0x0000002a002a7308 */ /* 0x000ee20000000800 */
[----:B--2---:R-:W-:Y:S01]  /*3bb0*/  FADD.FTZ R14, R38, R5 ;  /* 0x00000005260e7221 */ /* 0x004fe20000010000 */
[----:B------:R-:W-:-:S04]  /*3bc0*/  FADD.FTZ R44, R36, R57 ;  /* 0x00000039242c7221 */ /* 0x000fc80000010000 */
[----:B------:R-:W-:Y:S02]  /*3bd0*/  FADD.FTZ R44, R29, R44 ;  /* 0x0000002c1d2c7221 */ /* 0x000fe40000010000 */
[----:B------:R-:W2:Y:S01]  /*3be0*/  MUFU.EX2 R43, R43 ;  /* 0x0000002b002b7308 */ /* 0x000ea20000000800 */
[----:B----4-:R-:W-:Y:S01]  /*3bf0*/  FADD.FTZ R5, R39, R14 ;  /* 0x0000000e27057221 */ /* 0x010fe20000010000 */
[----:B------:R-:W-:Y:S01]  /*3c00*/  FADD.FTZ R57, R37, R44 ;  /* 0x0000002c25397221 */ /* 0x000fe20000010000 */
[----:B------:R-:W-:-:S03]  /*3c10*/  F2FP.BF16.F32.PACK_AB R159, R39, R38 ;  /* 0x00000026279f723e */ /* 0x000fc600000010ff */
[----:B------:R-:W-:Y:S02]  /*3c20*/  FADD.FTZ R44, R40, R57 ;  /* 0x00000039282c7221 */ /* 0x000fe40000010000 */
[----:B------:R-:W4:Y:S01]  /*3c30*/  MUFU.EX2 R46, R46 ;  /* 0x0000002e002e7308 */ /* 0x000f220000000800 */
[----:B---3--:R-:W-:Y:S01]  /*3c40*/  FADD.FTZ R14, R42, R5 ;  /* 0x000000052a0e7221 */ /* 0x008fe20000010000 */
[----:B------:R-:W-:-:S06]  /*3c50*/  FADD.FTZ R15, R41, R44 ;  /* 0x0000002c290f7221 */ /* 0x000fcc0000010000 */
[----:B------:R-:W3:Y:S01]  /*3c60*/  MUFU.EX2 R47, R47 ;  /* 0x0000002f002f7308 */ /* 0x000ee20000000800 */
[C---:B--2---:R-:W-:Y:S01]  /*3c70*/  FADD.FTZ R5, R43.reuse, R14 ;  /* 0x0000000e2b057221 */ /* 0x044fe20000010000 */
[----:B------:R-:W-:-:S06]  /*3c80*/  F2FP.BF16.F32.PACK_AB R161, R43, R42 ;  /* 0x0000002a2ba1723e */ /* 0x000fcc00000010ff */
[----:B------:R-:W2:Y:S01]  /*3c90*/  MUFU.EX2 R50, R50 ;  /* 0x0000003200327308 */ /* 0x000ea20000000800 */
[----:B----4-:R-:W-:-:S07]  /*3ca0*/  FADD.FTZ R14, R46, R5 ;  /* 0x000000052e0e7221 */ /* 0x010fce0000010000 */
[----:B------:R-:W4:Y:S01]  /*3cb0*/  MUFU.EX2 R51, R51 ;  /* 0x0000003300337308 */ /* 0x000f220000000800 */
[C---:B---3--:R-:W-:Y:S01]  /*3cc0*/  FADD.FTZ R5, R47.reuse, R14 ;  /* 0x0000000e2f057221 */ /* 0x048fe20000010000 */
[----:B------:R-:W-:-:S06]  /*3cd0*/  F2FP.BF16.F32.PACK_AB R163, R47, R46 ;  /* 0x0000002e2fa3723e */ /* 0x000fcc00000010ff */
[----:B------:R-:W3:Y:S01]  /*3ce0*/  MUFU.EX2 R4, R4 ;  /* 0x0000000400047308 */ /* 0x000ee20000000800 */
[----:B--2---:R-:W-:-:S07]  /*3cf0*/  FADD.FTZ R14, R50, R5 ;  /* 0x00000005320e7221 */ /* 0x004fce0000010000 */
[----:B------:R-:W2:Y:S01]  /*3d00*/  MUFU.EX2 R54, R54 ;  /* 0x0000003600367308 */ /* 0x000ea20000000800 */
[C---:B----4-:R-:W-:Y:S01]  /*3d10*/  FADD.FTZ R5, R51.reuse, R14 ;  /* 0x0000000e33057221 */ /* 0x050fe20000010000 */
[----:B------:R-:W-:-:S06]  /*3d20*/  F2FP.BF16.F32.PACK_AB R165, R51, R50 ;  /* 0x0000003233a5723e */ /* 0x000fcc00000010ff */
[----:B------:R-:W4:Y:S01]  /*3d30*/  MUFU.EX2 R32, R32 ;  /* 0x0000002000207308 */ /* 0x000f220000000800 */
[C---:B---3--:R-:W-:Y:S01]  /*3d40*/  FADD.FTZ R15, R4.reuse, R15 ;  /* 0x0000000f040f7221 */ /* 0x048fe20000010000 */
[----:B------:R-:W-:-:S06]  /*3d50*/  F2FP.BF16.F32.PACK_AB R168, R4, R41 ;  /* 0x0000002904a8723e */ /* 0x000fcc00000010ff */
[----:B------:R-:W3:Y:S01]  /*3d60*/  MUFU.EX2 R55, R55 ;  /* 0x0000003700377308 */ /* 0x000ee20000000800 */
[----:B--2---:R-:W-:-:S07]  /*3d70*/  FADD.FTZ R14, R54, R5 ;  /* 0x00000005360e7221 */ /* 0x004fce0000010000 */
[----:B------:R-:W2:Y:S01]  /*3d80*/  MUFU.EX2 R58, R58 ;  /* 0x0000003a003a7308 */ /* 0x000ea20000000800 */
[----:B----4-:R-:W-:Y:S01]  /*3d90*/  FADD.FTZ R20, R32, R15 ;  /* 0x0000000f20147221 */ /* 0x010fe20000010000 */
[----:B------:R-:W-:-:S03]  /*3da0*/  F2FP.BF16.F32.PACK_AB R170, R45, R32 ;  /* 0x000000202daa723e */ /* 0x000fc600000010ff */
[----:B------:R-:W-:-:S03]  /*3db0*/  FADD.FTZ R11, R45, R20 ;  /* 0x000000142d0b7221 */ /* 0x000fc60000010000 */
[----:B------:R-:W4:Y:S01]  /*3dc0*/  MUFU.EX2 R48, R48 ;  /* 0x0000003000307308 */ /* 0x000f220000000800 */
[C---:B---3--:R-:W-:Y:S01]  /*3dd0*/  FADD.FTZ R5, R55.reuse, R14 ;  /* 0x0000000e37057221 */ /* 0x048fe20000010000 */
[----:B------:R-:W-:-:S06]  /*3de0*/  F2FP.BF16.F32.PACK_AB R167, R55, R54 ;  /* 0x0000003637a7723e */ /* 0x000fcc00000010ff */
[----:B------:R-:W3:Y:S01]  /*3df0*/  MUFU.EX2 R59, R59 ;  /* 0x0000003b003b7308 */ /* 0x000ee20000000800 */
[----:B--2---:R-:W-:-:S07]  /*3e00*/  FADD.FTZ R14, R58, R5 ;  /* 0x000000053a0e7221 */ /* 0x004fce0000010000 */
[----:B------:R-:W2:Y:S01]  /*3e10*/  MUFU.EX2 R49, R49 ;  /* 0x0000003100317308 */ /* 0x000ea20000000800 */
[----:B----4-:R-:W-:-:S07]  /*3e20*/  FADD.FTZ R20, R48, R11 ;  /* 0x0000000b30147221 */ /* 0x010fce0000010000 */
[----:B------:R-:W4:Y:S01]  /*3e30*/  MUFU.EX2 R62, R62 ;  /* 0x0000003e003e7308 */ /* 0x000f220000000800 */
[C---:B---3--:R-:W-:Y:S01]  /*3e40*/  FADD.FTZ R5, R59.reuse, R14 ;  /* 0x0000000e3b057221 */ /* 0x048fe20000010000 */
[----:B------:R-:W-:-:S06]  /*3e50*/  F2FP.BF16.F32.PACK_AB R169, R59, R58 ;  /* 0x0000003a3ba9723e */ /* 0x000fcc00000010ff */
[----:B------:R-:W3:Y:S01]  /*3e60*/  MUFU.EX2 R63, R63 ;  /* 0x0000003f003f7308 */ /* 0x000ee20000000800 */
[C---:B--2---:R-:W-:Y:S01]  /*3e70*/  FADD.FTZ R11, R49.reuse, R20 ;  /* 0x00000014310b7221 */ /* 0x044fe20000010000 */
[----:B------:R-:W-:-:S03]  /*3e80*/  F2FP.BF16.F32.PACK_AB R172, R49, R48 ;  /* 0x0000003031ac723e */ /* 0x000fc600000010ff */
[----:B------:R-:W-:Y:S01]  /*3e90*/  FADD.FTZ R14, R174, R11 ;  /* 0x0000000bae0e7221 */ /* 0x000fe20000010000 */
[C---:B------:R-:W-:Y:S02]  /*3ea0*/  F2FP.BF16.F32.PACK_AB R174, R53.reuse, R174 ;  /* 0x000000ae35ae723e */ /* 0x040fe400000010ff */
[----:B------:R-:W2:Y:S01]  /*3eb0*/  MUFU.EX2 R66, R66 ;  /* 0x0000004200427308 */ /* 0x000ea20000000800 */
[----:B----4-:R-:W-:Y:S01]  /*3ec0*/  FADD.FTZ R4, R62, R5 ;  /* 0x000000053e047221 */ /* 0x010fe20000010000 */
[----:B------:R-:W-:-:S06]  /*3ed0*/  FADD.FTZ R5, R53, R14 ;  /* 0x0000000e35057221 */ /* 0x000fcc0000010000 */
[----:B------:R-:W4:Y:S01]  /*3ee0*/  MUFU.EX2 R67, R67 ;  /* 0x0000004300437308 */ /* 0x000f220000000800 */
[C---:B---3--:R-:W-:Y:S01]  /*3ef0*/  FADD.FTZ R11, R63.reuse, R4 ;  /* 0x000000043f0b7221 */ /* 0x048fe20000010000 */
[----:B------:R-:W-:-:S06]  /*3f00*/  F2FP.BF16.F32.PACK_AB R171, R63, R62 ;  /* 0x0000003e3fab723e */ /* 0x000fcc00000010ff */
[----:B------:R-:W3:Y:S01]  /*3f10*/  MUFU.EX2 R70, R70 ;  /* 0x0000004600467308 */ /* 0x000ee20000000800 */
[----:B--2---:R-:W-:-:S07]  /*3f20*/  FADD.FTZ R4, R66, R11 ;  /* 0x0000000b42047221 */ /* 0x004fce0000010000 */
[----:B------:R-:W2:Y:S01]  /*3f30*/  MUFU.EX2 R175, R52 ;  /* 0x0000003400af7308 */ /* 0x000ea20000000800 */
[C---:B----4-:R-:W-:Y:S01]  /*3f40*/  FADD.FTZ R11, R67.reuse, R4 ;  /* 0x00000004430b7221 */ /* 0x050fe20000010000 */
[----:B------:R-:W-:-:S03]  /*3f50*/  F2FP.BF16.F32.PACK_AB R173, R67, R66 ;  /* 0x0000004243ad723e */ /* 0x000fc600000010ff */
[----:B---3--:R-:W-:-:S04]  /*3f60*/  FADD.FTZ R4, R70, R11 ;  /* 0x0000000b46047221 */ /* 0x008fc80000010000 */
[C---:B--2---:R-:W-:Y:S01]  /*3f70*/  FADD.FTZ R4, R175.reuse, R4 ;  /* 0x00000004af047221 */ /* 0x044fe20000010000 */
[----:B------:R-:W-:Y:S01]  /*3f80*/  F2FP.BF16.F32.PACK_AB R175, R175, R70 ;  /* 0x00000046afaf723e */ /* 0x000fe200000010ff */
[----:B------:R-:W-:Y:S06]  /*3f90*/  @!P0 BRA `(.L_x_1759) ;  /* 0x0000000000048947 */ /* 0x000fec0003800000 */
[----:B------:R-:W-:Y:S01]  /*3fa0*/  BPT.TRAP 0x1 ;  /* 0x000000040000795c */ /* 0x000fe20000300000 */
.L_x_1759:
[----:B------:R2:W3:Y:S01]  /*3fb0*/  SYNCS.PHASECHK.TRANS64.TRYWAIT P1, [R7+URZ+0x22850], R12 ;  /* 0x0228500c070075a7 */ /* 0x0004e2000802017f */
[----:B------:R-:W-:Y:S05]  /*3fc0*/  @!P0 BRA `(.L_x_1760) ;  /* 0x0000000000048947 */ /* 0x000fea0003800000 */
[----:B------:R-:W-:Y:S01]  /*3fd0*/  BPT.TRAP 0x1 ;  /* 0x000000040000795c */ /* 0x000fe20000300000 */
.L_x_1760:
[----:B---3--:R-:W-:Y:S05]  /*3fe0*/  @P1 BRA `(.L_x_1761) ;  /* 0x0000000000081947 */ /* 0x008fea0003800000 */
[----:B------:R-:W3:Y:S02]  /*3ff0*/  SYNCS.PHASECHK.TRANS64.TRYWAIT P1, [R7+URZ+0x22850], R12 ;  /* 0x0228500c070075a7 */ /* 0x000ee4000802017f */
[----:B---3--:R-:W-:Y:S05]  /*4000*/  @!P1 BRA `(.L_x_1762) ;  /* 0x0000010800289947 */ /* 0x008fea0003800000 */
.L_x_1761:
[----:B------:R-:W-:Y:S01]  /*4010*/  R2UR UR5, R9 ;  /* 0x00000000090572ca */ /* 0x000fe200000e0000 */
[----:B------:R4:W-:Y:S06]  /*4020*/  BAR.SYNC.DEFER_BLOCKING R10, 0x100 ;  /* 0x0004000a0000751d */ /* 0x0009ec0000010000 */
[----:B------:R-:W-:Y:S01]  /*4030*/  UMOV UR11, 0x40000040 ;  /* 0x40000040000b7882 */ /* 0x000fe20000000000 */
[----:B------:R-:W5:Y:S01]  /*4040*/  S2R R11, SR_TID.X ;  /* 0x00000000000b7919 */ /* 0x000f620000002100 */
[----:B----4-:R-:W-:-:S04]  /*4050*/  IMAD.IADD R10, R17, 0x1, -R18 ;  /* 0x00000001110a7824 */ /* 0x010fc800078e0a12 */
        /* <DEDUP_REMOVED lines=10> */
[----:B-----5:R-:W-:Y:S01]  /*4100*/  LOP3.LUT P1, RZ, R11, 0x7f, RZ, 0xc0, !PT ;  /* 0x0000007f0bff7812 */ /* 0x020fe2000782c0ff */
[----:B------:R-:W-:-:S12]  /*4110*/  IMAD R11, R201, 0x80, R10 ;  /* 0x00000080c90b7824 */ /* 0x000fd800078e020a */
[----:B0123--:R-:W-:-:S05]  /*4120*/  @!P1 VIADD R7, R7, 0x22860 ;  /* 0x0002286007079836 */ /* 0x00ffca0000000000 */
        /* <DEDUP_REMOVED lines=33> */
[----:B0-----:R-:W-:-:S12]  /*4340*/  VIADD R7, R176, 0xfffffffe ;  /* 0xfffffffeb0077836 */ /* 0x001fd80000000000 */
[----:B------:R-:W-:Y:S05]  /*4350*/  @P1 BRA `(.L_x_1763) ;  /* 0x0000000000481947 */ /* 0x000fea0003800000 */
[C---:B------:R-:W-:Y:S01]  /*4360*/  ISETP.GT.AND P1, PT, R11.reuse, RZ, PT ;  /* 0x000000ff0b00720c */ /* 0x040fe20003f24270 */
[----:B------:R-:W-:-:S05]  /*4370*/  VIADD R9, R11, 0xffffffff ;  /* 0xffffffff0b097836 */ /* 0x000fca0000000000 */
        /* <DEDUP_REMOVED lines=9> */
.L_x_1764:
[----:B------:R-:W-:-:S11]  /*4410*/  UISETP.NE.AND UP1, UPT, UR15, 0x1, UPT ;  /* 0x000000010f00788c */ /* 0x000fd6000bf25270 */
[----:B------:R-:W-:Y:S02]  /*4420*/  @UP1 ULDC.64 UR22, c[0x0][0x9e8] ;  /* 0x00027a0000161ab9 */ /* 0x000fe40000000a00 */
[----:B------:R-:W-:-:S04]  /*4430*/  UIMAD.WIDE.U32 UR10, UR18, UR22, URZ ;  /* 0x00000016120a72a5 */ /* 0x000fc8000f8e003f */
[----:B------:R-:W-:-:S12]  /*4440*/  @UP1 USHF.R.U32.HI UR18, URZ, UR23, UR11 ;  /* 0x000000173f121299 */ /* 0x000fd8000801160b */
.L_x_1765:
[----:B------:R-:W-:-:S04]  /*4450*/  UIMAD UR15, UR18, UR15, UR15 ;  /* 0x0000000f120f72a4 */ /* 0x000fc8000f8e020f */
[----:B------:R-:W-:-:S04]  /*4460*/  UISETP.LT.AND UP1, UPT, UR14, UR15, UPT ;  /* 0x0000000f0e00728c */ /* 0x000fc8000bf21270 */
[----:B------:R-:W-:-:S12]  /*4470*/  USEL UR14, UR14, UR15, UP1 ;  /* 0x0000000f0e0e7287 */ /* 0x000fd80008800000 */
.L_x_1763:
        /* <DEDUP_REMOVED lines=11> */
[----:B------:R-:W-:Y:S01]  /*4530*/  VIADD R13, R15, 0x8 ;  /* 0x000000080f0d7836 */ /* 0x000fe20000000000 */
[----:B------:R-:W-:-:S04]  /*4540*/  ULDC UR26, c[0x0][0x9e0] ;  /* 0x00027800001a7ab9 */ /* 0x000fc80000000800 */
[----:B------:R-:W-:-:S07]  /*4550*/  LOP3.LUT R11, RZ, R13, RZ, 0x33, !PT ;  /* 0x0000000dff0b7212 */ /* 0x000fce00078e33ff */
.L_x_1783:
[----:B------:R-:W-:-:S04]  /*4560*/  UIADD3 UR37, UR37, 0x1, URZ ;  /* 0x0000000125257890 */ /* 0x000fc8000fffe03f */
[----:B------:R-:W-:-:S04]  /*4570*/  UISETP.NE.AND UP1, UPT, UR37, 0x2, UPT ;  /* 0x000000022500788c */ /* 0x000fc8000bf25270 */
[----:B------:R-:W-:Y:S02]  /*4580*/  USEL UR10, URZ, 0x1, UP1 ;  /* 0x000000013f0a7887 */ /* 0x000fe40008800000 */
[----:B------:R-:W-:Y:S02]  /*4590*/  USEL UR37, UR37, URZ, UP1 ;  /* 0x0000003f25257287 */ /* 0x000fe40008800000 */
[----:B------:R-:W-:Y:S01]  /*45a0*/  ULOP3.LUT UR40, UR40, UR10, URZ, 0x3c, !UPT ;  /* 0x0000000a28287292 */ /* 0x000fe2000f8e3c3f */
[----:B01----:R-:W-:Y:S11]  /*45b0*/  @!P0 BRA `(.L_x_1767) ;  /* 0x0000000000048947 */ /* 0x003ff60003800000 */
[----:B------:R-:W-:Y:S01]  /*45c0*/  BPT.TRAP 0x1 ;  /* 0x000000040000795c */ /* 0x000fe20000300000 */
.L_x_1767:
        /* <DEDUP_REMOVED lines=9> */
.L_x_1768:
[----:B-1----:R-:W-:Y:S05]  /*4660*/  @P1 BRA `(.L_x_1769) ;  /* 0x0000000000081947 */ /* 0x002fea0003800000 */
[----:B------:R-:W1:Y:S02]  /*4670*/  SYNCS.PHASECHK.TRANS64.TRYWAIT P1, [UR27+0x22830], R12 ;  /* 0x0228300cff0075a7 */ /* 0x000e64000802015b */
[----:B-1----:R-:W-:Y:S05]  /*4680*/  @!P1 BRA `(.L_x_1770) ;  /* 0x00000100009c9947 */ /* 0x002fea0003800000 */
.L_x_1769:
[----:B------:R-:W-:Y:S01]  /*4690*/  UIMAD UR22, UR37, 0x300, UR4 ;  /* 0x00000300251678a4 */ /* 0x000fe2000f8e0204 */
[----:B------:R-:W-:Y:S01]  /*46a0*/  WARPGROUP.ARRIVE ;  /* 0x00000000000079c5 */ /* 0x000fe20000000000 */
[----:B------:R-:W-:Y:S01]  /*46b0*/  UMOV UR23, 0x40000040 ;  /* 0x4000004000177882 */ /* 0x000fe20000000000 */
[----:B------:R-:W-:Y:S01]  /*46c0*/  UMOV UR11, 0x40000040 ;  /* 0x40000040000b7882 */ /* 0x000fe20000000000 */
[----:B------:R-:W-:-:S03]  /*46d0*/  UIADD3 UR10, UR22, 0x2, URZ ;  /* 0x00000002160a7890 */ /* 0x000fc6000fffe03f */
[----:B------:R-:W2:Y:S01]  /*46e0*/  S2R R6, SR_TID.X ;  /* 0x0000000000067919 */ /* 0x000ea20000002100 */
[----:B------:R-:W-:Y:S01]  /*46f0*/  UIADD3 UR14, UR22, 0x4, URZ ;  /* 0x00000004160e7890 */ /* 0x000fe2000fffe03f */
[----:B-1----:R-:W-:Y:S01]  /*4700*/  IMAD.U32 R9, RZ, RZ, UR27 ;  /* 0x0000001bff097e24 */ /* 0x002fe2000f8e00ff */
[----:B------:R-:W-:Y:S01]  /*4710*/  UMOV UR15, 0x40000040 ;  /* 0x40000040000f7882 */ /* 0x000fe20000000000 */
[----:B------:R-:W-:Y:S01]  /*4720*/  HGMMA.64x96x16.F32.BF16 R152, gdesc[UR20], RZ, !UPT, gsb0 ;  /* 0x01600000149879f0 */ /* 0x000fe2000c0018ff */
[----:B------:R-:W-:Y:S01]  /*4730*/  UIADD3 UR18, UR22, 0x6, URZ ;  /* 0x0000000616127890 */ /* 0x000fe2000fffe03f */
[----:B------:R-:W-:Y:S01]  /*4740*/  IMAD R21, R7, -0x60, R17 ;  /* 0xffffffa007157824 */ /* 0x000fe200078e0211 */
[----:B------:R-:W-:-:S04]  /*4750*/  UMOV UR19, 0x40000040 ;  /* 0x4000004000137882 */ /* 0x000fc80000000000 */
[----:B------:R-:W-:-:S05]  /*4760*/  IADD3 R21, -R18, 0x1, R21 ;  /* 0x0000000112157810 */ /* 0x000fca0007ffe115 */
[----:B------:R-:W-:-:S04]  /*4770*/  IMAD.IADD R21, R21, 0x1, -R16 ;  /* 0x0000000115157824 */ /* 0x000fc800078e0a10 */
[----:B------:R-:W-:-:S04]  /*4780*/  VIADD R200, R21, UR26 ;  /* 0x0000001a15c87c36 */ /* 0x000fc80008000000 */
[----:B------:R-:W-:Y:S01]  /*4790*/  IMAD.IADD R210, R3, 0x1, R200 ;  /* 0x0000000103d27824 */ /* 0x000fe200078e02c8 */
[----:B--2---:R-:W-:Y:S02]  /*47a0*/  LOP3.LUT P1, RZ, R6, 0x7f, RZ, 0xc0, !PT ;  /* 0x0000007f06ff7812 */ /* 0x004fe4000782c0ff */
[----:B------:R-:W-:-:S04]  /*47b0*/  SHF.R.U32.HI R6, RZ, 0x7, R6 ;  /* 0x00000007ff067819 */ /* 0x000fc80000011606 */
[----:B------:R-:W-:-:S07]  /*47c0*/  IADD3 R6, -R6, 0xb, RZ ;  /* 0x0000000b06067810 */ /* 0x000fce0007ffe1ff */
        /* <DEDUP_REMOVED lines=16> */
[----:B--2---:R-:W-:-:S04]  /*48d0*/  VIADD R14, R21, UR10 ;  /* 0x0000000a150e7c36 */ /* 0x004fc80008000000 */
[----:B------:R-:W-:-:S08]  /*48e0*/  IMAD.IADD R202, R3, 0x1, R14 ;  /* 0x0000000103ca7824 */ /* 0x000fd000078e020e */
[----:B-1----:R-:W-:Y:S05]  /*48f0*/  @P1 BRA `(.L_x_1771) ;  /* 0x00000000005c1947 */ /* 0x002fea0003800000 */
[----:B------:R-:W-:Y:S01]  /*4900*/  ISETP.GT.AND P1, PT, R15, -0x1, PT ;  /* 0xffffffff0f00780c */ /* 0x000fe20003f24270 */
[----:B------:R-:W-:-:S12]  /*4910*/  BSSY B0, `(.L_x_1772) ;  /* 0x0000011000007945 */ /* 0x000fd80003800000 */
[----:B------:R-:W-:Y:S05]  /*4920*/  @P1 BRA `(.L_x_1773) ;  /* 0x0000000000241947 */ /* 0x000fea0003800000 */
[----:B------:R-:W-:Y:S02]  /*4930*/  IMAD.U32 R211, RZ, RZ, UR25 ;  /* 0x00000019ffd37e24 */ /* 0x000fe4000f8e00ff */
[----:B------:R-:W-:-:S03]  /*4940*/  IMAD.IADD R203, R3, 0x1, R10 ;  /* 0x0000000103cb7824 */ /* 0x000fc600078e020a */
[----:B------:R-:W-:Y:S02]  /*4950*/  ISETP.NE.AND P1, PT, R211, 0x1, PT ;  /* 0x00000001d300780c */ /* 0x000fe40003f25270 */
[----:B------:R-:W-:-:S11]  /*4960*/  LOP3.LUT R203, RZ, R203, RZ, 0x33, !PT ;  /* 0x000000cbffcb7212 */ /* 0x000fd600078e33ff */
[----:B------:R-:W1:Y:S02]  /*4970*/  @P1 LDC.64 R20, c[0x0][0x9e8] ;  /* 0x00027a00ff141b82 */ /* 0x000e640000000a00 */
[----:B-1----:R-:W-:-:S05]  /*4980*/  @P1 IMAD.HI.U32 R20, R203, R20, RZ ;  /* 0x00000014cb141227 */ /* 0x002fca00078e00ff */
[----:B------:R-:W-:-:S04]  /*4990*/  @P1 SHF.R.U32.HI R203, RZ, R21, R20 ;  /* 0x00000015ffcb1219 */ /* 0x000fc80000011614 */
[----:B------:R-:W-:Y:S01]  /*49a0*/  LOP3.LUT R20, RZ, R203, RZ, 0x33, !PT ;  /* 0x000000cbff147212 */ /* 0x000fe200078e33ff */
[----:B------:R-:W-:Y:S06]  /*49b0*/  BRA `(.L_x_1774) ;  /* 0x0000000000187947 */ /* 0x000fec0003800000 */
.L_x_1773:
[----:B------:R-:W-:-:S05]  /*49c0*/  IMAD.U32 R211, RZ, RZ, UR25 ;  /* 0x00000019ffd37e24 */ /* 0x000fca000f8e00ff */
[----:B------:R-:W-:-:S13]  /*49d0*/  ISETP.NE.AND P1, PT, R211, 0x1, PT ;  /* 0x00000001d300780c */ /* 0x000fda0003f25270 */
[----:B------:R-:W1:Y:S02]  /*49e0*/  @P1 LDC.64 R20, c[0x0][0x9e8] ;  /* 0x00027a00ff141b82 */ /* 0x000e640000000a00 */
[----:B-1----:R-:W-:-:S04]  /*49f0*/  @P1 IMAD.HI.U32 R212, R15, R20, RZ ;  /* 0x000000140fd41227 */ /* 0x002fc800078e00ff */
[----:B------:R-:W-:Y:S01]  /*4a00*/  IMAD.MOV.U32 R20, RZ, RZ, R15 ;  /* 0x000000ffff147224 */ /* 0x000fe200078e000f */
[----:B------:R-:W-:-:S07]  /*4a10*/  @P1 SHF.R.U32.HI R20, RZ, R21, R212 ;  /* 0x00000015ff141219 */ /* 0x000fce00000116d4 */
.L_x_1774:
[----:B------:R-:W-:Y:S05]  /*4a20*/  BSYNC B0 ;  /* 0x0000000000007941 */ /* 0x000fea0003800000 */
.L_x_1772:
[----:B------:R-:W-:-:S04]  /*4a30*/  IMAD R21, R7, -0x60, -R16 ;  /* 0xffffffa007157824 */ /* 0x000fc800078e0a10 */
[----:B------:R-:W-:-:S05]  /*4a40*/  IMAD R21, R20, R211, R21 ;  /* 0x000000d314157224 */ /* 0x000fca00078e0215 */
[----:B------:R-:W-:Y:S02]  /*4a50*/  VIADDMNMX R210, R21, R211, R210, PT ;  /* 0x000000d315d27246 */ /* 0x000fe400038001d2 */
[----:B------:R-:W-:-:S07]  /*4a60*/  VIMNMX R202, R202, R21, !PT ;  /* 0x00000015caca7248 */ /* 0x000fce0007fe0100 */
.L_x_1771:
[----:B------:R-:W-:Y:S01]  /*4a70*/  IMAD R211, R7, -0x60, RZ ;  /* 0xffffffa007d37824 */ /* 0x000fe200078e02ff */
[----:B------:R-:W-:Y:S02]  /*4a80*/  LOP3.LUT R2, R2, 0xfffbffff, RZ, 0xc0, !PT ;  /* 0xfffbffff02027812 */ /* 0x000fe400078ec0ff */
[----:B------:R-:W-:Y:S02]  /*4a90*/  IADD3 R200, R200, 0x8, R3 ;  /* 0x00000008c8c87810 */ /* 0x000fe40007ffe003 */
        /* <DEDUP_REMOVED lines=30> */
[----:B------:R-:W-:Y:S02]  /*4c80*/  IADD3 R152, R14, 0x8, R3 ;  /* 0x000000080e987810 */ /* 0x000fe40007ffe003 */
[----:B------:R-:W-:Y:S02]  /*4c90*/  ISETP.LT.OR P2, PT, R210, 0x12, P2 ;  /* 0x00000012d200780c */ /* 0x000fe40001741670 */
[----:B------:R-:W-:Y:S02]  /*4ca0*/  @P3 LOP3.LUT R2, R2, 0x10, RZ, 0xfc, !PT ;  /* 0x0000001002023812 */ /* 0x000fe400078efcff */
[----:B------:R-:W-:-:S02]  /*4cb0*/  ISETP.GE.AND P3, PT, R211, 0x19, PT ;  /* 0x00000019d300780c */ /* 0x000fc40003f66270 */
        /* <DEDUP_REMOVED lines=102> */
[----:B------:R-:W-:Y:S01]  /*5320*/  ISETP.GT.AND P6, PT, R13, -0x1, PT ;  /* 0xffffffff0d00780c */ /* 0x000fe20003fc4270 */
[----:B------:R-:W-:-:S12]  /*5330*/  BSSY B0, `(.L_x_1776) ;  /* 0x0000010000007945 */ /* 0x000fd80003800000 */
[----:B------:R-:W-:Y:S05]  /*5340*/  @P6 BRA `(.L_x_1777) ;  /* 0x0000000000206947 */ /* 0x000fea0003800000 */
[----:B------:R-:W-:Y:S02]  /*5350*/  IMAD.U32 R202, RZ, RZ, UR25 ;  /* 0x00000019ffca7e24 */ /* 0x000fe4000f8e00ff */
[----:B------:R-:W-:-:S03]  /*5360*/  IMAD.MOV.U32 R14, RZ, RZ, R11 ;  /* 0x000000ffff0e7224 */ /* 0x000fc600078e000b */
[----:B------:R-:W-:-:S13]  /*5370*/  ISETP.NE.AND P6, PT, R202, 0x1, PT ;  /* 0x00000001ca00780c */ /* 0x000fda0003fc5270 */
[----:B------:R-:W1:Y:S02]  /*5380*/  @P6 LDC.64 R20, c[0x0][0x9e8] ;  /* 0x00027a00ff146b82 */ /* 0x000e640000000a00 */
[----:B-1----:R-:W-:-:S05]  /*5390*/  @P6 IMAD.HI.U32 R20, R11, R20, RZ ;  /* 0x000000140b146227 */ /* 0x002fca00078e00ff */
[----:B------:R-:W-:-:S04]  /*53a0*/  @P6 SHF.R.U32.HI R14, RZ, R21, R20 ;  /* 0x00000015ff0e6219 */ /* 0x000fc80000011614 */
[----:B------:R-:W-:Y:S01]  /*53b0*/  LOP3.LUT R14, RZ, R14, RZ, 0x33, !PT ;  /* 0x0000000eff0e7212 */ /* 0x000fe200078e33ff */
[----:B------:R-:W-:Y:S06]  /*53c0*/  BRA `(.L_x_1778) ;  /* 0x0000000000187947 */ /* 0x000fec0003800000 */
.L_x_1777:
[----:B------:R-:W-:Y:S02]  /*53d0*/  IMAD.U32 R202, RZ, RZ, UR25 ;  /* 0x00000019ffca7e24 */ /* 0x000fe4000f8e00ff */
[----:B------:R-:W-:-:S03]  /*53e0*/  IMAD.MOV.U32 R14, RZ, RZ, R13 ;  /* 0x000000ffff0e7224 */ /* 0x000fc600078e000d */
[----:B------:R-:W-:-:S13]  /*53f0*/  ISETP.NE.AND P6, PT, R202, 0x1, PT ;  /* 0x00000001ca00780c */ /* 0x000fda0003fc5270 */
[----:B------:R-:W1:Y:S02]  /*5400*/  @P6 LDC.64 R20, c[0x0][0x9e8] ;  /* 0x00027a00ff146b82 */ /* 0x000e640000000a00 */
[----:B-1----:R-:W-:-:S05]  /*5410*/  @P6 IMAD.HI.U32 R20, R13, R20, RZ ;  /* 0x000000140d146227 */ /* 0x002fca00078e00ff */
[----:B------:R-:W-:-:S07]  /*5420*/  @P6 SHF.R.U32.HI R14, RZ, R21, R20 ;  /* 0x00000015ff0e6219 */ /* 0x000fce0000011614 */
.L_x_1778:
[----:B------:R-:W-:Y:S05]  /*5430*/  BSYNC B0 ;  /* 0x0000000000007941 */ /* 0x000fea0003800000 */
.L_x_1776:
[----:B------:R-:W-:-:S04]  /*5440*/  IMAD.IADD R211, R211, 0x1, -R16 ;  /* 0x00000001d3d37824 */ /* 0x000fc800078e0a10 */
[----:B------:R-:W-:-:S05]  /*5450*/  IMAD R211, R14, R202, R211 ;  /* 0x000000ca0ed37224 */ /* 0x000fca00078e02d3 */
[----:B------:R-:W-:Y:S02]  /*5460*/  VIADDMNMX R200, R211, R202, R200, PT ;  /* 0x000000cad3c87246 */ /* 0x000fe400038001c8 */
[----:B------:R-:W-:-:S07]  /*5470*/  VIMNMX R152, R152, R211, !PT ;  /* 0x000000d398987248 */ /* 0x000fce0007fe0100 */
.L_x_1775:
[----:B------:R-:W-:Y:S02]  /*5480*/  ISETP.GT.AND P1, PT, R152, 0x1, !P1 ;  /* 0x000000019800780c */ /* 0x000fe40004f24270 */
        /* <DEDUP_REMOVED lines=76> */
[----:B------:R-:W-:Y:S01]  /*5950*/  ISETP.GT.AND P5, PT, R152, 0x58, !P5 ;  /* 0x000000589800780c */ /* 0x000fe20006fa4270 */
[----:B------:R-:W1:Y:S01]  /*5960*/  SHFL.BFLY PT, R21, R210, 0x1, 0x1f ;  /* 0x0c201f00d2157f89 */ /* 0x000e6200000e0000 */
[C---:B------:R-:W-:Y:S02]  /*5970*/  ISETP.LT.OR P1, PT, R200.reuse, 0x31, P1 ;  /* 0x00000031c800780c */ /* 0x040fe40000f21670 */
[----:B------:R-:W-:-:S02]  /*5980*/  ISETP.LT.OR P3, PT, R200, 0x51, P3 ;  /* 0x00000051c800780c */ /* 0x000fc40001f61670 */
        /* <DEDUP_REMOVED lines=9> */
[----:B-1----:R-:W-:Y:S02]  /*5a20*/  FMNMX.FTZ R14, R210, R21, !PT ;  /* 0x00000015d20e7209 */ /* 0x002fe40007810000 */
[----:B------:R-:W-:-:S03]  /*5a30*/  ISETP.GT.AND P1, PT, R152, 0x38, !P1 ;  /* 0x000000389800780c */ /* 0x000fc60004f24270 */
[----:B------:R-:W-:Y:S01]  /*5a40*/  FMUL.FTZ R20, R14, UR6 ;  /* 0x000000060e147c20 */ /* 0x000fe20008410000 */
        /* <DEDUP_REMOVED lines=18> */
[----:B------:R-:W-:Y:S02]  /*5b70*/  ISETP.GT.AND P1, PT, R152, RZ, !P6 ;  /* 0x000000ff9800720c */ /* 0x000fe40007724270 */
[----:B------:R-:W-:Y:S02]  /*5b80*/  LOP3.LUT P6, RZ, R2, 0x1, RZ, 0xc0, !PT ;  /* 0x0000000102ff7812 */ /* 0x000fe400078cc0ff */
[----:B------:R-:W-:Y:S02]  /*5b90*/  ISETP.LT.OR P1, PT, R200, 0x1, P1 ;  /* 0x00000001c800780c */ /* 0x000fe40000f21670 */
[----:B------:R-:W-:Y:S02]  /*5ba0*/  ISETP.GT.AND P2, PT, R152, 0x59, !P6 ;  /* 0x000000599800780c */ /* 0x000fe40007744270 */
[----:B------:R-:W-:-:S02]  /*5bb0*/  FSEL R21, R154, -INF , !P1 ;  /* 0xff8000009a157808 */ /* 0x000fc40004800000 */
[----:B------:R-:W-:Y:S02]  /*5bc0*/  FSETP.NEU.FTZ.AND P1, PT, R14, -INF , PT ;  /* 0xff8000000e00780b */ /* 0x000fe40003f3d000 */
[----:B------:R-:W-:Y:S02]  /*5bd0*/  FMNMX.FTZ R202, R21, R8, !PT ;  /* 0x0000000815ca7209 */ /* 0x000fe40007810000 */
[----:B------:R-:W-:Y:S02]  /*5be0*/  FSEL R20, R20, RZ, P1 ;  /* 0x000000ff14147208 */ /* 0x000fe40000800000 */
[----:B------:R-:W-:Y:S02]  /*5bf0*/  ISETP.LT.OR P2, PT, R200, 0x5a, P2 ;  /* 0x0000005ac800780c */ /* 0x000fe40001741670 */
        /* <DEDUP_REMOVED lines=24> */
[----:B------:R-:W-:-:S02]  /*5d80*/  FFMA.FTZ R197, R197, UR6, -R20 ;  /* 0x00000006c5c57c23 */ /* 0x000fc40008010814 */
[----:B------:R-:W-:-:S04]  /*5d90*/  FMNMX.FTZ R203, R167, R202, !PT ;  /* 0x000000caa7cb7209 */ /* 0x000fc80007810000 */
[----:B------:R-:W-:Y:S01]  /*5da0*/  FMNMX.FTZ R202, R170, R203, !PT ;  /* 0x000000cbaaca7209 */ /* 0x000fe20007810000 */
[----:B------:R-:W-:Y:S03]  /*5db0*/  MUFU.EX2 R157, R157 ;  /* 0x0000009d009d7308 */ /* 0x000fe60000000800 */
        /* <DEDUP_REMOVED lines=15> */
[----:B------:R-:W-:Y:S02]  /*5eb0*/  FMNMX.FTZ R203, R191, R152, !PT ;  /* 0x00000098bfcb7209 */ /* 0x000fe40007810000 */
[----:B------:R-:W-:Y:S01]  /*5ec0*/  FSEL R152, R195, -INF , !P4 ;  /* 0xff800000c3987808 */ /* 0x000fe20006000000 */
[----:B------:R-:W-:Y:S01]  /*5ed0*/  FFMA.FTZ R195, R176, UR6, -R20 ;  /* 0x00000006b0c37c23 */ /* 0x000fe20008010814 */
[----:B------:R-:W-:Y:S01]  /*5ee0*/  FMNMX.FTZ R203, R194, R203, !PT ;  /* 0x000000cbc2cb7209 */ /* 0x000fe20007810000 */
[----:B------:R-:W-:Y:S03]  /*5ef0*/  MUFU.EX2 R169, R169 ;  /* 0x000000a900a97308 */ /* 0x000fe60000000800 */
[----:B------:R-:W-:-:S04]  /*5f00*/  FMNMX.FTZ R203, R152, R203, !PT ;  /* 0x000000cb98cb7209 */ /* 0x000fc80007810000 */
[----:B------:R-:W-:Y:S01]  /*5f10*/  FMNMX.FTZ R198, R200, R203, !PT ;  /* 0x000000cbc8c67209 */ /* 0x000fe20007810000 */
[----:B------:R-:W-:Y:S03]  /*5f20*/  MUFU.EX2 R172, R172 ;  /* 0x000000ac00ac7308 */ /* 0x000fe60000000800 */
[----:B------:R-:W-:Y:S01]  /*5f30*/  FMNMX.FTZ R176, R199, R198, !PT ;  /* 0x000000c6c7b07209 */ /* 0x000fe20007810000 */
[--C-:B------:R-:W-:Y:S01]  /*5f40*/  FFMA.FTZ R198, R177, UR6, -R20.reuse ;  /* 0x00000006b1c67c23 */ /* 0x100fe20008010814 */
[--C-:B------:R-:W-:Y:S01]  /*5f50*/  FFMA.FTZ R177, R180, UR6, -R20.reuse ;  /* 0x00000006b4b17c23 */ /* 0x100fe20008010814 */
[--C-:B------:R-:W-:Y:S01]  /*5f60*/  FFMA.FTZ R180, R181, UR6, -R20.reuse ;  /* 0x00000006b5b47c23 */ /* 0x100fe20008010814 */
[--C-:B------:R-:W-:Y:S01]  /*5f70*/  FFMA.FTZ R181, R184, UR6, -R20.reuse ;  /* 0x00000006b8b57c23 */ /* 0x100fe20008010814 */
[----:B------:R-:W1:Y:S01]  /*5f80*/  SHFL.BFLY PT, R203, R176, 0x2, 0x1f ;  /* 0x0c401f00b0cb7f89 */ /* 0x000e6200000e0000 */
[--C-:B------:R-:W-:Y:S01]  /*5f90*/  FFMA.FTZ R184, R185, UR6, -R20.reuse ;  /* 0x00000006b9b87c23 */ /* 0x100fe20008010814 */
[--C-:B------:R-:W-:Y:S01]  /*5fa0*/  FFMA.FTZ R185, R188, UR6, -R20.reuse ;  /* 0x00000006bcb97c23 */ /* 0x100fe20008010814 */
[--C-:B------:R-:W-:Y:S01]  /*5fb0*/  FFMA.FTZ R188, R189, UR6, -R20.reuse ;  /* 0x00000006bdbc7c23 */ /* 0x100fe20008010814 */
[--C-:B------:R-:W-:Y:S01]  /*5fc0*/  FFMA.FTZ R189, R192, UR6, -R20.reuse ;  /* 0x00000006c0bd7c23 */ /* 0x100fe20008010814 */
[----:B------:R-:W-:Y:S01]  /*5fd0*/  FFMA.FTZ R192, R193, UR6, -R20 ;  /* 0x00000006c1c07c23 */ /* 0x000fe20008010814 */
[----:B------:R-:W-:Y:S01]  /*5fe0*/  FSEL R193, R14, RZ, P1 ;  /* 0x000000ff0ec17208 */ /* 0x000fe20000800000 */
[----:B------:R-:W-:Y:S04]  /*5ff0*/  MUFU.EX2 R173, R173 ;  /* 0x000000ad00ad7308 */ /* 0x000fe80000000800 */
[----:B------:R-:W-:-:S04]  /*6000*/  FADD.FTZ R193, -R193, R0 ;  /* 0x00000000c1c17221 */ /* 0x000fc80000010100 */
[----:B------:R-:W-:Y:S01]  /*6010*/  FMUL.FTZ R193, R193, UR6 ;  /* 0x00000006c1c17c20 */ /* 0x000fe20008410000 */
[----:B------:R-:W-:Y:S01]  /*6020*/  MUFU.EX2 R0, R196 ;  /* 0x000000c400007308 */ /* 0x000fe20000000800 */
[----:B-1----:R-:W-:-:S07]  /*6030*/  FMNMX.FTZ R203, R176, R203, !PT ;  /* 0x000000cbb0cb7209 */ /* 0x002fce0007810000 */
[----:B------:R-:W1:Y:S01]  /*6040*/  MUFU.EX2 R193, R193 ;  /* 0x000000c100c17308 */ /* 0x000e620000000800 */
[----:B------:R-:W2:Y:S07]  /*6050*/  SHFL.BFLY PT, R176, R203, 0x1, 0x1f ;  /* 0x0c201f00cbb07f89 */ /* 0x000eae00000e0000 */
[----:B------:R-:W-:Y:S08]  /*6060*/  MUFU.EX2 R195, R195 ;  /* 0x000000c300c37308 */ /* 0x000ff00000000800 */
[----:B------:R-:W-:Y:S01]  /*6070*/  MUFU.EX2 R198, R198 ;  /* 0x000000c600c67308 */ /* 0x000fe20000000800 */
[----:B-1----:R-:W-:Y:S01]  /*6080*/  FFMA.FTZ R196, R193, R5, R154 ;  /* 0x00000005c1c47223 */ /* 0x002fe2000001009a */
[-C--:B------:R-:W-:Y:S01]  /*6090*/  FMUL.FTZ R24, R24, R193.reuse ;  /* 0x000000c118187220 */ /* 0x080fe20000410000 */
        /* <DEDUP_REMOVED lines=9> */
[----:B--2---:R-:W-:Y:S01]  /*6130*/  FMNMX.FTZ R176, R203, R176, !PT ;  /* 0x000000b0cbb07209 */ /* 0x004fe20007810000 */
[-C--:B------:R-:W-:Y:S01]  /*6140*/  FMUL.FTZ R40, R40, R193.reuse ;  /* 0x000000c128287220 */ /* 0x080fe20000410000 */
[-C--:B------:R-:W-:Y:S01]  /*6150*/  FMUL.FTZ R41, R41, R193.reuse ;  /* 0x000000c129297220 */ /* 0x080fe20000410000 */
[-C--:B------:R-:W-:Y:S01]  /*6160*/  FMUL.FTZ R44, R44, R193.reuse ;  /* 0x000000c12c2c7220 */ /* 0x080fe20000410000 */
[C---:B------:R-:W-:Y:S01]  /*6170*/  FSETP.NEU.FTZ.AND P1, PT, R176.reuse, -INF , PT ;  /* 0xff800000b000780b */ /* 0x040fe20003f3d000 */
[----:B------:R-:W-:Y:S01]  /*6180*/  FMUL.FTZ R203, R176, UR6 ;  /* 0x00000006b0cb7c20 */ /* 0x000fe20008410000 */
[----:B------:R-:W1:Y:S01]  /*6190*/  MUFU.EX2 R180, R180 ;  /* 0x000000b400b47308 */ /* 0x000e620000000800 */
[-C--:B------:R-:W-:Y:S01]  /*61a0*/  FMUL.FTZ R45, R45, R193.reuse ;  /* 0x000000c12d2d7220 */ /* 0x080fe20000410000 */
[-C--:B------:R-:W-:Y:S01]  /*61b0*/  FMUL.FTZ R48, R48, R193.reuse ;  /* 0x000000c130307220 */ /* 0x080fe20000410000 */
[-C--:B------:R-:W-:Y:S01]  /*61c0*/  FMUL.FTZ R49, R49, R193.reuse ;  /* 0x000000c131317220 */ /* 0x080fe20000410000 */
[----:B------:R-:W-:Y:S01]  /*61d0*/  FSEL R203, R203, RZ, P1 ;  /* 0x000000ffcbcb7208 */ /* 0x000fe20000800000 */
[-C--:B------:R-:W-:Y:S01]  /*61e0*/  FMUL.FTZ R52, R52, R193.reuse ;  /* 0x000000c134347220 */ /* 0x080fe20000410000 */
[-C--:B------:R-:W-:Y:S01]  /*61f0*/  FMUL.FTZ R53, R53, R193.reuse ;  /* 0x000000c135357220 */ /* 0x080fe20000410000 */
[----:B------:R-:W-:Y:S01]  /*6200*/  FMUL.FTZ R56, R56, R193 ;  /* 0x000000c138387220 */ /* 0x000fe20000410000 */
        /* <DEDUP_REMOVED lines=8> */
[----:B------:R-:W-:Y:S01]  /*6290*/  MUFU.EX2 R184, R184 ;  /* 0x000000b800b87308 */ /* 0x000fe20000000800 */
[----:B------:R-:W-:Y:S01]  /*62a0*/  FFMA.FTZ R163, R166, UR6, -R203 ;  /* 0x00000006a6a37c23 */ /* 0x000fe200080108cb */
[----:B-1----:R-:W-:Y:S01]  /*62b0*/  F2FP.BF16.F32.PACK_AB R166, R180, R177 ;  /* 0x000000b1b4a6723e */ /* 0x002fe200000010ff */
[----:B------:R-:W-:Y:S01]  /*62c0*/  FADD.FTZ R158, R160, R5 ;  /* 0x00000005a09e7221 */ /* 0x000fe20000010000 */
        /* <DEDUP_REMOVED lines=16> */
[----:B------:R-:W-:Y:S01]  /*63d0*/  FSEL R5, R176, RZ, P1 ;  /* 0x000000ffb0057208 */ /* 0x000fe20000800000 */
[--C-:B------:R-:W-:Y:S01]  /*63e0*/  FFMA.FTZ R194, R194, UR6, -R203.reuse ;  /* 0x00000006c2c27c23 */ /* 0x100fe200080108cb */
[--C-:B------:R-:W-:Y:S01]  /*63f0*/  FFMA.FTZ R200, R200, UR6, -R203.reuse ;  /* 0x00000006c8c87c23 */ /* 0x100fe200080108cb */
[----:B------:R-:W-:Y:S01]  /*6400*/  FADD.FTZ R211, R169, R158 ;  /* 0x0000009ea9d37221 */ /* 0x000fe20000010000 */
[----:B------:R-:W2:Y:S01]  /*6410*/  MUFU.EX2 R189, R189 ;  /* 0x000000bd00bd7308 */ /* 0x000ea20000000800 */
[----:B------:R-:W-:Y:S01]  /*6420*/  FADD.FTZ R5, -R5, R8 ;  /* 0x0000000805057221 */ /* 0x000fe20000010100 */
[----:B------:R-:W-:Y:S01]  /*6430*/  FFMA.FTZ R8, R167, UR6, -R203 ;  /* 0x00000006a7087c23 */ /* 0x000fe200080108cb */
[----:B------:R-:W-:Y:S01]  /*6440*/  FADD.FTZ R158, R172, R211 ;  /* 0x000000d3ac9e7221 */ /* 0x000fe20000010000 */
[--C-:B------:R-:W-:Y:S01]  /*6450*/  FFMA.FTZ R167, R170, UR6, -R203.reuse ;  /* 0x00000006aaa77c23 */ /* 0x100fe200080108cb */
[--C-:B------:R-:W-:Y:S01]  /*6460*/  FFMA.FTZ R199, R199, UR6, -R203.reuse ;  /* 0x00000006c7c77c23 */ /* 0x100fe200080108cb */
[----:B------:R-:W-:Y:S01]  /*6470*/  FMUL.FTZ R57, R57, R193 ;  /* 0x000000c139397220 */ /* 0x000fe20000410000 */
[----:B------:R-:W-:Y:S01]  /*6480*/  FADD.FTZ R158, R173, R158 ;  /* 0x0000009ead9e7221 */ /* 0x000fe20000010000 */
[----:B------:R-:W3:Y:S01]  /*6490*/  MUFU.EX2 R192, R192 ;  /* 0x000000c000c07308 */ /* 0x000ee20000000800 */
[----:B-1----:R-:W-:Y:S01]  /*64a0*/  F2FP.BF16.F32.PACK_AB R170, R188, R185 ;  /* 0x000000b9bcaa723e */ /* 0x002fe200000010ff */
[-C--:B------:R-:W-:Y:S01]  /*64b0*/  FMUL.FTZ R60, R60, R193.reuse ;  /* 0x000000c13c3c7220 */ /* 0x080fe20000410000 */
[----:B------:R-:W-:Y:S01]  /*64c0*/  FADD.FTZ R211, R195, R158 ;  /* 0x0000009ec3d37221 */ /* 0x000fe20000010000 */
[----:B------:R-:W-:Y:S01]  /*64d0*/  FFMA.FTZ R158, R171, UR6, -R203 ;  /* 0x00000006ab9e7c23 */ /* 0x000fe200080108cb */
[-C--:B------:R-:W-:Y:S01]  /*64e0*/  FMUL.FTZ R61, R61, R193.reuse ;  /* 0x000000c13d3d7220 */ /* 0x080fe20000410000 */
[-C--:B------:R-:W-:Y:S01]  /*64f0*/  FMUL.FTZ R64, R64, R193.reuse ;  /* 0x000000c140407220 */ /* 0x080fe20000410000 */
[----:B------:R-:W-:Y:S01]  /*6500*/  FADD.FTZ R162, R198, R211 ;  /* 0x000000d3c6a27221 */ /* 0x000fe20000010000 */
[----:B------:R-:W-:Y:S01]  /*6510*/  FFMA.FTZ R211, R175, UR6, -R203 ;  /* 0x00000006afd37c23 */ /* 0x000fe200080108cb */
[----:B------:R-:W-:Y:S01]  /*6520*/  MUFU.EX2 R21, R21 ;  /* 0x0000001500157308 */ /* 0x000fe20000000800 */
[-C--:B------:R-:W-:Y:S01]  /*6530*/  FMUL.FTZ R65, R65, R193.reuse ;  /* 0x000000c141417220 */ /* 0x080fe20000410000 */
[----:B------:R-:W-:Y:S01]  /*6540*/  FADD.FTZ R171, R177, R162 ;  /* 0x000000a2b1ab7221 */ /* 0x000fe20000010000 */
[-C--:B------:R-:W-:Y:S01]  /*6550*/  FMUL.FTZ R68, R68, R193.reuse ;  /* 0x000000c144447220 */ /* 0x080fe20000410000 */
[-C--:B------:R-:W-:Y:S01]  /*6560*/  FMUL.FTZ R69, R69, R193.reuse ;  /* 0x000000c145457220 */ /* 0x080fe20000410000 */
[-C--:B------:R-:W-:Y:S01]  /*6570*/  FMUL.FTZ R72, R72, R193.reuse ;  /* 0x000000c148487220 */ /* 0x080fe20000410000 */
[----:B------:R-:W-:Y:S01]  /*6580*/  FADD.FTZ R162, R180, R171 ;  /* 0x000000abb4a27221 */ /* 0x000fe20000010000 */
[----:B------:R-:W-:Y:S01]  /*6590*/  FMUL.FTZ R180, R5, UR6 ;  /* 0x0000000605b47c20 */ /* 0x000fe20008410000 */
[----:B------:R-:W-:Y:S01]  /*65a0*/  MUFU.EX2 R20, R20 ;  /* 0x0000001400147308 */ /* 0x000fe20000000800 */
[-C--:B------:R-:W-:Y:S01]  /*65b0*/  FMUL.FTZ R73, R73, R193.reuse ;  /* 0x000000c149497220 */ /* 0x080fe20000410000 */
[----:B------:R-:W-:Y:S01]  /*65c0*/  FADD.FTZ R171, R181, R162 ;  /* 0x000000a2b5ab7221 */ /* 0x000fe20000010000 */
[-C--:B------:R-:W-:Y:S01]  /*65d0*/  FMUL.FTZ R76, R76, R193.reuse ;  /* 0x000000c14c4c7220 */ /* 0x080fe20000410000 */
[-C--:B------:R-:W-:Y:S01]  /*65e0*/  FMUL.FTZ R77, R77, R193.reuse ;  /* 0x000000c14d4d7220 */ /* 0x080fe20000410000 */
[-C--:B------:R-:W-:Y:S01]  /*65f0*/  FMUL.FTZ R80, R80, R193.reuse ;  /* 0x000000c150507220 */ /* 0x080fe20000410000 */
[----:B------:R-:W-:Y:S01]  /*6600*/  FADD.FTZ R162, R184, R171 ;  /* 0x000000abb8a27221 */ /* 0x000fe20000010000 */
[----:B------:R-:W-:Y:S01]  /*6610*/  FFMA.FTZ R171, R152, UR6, -R203 ;  /* 0x0000000698ab7c23 */ /* 0x000fe200080108cb */
[----:B------:R-:W1:Y:S01]  /*6620*/  MUFU.EX2 R180, R180 ;  /* 0x000000b400b47308 */ /* 0x000e620000000800 */
[----:B------:R-:W-:Y:S01]  /*6630*/  F2FP.BF16.F32.PACK_AB R152, R153, R154 ;  /* 0x0000009a9998723e */ /* 0x000fe200000010ff */
[----:B------:R-:W-:Y:S01]  /*6640*/  FADD.FTZ R203, R185, R162 ;  /* 0x000000a2b9cb7221 */ /* 0x000fe20000010000 */
[----:B------:R-:W-:Y:S01]  /*6650*/  F2FP.BF16.F32.PACK_AB R154, R157, R156 ;  /* 0x0000009c9d9a723e */ /* 0x000fe200000010ff */
[----:B------:R-:W-:Y:S01]  /*6660*/  FMUL.FTZ R81, R81, R193 ;  /* 0x000000c151517220 */ /* 0x000fe20000410000 */
[----:B------:R-:W-:Y:S01]  /*6670*/  F2FP.BF16.F32.PACK_AB R156, R161, R160 ;  /* 0x000000a0a19c723e */ /* 0x000fe200000010ff */
[----:B------:R-:W-:Y:S01]  /*6680*/  FADD.FTZ R162, R188, R203 ;  /* 0x000000cbbca27221 */ /* 0x000fe20000010000 */
[----:B------:R-:W-:Y:S01]  /*6690*/  F2FP.BF16.F32.PACK_AB R160, R169, R168 ;  /* 0x000000a8a9a0723e */ /* 0x000fe200000010ff */
[----:B------:R-:W4:Y:S01]  /*66a0*/  MUFU.EX2 R155, R155 ;  /* 0x0000009b009b7308 */ /* 0x000f220000000800 */
[----:B------:R-:W-:Y:S01]  /*66b0*/  F2FP.BF16.F32.PACK_AB R168, R184, R181 ;  /* 0x000000b5b8a8723e */ /* 0x000fe200000010ff */
[----:B--2---:R-:W-:Y:S01]  /*66c0*/  FADD.FTZ R153, R189, R162 ;  /* 0x000000a2bd997221 */ /* 0x004fe20000010000 */
[----:B------:R-:W-:Y:S01]  /*66d0*/  F2FP.BF16.F32.PACK_AB R162, R173, R172 ;  /* 0x000000acada2723e */ /* 0x000fe200000010ff */
[----:B------:R-:W-:Y:S01]  /*66e0*/  FMUL.FTZ R84, R84, R193 ;  /* 0x000000c154547220 */ /* 0x000fe20000410000 */
[C---:B---3--:R-:W-:Y:S01]  /*66f0*/  F2FP.BF16.F32.PACK_AB R172, R192.reuse, R189 ;  /* 0x000000bdc0ac723e */ /* 0x048fe200000010ff */
[----:B------:R-:W-:Y:S01]  /*6700*/  FADD.FTZ R153, R192, R153 ;  /* 0x00000099c0997221 */ /* 0x000fe20000010000 */
[-C--:B------:R-:W-:Y:S01]  /*6710*/  FMUL.FTZ R85, R85, R193.reuse ;  /* 0x000000c155557220 */ /* 0x080fe20000410000 */
[----:B------:R-:W2:Y:S01]  /*6720*/  MUFU.EX2 R196, R196 ;  /* 0x000000c400c47308 */ /* 0x000ea20000000800 */
        /* <DEDUP_REMOVED lines=16> */
[----:B---3--:R-:W-:Y:S01]  /*6830*/  FADD.FTZ R174, R0, R153 ;  /* 0x0000009900ae7221 */ /* 0x008fe20000010000 */
[----:B-1----:R-:W-:Y:S01]  /*6840*/  FFMA.FTZ R153, R180, R4, R21 ;  /* 0x00000004b4997223 */ /* 0x002fe20000010015 */
[-C--:B------:R-:W-:Y:S01]  /*6850*/  FMUL.FTZ R116, R116, R193.reuse ;  /* 0x000000c174747220 */ /* 0x080fe20000410000 */
[-C--:B------:R-:W-:Y:S01]  /*6860*/  FMUL.FTZ R117, R117, R193.reuse ;  /* 0x000000c175757220 */ /* 0x080fe20000410000 */
[-C--:B------:R-:W-:Y:S01]  /*6870*/  FMUL.FTZ R120, R120, R193.reuse ;  /* 0x000000c178787220 */ /* 0x080fe20000410000 */
[----:B------:R-:W-:Y:S01]  /*6880*/  FADD.FTZ R4, R20, R153 ;  /* 0x0000009914047221 */ /* 0x000fe20000010000 */
[-C--:B------:R-:W-:Y:S01]  /*6890*/  FMUL.FTZ R121, R121, R193.reuse ;  /* 0x000000c179797220 */ /* 0x080fe20000410000 */
[----:B------:R-:W1:Y:S01]  /*68a0*/  MUFU.EX2 R202, R202 ;  /* 0x000000ca00ca7308 */ /* 0x000e620000000800 */
[-C--:B------:R-:W-:Y:S01]  /*68b0*/  FMUL.FTZ R124, R124, R193.reuse ;  /* 0x000000c17c7c7220 */ /* 0x080fe20000410000 */
[----:B----4-:R-:W-:Y:S01]  /*68c0*/  FADD.FTZ R153, R155, R4 ;  /* 0x000000049b997221 */ /* 0x010fe20000010000 */
[-C--:B------:R-:W-:Y:S01]  /*68d0*/  FMUL.FTZ R125, R125, R193.reuse ;  /* 0x000000c17d7d7220 */ /* 0x080fe20000410000 */
[-C--:B------:R-:W-:Y:S01]  /*68e0*/  FMUL.FTZ R128, R128, R193.reuse ;  /* 0x000000c180807220 */ /* 0x080fe20000410000 */
[-C--:B------:R-:W-:Y:S01]  /*68f0*/  FMUL.FTZ R129, R129, R193.reuse ;  /* 0x000000c181817220 */ /* 0x080fe20000410000 */
[----:B--2---:R-:W-:Y:S01]  /*6900*/  FADD.FTZ R4, R196, R153 ;  /* 0x00000099c4047221 */ /* 0x004fe20000010000 */
[-C--:B------:R-:W-:Y:S01]  /*6910*/  FMUL.FTZ R132, R132, R193.reuse ;  /* 0x000000c184847220 */ /* 0x080fe20000410000 */
[----:B------:R-:W2:Y:S01]  /*6920*/  MUFU.EX2 R163, R163 ;  /* 0x000000a300a37308 */ /* 0x000ea20000000800 */
[-C--:B------:R-:W-:Y:S01]  /*6930*/  FMUL.FTZ R133, R133, R193.reuse ;  /* 0x000000c185857220 */ /* 0x080fe20000410000 */
[----:B-----5:R-:W-:Y:S01]  /*6940*/  FADD.FTZ R153, R159, R4 ;  /* 0x000000049f997221 */ /* 0x020fe20000010000 */
[-C--:B------:R-:W-:Y:S01]  /*6950*/  FMUL.FTZ R136, R136, R193.reuse ;  /* 0x000000c188887220 */ /* 0x080fe20000410000 */
[-C--:B------:R-:W-:Y:S01]  /*6960*/  FMUL.FTZ R137, R137, R193.reuse ;  /* 0x000000c189897220 */ /* 0x080fe20000410000 */
[-C--:B------:R-:W-:Y:S01]  /*6970*/  FMUL.FTZ R140, R140, R193.reuse ;  /* 0x000000c18c8c7220 */ /* 0x080fe20000410000 */
[-C--:B------:R-:W-:Y:S01]  /*6980*/  FMUL.FTZ R141, R141, R193.reuse ;  /* 0x000000c18d8d7220 */ /* 0x080fe20000410000 */
[----:B------:R-:W-:Y:S01]  /*6990*/  FMUL.FTZ R144, R144, R193 ;  /* 0x000000c190907220 */ /* 0x000fe20000410000 */
[----:B------:R-:W3:Y:S01]  /*69a0*/  MUFU.EX2 R8, R8 ;  /* 0x0000000800087308 */ /* 0x000ee20000000800 */
[C---:B-1----:R-:W-:Y:S01]  /*69b0*/  FADD.FTZ R4, R202.reuse, R153 ;  /* 0x00000099ca047221 */ /* 0x042fe20000010000 */
[----:B------:R-:W-:Y:S01]  /*69c0*/  F2FP.BF16.F32.PACK_AB R157, R202, R159 ;  /* 0x0000009fca9d723e */ /* 0x000fe200000010ff */
[-C--:B------:R-:W-:Y:S01]  /*69d0*/  FMUL.FTZ R145, R145, R193.reuse ;  /* 0x000000c191917220 */ /* 0x080fe20000410000 */
[-C--:B------:R-:W-:Y:S01]  /*69e0*/  FMUL.FTZ R148, R148, R193.reuse ;  /* 0x000000c194947220 */ /* 0x080fe20000410000 */
[----:B------:R-:W-:Y:S01]  /*69f0*/  FMUL.FTZ R149, R149, R193 ;  /* 0x000000c195957220 */ /* 0x000fe20000410000 */
[----:B------:R-:W-:Y:S01]  /*6a00*/  F2FP.BF16.F32.PACK_AB R155, R196, R155 ;  /* 0x0000009bc49b723e */ /* 0x000fe200000010ff */
        /* <DEDUP_REMOVED lines=10> */
[C---:B---3--:R-:W-:Y:S01]  /*6ab0*/  FADD.FTZ R184, R8.reuse, R153 ;  /* 0x0000009908b87221 */ /* 0x048fe20000010000 */
[----:B------:R-:W-:Y:S01]  /*6ac0*/  F2FP.BF16.F32.PACK_AB R159, R8, R163 ;  /* 0x000000a3089f723e */ /* 0x000fe200000010ff */
[-C--:B------:R-:W-:Y:S01]  /*6ad0*/  FMUL.FTZ R39, R39, R180.reuse ;  /* 0x000000b427277220 */ /* 0x080fe20000410000 */
[-C--:B------:R-:W-:Y:S01]  /*6ae0*/  FMUL.FTZ R42, R42, R180.reuse ;  /* 0x000000b42a2a7220 */ /* 0x080fe20000410000 */
[-C--:B------:R-:W-:Y:S01]  /*6af0*/  FMUL.FTZ R43, R43, R180.reuse ;  /* 0x000000b42b2b7220 */ /* 0x080fe20000410000 */
[-C--:B------:R-:W-:Y:S01]  /*6b00*/  FMUL.FTZ R46, R46, R180.reuse ;  /* 0x000000b42e2e7220 */ /* 0x080fe20000410000 */
[-C--:B------:R-:W-:Y:S01]  /*6b10*/  FMUL.FTZ R47, R47, R180.reuse ;  /* 0x000000b42f2f7220 */ /* 0x080fe20000410000 */
[----:B------:R3:W4:Y:S01]  /*6b20*/  MUFU.EX2 R178, R158 ;  /* 0x0000009e00b27308 */ /* 0x0007220000000800 */
[----:B-1----:R-:W-:Y:S01]  /*6b30*/  FADD.FTZ R153, R167, R184 ;  /* 0x000000b8a7997221 */ /* 0x002fe20000010000 */
[-C--:B------:R-:W-:Y:S01]  /*6b40*/  FMUL.FTZ R50, R50, R180.reuse ;  /* 0x000000b432327220 */ /* 0x080fe20000410000 */
[-C--:B------:R-:W-:Y:S01]  /*6b50*/  FMUL.FTZ R51, R51, R180.reuse ;  /* 0x000000b433337220 */ /* 0x080fe20000410000 */
[-C--:B------:R-:W-:Y:S01]  /*6b60*/  FMUL.FTZ R54, R54, R180.reuse ;  /* 0x000000b436367220 */ /* 0x080fe20000410000 */
[-C--:B------:R-:W-:Y:S01]  /*6b70*/  FMUL.FTZ R55, R55, R180.reuse ;  /* 0x000000b437377220 */ /* 0x080fe20000410000 */
[-C--:B------:R-:W-:Y:S01]  /*6b80*/  FMUL.FTZ R58, R58, R180.reuse ;  /* 0x000000b43a3a7220 */ /* 0x080fe20000410000 */
[----:B------:R-:W-:Y:S01]  /*6b90*/  FMUL.FTZ R59, R59, R180 ;  /* 0x000000b43b3b7220 */ /* 0x000fe20000410000 */
[----:B------:R-:W-:Y:S01]  /*6ba0*/  MUFU.EX2 R182, R182 ;  /* 0x000000b600b67308 */ /* 0x000fe20000000800 */
[----:B---3--:R-:W-:Y:S01]  /*6bb0*/  F2FP.BF16.F32.PACK_AB R158, R165, R164 ;  /* 0x000000a4a59e723e */ /* 0x008fe200000010ff */
[C---:B--2---:R-:W-:Y:S01]  /*6bc0*/  FADD.FTZ R5, R197.reuse, R174 ;  /* 0x000000aec5057221 */ /* 0x044fe20000010000 */
[----:B------:R-:W-:Y:S01]  /*6bd0*/  F2FP.BF16.F32.PACK_AB R164, R198, R195 ;  /* 0x000000c3c6a4723e */ /* 0x000fe200000010ff */
[----:B------:R-:W-:Y:S01]  /*6be0*/  FMUL.FTZ R62, R62, R180 ;  /* 0x000000b43e3e7220 */ /* 0x000fe20000410000 */
[----:B------:R-:W-:Y:S01]  /*6bf0*/  F2FP.BF16.F32.PACK_AB R174, R197, R0 ;  /* 0x00000000c5ae723e */ /* 0x000fe200000010ff */
[-C--:B------:R-:W-:Y:S01]  /*6c00*/  FMUL.FTZ R63, R63, R180.reuse ;  /* 0x000000b43f3f7220 */ /* 0x080fe20000410000 */
[-C--:B------:R-:W-:Y:S01]  /*6c10*/  FMUL.FTZ R66, R66, R180.reuse ;  /* 0x000000b442427220 */ /* 0x080fe20000410000 */
[----:B------:R-:W1:Y:S01]  /*6c20*/  MUFU.EX2 R198, R211 ;  /* 0x000000d300c67308 */ /* 0x000e620000000800 */
[C---:B----4-:R-:W-:Y:S01]  /*6c30*/  FADD.FTZ R184, R178.reuse, R153 ;  /* 0x00000099b2b87221 */ /* 0x050fe20000010000 */
[----:B------:R-:W-:Y:S01]  /*6c40*/  F2FP.BF16.F32.PACK_AB R161, R178, R167 ;  /* 0x000000a7b2a1723e */ /* 0x000fe200000010ff */
[-C--:B------:R-:W-:Y:S01]  /*6c50*/  FMUL.FTZ R67, R67, R180.reuse ;  /* 0x000000b443437220 */ /* 0x080fe20000410000 */
[-C--:B------:R-:W-:Y:S01]  /*6c60*/  FMUL.FTZ R70, R70, R180.reuse ;  /* 0x000000b446467220 */ /* 0x080fe20000410000 */
[----:B------:R-:W-:Y:S01]  /*6c70*/  FADD.FTZ R153, R175, R184 ;  /* 0x000000b8af997221 */ /* 0x000fe20000010000 */
        /* <DEDUP_REMOVED lines=26> */
[----:B------:R2:W4:Y:S01]  /*6e20*/  MUFU.EX2 R169, R186 ;  /* 0x000000ba00a97308 */ /* 0x0005220000000800 */
[C---:B---3--:R-:W-:Y:S01]  /*6e30*/  FADD.FTZ R153, R0.reuse, R153 ;  /* 0x0000009900997221 */ /* 0x048fe20000010000 */
[----:B------:R-:W-:Y:S01]  /*6e40*/  F2FP.BF16.F32.PACK_AB R165, R0, R165 ;  /* 0x000000a500a5723e */ /* 0x000fe200000010ff */
[-C--:B------:R-:W-:Y:S01]  /*6e50*/  FMUL.FTZ R111, R111, R180.reuse ;  /* 0x000000b46f6f7220 */ /* 0x080fe20000410000 */
[-C--:B------:R-:W-:Y:S01]  /*6e60*/  FMUL.FTZ R114, R114, R180.reuse ;  /* 0x000000b472727220 */ /* 0x080fe20000410000 */
[-C--:B------:R-:W-:Y:S01]  /*6e70*/  FMUL.FTZ R115, R115, R180.reuse ;  /* 0x000000b473737220 */ /* 0x080fe20000410000 */
[-C--:B------:R-:W-:Y:S01]  /*6e80*/  FMUL.FTZ R118, R118, R180.reuse ;  /* 0x000000b476767220 */ /* 0x080fe20000410000 */
[----:B------:R-:W-:Y:S01]  /*6e90*/  FMUL.FTZ R119, R119, R180 ;  /* 0x000000b477777220 */ /* 0x000fe20000410000 */
[----:B------:R-:W3:Y:S01]  /*6ea0*/  MUFU.EX2 R4, R187 ;  /* 0x000000bb00047308 */ /* 0x000ee20000000800 */
[----:B--2---:R-:W-:Y:S01]  /*6eb0*/  FADD.FTZ R186, R182, R153 ;  /* 0x00000099b6ba7221 */ /* 0x004fe20000010000 */
[----:B-1----:R-:W-:Y:S01]  /*6ec0*/  F2FP.BF16.F32.PACK_AB R167, R183, R182 ;  /* 0x000000b6b7a7723e */ /* 0x002fe200000010ff */
[-C--:B------:R-:W-:Y:S01]  /*6ed0*/  FMUL.FTZ R122, R122, R180.reuse ;  /* 0x000000b47a7a7220 */ /* 0x080fe20000410000 */
[-C--:B------:R-:W-:Y:S01]  /*6ee0*/  FMUL.FTZ R123, R123, R180.reuse ;  /* 0x000000b47b7b7220 */ /* 0x080fe20000410000 */
[----:B------:R-:W-:Y:S01]  /*6ef0*/  FADD.FTZ R186, R183, R186 ;  /* 0x000000bab7ba7221 */ /* 0x000fe20000010000 */
[-C--:B------:R-:W-:Y:S01]  /*6f00*/  FMUL.FTZ R126, R126, R180.reuse ;  /* 0x000000b47e7e7220 */ /* 0x080fe20000410000 */
[-C--:B------:R-:W-:Y:S01]  /*6f10*/  FMUL.FTZ R127, R127, R180.reuse ;  /* 0x000000b47f7f7220 */ /* 0x080fe20000410000 */
[----:B------:R-:W1:Y:S01]  /*6f20*/  MUFU.EX2 R190, R190 ;  /* 0x000000be00be7308 */ /* 0x000e620000000800 */
[----:B----4-:R-:W-:Y:S01]  /*6f30*/  FADD.FTZ R153, R169, R186 ;  /* 0x000000baa9997221 */ /* 0x010fe20000010000 */
        /* <DEDUP_REMOVED lines=15> */
[----:B-1----:R-:W-:Y:S01]  /*7030*/  FADD.FTZ R186, R190, R153 ;  /* 0x00000099beba7221 */ /* 0x002fe20000010000 */
[----:B------:R-:W-:Y:S01]  /*7040*/  F2FP.BF16.F32.PACK_AB R153, R20, R21 ;  /* 0x000000151499723e */ /* 0x000fe200000010ff */
[----:B------:R-:W-:-:S05]  /*7050*/  FMUL.FTZ R151, R151, R180 ;  /* 0x000000b497977220 */ /* 0x000fca0000410000 */
[----:B------:R1:W4:Y:S01]  /*7060*/  MUFU.EX2 R184, R171 ;  /* 0x000000ab00b87308 */ /* 0x0003220000000800 */
[----:B--2---:R-:W-:-:S07]  /*7070*/  FADD.FTZ R186, R191, R186 ;  /* 0x000000babfba7221 */ /* 0x004fce0000010000 */
[----:B------:R-:W2:Y:S01]  /*7080*/  MUFU.EX2 R200, R200 ;  /* 0x000000c800c87308 */ /* 0x000ea20000000800 */
[----:B---3--:R-:W-:Y:S01]  /*7090*/  FADD.FTZ R21, R173, R186 ;  /* 0x000000baad157221 */ /* 0x008fe20000010000 */
[----:B-1----:R-:W-:-:S06]  /*70a0*/  F2FP.BF16.F32.PACK_AB R171, R191, R190 ;  /* 0x000000bebfab723e */ /* 0x002fcc00000010ff */
[----:B------:R-:W1:Y:S01]  /*70b0*/  MUFU.EX2 R199, R199 ;  /* 0x000000c700c77308 */ /* 0x000e620000000800 */
[C---:B----4-:R-:W-:Y:S01]  /*70c0*/  FADD.FTZ R21, R184.reuse, R21 ;  /* 0x00000015b8157221 */ /* 0x050fe20000010000 */
[----:B------:R-:W-:-:S03]  /*70d0*/  F2FP.BF16.F32.PACK_AB R173, R184, R173 ;  /* 0x000000adb8ad723e */ /* 0x000fc600000010ff */
[----:B--2---:R-:W-:-:S04]  /*70e0*/  FADD.FTZ R0, R200, R21 ;  /* 0x00000015c8007221 */ /* 0x004fc80000010000 */
[C---:B-1----:R-:W-:Y:S01]  /*70f0*/  FADD.FTZ R4, R199.reuse, R0 ;  /* 0x00000000c7047221 */ /* 0x042fe20000010000 */
[----:B------:R-:W-:Y:S01]  /*7100*/  F2FP.BF16.F32.PACK_AB R175, R199, R200 ;  /* 0x000000c8c7af723e */ /* 0x000fe200000010ff */
[----:B------:R-:W-:Y:S06]  /*7110*/  @!P0 BRA `(.L_x_1779) ;  /* 0x0000000000048947 */ /* 0x000fec0003800000 */
[----:B------:R-:W-:Y:S01]  /*7120*/  BPT.TRAP 0x1 ;  /* 0x000000040000795c */ /* 0x000fe20000300000 */
.L_x_1779:
[----:B------:R1:W2:Y:S01]  /*7130*/  SYNCS.PHASECHK.TRANS64.TRYWAIT P1, [UR27+0x22850], R12 ;  /* 0x0228500cff0075a7 */ /* 0x0002a2000802015b */
[----:B------:R-:W-:Y:S05]  /*7140*/  @!P0 BRA `(.L_x_1780) ;  /* 0x0000000000048947 */ /* 0x000fea0003800000 */
[----:B------:R-:W-:Y:S01]  /*7150*/  BPT.TRAP 0x1 ;  /* 0x000000040000795c */ /* 0x000fe20000300000 */
.L_x_1780:
[----:B--2---:R-:W-:Y:S05]  /*7160*/  @P1 BRA `(.L_x_1781) ;  /* 0x0000000000081947 */ /* 0x004fea0003800000 */
[----:B------:R-:W2:Y:S02]  /*7170*/  SYNCS.PHASECHK.TRANS64.TRYWAIT P1, [UR27+0x22850], R12 ;  /* 0x0228500cff0075a7 */ /* 0x000ea4000802015b */
[----:B--2---:R-:W-:Y:S05]  /*7180*/  @!P1 BRA `(.L_x_1782) ;  /* 0x000000d400f49947 */ /* 0x004fea0003800000 */
.L_x_1781:
[----:B------:R-:W3:Y:S01]  /*7190*/  S2R R0, SR_TID.X ;  /* 0x0000000000007919 */ /* 0x000ee20000002100 */
[----:B------:R-:W-:Y:S01]  /*71a0*/  UIMAD UR14, UR37, 0xc00, UR5 ;  /* 0x00000c00250e78a4 */ /* 0x000fe2000f8e0205 */
[----:B------:R-:W-:Y:S01]  /*71b0*/  UMOV UR11, 0x40000040 ;  /* 0x40000040000b7882 */ /* 0x000fe20000000000 */
[----:B------:R-:W4:Y:S05]  /*71c0*/  S2R R8, SR_TID.X ;  /* 0x0000000000087919 */ /* 0x000f2a0000002100 */
[----:B------:R-:W-:Y:S01]  /*71d0*/  UMOV UR10, UR14 ;  /* 0x0000000e000a7c82 */ /* 0x000fe20008000000 */
[----:B---3--:R-:W-:Y:S02]  /*71e0*/  SHF.R.U32.HI R0, RZ, 0x7, R0 ;  /* 0x00000007ff007819 */ /* 0x008fe40000011600 */
[----:B----4-:R-:W-:-:S03]  /*71f0*/  LOP3.LUT P1, RZ, R8, 0x7f, RZ, 0xc0, !PT ;  /* 0x0000007f08ff7812 */ /* 0x010fc6000782c0ff */
[----:B------:R-:W-:Y:S02]  /*7200*/  VIADD R0, R0, 0x8 ;  /* 0x0000000800007836 */ /* 0x000fe40000000000 */
[----:B------:R-:W-:-:S03]  /*7210*/  IMAD.MOV.U32 R8, RZ, RZ, R176 ;  /* 0x000000ffff087224 */ /* 0x000fc600078e00b0 */
[----:B------:R3:W-:Y:S05]  /*7220*/  BAR.SYNC.DEFER_BLOCKING R0, 0x100 ;  /* 0x000400000000751d */ /* 0x0007ea0000010000 */
[----:B--2---:R-:W-:Y:S02]  /*7230*/  @!P1 VIADD R9, R9, 0x22860 ;  /* 0x0002286009099836 */ /* 0x004fe40000000000 */
[----:B---3--:R-:W-:-:S03]  /*7240*/  IMAD.MOV.U32 R0, RZ, RZ, R14 ;  /* 0x000000ffff007224 */ /* 0x008fc600078e000e */
[----:B------:R-:W-:Y:S01]  /*7250*/  @!P1 PRMT R9, RZ, 0x654, R9 ;  /* 0x00000654ff099816 */ /* 0x000fe20000000009 */
        /* <DEDUP_REMOVED lines=37> */
[----:B------:R-:W-:Y:S02]  /*74b0*/  IMAD.MOV.U32 R8, RZ, RZ, R176 ;  /* 0x000000ffff087224 */ /* 0x000fe400078e00b0 */
[----:B------:R-:W-:-:S07]  /*74c0*/  IMAD.MOV.U32 R0, RZ, RZ, R14 ;  /* 0x000000ffff007224 */ /* 0x000fce00078e000e */
.L_x_1766:
[----:B------:R-:W-:Y:S01]  /*74d0*/  IADD3 R10, R17, 0x80, -R18 ;  /* 0x00000080110a7810 */ /* 0x000fe20007ffe812 */
[----:B------:R-:W-:Y:S02]  /*74e0*/  ULDC UR15, c[0x0][0x9e4] ;  /* 0x00027900000f7ab9 */ /* 0x000fe40000000800 */
[----:B------:R-:W-:Y:S02]  /*74f0*/  UISETP.GE.AND UP0, UPT, UR15, 0x1, UPT ;  /* 0x000000010f00788c */ /* 0x000fe4000bf06270 */
[----:B------:R-:W-:-:S04]  /*7500*/  IMAD R10, R201, 0x80, R10 ;  /* 0x00000080c90a7824 */ /* 0x000fc800078e020a */
[----:B------:R-:W-:Y:S02]  /*7510*/  PLOP3.LUT P1, PT, PT, PT, UP0, 0x40, 0x0 ;  /* 0x000000000000781c */ /* 0x000fe40003f2e808 */
[----:B------:R-:W-:-:S13]  /*7520*/  R2UR UR10, R10 ;  /* 0x000000000a0a72ca */ /* 0x000fda00000e0000 */
[----:B------:R-:W-:Y:S01]  /*7530*/  UIADD3 UR14, UR10, -UR7, URZ ;  /* 0x800000070a0e7290 */ /* 0x000fe2000fffe03f */
[----:B------:R-:W-:Y:S11]  /*7540*/  @P1 BRA `(.L_x_1784) ;  /* 0x0000000000481947 */ /* 0x000ff60003800000 */
        /* <DEDUP_REMOVED lines=11> */
.L_x_1785:
[----:B------:R-:W-:-:S11]  /*7600*/  UISETP.NE.AND UP1, UPT, UR15, 0x1, UPT ;  /* 0x000000010f00788c */ /* 0x000fd6000bf25270 */
[----:B------:R-:W-:Y:S02]  /*7610*/  @UP1 ULDC.64 UR18, c[0x0][0x9e8] ;  /* 0x00027a0000121ab9 */ /* 0x000fe40000000a00 */
[----:B------:R-:W-:-:S04]  /*7620*/  UIMAD.WIDE.U32 UR10, UR7, UR18, URZ ;  /* 0x00000012070a72a5 */ /* 0x000fc8000f8e003f */
[----:B------:R-:W-:-:S12]  /*7630*/  @UP1 USHF.R.U32.HI UR7, URZ, UR19, UR11 ;  /* 0x000000133f071299 */ /* 0x000fd8000801160b */
.L_x_1786:
[----:B------:R-:W-:-:S04]  /*7640*/  UIMAD UR7, UR7, UR15, URZ ;  /* 0x0000000f070772a4 */ /* 0x000fc8000f8e023f */
[----:B------:R-:W-:-:S04]  /*7650*/  UISETP.LT.AND UP1, UPT, UR14, UR7, UPT ;  /* 0x000000070e00728c */ /* 0x000fc8000bf21270 */
[----:B------:R-:W-:-:S12]  /*7660*/  USEL UR14, UR14, UR7, !UP1 ;  /* 0x000000070e0e7287 */ /* 0x000fd8000c800000 */
.L_x_1784:
        /* <DEDUP_REMOVED lines=12> */
.L_x_1796:
        /* <DEDUP_REMOVED lines=9> */
.L_x_1788:
[----:B------:R-:W2:Y:S01]  /*77c0*/  S2UR UR11, SR_CgaCtaId ;  /* 0x00000000000b79c3 */ /* 0x000ea20000008800 */
[----:B------:R-:W-:Y:S01]  /*77d0*/  UMOV UR10, 0x400 ;  /* 0x00000400000a7882 */ /* 0x000fe20000000000 */
[----:B------:R-:W-:-:S05]  /*77e0*/  IMAD.U32 R7, RZ, RZ, UR40 ;  /* 0x00000028ff077e24 */ /* 0x000fca000f8e00ff */
[----:B------:R-:W-:Y:S01]  /*77f0*/  SHF.L.U32 R7, R7, 0x1f, RZ ;  /* 0x0000001f07077819 */ /* 0x000fe200000006ff */
[----:B--2---:R-:W-:-:S04]  /*7800*/  ULEA UR10, UR11, UR10, 0x18 ;  /* 0x0000000a0b0a7291 */ /* 0x004fc8000f8ec03f */
[----:B------:R-:W-:-:S09]  /*7810*/  ULEA UR24, UR37, UR10, 0x3 ;  /* 0x0000000a25187291 */ /* 0x000fd2000f8e183f */
[----:B------:R2:W3:Y:S01]  /*7820*/  SYNCS.PHASECHK.TRANS64.TRYWAIT P2, [UR24+0x22830], R7 ;  /* 0x02283007ff0075a7 */ /* 0x0004e20008040158 */
[----:B------:R-:W-:Y:S05]  /*7830*/  @!P0 BRA `(.L_x_1789) ;  /* 0x0000000000048947 */ /* 0x000fea0003800000 */
[----:B------:R-:W-:Y:S01]  /*7840*/  BPT.TRAP 0x1 ;  /* 0x000000040000795c */ /* 0x000fe20000300000 */
.L_x_1789:
[----:B---3--:R-:W-:Y:S05]  /*7850*/  @P2 BRA `(.L_x_1790) ;  /* 0x0000000000082947 */ /* 0x008fea0003800000 */
[----:B------:R-:W3:Y:S02]  /*7860*/  SYNCS.PHASECHK.TRANS64.TRYWAIT P2, [UR24+0x22830], R7 ;  /* 0x02283007ff0075a7 */ /* 0x000ee40008040158 */
[----:B---3--:R-:W-:Y:S05]  /*7870*/  @!P2 BRA `(.L_x_1791) ;  /* 0x000000d0004ca947 */ /* 0x008fea0003800000 */
.L_x_1790:
[----:B------:R-:W-:Y:S01]  /*7880*/  UIMAD UR22, UR37, 0x300, UR4 ;  /* 0x00000300251678a4 */ /* 0x000fe2000f8e0204 */
[----:B------:R-:W-:Y:S01]  /*7890*/  WARPGROUP.ARRIVE ;  /* 0x00000000000079c5 */ /* 0x000fe20000000000 */
[----:B------:R-:W-:Y:S01]  /*78a0*/  UMOV UR23, 0x40000040 ;  /* 0x4000004000177882 */ /* 0x000fe20000000000 */
[----:B------:R-:W-:Y:S01]  /*78b0*/  UMOV UR11, 0x40000040 ;  /* 0x40000040000b7882 */ /* 0x000fe20000000000 */
[----:B------:R-:W-:-:S03]  /*78c0*/  UIADD3 UR10, UR22, 0x2, URZ ;  /* 0x00000002160a7890 */ /* 0x000fc6000fffe03f */
[----:B------:R-:W4:Y:S01]  /*78d0*/  S2R R203, SR_TID.X ;  /* 0x0000000000cb7919 */ /* 0x000f220000002100 */
[----:B------:R-:W-:Y:S01]  /*78e0*/  UIADD3 UR14, UR22, 0x4, URZ ;  /* 0x00000004160e7890 */ /* 0x000fe2000fffe03f */
[----:B------:R-:W-:Y:S01]  /*78f0*/  UMOV UR15, 0x40000040 ;  /* 0x40000040000f7882 */ /* 0x000fe20000000000 */
[----:B------:R-:W-:Y:S01]  /*7900*/  HGMMA.64x96x16.F32.BF16 R152, gdesc[UR20], RZ, !UPT, gsb0 ;  /* 0x01600000149879f0 */ /* 0x000fe2000c0018ff */
[----:B------:R-:W-:Y:S01]  /*7910*/  UIADD3 UR18, UR22, 0x6, URZ ;  /* 0x0000000616127890 */ /* 0x000fe2000fffe03f */
[----:B------:R-:W-:Y:S01]  /*7920*/  UMOV UR19, 0x40000040 ;  /* 0x4000004000137882 */ /* 0x000fe20000000000 */
[----:B----4-:R-:W-:Y:S02]  /*7930*/  LOP3.LUT P2, RZ, R203, 0x7f, RZ, 0xc0, !PT ;  /* 0x0000007fcbff7812 */ /* 0x010fe4000784c0ff */
[----:B------:R-:W-:Y:S01]  /*7940*/  SHF.R.U32.HI R203, RZ, 0x7, R203 ;  /* 0x00000007ffcb7819 */ /* 0x000fe200000116cb */
        /* <DEDUP_REMOVED lines=10> */
[----:B---3--:R-:W-:Y:S02]  /*79f0*/  FMNMX.FTZ R0, R152, R11, !PT ;  /* 0x0000000b98007209 */ /* 0x008fe40007810000 */
        /* <DEDUP_REMOVED lines=23> */
[----:B01----:R-:W-:-:S05]  /*7b70*/  FMNMX.FTZ R12, R197, R0, !PT ;  /* 0x00000000c50c7209 */ /* 0x003fca0007810000 */
[----:B------:R-:W0:Y:S02]  /*7b80*/  SHFL.BFLY PT, R13, R12, 0x2, 0x1f ;  /* 0x0c401f000c0d7f89 */ /* 0x000e2400000e0000 */
[----:B0-----:R-:W-:-:S05]  /*7b90*/  FMNMX.FTZ R14, R12, R13, !PT ;  /* 0x0000000d0c0e7209 */ /* 0x001fca0007810000 */
[----:B------:R-:W0:Y:S02]  /*7ba0*/  SHFL.BFLY PT, R13, R14, 0x1, 0x1f ;  /* 0x0c201f000e0d7f89 */ /* 0x000e2400000e0000 */
[----:B0-----:R-:W-:Y:S02]  /*7bb0*/  FMNMX.FTZ R0, R14, R13, !PT ;  /* 0x0000000d0e007209 */ /* 0x001fe40007810000 */
[----:B------:R-:W-:-:S03]  /*7bc0*/  FMNMX.FTZ R13, R155, R8, !PT ;  /* 0x000000089b0d7209 */ /* 0x000fc60007810000 */
[----:B------:R-:W-:Y:S01]  /*7bd0*/  FADD.FTZ R6, -R0, R11 ;  /* 0x0000000b00067221 */ /* 0x000fe20000010100 */
[----:B------:R-:W-:-:S03]  /*7be0*/  FMNMX.FTZ R8, R158, R13, !PT ;  /* 0x0000000d9e087209 */ /* 0x000fc60007810000 */
[----:B------:R-:W-:Y:S01]  /*7bf0*/  FMUL.FTZ R10, R6, UR6 ;  /* 0x00000006060a7c20 */ /* 0x000fe20008410000 */
[----:B------:R-:W-:Y:S01]  /*7c00*/  FMNMX.FTZ R13, R159, R8, !PT ;  /* 0x000000089f0d7209 */ /* 0x000fe20007810000 */
[----:B------:R-:W-:-:S03]  /*7c10*/  FMUL.FTZ R6, R0, UR6 ;  /* 0x0000000600067c20 */ /* 0x000fc60008410000 */
[----:B------:R-:W-:Y:S01]  /*7c20*/  FMNMX.FTZ R8, R162, R13, !PT ;  /* 0x0000000da2087209 */ /* 0x000fe20007810000 */
[--C-:B------:R-:W-:Y:S01]  /*7c30*/  FFMA.FTZ R11, R152, UR6, -R6.reuse ;  /* 0x00000006980b7c23 */ /* 0x100fe20008010806 */
        /* <DEDUP_REMOVED lines=15> */
[----:B------:R-:W-:Y:S01]  /*7d30*/  FFMA.FTZ R196, R196, UR6, -R6 ;  /* 0x00000006c4c47c23 */ /* 0x000fe20008010806 */
[----:B------:R-:W0:Y:S02]  /*7d40*/  MUFU.EX2 R10, R10 ;  /* 0x0000000a000a7308 */ /* 0x000e240000000800 */
[----:B------:R-:W-:-:S04]  /*7d50*/  FMNMX.FTZ R15, R171, R8, !PT ;  /* 0x00000008ab0f7209 */ /* 0x000fc80007810000 */
[----:B------:R-:W-:Y:S01]  /*7d60*/  FMNMX.FTZ R8, R174, R15, !PT ;  /* 0x0000000fae087209 */ /* 0x000fe20007810000 */
[--C-:B------:R-:W-:Y:S01]  /*7d70*/  FFMA.FTZ R15, R161, UR6, -R6.reuse ;  /* 0x00000006a10f7c23 */ /* 0x100fe20008010806 */
[--C-:B------:R-:W-:Y:S01]  /*7d80*/  FFMA.FTZ R161, R177, UR6, -R6.reuse ;  /* 0x00000006b1a17c23 */ /* 0x100fe20008010806 */
[----:B------:R-:W-:Y:S01]  /*7d90*/  FFMA.FTZ R177, R192, UR6, -R6 ;  /* 0x00000006c0b17c23 */ /* 0x000fe20008010806 */
[----:B------:R-:W-:Y:S01]  /*7da0*/  FMNMX.FTZ R21, R175, R8, !PT ;  /* 0x00000008af157209 */ /* 0x000fe20007810000 */
[----:B------:R-:W1:Y:S03]  /*7db0*/  MUFU.EX2 R11, R11 ;  /* 0x0000000b000b7308 */ /* 0x000e660000000800 */
[----:B------:R-:W-:Y:S01]  /*7dc0*/  FMNMX.FTZ R8, R178, R21, !PT ;  /* 0x00000015b2087209 */ /* 0x000fe20007810000 */
[----:B0-----:R-:W-:-:S03]  /*7dd0*/  FMUL.FTZ R24, R24, R10 ;  /* 0x0000000a18187220 */ /* 0x001fc60000410000 */
[----:B------:R-:W-:Y:S01]  /*7de0*/  FMNMX.FTZ R21, R179, R8, !PT ;  /* 0x00000008b3157209 */ /* 0x000fe20007810000 */
[----:B------:R-:W0:Y:S01]  /*7df0*/  MUFU.EX2 R152, R152 ;  /* 0x0000009800987308 */ /* 0x000e220000000800 */
[-C--:B------:R-:W-:Y:S01]  /*7e00*/  FMUL.FTZ R25, R25, R10.reuse ;  /* 0x0000000a19197220 */ /* 0x080fe20000410000 */
[----:B------:R-:W-:Y:S01]  /*7e10*/  FMUL.FTZ R28, R28, R10 ;  /* 0x0000000a1c1c7220 */ /* 0x000fe20000410000 */
[----:B------:R-:W-:Y:S01]  /*7e20*/  FMNMX.FTZ R8, R182, R21, !PT ;  /* 0x00000015b6087209 */ /* 0x000fe20007810000 */
[--C-:B------:R-:W-:Y:S01]  /*7e30*/  FFMA.FTZ R21, R165, UR6, -R6.reuse ;  /* 0x00000006a5157c23 */ /* 0x100fe20008010806 */
[--C-:B------:R-:W-:Y:S01]  /*7e40*/  FFMA.FTZ R165, R180, UR6, -R6.reuse ;  /* 0x00000006b4a57c23 */ /* 0x100fe20008010806 */
[--C-:B------:R-:W-:Y:S01]  /*7e50*/  FFMA.FTZ R180, R193, UR6, -R6.reuse ;  /* 0x00000006c1b47c23 */ /* 0x100fe20008010806 */
[----:B------:R-:W-:Y:S01]  /*7e60*/  FMNMX.FTZ R153, R183, R8, !PT ;  /* 0x00000008b7997209 */ /* 0x000fe20007810000 */
[----:B------:R-:W-:Y:S01]  /*7e70*/  MUFU.EX2 R12, R12 ;  /* 0x0000000c000c7308 */ /* 0x000fe20000000800 */
[----:B-1----:R-:W-:Y:S01]  /*7e80*/  FFMA.FTZ R5, R10, R5, R11 ;  /* 0x000000050a057223 */ /* 0x002fe2000001000b */
[-C--:B------:R-:W-:Y:S01]  /*7e90*/  FMUL.FTZ R29, R29, R10.reuse ;  /* 0x0000000a1d1d7220 */ /* 0x080fe20000410000 */
[----:B------:R-:W-:Y:S01]  /*7ea0*/  FMNMX.FTZ R8, R186, R153, !PT ;  /* 0x00000099ba087209 */ /* 0x000fe20007810000 */
[-C--:B------:R-:W-:Y:S01]  /*7eb0*/  FMUL.FTZ R32, R32, R10.reuse ;  /* 0x0000000a20207220 */ /* 0x080fe20000410000 */
[-C--:B------:R-:W-:Y:S01]  /*7ec0*/  FMUL.FTZ R33, R33, R10.reuse ;  /* 0x0000000a21217220 */ /* 0x080fe20000410000 */
[----:B------:R-:W-:Y:S01]  /*7ed0*/  FMUL.FTZ R36, R36, R10 ;  /* 0x0000000a24247220 */ /* 0x000fe20000410000 */
[----:B------:R-:W-:Y:S01]  /*7ee0*/  FMNMX.FTZ R153, R187, R8, !PT ;  /* 0x00000008bb997209 */ /* 0x000fe20007810000 */
[----:B------:R-:W-:Y:S01]  /*7ef0*/  MUFU.EX2 R13, R13 ;  /* 0x0000000d000d7308 */ /* 0x000fe20000000800 */
[C---:B0-----:R-:W-:Y:S01]  /*7f00*/  FADD.FTZ R5, R152.reuse, R5 ;  /* 0x0000000598057221 */ /* 0x041fe20000010000 */
[----:B------:R-:W-:Y:S01]  /*7f10*/  F2FP.BF16.F32.PACK_AB R152, R152, R11 ;  /* 0x0000000b9898723e */ /* 0x000fe200000010ff */
[----:B------:R-:W-:Y:S01]  /*7f20*/  FMUL.FTZ R37, R37, R10 ;  /* 0x0000000a25257220 */ /* 0x000fe20000410000 */
[----:B------:R-:W-:Y:S01]  /*7f30*/  FMNMX.FTZ R8, R190, R153, !PT ;  /* 0x00000099be087209 */ /* 0x000fe20007810000 */
[--C-:B------:R-:W-:Y:S01]  /*7f40*/  FFMA.FTZ R153, R169, UR6, -R6.reuse ;  /* 0x00000006a9997c23 */ /* 0x100fe20008010806 */
[--C-:B------:R-:W-:Y:S01]  /*7f50*/  FFMA.FTZ R169, R184, UR6, -R6.reuse ;  /* 0x00000006b8a97c23 */ /* 0x100fe20008010806 */
[--C-:B------:R-:W-:Y:S01]  /*7f60*/  FFMA.FTZ R184, R197, UR6, -R6.reuse ;  /* 0x00000006c5b87c23 */ /* 0x100fe20008010806 */
[----:B------:R-:W-:Y:S01]  /*7f70*/  FMNMX.FTZ R157, R191, R8, !PT ;  /* 0x00000008bf9d7209 */ /* 0x000fe20007810000 */
[----:B------:R-:W-:Y:S01]  /*7f80*/  MUFU.EX2 R156, R156 ;  /* 0x0000009c009c7308 */ /* 0x000fe20000000800 */
[-C--:B------:R-:W-:Y:S01]  /*7f90*/  FMUL.FTZ R40, R40, R10.reuse ;  /* 0x0000000a28287220 */ /* 0x080fe20000410000 */
[-C--:B------:R-:W-:Y:S01]  /*7fa0*/  FMUL.FTZ R41, R41, R10.reuse ;  /* 0x0000000a29297220 */ /* 0x080fe20000410000 */
[----:B------:R-:W-:Y:S01]  /*7fb0*/  FMNMX.FTZ R8, R194, R157, !PT ;  /* 0x0000009dc2087209 */ /* 0x000fe20007810000 */
[-C--:B------:R-:W-:Y:S01]  /*7fc0*/  FMUL.FTZ R44, R44, R10.reuse ;  /* 0x0000000a2c2c7220 */ /* 0x080fe20000410000 */
[-C--:B------:R-:W-:Y:S01]  /*7fd0*/  FMUL.FTZ R45, R45, R10.reuse ;  /* 0x0000000a2d2d7220 */ /* 0x080fe20000410000 */
[----:B------:R-:W-:Y:S01]  /*7fe0*/  FMUL.FTZ R48, R48, R10 ;  /* 0x0000000a30307220 */ /* 0x000fe20000410000 */
[----:B------:R-:W-:Y:S01]  /*7ff0*/  FMNMX.FTZ R157, R195, R8, !PT ;  /* 0x00000008c39d7209 */ /* 0x000fe20007810000 */
[----:B------:R-:W-:Y:S01]  /*8000*/  MUFU.EX2 R15, R15 ;  /* 0x0000000f000f7308 */ /* 0x000fe20000000800 */
[-C--:B------:R-:W-:Y:S01]  /*8010*/  FMUL.FTZ R49, R49, R10.reuse ;  /* 0x0000000a31317220 */ /* 0x080fe20000410000 */
[-C--:B------:R-:W-:Y:S01]  /*8020*/  FMUL.FTZ R52, R52, R10.reuse ;  /* 0x0000000a34347220 */ /* 0x080fe20000410000 */
[----:B------:R-:W-:Y:S01]  /*8030*/  FMNMX.FTZ R8, R198, R157, !PT ;  /* 0x0000009dc6087209 */ /* 0x000fe20007810000 */
[--C-:B------:R-:W-:Y:S01]  /*8040*/  FFMA.FTZ R157, R173, UR6, -R6.reuse ;  /* 0x00000006ad9d7c23 */ /* 0x100fe20008010806 */
[-C--:B------:R-:W-:Y:S01]  /*8050*/  FMUL.FTZ R53, R53, R10.reuse ;  /* 0x0000000a35357220 */ /* 0x080fe20000410000 */
[----:B------:R-:W-:Y:S01]  /*8060*/  FMUL.FTZ R56, R56, R10 ;  /* 0x0000000a38387220 */ /* 0x000fe20000410000 */
[----:B------:R-:W-:Y:S01]  /*8070*/  FMNMX.FTZ R8, R199, R8, !PT ;  /* 0x00000008c7087209 */ /* 0x000fe20007810000 */
[----:B------:R-:W-:Y:S01]  /*8080*/  MUFU.EX2 R14, R14 ;  /* 0x0000000e000e7308 */ /* 0x000fe20000000800 */
[-C--:B------:R-:W-:Y:S01]  /*8090*/  FMUL.FTZ R57, R57, R10.reuse ;  /* 0x0000000a39397220 */ /* 0x080fe20000410000 */
[-C--:B------:R-:W-:Y:S01]  /*80a0*/  FMUL.FTZ R60, R60, R10.reuse ;  /* 0x0000000a3c3c7220 */ /* 0x080fe20000410000 */
[-C--:B------:R-:W-:Y:S01]  /*80b0*/  FMUL.FTZ R61, R61, R10.reuse ;  /* 0x0000000a3d3d7220 */ /* 0x080fe20000410000 */
[----:B------:R-:W0:Y:S01]  /*80c0*/  SHFL.BFLY PT, R173, R8, 0x2, 0x1f ;  /* 0x0c401f0008ad7f89 */ /* 0x000e2200000e0000 */
        /* <DEDUP_REMOVED lines=23> */
[----:B0-----:R-:W-:Y:S01]  /*8240*/  FMNMX.FTZ R181, R8, R173, !PT ;  /* 0x000000ad08b57209 */ /* 0x001fe20007810000 */
[----:B------:R-:W-:Y:S01]  /*8250*/  FFMA.FTZ R173, R188, UR6, -R6 ;  /* 0x00000006bcad7c23 */ /* 0x000fe20008010806 */
[-C--:B------:R-:W-:Y:S01]  /*8260*/  FMUL.FTZ R104, R104, R10.reuse ;  /* 0x0000000a68687220 */ /* 0x080fe20000410000 */
[-C--:B------:R-:W-:Y:S01]  /*8270*/  FMUL.FTZ R105, R105, R10.reuse ;  /* 0x0000000a69697220 */ /* 0x080fe20000410000 */
[----:B------:R-:W-:Y:S01]  /*8280*/  MUFU.EX2 R20, R20 ;  /* 0x0000001400147308 */ /* 0x000fe20000000800 */
[----:B------:R-:W0:Y:S01]  /*8290*/  SHFL.BFLY PT, R8, R181, 0x1, 0x1f ;  /* 0x0c201f00b5087f89 */ /* 0x000e2200000e0000 */
        /* <DEDUP_REMOVED lines=23> */
[----:B0-----:R-:W-:Y:S01]  /*8410*/  FMNMX.FTZ R8, R181, R8, !PT ;  /* 0x00000008b5087209 */ /* 0x001fe20007810000 */
[-C--:B------:R-:W-:Y:S01]  /*8420*/  FMUL.FTZ R148, R148, R10.reuse ;  /* 0x0000000a94947220 */ /* 0x080fe20000410000 */
[----:B------:R-:W-:-:S03]  /*8430*/  FMUL.FTZ R149, R149, R10 ;  /* 0x0000000a95957220 */ /* 0x000fc60000410000 */
[C---:B------:R-:W-:Y:S01]  /*8440*/  FMUL.FTZ R193, R8.reuse, UR6 ;  /* 0x0000000608c17c20 */ /* 0x040fe20008410000 */
[----:B------:R-:W-:Y:S01]  /*8450*/  FADD.FTZ R6, -R8, R201 ;  /* 0x000000c908067221 */ /* 0x000fe20000010100 */
[----:B------:R0:W-:Y:S02]  /*8460*/  MUFU.EX2 R181, R196 ;  /* 0x000000c400b57308 */ /* 0x0001e40000000800 */
[--C-:B------:R-:W-:Y:S01]  /*8470*/  FFMA.FTZ R188, R154, UR6, -R193.reuse ;  /* 0x000000069abc7c23 */ /* 0x100fe200080108c1 */
[----:B------:R-:W-:Y:S01]  /*8480*/  FMUL.FTZ R6, R6, UR6 ;  /* 0x0000000606067c20 */ /* 0x000fe20008410000 */
[--C-:B------:R-:W-:Y:S01]  /*8490*/  FFMA.FTZ R155, R155, UR6, -R193.reuse ;  /* 0x000000069b9b7c23 */ /* 0x100fe200080108c1 */
[--C-:B------:R-:W-:Y:S01]  /*84a0*/  FFMA.FTZ R189, R158, UR6, -R193.reuse ;  /* 0x000000069ebd7c23 */ /* 0x100fe200080108c1 */
[--C-:B------:R-:W-:Y:S01]  /*84b0*/  FFMA.FTZ R192, R159, UR6, -R193.reuse ;  /* 0x000000069fc07c23 */ /* 0x100fe200080108c1 */
[--C-:B------:R-:W-:Y:S01]  /*84c0*/  FFMA.FTZ R210, R175, UR6, -R193.reuse ;  /* 0x00000006afd27c23 */ /* 0x100fe200080108c1 */
[----:B------:R1:W-:Y:S01]  /*84d0*/  MUFU.EX2 R185, R6 ;  /* 0x0000000600b97308 */ /* 0x0003e20000000800 */
[--C-:B------:R-:W-:Y:S01]  /*84e0*/  FFMA.FTZ R175, R178, UR6, -R193.reuse ;  /* 0x00000006b2af7c23 */ /* 0x100fe200080108c1 */
[--C-:B------:R-:W-:Y:S01]  /*84f0*/  FFMA.FTZ R178, R179, UR6, -R193.reuse ;  /* 0x00000006b3b27c23 */ /* 0x100fe200080108c1 */
[--C-:B------:R-:W-:Y:S01]  /*8500*/  FFMA.FTZ R159, R162, UR6, -R193.reuse ;  /* 0x00000006a29f7c23 */ /* 0x100fe200080108c1 */
[----:B------:R-:W-:Y:S01]  /*8510*/  FFMA.FTZ R179, R182, UR6, -R193 ;  /* 0x00000006b6b37c23 */ /* 0x000fe200080108c1 */
[----:B------:R-:W-:-:S02]  /*8520*/  IMAD.U32 R182, RZ, RZ, UR24 ;  /* 0x00000018ffb67e24 */ /* 0x000fc4000f8e00ff */
[--C-:B0-----:R-:W-:Y:S01]  /*8530*/  FFMA.FTZ R196, R163, UR6, -R193.reuse ;  /* 0x00000006a3c47c23 */ /* 0x101fe200080108c1 */
[--C-:B------:R-:W-:Y:S01]  /*8540*/  FFMA.FTZ R163, R166, UR6, -R193.reuse ;  /* 0x00000006a6a37c23 */ /* 0x100fe200080108c1 */
[----:B------:R-:W0:Y:S01]  /*8550*/  MUFU.EX2 R188, R188 ;  /* 0x000000bc00bc7308 */ /* 0x000e220000000800 */
[----:B------:R-:W-:Y:S01]  /*8560*/  @!P2 VIADD R154, R182, 0x22840 ;  /* 0x00022840b69aa836 */ /* 0x000fe20000000000 */
[----:B-1----:R-:W-:Y:S01]  /*8570*/  IADD3 R6, -R203, 0xb, RZ ;  /* 0x0000000bcb067810 */ /* 0x002fe20007ffe1ff */
[--C-:B------:R-:W-:Y:S01]  /*8580*/  FFMA.FTZ R200, R167, UR6, -R193.reuse ;  /* 0x00000006a7c87c23 */ /* 0x100fe200080108c1 */
[--C-:B------:R-:W-:Y:S01]  /*8590*/  FFMA.FTZ R167, R170, UR6, -R193.reuse ;  /* 0x00000006aaa77c23 */ /* 0x100fe200080108c1 */
[--C-:B------:R-:W-:Y:S01]  /*85a0*/  FFMA.FTZ R202, R171, UR6, -R193.reuse ;  /* 0x00000006abca7c23 */ /* 0x100fe200080108c1 */
[----:B------:R-:W-:Y:S01]  /*85b0*/  @!P2 PRMT R154, RZ, 0x654, R154 ;  /* 0x00000654ff9aa816 */ /* 0x000fe2000000009a */
[----:B------:R1:W-:Y:S06]  /*85c0*/  BAR.ARV R6, 0x100 ;  /* 0x000400060000751d */ /* 0x0003ec0000002000 */
[----:B------:R-:W3:Y:S01]  /*85d0*/  MUFU.EX2 R155, R155 ;  /* 0x0000009b009b7308 */ /* 0x000ee20000000800 */
[----:B------:R4:W-:Y:S01]  /*85e0*/  @!P2 SYNCS.ARRIVE.TRANS64.RED.A1T0 RZ, [R154+URZ], RZ ;  /* 0x000000ff9affa9a7 */ /* 0x0009e2000810043f */
[--C-:B------:R-:W-:Y:S01]  /*85f0*/  FFMA.FTZ R171, R174, UR6, -R193.reuse ;  /* 0x00000006aeab7c23 */ /* 0x100fe200080108c1 */
[--C-:B------:R-:W-:Y:S01]  /*8600*/  FFMA.FTZ R212, R183, UR6, -R193.reuse ;  /* 0x00000006b7d47c23 */ /* 0x100fe200080108c1 */
[----:B0-----:R-:W-:Y:S01]  /*8610*/  FFMA.FTZ R4, R185, R4, R188 ;  /* 0x00000004b9047223 */ /* 0x001fe200000100bc */
[--C-:B------:R-:W-:Y:S01]  /*8620*/  FFMA.FTZ R183, R186, UR6, -R193.reuse ;  /* 0x00000006bab77c23 */ /* 0x100fe200080108c1 */
[--C-:B------:R-:W-:Y:S01]  /*8630*/  FFMA.FTZ R186, R187, UR6, -R193.reuse ;  /* 0x00000006bbba7c23 */ /* 0x100fe200080108c1 */
[----:B------:R-:W-:Y:S01]  /*8640*/  FFMA.FTZ R187, R190, UR6, -R193 ;  /* 0x00000006bebb7c23 */ /* 0x000fe200080108c1 */
[----:B------:R-:W0:Y:S01]  /*8650*/  MUFU.EX2 R189, R189 ;  /* 0x000000bd00bd7308 */ /* 0x000e220000000800 */
[----:B----4-:R-:W-:Y:S01]  /*8660*/  FADD.FTZ R154, R12, R5 ;  /* 0x000000050c9a7221 */ /* 0x010fe20000010000 */
[--C-:B------:R-:W-:Y:S01]  /*8670*/  FFMA.FTZ R190, R191, UR6, -R193.reuse ;  /* 0x00000006bfbe7c23 */ /* 0x100fe200080108c1 */
[--C-:B------:R-:W-:Y:S01]  /*8680*/  FFMA.FTZ R191, R194, UR6, -R193.reuse ;  /* 0x00000006c2bf7c23 */ /* 0x100fe200080108c1 */
[--C-:B------:R-:W-:Y:S01]  /*8690*/  FFMA.FTZ R195, R195, UR6, -R193.reuse ;  /* 0x00000006c3c37c23 */ /* 0x100fe200080108c1 */
[----:B------:R-:W-:Y:S01]  /*86a0*/  FADD.FTZ R5, R13, R154 ;  /* 0x0000009a0d057221 */ /* 0x000fe20000010000 */
[--C-:B------:R-:W-:Y:S01]  /*86b0*/  FFMA.FTZ R198, R198, UR6, -R193.reuse ;  /* 0x00000006c6c67c23 */ /* 0x100fe200080108c1 */
[----:B------:R-:W-:Y:S01]  /*86c0*/  FFMA.FTZ R193, R199, UR6, -R193 ;  /* 0x00000006c7c17c23 */ /* 0x000fe200080108c1 */
[----:B------:R-:W4:Y:S01]  /*86d0*/  MUFU.EX2 R192, R192 ;  /* 0x000000c000c07308 */ /* 0x000f220000000800 */
[----:B---3--:R-:W-:Y:S01]  /*86e0*/  FADD.FTZ R4, R155, R4 ;  /* 0x000000049b047221 */ /* 0x008fe20000010000 */
[----:B------:R-:W-:Y:S01]  /*86f0*/  FADD.FTZ R154, R156, R5 ;  /* 0x000000059c9a7221 */ /* 0x000fe20000010000 */
[----:B------:R-:W-:Y:S01]  /*8700*/  F2FP.BF16.F32.PACK_AB R162, R157, R20 ;  /* 0x000000149da2723e */ /* 0x000fe200000010ff */
[-C--:B------:R-:W-:Y:S01]  /*8710*/  FMUL.FTZ R26, R26, R185.reuse ;  /* 0x000000b91a1a7220 */ /* 0x080fe20000410000 */
[C---:B------:R-:W-:Y:S01]  /*8720*/  F2FP.BF16.F32.PACK_AB R156, R15.reuse, R156 ;  /* 0x0000009c0f9c723e */ /* 0x040fe200000010ff */
[----:B------:R-:W-:Y:S01]  /*8730*/  FADD.FTZ R5, R15, R154 ;  /* 0x0000009a0f057221 */ /* 0x000fe20000010000 */
[-C--:B------:R-:W-:Y:S01]  /*8740*/  FMUL.FTZ R27, R27, R185.reuse ;  /* 0x000000b91b1b7220 */ /* 0x080fe20000410000 */
[----:B------:R-:W3:Y:S01]  /*8750*/  MUFU.EX2 R159, R159 ;  /* 0x0000009f009f7308 */ /* 0x000ee20000000800 */
[----:B0-----:R-:W-:Y:S01]  /*8760*/  FADD.FTZ R11, R189, R4 ;  /* 0x00000004bd0b7221 */ /* 0x001fe20000010000 */
[----:B------:R-:W-:Y:S01]  /*8770*/  FADD.FTZ R154, R14, R5 ;  /* 0x000000050e9a7221 */ /* 0x000fe20000010000 */
[-C--:B------:R-:W-:Y:S01]  /*8780*/  FMUL.FTZ R30, R30, R185.reuse ;  /* 0x000000b91e1e7220 */ /* 0x080fe20000410000 */
[-C--:B------:R-:W-:Y:S01]  /*8790*/  FMUL.FTZ R31, R31, R185.reuse ;  /* 0x000000b91f1f7220 */ /* 0x080fe20000410000 */
[-C--:B------:R-:W-:Y:S01]  /*87a0*/  FMUL.FTZ R34, R34, R185.reuse ;  /* 0x000000b922227220 */ /* 0x080fe20000410000 */
[----:B------:R-:W-:Y:S01]  /*87b0*/  FADD.FTZ R5, R21, R154 ;  /* 0x0000009a15057221 */ /* 0x000fe20000010000 */
[-C--:B------:R-:W-:Y:S01]  /*87c0*/  FMUL.FTZ R35, R35, R185.reuse ;  /* 0x000000b923237220 */ /* 0x080fe20000410000 */
[----:B------:R-:W0:Y:S01]  /*87d0*/  MUFU.EX2 R196, R196 ;  /* 0x000000c400c47308 */ /* 0x000e220000000800 */
[----:B----4-:R-:W-:Y:S01]  /*87e0*/  FADD.FTZ R4, R192, R11 ;  /* 0x0000000bc0047221 */ /* 0x010fe20000010000 */
[----:B------:R-:W-:Y:S01]  /*87f0*/  FADD.FTZ R154, R160, R5 ;  /* 0x00000005a09a7221 */ /* 0x000fe20000010000 */
[----:B------:R-:W-:Y:S01]  /*8800*/  F2FP.BF16.F32.PACK_AB R160, R153, R160 ;  /* 0x000000a099a0723e */ /* 0x000fe200000010ff */
[-C--:B------:R-:W-:Y:S01]  /*8810*/  FMUL.FTZ R38, R38, R185.reuse ;  /* 0x000000b926267220 */ /* 0x080fe20000410000 */
[-C--:B------:R-:W-:Y:S01]  /*8820*/  FMUL.FTZ R39, R39, R185.reuse ;  /* 0x000000b927277220 */ /* 0x080fe20000410000 */
[----:B------:R-:W-:Y:S01]  /*8830*/  FADD.FTZ R5, R153, R154 ;  /* 0x0000009a99057221 */ /* 0x000fe20000010000 */
[----:B------:R-:W-:Y:S01]  /*8840*/  F2FP.BF16.F32.PACK_AB R153, R155, R188 ;  /* 0x000000bc9b99723e */ /* 0x000fe200000010ff */
[----:B------:R-:W4:Y:S01]  /*8850*/  MUFU.EX2 R163, R163 ;  /* 0x000000a300a37308 */ /* 0x000f220000000800 */
[----:B---3--:R-:W-:Y:S01]  /*8860*/  FADD.FTZ R11, R159, R4 ;  /* 0x000000049f0b7221 */ /* 0x008fe20000010000 */
[----:B------:R-:W-:Y:S01]  /*8870*/  FADD.FTZ R154, R20, R5 ;  /* 0x00000005149a7221 */ /* 0x000fe20000010000 */
[-C--:B------:R-:W-:Y:S01]  /*8880*/  FMUL.FTZ R42, R42, R185.reuse ;  /* 0x000000b92a2a7220 */ /* 0x080fe20000410000 */
[-C--:B------:R-:W-:Y:S01]  /*8890*/  FMUL.FTZ R43, R43, R185.reuse ;  /* 0x000000b92b2b7220 */ /* 0x080fe20000410000 */
[-C--:B------:R-:W-:Y:S01]  /*88a0*/  FMUL.FTZ R46, R46, R185.reuse ;  /* 0x000000b92e2e7220 */ /* 0x080fe20000410000 */
[----:B------:R-:W-:Y:S01]  /*88b0*/  FADD.FTZ R5, R157, R154 ;  /* 0x0000009a9d057221 */ /* 0x000fe20000010000 */
[----:B------:R-:W-:Y:S01]  /*88c0*/  FMUL.FTZ R47, R47, R185 ;  /* 0x000000b92f2f7220 */ /* 0x000fe20000410000 */
[----:B------:R-:W3:Y:S01]  /*88d0*/  MUFU.EX2 R200, R200 ;  /* 0x000000c800c87308 */ /* 0x000ee20000000800 */
[----:B0-----:R-:W-:Y:S01]  /*88e0*/  FADD.FTZ R4, R196, R11 ;  /* 0x0000000bc4047221 */ /* 0x001fe20000010000 */
[----:B------:R-:W-:Y:S01]  /*88f0*/  FADD.FTZ R154, R164, R5 ;  /* 0x00000005a49a7221 */ /* 0x000fe20000010000 */
[----:B------:R-:W-:Y:S01]  /*8900*/  F2FP.BF16.F32.PACK_AB R157, R196, R159 ;  /* 0x0000009fc49d723e */ /* 0x000fe200000010ff */
[-C--:B------:R-:W-:Y:S01]  /*8910*/  FMUL.FTZ R50, R50, R185.reuse ;  /* 0x000000b932327220 */ /* 0x080fe20000410000 */
[C---:B------:R-:W-:Y:S01]  /*8920*/  F2FP.BF16.F32.PACK_AB R164, R161.reuse, R164 ;  /* 0x000000a4a1a4723e */ /* 0x040fe200000010ff */
[----:B------:R-:W-:Y:S01]  /*8930*/  FADD.FTZ R154, R161, R154 ;  /* 0x0000009aa19a7221 */ /* 0x000fe20000010000 */
[-C--:B------:R-:W-:Y:S01]  /*8940*/  FMUL.FTZ R51, R51, R185.reuse ;  /* 0x000000b933337220 */ /* 0x080fe20000410000 */
[----:B------:R-:W0:Y:S01]  /*8950*/  MUFU.EX2 R167, R167 ;  /* 0x000000a700a77308 */ /* 0x000e220000000800 */
        /* <DEDUP_REMOVED lines=16> */
[----:B0-----:R-:W-:Y:S01]  /*8a60*/  FADD.FTZ R11, R167, R4 ;  /* 0x00000004a70b7221 */ /* 0x001fe20000010000 */
[-C--:B------:R-:W-:Y:S01]  /*8a70*/  FMUL.FTZ R75, R75, R185.reuse ;  /* 0x000000b94b4b7220 */ /* 0x080fe20000410000 */
[-C--:B------:R-:W-:Y:S01]  /*8a80*/  FMUL.FTZ R78, R78, R185.reuse ;  /* 0x000000b94e4e7220 */ /* 0x080fe20000410000 */
[-C--:B------:R-:W-:Y:S01]  /*8a90*/  FMUL.FTZ R79, R79, R185.reuse ;  /* 0x000000b94f4f7220 */ /* 0x080fe20000410000 */
[-C--:B------:R-:W-:Y:S01]  /*8aa0*/  FMUL.FTZ R82, R82, R185.reuse ;  /* 0x000000b952527220 */ /* 0x080fe20000410000 */
[-C--:B------:R-:W-:Y:S01]  /*8ab0*/  FMUL.FTZ R83, R83, R185.reuse ;  /* 0x000000b953537220 */ /* 0x080fe20000410000 */
[----:B------:R-:W-:Y:S01]  /*8ac0*/  FMUL.FTZ R86, R86, R185 ;  /* 0x000000b956567220 */ /* 0x000fe20000410000 */
[----:B------:R-:W0:Y:S01]  /*8ad0*/  MUFU.EX2 R210, R210 ;  /* 0x000000d200d27308 */ /* 0x000e220000000800 */
        /* <DEDUP_REMOVED lines=8> */
[----:B---3--:R-:W-:Y:S01]  /*8b60*/  FADD.FTZ R11, R171, R4 ;  /* 0x00000004ab0b7221 */ /* 0x008fe20000010000 */
[-C--:B------:R-:W-:Y:S01]  /*8b70*/  FMUL.FTZ R98, R98, R185.reuse ;  /* 0x000000b962627220 */ /* 0x080fe20000410000 */
[-C--:B------:R-:W-:Y:S01]  /*8b80*/  FMUL.FTZ R99, R99, R185.reuse ;  /* 0x000000b963637220 */ /* 0x080fe20000410000 */
[-C--:B------:R-:W-:Y:S01]  /*8b90*/  FMUL.FTZ R102, R102, R185.reuse ;  /* 0x000000b966667220 */ /* 0x080fe20000410000 */
[-C--:B------:R-:W-:Y:S01]  /*8ba0*/  FMUL.FTZ R103, R103, R185.reuse ;  /* 0x000000b967677220 */ /* 0x080fe20000410000 */
[-C--:B------:R-:W-:Y:S01]  /*8bb0*/  FMUL.FTZ R106, R106, R185.reuse ;  /* 0x000000b96a6a7220 */ /* 0x080fe20000410000 */
[----:B------:R-:W-:Y:S01]  /*8bc0*/  FMUL.FTZ R107, R107, R185 ;  /* 0x000000b96b6b7220 */ /* 0x000fe20000410000 */
[----:B------:R-:W3:Y:S01]  /*8bd0*/  MUFU.EX2 R178, R178 ;  /* 0x000000b200b27308 */ /* 0x000ee20000000800 */
[C---:B0-----:R-:W-:Y:S01]  /*8be0*/  FADD.FTZ R4, R210.reuse, R11 ;  /* 0x0000000bd2047221 */ /* 0x041fe20000010000 */
[----:B------:R-:W-:Y:S01]  /*8bf0*/  F2FP.BF16.F32.PACK_AB R163, R210, R171 ;  /* 0x000000abd2a3723e */ /* 0x000fe200000010ff */
[-C--:B------:R-:W-:Y:S01]  /*8c00*/  FMUL.FTZ R110, R110, R185.reuse ;  /* 0x000000b96e6e7220 */ /* 0x080fe20000410000 */
[-C--:B------:R-:W-:Y:S01]  /*8c10*/  FMUL.FTZ R111, R111, R185.reuse ;  /* 0x000000b96f6f7220 */ /* 0x080fe20000410000 */
[-C--:B------:R-:W-:Y:S01]  /*8c20*/  FMUL.FTZ R114, R114, R185.reuse ;  /* 0x000000b972727220 */ /* 0x080fe20000410000 */
[-C--:B------:R-:W-:Y:S01]  /*8c30*/  FMUL.FTZ R115, R115, R185.reuse ;  /* 0x000000b973737220 */ /* 0x080fe20000410000 */
        /* <DEDUP_REMOVED lines=23> */
[----:B------:R-:W-:Y:S01]  /*8db0*/  FMUL.FTZ R151, R151, R185 ;  /* 0x000000b997977220 */ /* 0x000fe20000410000 */
[----:B------:R-:W-:Y:S01]  /*8dc0*/  F2FP.BF16.F32.PACK_AB R155, R192, R189 ;  /* 0x000000bdc09b723e */ /* 0x000fe200000010ff */
[----:B------:R-:W0:Y:S01]  /*8dd0*/  MUFU.EX2 R212, R212 ;  /* 0x000000d400d47308 */ /* 0x000e220000000800 */
[----:B----4-:R-:W-:-:S07]  /*8de0*/  FADD.FTZ R11, R179, R4 ;  /* 0x00000004b30b7221 */ /* 0x010fce0000010000 */
[----:B------:R-:W4:Y:S01]  /*8df0*/  MUFU.EX2 R169, R169 ;  /* 0x000000a900a97308 */ /* 0x000f220000000800 */
[C---:B---3--:R-:W-:Y:S01]  /*8e00*/  FADD.FTZ R154, R168.reuse, R5 ;  /* 0x00000005a89a7221 */ /* 0x048fe20000010000 */
[----:B------:R-:W-:Y:S02]  /*8e10*/  F2FP.BF16.F32.PACK_AB R166, R168, R165 ;  /* 0x000000a5a8a6723e */ /* 0x000fe400000010ff */
[----:B------:R-:W-:-:S04]  /*8e20*/  F2FP.BF16.F32.PACK_AB R165, R178, R175 ;  /* 0x000000afb2a5723e */ /* 0x000fc800000010ff */
[----:B------:R-:W3:Y:S01]  /*8e30*/  MUFU.EX2 R183, R183 ;  /* 0x000000b700b77308 */ /* 0x000ee20000000800 */
[C---:B0-----:R-:W-:Y:S01]  /*8e40*/  FADD.FTZ R4, R212.reuse, R11 ;  /* 0x0000000bd4047221 */ /* 0x041fe20000010000 */
[----:B------:R-:W-:-:S06]  /*8e50*/  F2FP.BF16.F32.PACK_AB R167, R212, R179 ;  /* 0x000000b3d4a7723e */ /* 0x000fcc00000010ff */
[----:B------:R-:W0:Y:S01]  /*8e60*/  MUFU.EX2 R172, R172 ;  /* 0x000000ac00ac7308 */ /* 0x000e220000000800 */
[----:B----4-:R-:W-:-:S07]  /*8e70*/  FADD.FTZ R5, R169, R154 ;  /* 0x0000009aa9057221 */ /* 0x010fce0000010000 */
[----:B------:R-:W4:Y:S01]  /*8e80*/  MUFU.EX2 R186, R186 ;  /* 0x000000ba00ba7308 */ /* 0x000f220000000800 */
[----:B---3--:R-:W-:-:S07]  /*8e90*/  FADD.FTZ R11, R183, R4 ;  /* 0x00000004b70b7221 */ /* 0x008fce0000010000 */
[----:B------:R-:W3:Y:S01]  /*8ea0*/  MUFU.EX2 R173, R173 ;  /* 0x000000ad00ad7308 */ /* 0x000ee20000000800 */
[C---:B0-----:R-:W-:Y:S01]  /*8eb0*/  FADD.FTZ R154, R172.reuse, R5 ;  /* 0x00000005ac9a7221 */ /* 0x041fe20000010000 */
[----:B------:R-:W-:-:S06]  /*8ec0*/  F2FP.BF16.F32.PACK_AB R168, R172, R169 ;  /* 0x000000a9aca8723e */ /* 0x000fcc00000010ff */
[----:B------:R-:W0:Y:S01]  /*8ed0*/  MUFU.EX2 R187, R187 ;  /* 0x000000bb00bb7308 */ /* 0x000e220000000800 */
[C---:B----4-:R-:W-:Y:S01]  /*8ee0*/  FADD.FTZ R4, R186.reuse, R11 ;  /* 0x0000000bba047221 */ /* 0x050fe20000010000 */
[----:B------:R-:W-:-:S06]  /*8ef0*/  F2FP.BF16.F32.PACK_AB R169, R186, R183 ;  /* 0x000000b7baa9723e */ /* 0x000fcc00000010ff */
[----:B------:R-:W4:Y:S01]  /*8f00*/  MUFU.EX2 R176, R176 ;  /* 0x000000b000b07308 */ /* 0x000f220000000800 */
[----:B---3--:R-:W-:Y:S01]  /*8f10*/  FADD.FTZ R5, R173, R154 ;  /* 0x0000009aad057221 */ /* 0x008fe20000010000 */
[----:B------:R-:W-:-:S06]  /*8f20*/  F2FP.BF16.F32.PACK_AB R154, R13, R12 ;  /* 0x0000000c0d9a723e */ /* 0x000fcc00000010ff */
[----:B------:R-:W3:Y:S01]  /*8f30*/  MUFU.EX2 R190, R190 ;  /* 0x000000be00be7308 */ /* 0x000ee20000000800 */
[----:B0-----:R-:W-:-:S07]  /*8f40*/  FADD.FTZ R11, R187, R4 ;  /* 0x00000004bb0b7221 */ /* 0x001fce0000010000 */
[----:B------:R-:W0:Y:S01]  /*8f50*/  MUFU.EX2 R177, R177 ;  /* 0x000000b100b17308 */ /* 0x000e220000000800 */
[C---:B----4-:R-:W-:Y:S01]  /*8f60*/  FADD.FTZ R158, R176.reuse, R5 ;  /* 0x00000005b09e7221 */ /* 0x050fe20000010000 */
[----:B------:R-:W-:-:S06]  /*8f70*/  F2FP.BF16.F32.PACK_AB R170, R176, R173 ;  /* 0x000000adb0aa723e */ /* 0x000fcc00000010ff */
[----:B------:R-:W4:Y:S01]  /*8f80*/  MUFU.EX2 R191, R191 ;  /* 0x000000bf00bf7308 */ /* 0x000f220000000800 */
[C---:B---3--:R-:W-:Y:S01]  /*8f90*/  FADD.FTZ R4, R190.reuse, R11 ;  /* 0x0000000bbe047221 */ /* 0x048fe20000010000 */
[----:B------:R-:W-:-:S06]  /*8fa0*/  F2FP.BF16.F32.PACK_AB R171, R190, R187 ;  /* 0x000000bbbeab723e */ /* 0x000fcc00000010ff */
[----:B------:R-:W3:Y:S01]  /*8fb0*/  MUFU.EX2 R180, R180 ;  /* 0x000000b400b47308 */ /* 0x000ee20000000800 */
[----:B0-----:R-:W-:Y:S01]  /*8fc0*/  FADD.FTZ R5, R177, R158 ;  /* 0x0000009eb1057221 */ /* 0x001fe20000010000 */
[----:B------:R-:W-:-:S06]  /*8fd0*/  F2FP.BF16.F32.PACK_AB R158, R21, R14 ;  /* 0x0000000e159e723e */ /* 0x000fcc00000010ff */
[----:B------:R-:W0:Y:S01]  /*8fe0*/  MUFU.EX2 R10, R195 ;  /* 0x000000c3000a7308 */ /* 0x000e220000000800 */
[----:B----4-:R-:W-:-:S07]  /*8ff0*/  FADD.FTZ R11, R191, R4 ;  /* 0x00000004bf0b7221 */ /* 0x010fce0000010000 */
[----:B------:R-:W4:Y:S01]  /*9000*/  MUFU.EX2 R198, R198 ;  /* 0x000000c600c67308 */ /* 0x000f220000000800 */
[C---:B---3--:R-:W-:Y:S01]  /*9010*/  FADD.FTZ R12, R180.reuse, R5 ;  /* 0x00000005b40c7221 */ /* 0x048fe20000010000 */
[----:B------:R-:W-:-:S03]  /*9020*/  F2FP.BF16.F32.PACK_AB R172, R180, R177 ;  /* 0x000000b1b4ac723e */ /* 0x000fc600000010ff */
[----:B------:R-:W-:-:S03]  /*9030*/  FADD.FTZ R5, R181, R12 ;  /* 0x0000000cb5057221 */ /* 0x000fc60000010000 */
[----:B------:R-:W3:Y:S01]  /*9040*/  MUFU.EX2 R184, R184 ;  /* 0x000000b800b87308 */ /* 0x000ee20000000800 */
[C---:B0-----:R-:W-:Y:S01]  /*9050*/  FADD.FTZ R11, R10.reuse, R11 ;  /* 0x0000000b0a0b7221 */ /* 0x041fe20000010000 */
[----:B------:R-:W-:-:S06]  /*9060*/  F2FP.BF16.F32.PACK_AB R173, R10, R191 ;  /* 0x000000bf0aad723e */ /* 0x000fcc00000010ff */
[----:B------:R-:W0:Y:S01]  /*9070*/  MUFU.EX2 R193, R193 ;  /* 0x000000c100c17308 */ /* 0x000e220000000800 */
[----:B----4-:R-:W-:Y:S01]  /*9080*/  FADD.FTZ R4, R198, R11 ;  /* 0x0000000bc6047221 */ /* 0x010fe20000010000 */
[C---:B---3--:R-:W-:Y:S01]  /*9090*/  FADD.FTZ R5, R184.reuse, R5 ;  /* 0x00000005b8057221 */ /* 0x048fe20000010000 */
[----:B------:R-:W-:Y:S02]  /*90a0*/  F2FP.BF16.F32.PACK_AB R174, R184, R181 ;  /* 0x000000b5b8ae723e */ /* 0x000fe400000010ff */
[C---:B0-----:R-:W-:Y:S01]  /*90b0*/  FADD.FTZ R4, R193.reuse, R4 ;  /* 0x00000004c1047221 */ /* 0x041fe20000010000 */
[----:B------:R-:W-:Y:S01]  /*90c0*/  F2FP.BF16.F32.PACK_AB R175, R193, R198 ;  /* 0x000000c6c1af723e */ /* 0x000fe200000010ff */
[----:B-1----:R-:W-:Y:S06]  /*90d0*/  @!P0 BRA `(.L_x_1792) ;  /* 0x0000000000048947 */ /* 0x002fec0003800000 */
[----:B------:R-:W-:Y:S01]  /*90e0*/  BPT.TRAP 0x1 ;  /* 0x000000040000795c */ /* 0x000fe20000300000 */
.L_x_1792:
[----:B------:R0:W1:Y:S01]  /*90f0*/  SYNCS.PHASECHK.TRANS64.TRYWAIT P2, [UR24+0x22850], R7 ;  /* 0x02285007ff0075a7 */ /* 0x0000620008040158 */
[----:B------:R-:W-:Y:S05]  /*9100*/  @!P0 BRA `(.L_x_1793) ;  /* 0x0000000000048947 */ /* 0x000fea0003800000 */
[----:B------:R-:W-:Y:S01]  /*9110*/  BPT.TRAP 0x1 ;  /* 0x000000040000795c */ /* 0x000fe20000300000 */
.L_x_1793:
[----:B-1----:R-:W-:Y:S05]  /*9120*/  @P2 BRA `(.L_x_1794) ;  /* 0x0000000000082947 */ /* 0x002fea0003800000 */
[----:B------:R-:W1:Y:S02]  /*9130*/  SYNCS.PHASECHK.TRANS64.TRYWAIT P2, [UR24+0x22850], R7 ;  /* 0x02285007ff0075a7 */ /* 0x000e640008040158 */
[----:B-1----:R-:W-:Y:S05]  /*9140*/  @!P2 BRA `(.L_x_1795) ;  /* 0x000000b80030a947 */ /* 0x002fea0003800000 */
.L_x_1794:
[----:B------:R-:W3:Y:S01]  /*9150*/  S2R R10, SR_TID.X ;  /* 0x00000000000a7919 */ /* 0x000ee20000002100 */
[----:B------:R-:W-:Y:S01]  /*9160*/  UIMAD UR14, UR37, 0xc00, UR5 ;  /* 0x00000c00250e78a4 */ /* 0x000fe2000f8e0205 */
[----:B------:R-:W-:Y:S01]  /*9170*/  IMAD.MOV.U32 R201, RZ, RZ, R8 ;  /* 0x000000ffffc97224 */ /* 0x000fe200078e0008 */
[----:B------:R-:W-:Y:S01]  /*9180*/  UMOV UR11, 0x40000040 ;  /* 0x40000040000b7882 */ /* 0x000fe20000000000 */
[----:B------:R-:W-:-:S04]  /*9190*/  IMAD.MOV.U32 R11, RZ, RZ, R0 ;  /* 0x000000ffff0b7224 */ /* 0x000fc800078e0000 */
[----:B------:R-:W-:Y:S01]  /*91a0*/  UMOV UR10, UR14 ;  /* 0x0000000e000a7c82 */ /* 0x000fe20008000000 */
[----:B---3--:R-:W-:-:S05]  /*91b0*/  SHF.R.U32.HI R10, RZ, 0x7, R10 ;  /* 0x00000007ff0a7819 */ /* 0x008fca000001160a */
[----:B012---:R-:W-:Y:S02]  /*91c0*/  VIADD R7, R10, 0x8 ;  /* 0x000000080a077836 */ /* 0x007fe40000000000 */
[----:B------:R-:W0:Y:S03]  /*91d0*/  S2R R10, SR_TID.X ;  /* 0x00000000000a7919 */ /* 0x000e260000002100 */
[----:B------:R2:W-:Y:S06]  /*91e0*/  BAR.SYNC.DEFER_BLOCKING R7, 0x100 ;  /* 0x000400070000751d */ /* 0x0005ec0000010000 */
[----:B------:R-:W-:Y:S01]  /*91f0*/  WARPGROUP.ARRIVE ;  /* 0x00000000000079c5 */ /* 0x000fe20000000000 */
[----:B0-----:R-:W-:-:S05]  /*9200*/  LOP3.LUT P2, RZ, R10, 0x7f, RZ, 0xc0, !PT ;  /* 0x0000007f0aff7812 */ /* 0x001fca000784c0ff */
        /* <DEDUP_REMOVED lines=36> */
.L_x_1787:
[----:B------:R-:W-:-:S13]  /*9450*/  ISETP.GE.AND P1, PT, R7, UR42, PT ;  /* 0x0000002a07007c0c */ /* 0x000fda000bf26270 */
[----:B------:R-:W-:Y:S05]  /*9460*/  @!P1 BRA `(.L_x_1797) ;  /* 0x0000002c00f89947 */ /* 0x000fea0003800000 */
[----:B------:R-:W-:Y:S01]  /*9470*/  IMAD.IADD R6, R17, 0x1, -R18 ;  /* 0x0000000111067824 */ /* 0x000fe200078e0a12 */
[----:B------:R-:W-:Y:S01]  /*9480*/  ULDC UR24, c[0x0][0x9e4] ;  /* 0x0002790000187ab9 */ /* 0x000fe20000000800 */
[----:B------:R-:W-:Y:S01]  /*9490*/  IMAD.MOV.U32 R14, RZ, RZ, R8 ;  /* 0x000000ffff0e7224 */ /* 0x000fe200078e0008 */
[----:B------:R-:W-:Y:S01]  /*94a0*/  ULDC UR25, c[0x0][0x9dc] ;  /* 0x0002770000197ab9 */ /* 0x000fe20000000800 */
[----:B01----:R-:W-:Y:S01]  /*94b0*/  IMAD.MOV.U32 R12, RZ, RZ, R0 ;  /* 0x000000ffff0c7224 */ /* 0x003fe200078e0000 */
[----:B------:R-:W-:Y:S01]  /*94c0*/  IADD3 R15, R6, 0x8, R3 ;  /* 0x00000008060f7810 */ /* 0x000fe20007ffe003 */
[----:B------:R-:W-:Y:S01]  /*94d0*/  IMAD.IADD R13, R3, 0x1, R6 ;  /* 0x00000001030d7824 */ /* 0x000fe200078e0206 */
[----:B------:R-:W-:Y:S01]  /*94e0*/  ULDC UR6, c[0x0][0x988] ;  /* 0x0002620000067ab9 */ /* 0x000fe20000000800 */
[----:B------:R-:W-:Y:S01]  /*94f0*/  ULDC UR26, c[0x0][0x9e0] ;  /* 0x00027800001a7ab9 */ /* 0x000fe20000000800 */
[----:B------:R-:W-:-:S07]  /*9500*/  LOP3.LUT R11, RZ, R15, RZ, 0x33, !PT ;  /* 0x0000000fff0b7212 */ /* 0x000fce00078e33ff */
.L_x_1814:
[----:B------:R-:W-:-:S04]  /*9510*/  UIADD3 UR37, UR37, 0x1, URZ ;  /* 0x0000000125257890 */ /* 0x000fc8000fffe03f */
[----:B------:R-:W-:-:S04]  /*9520*/  UISETP.NE.AND UP1, UPT, UR37, 0x2, UPT ;  /* 0x000000022500788c */ /* 0x000fc8000bf25270 */
[----:B------:R-:W-:Y:S02]  /*9530*/  USEL UR7, URZ, 0x1, UP1 ;  /* 0x000000013f077887 */ /* 0x000fe40008800000 */
[----:B------:R-:W-:Y:S02]  /*9540*/  USEL UR37, UR37, URZ, UP1 ;  /* 0x0000003f25257287 */ /* 0x000fe40008800000 */
[----:B------:R-:W-:Y:S01]  /*9550*/  ULOP3.LUT UR40, UR40, UR7, URZ, 0x3c, !UPT ;  /* 0x0000000728287292 */ /* 0x000fe2000f8e3c3f */
[----:B------:R-:W-:Y:S11]  /*9560*/  @!P0 BRA `(.L_x_1798) ;  /* 0x0000000000048947 */ /* 0x000ff60003800000 */
[----:B------:R-:W-:Y:S01]  /*9570*/  BPT.TRAP 0x1 ;  /* 0x000000040000795c */ /* 0x000fe20000300000 */
.L_x_1798:
        /* <DEDUP_REMOVED lines=9> */
.L_x_1799:
[----:B-1----:R-:W-:Y:S05]  /*9610*/  @P1 BRA `(.L_x_1800) ;  /* 0x0000000000081947 */ /* 0x002fea0003800000 */
[----:B------:R-:W1:Y:S02]  /*9620*/  SYNCS.PHASECHK.TRANS64.TRYWAIT P1, [UR7+0x22830], R10 ;  /* 0x0228300aff0075a7 */ /* 0x000e640008020147 */
[----:B-1----:R-:W-:Y:S05]  /*9630*/  @!P1 BRA `(.L_x_1801) ;  /* 0x000000b400089947 */ /* 0x002fea0003800000 */
.L_x_1800:
        /* <DEDUP_REMOVED lines=14> */
[----:B------:R-:W-:Y:S01]  /*9720*/  IMAD.IADD R21, R21, 0x1, -R16 ;  /* 0x0000000115157824 */ /* 0x000fe200078e0a10 */
        /* <DEDUP_REMOVED lines=8> */
[----:B------:R-:W-:-:S06]  /*97b0*/  ULOP3.LUT UR10, URZ, UR25, URZ, 0x33, !UPT ;  /* 0x000000193f0a7292 */ /* 0x000fcc000f8e333f */
[----:B------:R-:W-:-:S04]  /*97c0*/  VIADD R8, R21, UR10 ;  /* 0x0000000a15087c36 */ /* 0x000fc80008000000 */
[----:B------:R-:W-:Y:S01]  /*97d0*/  IMAD.IADD R202, R3, 0x1, R8 ;  /* 0x0000000103ca7824 */ /* 0x000fe200078e0208 */
        /* <DEDUP_REMOVED lines=16> */
[----:B------:R-:W-:Y:S01]  /*98e0*/  IMAD.U32 R203, RZ, RZ, UR24 ;  /* 0x00000018ffcb7e24 */ /* 0x000fe2000f8e00ff */
[----:B------:R-:W-:-:S04]  /*98f0*/  IADD3 R201, R3, R17, -R18 ;  /* 0x0000001103c97210 */ /* 0x000fc80007ffe812 */
[----:B------:R-:W-:Y:S02]  /*9900*/  ISETP.NE.AND P1, PT, R203, 0x1, PT ;  /* 0x00000001cb00780c */ /* 0x000fe40003f25270 */
[----:B------:R-:W-:-:S11]  /*9910*/  LOP3.LUT R201, RZ, R201, RZ, 0x33, !PT ;  /* 0x000000c9ffc97212 */ /* 0x000fd600078e33ff */
[----:B------:R-:W1:Y:S02]  /*9920*/  @P1 LDC.64 R20, c[0x0][0x9e8] ;  /* 0x00027a00ff141b82 */ /* 0x000e640000000a00 */
[----:B-1----:R-:W-:-:S05]  /*9930*/  @P1 IMAD.HI.U32 R20, R201, R20, RZ ;  /* 0x00000014c9141227 */ /* 0x002fca00078e00ff */
[----:B------:R-:W-:-:S04]  /*9940*/  @P1 SHF.R.U32.HI R201, RZ, R21, R20 ;  /* 0x00000015ffc91219 */ /* 0x000fc80000011614 */
[----:B------:R-:W-:Y:S01]  /*9950*/  LOP3.LUT R20, RZ, R201, RZ, 0x33, !PT ;  /* 0x000000c9ff147212 */ /* 0x000fe200078e33ff */
[----:B------:R-:W-:Y:S06]  /*9960*/  BRA `(.L_x_1805) ;  /* 0x0000000000187947 */ /* 0x000fec0003800000 */
.L_x_1804:
[----:B------:R-:W-:-:S05]  /*9970*/  IMAD.U32 R203, RZ, RZ, UR24 ;  /* 0x00000018ffcb7e24 */ /* 0x000fca000f8e00ff */
[----:B------:R-:W-:-:S13]  /*9980*/  ISETP.NE.AND P1, PT, R203, 0x1, PT ;  /* 0x00000001cb00780c */ /* 0x000fda0003f25270 */
[----:B------:R-:W1:Y:S02]  /*9990*/  @P1 LDC.64 R20, c[0x0][0x9e8] ;  /* 0x00027a00ff141b82 */ /* 0x000e640000000a00 */
[----:B-1----:R-:W-:-:S04]  /*99a0*/  @P1 IMAD.HI.U32 R210, R13, R20, RZ ;  /* 0x000000140dd21227 */ /* 0x002fc800078e00ff */
[----:B------:R-:W-:Y:S01]  /*99b0*/  IMAD.MOV.U32 R20, RZ, RZ, R13 ;  /* 0x000000ffff147224 */ /* 0x000fe200078e000d */
[----:B------:R-:W-:-:S07]  /*99c0*/  @P1 SHF.R.U32.HI R20, RZ, R21, R210 ;  /* 0x00000015ff141219 */ /* 0x000fce00000116d2 */
.L_x_1805:
[----:B------:R-:W-:Y:S05]  /*99d0*/  BSYNC B0 ;  /* 0x0000000000007941 */ /* 0x000fea0003800000 */
.L_x_1803:
[----:B------:R-:W-:-:S04]  /*99e0*/  IMAD R21, R7, -0x60, -R16 ;  /* 0xffffffa007157824 */ /* 0x000fc800078e0a10 */
[----:B------:R-:W-:-:S05]  /*99f0*/  IMAD R21, R20, R203, R21 ;  /* 0x000000cb14157224 */ /* 0x000fca00078e0215 */
[----:B------:R-:W-:Y:S02]  /*9a00*/  VIADDMNMX R200, R21, R203, R200, PT ;  /* 0x000000cb15c87246 */ /* 0x000fe400038001c8 */
[----:B------:R-:W-:-:S07]  /*9a10*/  VIMNMX R202, R202, R21, !PT ;  /* 0x00000015caca7248 */ /* 0x000fce0007fe0100 */
.L_x_1802:
        /* <DEDUP_REMOVED lines=150> */
.L_x_1808:
[----:B------:R-:W-:Y:S02]  /*a380*/  IMAD.U32 R200, RZ, RZ, UR24 ;  /* 0x00000018ffc87e24 */ /* 0x000fe4000f8e00ff */
[----:B------:R-:W-:-:S03]  /*a390*/  IMAD.MOV.U32 R0, RZ, RZ, R15 ;  /* 0x000000ffff007224 */ /* 0x000fc600078e000f */
[----:B------:R-:W-:-:S13]  /*a3a0*/  ISETP.NE.AND P6, PT, R200, 0x1, PT ;  /* 0x00000001c800780c */ /* 0x000fda0003fc5270 */
[----:B------:R-:W1:Y:S02]  /*a3b0*/  @P6 LDC.64 R20, c[0x0][0x9e8] ;  /* 0x00027a00ff146b82 */ /* 0x000e640000000a00 */
[----:B-1----:R-:W-:-:S05]  /*a3c0*/  @P6 IMAD.HI.U32 R20, R15, R20, RZ ;  /* 0x000000140f146227 */ /* 0x002fca00078e00ff */
[----:B------:R-:W-:-:S07]  /*a3d0*/  @P6 SHF.R.U32.HI R0, RZ, R21, R20 ;  /* 0x00000015ff006219 */ /* 0x000fce0000011614 */
.L_x_1809:
[----:B------:R-:W-:Y:S05]  /*a3e0*/  BSYNC B0 ;  /* 0x0000000000007941 */ /* 0x000fea0003800000 */
.L_x_1807:
[----:B------:R-:W-:-:S04]  /*a3f0*/  IMAD.IADD R203, R203, 0x1, -R16 ;  /* 0x00000001cbcb7824 */ /* 0x000fc800078e0a10 */
[----:B------:R-:W-:-:S05]  /*a400*/  IMAD R203, R0, R200, R203 ;  /* 0x000000c800cb7224 */ /* 0x000fca00078e02cb */
[----:B------:R-:W-:Y:S02]  /*a410*/  VIADDMNMX R152, R203, R200, R152, PT ;  /* 0x000000c8cb987246 */ /* 0x000fe40003800198 */
[----:B------:R-:W-:-:S07]  /*a420*/  VIMNMX R8, R8, R203, !PT ;  /* 0x000000cb08087248 */ /* 0x000fce0007fe0100 */
.L_x_1806:
        /* <DEDUP_REMOVED lines=123> */
[----:B------:R-:W-:Y:S01]  /*abe0*/  FMNMX.FTZ R153, R155, R154, !PT ;  /* 0x0000009a9b997209 */ /* 0x000fe20007810000 */
[--C-:B------:R-:W-:Y:S01]  /*abf0*/  FFMA.FTZ R20, R201, UR6, -R200.reuse ;  /* 0x00000006c9147c23 */ /* 0x100fe200080108c8 */
[--C-:B------:R-:W-:Y:S01]  /*ac00*/  FFMA.FTZ R201, R156, UR6, -R200.reuse ;  /* 0x000000069cc97c23 */ /* 0x100fe200080108c8 */
[--C-:B------:R-:W-:Y:S01]  /*ac10*/  FFMA.FTZ R202, R160, UR6, -R200.reuse ;  /* 0x00000006a0ca7c23 */ /* 0x100fe200080108c8 */
[----:B------:R-:W-:Y:S01]  /*ac20*/  FMNMX.FTZ R154, R158, R153, !PT ;  /* 0x000000999e9a7209 */ /* 0x000fe20007810000 */
[----:B------:R-:W-:Y:S01]  /*ac30*/  MUFU.EX2 R21, R21 ;  /* 0x0000001500157308 */ /* 0x000fe20000000800 */
[----:B------:R-:W-:Y:S01]  /*ac40*/  FSEL R199, R199, -INF , !P2 ;  /* 0xff800000c7c77808 */ /* 0x000fe20005000000 */
[--C-:B------:R-:W-:Y:S01]  /*ac50*/  FFMA.FTZ R196, R196, UR6, -R200.reuse ;  /* 0x00000006c4c47c23 */ /* 0x100fe200080108c8 */
[----:B------:R-:W-:Y:S01]  /*ac60*/  FMNMX.FTZ R153, R159, R154, !PT ;  /* 0x0000009a9f997209 */ /* 0x000fe20007810000 */
[----:B------:R-:W-:-:S03]  /*ac70*/  FFMA.FTZ R197, R197, UR6, -R200 ;  /* 0x00000006c5c57c23 */ /* 0x000fc600080108c8 */
[----:B------:R-:W-:Y:S01]  /*ac80*/  FMNMX.FTZ R156, R162, R153, !PT ;  /* 0x00000099a29c7209 */ /* 0x000fe20007810000 */
[----:B------:R-:W-:Y:S01]  /*ac90*/  FFMA.FTZ R153, R157, UR6, -R200 ;  /* 0x000000069d997c23 */ /* 0x000fe200080108c8 */
[----:B------:R1:W-:Y:S02]  /*aca0*/  MUFU.EX2 R154, R201 ;  /* 0x000000c9009a7308 */ /* 0x0003e40000000800 */
[----:B------:R-:W-:-:S04]  /*acb0*/  FMNMX.FTZ R157, R163, R156, !PT ;  /* 0x0000009ca39d7209 */ /* 0x000fc80007810000 */
[----:B------:R-:W-:Y:S02]  /*acc0*/  FMNMX.FTZ R156, R166, R157, !PT ;  /* 0x0000009da69c7209 */ /* 0x000fe40007810000 */
[----:B------:R-:W-:Y:S01]  /*acd0*/  MUFU.EX2 R20, R20 ;  /* 0x0000001400147308 */ /* 0x000fe20000000800 */
[----:B-1----:R-:W-:Y:S01]  /*ace0*/  FFMA.FTZ R201, R164, UR6, -R200 ;  /* 0x00000006a4c97c23 */ /* 0x002fe200080108c8 */
[----:B------:R-:W-:-:S04]  /*acf0*/  FMNMX.FTZ R157, R167, R156, !PT ;  /* 0x0000009ca79d7209 */ /* 0x000fc80007810000 */
        /* <DEDUP_REMOVED lines=13> */
[----:B------:R-:W-:Y:S02]  /*add0*/  MUFU.EX2 R157, R157 ;  /* 0x0000009d009d7308 */ /* 0x000fe40000000800 */
[----:B------:R-:W-:-:S04]  /*ade0*/  FMNMX.FTZ R165, R183, R164, !PT ;  /* 0x000000a4b7a57209 */ /* 0x000fc80007810000 */
[----:B------:R-:W-:Y:S01]  /*adf0*/  FMNMX.FTZ R168, R186, R165, !PT ;  /* 0x000000a5baa87209 */ /* 0x000fe20007810000 */
[--C-:B------:R-:W-:Y:S01]  /*ae00*/  FFMA.FTZ R165, R169, UR6, -R200.reuse ;  /* 0x00000006a9a57c23 */ /* 0x100fe200080108c8 */
[----:B------:R-:W-:Y:S02]  /*ae10*/  MUFU.EX2 R161, R161 ;  /* 0x000000a100a17308 */ /* 0x000fe40000000800 */
        /* <DEDUP_REMOVED lines=9> */
[----:B------:R-:W-:Y:S03]  /*aeb0*/  MUFU.EX2 R164, R202 ;  /* 0x000000ca00a47308 */ /* 0x000fe60000000800 */
[----:B------:R-:W-:Y:S01]  /*aec0*/  FMNMX.FTZ R8, R194, R169, !PT ;  /* 0x000000a9c2087209 */ /* 0x000fe20007810000 */
[----:B------:R-:W-:-:S03]  /*aed0*/  FFMA.FTZ R169, R173, UR6, -R200 ;  /* 0x00000006ada97c23 */ /* 0x000fc600080108c8 */
[----:B------:R-:W-:Y:S01]  /*aee0*/  FMNMX.FTZ R173, R195, R8, !PT ;  /* 0x00000008c3ad7209 */ /* 0x000fe20007810000 */
[----:B------:R-:W-:Y:S03]  /*aef0*/  MUFU.EX2 R165, R165 ;  /* 0x000000a500a57308 */ /* 0x000fe60000000800 */
[----:B------:R-:W-:Y:S01]  /*af00*/  FMNMX.FTZ R8, R198, R173, !PT ;  /* 0x000000adc6087209 */ /* 0x000fe20007810000 */
[--C-:B------:R-:W-:Y:S01]  /*af10*/  FFMA.FTZ R173, R177, UR6, -R200.reuse ;  /* 0x00000006b1ad7c23 */ /* 0x100fe200080108c8 */
[--C-:B------:R-:W-:Y:S01]  /*af20*/  FFMA.FTZ R177, R181, UR6, -R200.reuse ;  /* 0x00000006b5b17c23 */ /* 0x100fe200080108c8 */
[--C-:B------:R-:W-:Y:S01]  /*af30*/  FFMA.FTZ R181, R185, UR6, -R200.reuse ;  /* 0x00000006b9b57c23 */ /* 0x100fe200080108c8 */
[----:B------:R-:W-:Y:S01]  /*af40*/  FMNMX.FTZ R8, R199, R8, !PT ;  /* 0x00000008c7087209 */ /* 0x000fe20007810000 */
[--C-:B------:R-:W-:Y:S01]  /*af50*/  FFMA.FTZ R185, R189, UR6, -R200.reuse ;  /* 0x00000006bdb97c23 */ /* 0x100fe200080108c8 */
[----:B------:R-:W-:Y:S01]  /*af60*/  FFMA.FTZ R189, R193, UR6, -R200 ;  /* 0x00000006c1bd7c23 */ /* 0x000fe200080108c8 */
[----:B------:R-:W-:Y:S01]  /*af70*/  FSEL R193, R0, RZ, P1 ;  /* 0x000000ff00c17208 */ /* 0x000fe20000800000 */
[----:B------:R-:W-:Y:S01]  /*af80*/  MUFU.EX2 R168, R168 ;  /* 0x000000a800a87308 */ /* 0x000fe20000000800 */
[----:B-1----:R-:W1:Y:S03]  /*af90*/  SHFL.BFLY PT, R201, R8, 0x2, 0x1f ;  /* 0x0c401f0008c97f89 */ /* 0x002e6600000e0000 */
[----:B------:R-:W-:-:S04]  /*afa0*/  FADD.FTZ R193, -R193, R12 ;  /* 0x0000000cc1c17221 */ /* 0x000fc80000010100 */
[----:B------:R-:W-:Y:S01]  /*afb0*/  FMUL.FTZ R193, R193, UR6 ;  /* 0x00000006c1c17c20 */ /* 0x000fe20008410000 */
[----:B------:R-:W-:Y:S08]  /*afc0*/  MUFU.EX2 R12, R196 ;  /* 0x000000c4000c7308 */ /* 0x000ff00000000800 */
[----:B------:R-:W2:Y:S01]  /*afd0*/  MUFU.EX2 R193, R193 ;  /* 0x000000c100c17308 */ /* 0x000ea20000000800 */
[----:B-1----:R-:W-:-:S07]  /*afe0*/  FMNMX.FTZ R201, R8, R201, !PT ;  /* 0x000000c908c97209 */ /* 0x002fce0007810000 */
[----:B------:R-:W1:Y:S01]  /*aff0*/  MUFU.EX2 R169, R169 ;  /* 0x000000a900a97308 */ /* 0x000e620000000800 */
[----:B------:R-:W3:Y:S01]  /*b000*/  SHFL.BFLY PT, R8, R201, 0x1, 0x1f ;  /* 0x0c201f00c9087f89 */ /* 0x000ee200000e0000 */
[----:B--2---:R-:W-:-:S06]  /*b010*/  FFMA.FTZ R196, R193, R5, R20 ;  /* 0x00000005c1c47223 */ /* 0x004fcc0000010014 */
[----:B------:R-:W2:Y:S01]  /*b020*/  MUFU.EX2 R172, R172 ;  /* 0x000000ac00ac7308 */ /* 0x000ea20000000800 */
[-C--:B------:R-:W-:Y:S01]  /*b030*/  FMUL.FTZ R24, R24, R193.reuse ;  /* 0x000000c118187220 */ /* 0x080fe20000410000 */
[-C--:B------:R-:W-:Y:S01]  /*b040*/  FMUL.FTZ R25, R25, R193.reuse ;  /* 0x000000c119197220 */ /* 0x080fe20000410000 */
[----:B------:R-:W-:Y:S01]  /*b050*/  FADD.FTZ R5, R21, R196 ;  /* 0x000000c415057221 */ /* 0x000fe20000010000 */
        /* <DEDUP_REMOVED lines=15> */
[----:B---3--:R-:W-:Y:S01]  /*b150*/  FMNMX.FTZ R8, R201, R8, !PT ;  /* 0x00000008c9087209 */ /* 0x008fe20007810000 */
[-C--:B------:R-:W-:Y:S01]  /*b160*/  FMUL.FTZ R53, R53, R193.reuse ;  /* 0x000000c135357220 */ /* 0x080fe20000410000 */
[-C--:B------:R-:W-:Y:S01]  /*b170*/  FMUL.FTZ R56, R56, R193.reuse ;  /* 0x000000c138387220 */ /* 0x080fe20000410000 */
[-C--:B------:R-:W-:Y:S01]  /*b180*/  FMUL.FTZ R57, R57, R193.reuse ;  /* 0x000000c139397220 */ /* 0x080fe20000410000 */
[C---:B------:R-:W-:Y:S01]  /*b190*/  FSETP.NEU.FTZ.AND P1, PT, R8.reuse, -INF , PT ;  /* 0xff8000000800780b */ /* 0x040fe20003f3d000 */
[----:B------:R-:W-:Y:S01]  /*b1a0*/  FMUL.FTZ R152, R8, UR6 ;  /* 0x0000000608987c20 */ /* 0x000fe20008410000 */
[----:B------:R-:W-:Y:S01]  /*b1b0*/  MUFU.EX2 R177, R177 ;  /* 0x000000b100b17308 */ /* 0x000fe20000000800 */
[-C--:B------:R-:W-:Y:S01]  /*b1c0*/  FMUL.FTZ R60, R60, R193.reuse ;  /* 0x000000c13c3c7220 */ /* 0x080fe20000410000 */
[-C--:B------:R-:W-:Y:S01]  /*b1d0*/  FMUL.FTZ R61, R61, R193.reuse ;  /* 0x000000c13d3d7220 */ /* 0x080fe20000410000 */
[-C--:B------:R-:W-:Y:S01]  /*b1e0*/  FMUL.FTZ R64, R64, R193.reuse ;  /* 0x000000c140407220 */ /* 0x080fe20000410000 */
[----:B------:R-:W-:Y:S01]  /*b1f0*/  FSEL R152, R152, RZ, P1 ;  /* 0x000000ff98987208 */ /* 0x000fe20000800000 */
[-C--:B------:R-:W-:Y:S01]  /*b200*/  FMUL.FTZ R65, R65, R193.reuse ;  /* 0x000000c141417220 */ /* 0x080fe20000410000 */
[-C--:B------:R-:W-:Y:S01]  /*b210*/  FMUL.FTZ R68, R68, R193.reuse ;  /* 0x000000c144447220 */ /* 0x080fe20000410000 */
[-C--:B------:R-:W-:Y:S01]  /*b220*/  FMUL.FTZ R69, R69, R193.reuse ;  /* 0x000000c145457220 */ /* 0x080fe20000410000 */
[----:B------:R-:W-:Y:S01]  /*b230*/  MUFU.EX2 R180, R180 ;  /* 0x000000b400b47308 */ /* 0x000fe20000000800 */
[--C-:B------:R-:W-:Y:S01]  /*b240*/  FFMA.FTZ R192, R155, UR6, -R152.reuse ;  /* 0x000000069bc07c23 */ /* 0x100fe20008010898 */
[--C-:B------:R-:W-:Y:S01]  /*b250*/  FFMA.FTZ R155, R158, UR6, -R152.reuse ;  /* 0x000000069e9b7c23 */ /* 0x100fe20008010898 */
[----:B------:R-:W-:Y:S01]  /*b260*/  FADD.FTZ R158, R154, R5 ;  /* 0x000000059a9e7221 */ /* 0x000fe20000010000 */
[--C-:B------:R-:W-:Y:S01]  /*b270*/  FFMA.FTZ R201, R203, UR6, -R152.reuse ;  /* 0x00000006cbc97c23 */ /* 0x100fe20008010898 */
[--C-:B------:R-:W-:Y:S01]  /*b280*/  FFMA.FTZ R196, R159, UR6, -R152.reuse ;  /* 0x000000069fc47c23 */ /* 0x100fe20008010898 */
[----:B------:R-:W-:Y:S01]  /*b290*/  FFMA.FTZ R159, R162, UR6, -R152 ;  /* 0x00000006a29f7c23 */ /* 0x000fe20008010898 */
[----:B------:R-:W-:Y:S01]  /*b2a0*/  FADD.FTZ R5, R153, R158 ;  /* 0x0000009e99057221 */ /* 0x000fe20000010000 */
        /* <DEDUP_REMOVED lines=16> */
[----:B------:R-:W3:Y:S01]  /*b3b0*/  MUFU.EX2 R185, R185 ;  /* 0x000000b900b97308 */ /* 0x000ee20000000800 */
[--C-:B------:R-:W-:Y:S01]  /*b3c0*/  FFMA.FTZ R191, R191, UR6, -R152.reuse ;  /* 0x00000006bfbf7c23 */ /* 0x100fe20008010898 */
[--C-:B------:R-:W-:Y:S01]  /*b3d0*/  FFMA.FTZ R194, R194, UR6, -R152.reuse ;  /* 0x00000006c2c27c23 */ /* 0x100fe20008010898 */
[----:B------:R-:W-:Y:S01]  /*b3e0*/  FADD.FTZ R158, R164, R5 ;  /* 0x00000005a49e7221 */ /* 0x000fe20000010000 */
[----:B------:R-:W-:Y:S01]  /*b3f0*/  FSEL R5, R8, RZ, P1 ;  /* 0x000000ff08057208 */ /* 0x000fe20000800000 */
[--C-:B------:R-:W-:Y:S01]  /*b400*/  FFMA.FTZ R195, R195, UR6, -R152.reuse ;  /* 0x00000006c3c37c23 */ /* 0x100fe20008010898 */
[----:B------:R-:W-:Y:S01]  /*b410*/  FFMA.FTZ R198, R198, UR6, -R152 ;  /* 0x00000006c6c67c23 */ /* 0x000fe20008010898 */
[----:B------:R-:W-:Y:S01]  /*b420*/  FADD.FTZ R203, R165, R158 ;  /* 0x0000009ea5cb7221 */ /* 0x000fe20000010000 */
[----:B------:R-:W4:Y:S01]  /*b430*/  MUFU.EX2 R188, R188 ;  /* 0x000000bc00bc7308 */ /* 0x000f220000000800 */
[----:B------:R-:W-:Y:S01]  /*b440*/  FADD.FTZ R5, -R5, R14 ;  /* 0x0000000e05057221 */ /* 0x000fe20000010100 */
[--C-:B------:R-:W-:Y:S01]  /*b450*/  FFMA.FTZ R14, R167, UR6, -R152.reuse ;  /* 0x00000006a70e7c23 */ /* 0x100fe20008010898 */
[----:B------:R-:W-:Y:S01]  /*b460*/  FADD.FTZ R158, R168, R203 ;  /* 0x000000cba89e7221 */ /* 0x000fe20000010000 */
[--C-:B------:R-:W-:Y:S01]  /*b470*/  FFMA.FTZ R167, R170, UR6, -R152.reuse ;  /* 0x00000006aaa77c23 */ /* 0x100fe20008010898 */
[----:B------:R-:W-:Y:S01]  /*b480*/  FFMA.FTZ R199, R199, UR6, -R152 ;  /* 0x00000006c7c77c23 */ /* 0x000fe20008010898 */
[----:B------:R-:W-:Y:S01]  /*b490*/  F2FP.BF16.F32.PACK_AB R154, R153, R154 ;  /* 0x0000009a999a723e */ /* 0x000fe200000010ff */
[----:B-1----:R-:W-:Y:S01]  /*b4a0*/  FADD.FTZ R203, R169, R158 ;  /* 0x0000009ea9cb7221 */ /* 0x002fe20000010000 */
[----:B------:R-:W1:Y:S01]  /*b4b0*/  MUFU.EX2 R189, R189 ;  /* 0x000000bd00bd7308 */ /* 0x000e620000000800 */
[--C-:B------:R-:W-:Y:S01]  /*b4c0*/  FFMA.FTZ R158, R171, UR6, -R152.reuse ;  /* 0x00000006ab9e7c23 */ /* 0x100fe20008010898 */
[----:B------:R-:W-:Y:S01]  /*b4d0*/  FFMA.FTZ R171, R178, UR6, -R152 ;  /* 0x00000006b2ab7c23 */ /* 0x000fe20008010898 */
[----:B--2---:R-:W-:Y:S01]  /*b4e0*/  FADD.FTZ R162, R172, R203 ;  /* 0x000000cbaca27221 */ /* 0x004fe20000010000 */
[----:B------:R-:W-:Y:S01]  /*b4f0*/  F2FP.BF16.F32.PACK_AB R152, R21, R20 ;  /* 0x000000141598723e */ /* 0x000fe200000010ff */
[-C--:B------:R-:W-:Y:S01]  /*b500*/  FMUL.FTZ R72, R72, R193.reuse ;  /* 0x000000c148487220 */ /* 0x080fe20000410000 */
[----:B---3--:R-:W-:Y:S01]  /*b510*/  F2FP.BF16.F32.PACK_AB R170, R185, R184 ;  /* 0x000000b8b9aa723e */ /* 0x008fe200000010ff */
[----:B------:R-:W-:Y:S01]  /*b520*/  FADD.FTZ R203, R173, R162 ;  /* 0x000000a2adcb7221 */ /* 0x000fe20000010000 */
[----:B------:R-:W-:Y:S01]  /*b530*/  MUFU.EX2 R201, R201 ;  /* 0x000000c900c97308 */ /* 0x000fe20000000800 */
[----:B------:R-:W-:Y:S01]  /*b540*/  F2FP.BF16.F32.PACK_AB R156, R157, R156 ;  /* 0x0000009c9d9c723e */ /* 0x000fe200000010ff */
[-C--:B------:R-:W-:Y:S01]  /*b550*/  FMUL.FTZ R73, R73, R193.reuse ;  /* 0x000000c149497220 */ /* 0x080fe20000410000 */
[----:B------:R-:W-:Y:S01]  /*b560*/  FADD.FTZ R162, R176, R203 ;  /* 0x000000cbb0a27221 */ /* 0x000fe20000010000 */
[-C--:B------:R-:W-:Y:S01]  /*b570*/  FMUL.FTZ R76, R76, R193.reuse ;  /* 0x000000c14c4c7220 */ /* 0x080fe20000410000 */
[-C--:B------:R-:W-:Y:S01]  /*b580*/  FMUL.FTZ R77, R77, R193.reuse ;  /* 0x000000c14d4d7220 */ /* 0x080fe20000410000 */
[-C--:B------:R-:W-:Y:S01]  /*b590*/  FMUL.FTZ R80, R80, R193.reuse ;  /* 0x000000c150507220 */ /* 0x080fe20000410000 */
[----:B------:R-:W-:Y:S01]  /*b5a0*/  FADD.FTZ R203, R177, R162 ;  /* 0x000000a2b1cb7221 */ /* 0x000fe20000010000 */
[----:B------:R-:W-:Y:S01]  /*b5b0*/  MUFU.EX2 R192, R192 ;  /* 0x000000c000c07308 */ /* 0x000fe20000000800 */
[-C--:B------:R-:W-:Y:S01]  /*b5c0*/  FMUL.FTZ R81, R81, R193.reuse ;  /* 0x000000c151517220 */ /* 0x080fe20000410000 */
        /* <DEDUP_REMOVED lines=15> */
[----:B------:R-:W-:Y:S01]  /*b6c0*/  F2FP.BF16.F32.PACK_AB R162, R169, R168 ;  /* 0x000000a8a9a2723e */ /* 0x000fe200000010ff */
[-C--:B------:R-:W-:Y:S01]  /*b6d0*/  FMUL.FTZ R101, R101, R193.reuse ;  /* 0x000000c165657220 */ /* 0x080fe20000410000 */
[----:B----4-:R-:W-:Y:S01]  /*b6e0*/  FADD.FTZ R166, R188, R21 ;  /* 0x00000015bca67221 */ /* 0x010fe20000010000 */
[----:B------:R-:W-:Y:S01]  /*b6f0*/  F2FP.BF16.F32.PACK_AB R168, R181, R180 ;  /* 0x000000b4b5a8723e */ /* 0x000fe200000010ff */
[-C--:B------:R-:W-:Y:S01]  /*b700*/  FMUL.FTZ R104, R104, R193.reuse ;  /* 0x000000c168687220 */ /* 0x080fe20000410000 */
[-C--:B------:R-:W-:Y:S01]  /*b710*/  FMUL.FTZ R105, R105, R193.reuse ;  /* 0x000000c169697220 */ /* 0x080fe20000410000 */
[----:B-1----:R-:W-:Y:S01]  /*b720*/  FADD.FTZ R153, R189, R166 ;  /* 0x000000a6bd997221 */ /* 0x002fe20000010000 */
[----:B------:R-:W-:Y:S01]  /*b730*/  F2FP.BF16.F32.PACK_AB R166, R177, R176 ;  /* 0x000000b0b1a6723e */ /* 0x000fe200000010ff */
[----:B------:R-:W-:Y:S01]  /*b740*/  FMUL.FTZ R176, R5, UR6 ;  /* 0x0000000605b07c20 */ /* 0x000fe20008410000 */
        /* <DEDUP_REMOVED lines=8> */
[----:B------:R-:W2:Y:S01]  /*b7d0*/  MUFU.EX2 R176, R176 ;  /* 0x000000b000b07308 */ /* 0x000ea20000000800 */
        /* <DEDUP_REMOVED lines=16> */
[----:B--2---:R-:W-:Y:S01]  /*b8e0*/  FFMA.FTZ R153, R176, R4, R201 ;  /* 0x00000004b0997223 */ /* 0x004fe200000100c9 */
[-C--:B------:R-:W-:Y:S01]  /*b8f0*/  FMUL.FTZ R148, R148, R193.reuse ;  /* 0x000000c194947220 */ /* 0x080fe20000410000 */
[----:B------:R-:W-:Y:S01]  /*b900*/  FMUL.FTZ R149, R149, R193 ;  /* 0x000000c195957220 */ /* 0x000fe20000410000 */
[-C--:B------:R-:W-:Y:S01]  /*b910*/  FMUL.FTZ R26, R26, R176.reuse ;  /* 0x000000b01a1a7220 */ /* 0x080fe20000410000 */
[----:B------:R-:W-:Y:S01]  /*b920*/  FADD.FTZ R4, R192, R153 ;  /* 0x00000099c0047221 */ /* 0x000fe20000010000 */
[-C--:B------:R-:W-:Y:S01]  /*b930*/  FMUL.FTZ R27, R27, R176.reuse ;  /* 0x000000b01b1b7220 */ /* 0x080fe20000410000 */
[-C--:B------:R-:W-:Y:S01]  /*b940*/  FMUL.FTZ R30, R30, R176.reuse ;  /* 0x000000b01e1e7220 */ /* 0x080fe20000410000 */
[----:B------:R-:W2:Y:S01]  /*b950*/  MUFU.EX2 R163, R163 ;  /* 0x000000a300a37308 */ /* 0x000ea20000000800 */
[----:B------:R-:W-:Y:S01]  /*b960*/  FADD.FTZ R153, R155, R4 ;  /* 0x000000049b997221 */ /* 0x000fe20000010000 */
[----:B------:R-:W-:Y:S01]  /*b970*/  F2FP.BF16.F32.PACK_AB R155, R196, R155 ;  /* 0x0000009bc49b723e */ /* 0x000fe200000010ff */
[-C--:B------:R-:W-:Y:S01]  /*b980*/  FMUL.FTZ R31, R31, R176.reuse ;  /* 0x000000b01f1f7220 */ /* 0x080fe20000410000 */
[-C--:B------:R-:W-:Y:S01]  /*b990*/  FMUL.FTZ R34, R34, R176.reuse ;  /* 0x000000b022227220 */ /* 0x080fe20000410000 */
[----:B------:R-:W-:Y:S01]  /*b9a0*/  FADD.FTZ R4, R196, R153 ;  /* 0x00000099c4047221 */ /* 0x000fe20000010000 */
[-C--:B------:R-:W-:Y:S01]  /*b9b0*/  FMUL.FTZ R35, R35, R176.reuse ;  /* 0x000000b023237220 */ /* 0x080fe20000410000 */
[-C--:B------:R-:W-:Y:S01]  /*b9c0*/  FMUL.FTZ R38, R38, R176.reuse ;  /* 0x000000b026267220 */ /* 0x080fe20000410000 */
[----:B------:R-:W4:Y:S01]  /*b9d0*/  MUFU.EX2 R14, R14 ;  /* 0x0000000e000e7308 */ /* 0x000f220000000800 */
[----:B-1----:R-:W-:Y:S01]  /*b9e0*/  FADD.FTZ R153, R159, R4 ;  /* 0x000000049f997221 */ /* 0x002fe20000010000 */
[----:B---3--:R-:W-:Y:S01]  /*b9f0*/  F2FP.BF16.F32.PACK_AB R157, R200, R159 ;  /* 0x0000009fc89d723e */ /* 0x008fe200000010ff */
[-C--:B------:R-:W-:Y:S01]  /*ba00*/  FMUL.FTZ R39, R39, R176.reuse ;  /* 0x000000b027277220 */ /* 0x080fe20000410000 */
[-C--:B------:R-:W-:Y:S01]  /*ba10*/  FMUL.FTZ R42, R42, R176.reuse ;  /* 0x000000b02a2a7220 */ /* 0x080fe20000410000 */
        /* <DEDUP_REMOVED lines=28> */
[----:B---3--:R-:W-:Y:S01]  /*bbe0*/  F2FP.BF16.F32.PACK_AB R158, R161, R160 ;  /* 0x000000a0a19e723e */ /* 0x008fe200000010ff */
[----:B--2---:R-:W-:Y:S01]  /*bbf0*/  FADD.FTZ R5, R197, R174 ;  /* 0x000000aec5057221 */ /* 0x004fe20000010000 */
[----:B------:R-:W-:Y:S01]  /*bc00*/  F2FP.BF16.F32.PACK_AB R160, R165, R164 ;  /* 0x000000a4a5a0723e */ /* 0x000fe200000010ff */
[----:B------:R-:W-:Y:S01]  /*bc10*/  FMUL.FTZ R82, R82, R176 ;  /* 0x000000b052527220 */ /* 0x000fe20000410000 */
[----:B------:R-:W-:Y:S01]  /*bc20*/  F2FP.BF16.F32.PACK_AB R174, R197, R12 ;  /* 0x0000000cc5ae723e */ /* 0x000fe200000010ff */
[----:B------:R-:W-:Y:S01]  /*bc30*/  FMUL.FTZ R83, R83, R176 ;  /* 0x000000b053537220 */ /* 0x000fe20000410000 */
[----:B------:R-:W-:Y:S01]  /*bc40*/  F2FP.BF16.F32.PACK_AB R164, R173, R172 ;  /* 0x000000acada4723e */ /* 0x000fe200000010ff */
[----:B------:R-:W2:Y:S01]  /*bc50*/  MUFU.EX2 R165, R171 ;  /* 0x000000ab00a57308 */ /* 0x000ea20000000800 */
[----:B----4-:R-:W-:Y:S01]  /*bc60*/  FADD.FTZ R153, R178, R153 ;  /* 0x00000099b2997221 */ /* 0x010fe20000010000 */
[----:B------:R-:W-:Y:S01]  /*bc70*/  F2FP.BF16.F32.PACK_AB R172, R189, R188 ;  /* 0x000000bcbdac723e */ /* 0x000fe200000010ff */
[-C--:B------:R-:W-:Y:S01]  /*bc80*/  FMUL.FTZ R86, R86, R176.reuse ;  /* 0x000000b056567220 */ /* 0x080fe20000410000 */
[----:B------:R-:W-:Y:S01]  /*bc90*/  F2FP.BF16.F32.PACK_AB R161, R178, R167 ;  /* 0x000000a7b2a1723e */ /* 0x000fe200000010ff */
[----:B------:R-:W-:Y:S01]  /*bca0*/  FADD.FTZ R184, R20, R153 ;  /* 0x0000009914b87221 */ /* 0x000fe20000010000 */
[-C--:B------:R-:W-:Y:S01]  /*bcb0*/  FMUL.FTZ R87, R87, R176.reuse ;  /* 0x000000b057577220 */ /* 0x080fe20000410000 */
[----:B------:R-:W-:Y:S01]  /*bcc0*/  FMUL.FTZ R90, R90, R176 ;  /* 0x000000b05a5a7220 */ /* 0x000fe20000410000 */
        /* <DEDUP_REMOVED lines=33> */
[----:B-1----:R-:W-:Y:S01]  /*bee0*/  FADD.FTZ R186, R182, R153 ;  /* 0x00000099b6ba7221 */ /* 0x002fe20000010000 */
[----:B--2---:R-:W-:Y:S01]  /*bef0*/  F2FP.BF16.F32.PACK_AB R167, R183, R182 ;  /* 0x000000b6b7a7723e */ /* 0x004fe200000010ff */
[-C--:B------:R-:W-:Y:S01]  /*bf00*/  FMUL.FTZ R138, R138, R176.reuse ;  /* 0x000000b08a8a7220 */ /* 0x080fe20000410000 */
[-C--:B------:R-:W-:Y:S01]  /*bf10*/  FMUL.FTZ R139, R139, R176.reuse ;  /* 0x000000b08b8b7220 */ /* 0x080fe20000410000 */
[----:B------:R-:W-:Y:S01]  /*bf20*/  FADD.FTZ R186, R183, R186 ;  /* 0x000000bab7ba7221 */ /* 0x000fe20000010000 */
[-C--:B------:R-:W-:Y:S01]  /*bf30*/  FMUL.FTZ R142, R142, R176.reuse ;  /* 0x000000b08e8e7220 */ /* 0x080fe20000410000 */
[-C--:B------:R-:W-:Y:S01]  /*bf40*/  FMUL.FTZ R143, R143, R176.reuse ;  /* 0x000000b08f8f7220 */ /* 0x080fe20000410000 */
[----:B------:R-:W1:Y:S01]  /*bf50*/  MUFU.EX2 R171, R190 ;  /* 0x000000be00ab7308 */ /* 0x000e620000000800 */
[----:B---3--:R-:W-:Y:S01]  /*bf60*/  FADD.FTZ R153, R169, R186 ;  /* 0x000000baa9997221 */ /* 0x008fe20000010000 */
[-C--:B------:R-:W-:Y:S01]  /*bf70*/  FMUL.FTZ R146, R146, R176.reuse ;  /* 0x000000b092927220 */ /* 0x080fe20000410000 */
[-C--:B------:R-:W-:Y:S01]  /*bf80*/  FMUL.FTZ R147, R147, R176.reuse ;  /* 0x000000b093937220 */ /* 0x080fe20000410000 */
[-C--:B------:R-:W-:Y:S01]  /*bf90*/  FMUL.FTZ R150, R150, R176.reuse ;  /* 0x000000b096967220 */ /* 0x080fe20000410000 */
[----:B------:R-:W-:-:S03]  /*bfa0*/  FMUL.FTZ R151, R151, R176 ;  /* 0x000000b097977220 */ /* 0x000fc60000410000 */
[----:B------:R-:W2:Y:S01]  /*bfb0*/  MUFU.EX2 R180, R191 ;  /* 0x000000bf00b47308 */ /* 0x000ea20000000800 */
[C---:B----4-:R-:W-:Y:S01]  /*bfc0*/  FADD.FTZ R186, R4.reuse, R153 ;  /* 0x0000009904ba7221 */ /* 0x050fe20000010000 */
[----:B------:R-:W-:-:S06]  /*bfd0*/  F2FP.BF16.F32.PACK_AB R169, R4, R169 ;  /* 0x000000a904a9723e */ /* 0x000fcc00000010ff */
[----:B------:R-:W3:Y:S01]  /*bfe0*/  MUFU.EX2 R173, R194 ;  /* 0x000000c200ad7308 */ /* 0x000ee20000000800 */
[----:B-1----:R-:W-:-:S07]  /*bff0*/  FADD.FTZ R153, R171, R186 ;  /* 0x000000baab997221 */ /* 0x002fce0000010000 */
[----:B------:R-:W1:Y:S01]  /*c000*/  MUFU.EX2 R184, R195 ;  /* 0x000000c300b87308 */ /* 0x000e620000000800 */
[----:B--2---:R-:W-:Y:S01]  /*c010*/  FADD.FTZ R188, R180, R153 ;  /* 0x00000099b4bc7221 */ /* 0x004fe20000010000 */
[----:B------:R-:W-:Y:S02]  /*c020*/  F2FP.BF16.F32.PACK_AB R153, R192, R201 ;  /* 0x000000c9c099723e */ /* 0x000fe400000010ff */
[----:B------:R-:W-:-:S04]  /*c030*/  F2FP.BF16.F32.PACK_AB R171, R180, R171 ;  /* 0x000000abb4ab723e */ /* 0x000fc800000010ff */
        /* <DEDUP_REMOVED lines=10> */
.L_x_1810:
[----:B------:R1:W2:Y:S01]  /*c0e0*/  SYNCS.PHASECHK.TRANS64.TRYWAIT P1, [UR7+0x22850], R10 ;  /* 0x0228500aff0075a7 */ /* 0x0002a20008020147 */
[----:B------:R-:W-:Y:S05]  /*c0f0*/  @!P0 BRA `(.L_x_1811) ;  /* 0x0000000000048947 */ /* 0x000fea0003800000 */
[----:B------:R-:W-:Y:S01]  /*c100*/  BPT.TRAP 0x1 ;  /* 0x000000040000795c */ /* 0x000fe20000300000 */
.L_x_1811:
[----:B--2---:R-:W-:Y:S05]  /*c110*/  @P1 BRA `(.L_x_1812) ;  /* 0x0000000000081947 */ /* 0x004fea0003800000 */
[----:B------:R-:W2:Y:S02]  /*c120*/  SYNCS.PHASECHK.TRANS64.TRYWAIT P1, [UR7+0x22850], R10 ;  /* 0x0228500aff0075a7 */ /* 0x000ea40008020147 */
[----:B--2---:R-:W-:Y:S05]  /*c130*/  @!P1 BRA `(.L_x_1813) ;  /* 0x0000008800609947 */ /* 0x004fea0003800000 */
.L_x_1812:
[----:B------:R-:W3:Y:S01]  /*c140*/  S2R R12, SR_TID.X ;  /* 0x00000000000c7919 */ /* 0x000ee20000002100 */
[----:B------:R-:W-:Y:S01]  /*c150*/  UIMAD UR7, UR37, 0xc00, UR5 ;  /* 0x00000c00250778a4 */ /* 0x000fe2000f8e0205 */
[----:B------:R-:W-:Y:S01]  /*c160*/  IMAD.MOV.U32 R14, RZ, RZ, R8 ;  /* 0x000000ffff0e7224 */ /* 0x000fe200078e0008 */
[----:B------:R-:W-:-:S05]  /*c170*/  UMOV UR11, 0x40000040 ;  /* 0x40000040000b7882 */ /* 0x000fca0000000000 */
[----:B------:R-:W-:Y:S01]  /*c180*/  UMOV UR10, UR7 ;  /* 0x00000007000a7c82 */ /* 0x000fe20008000000 */
[----:B---3--:R-:W-:-:S05]  /*c190*/  SHF.R.U32.HI R12, RZ, 0x7, R12 ;  /* 0x00000007ff0c7819 */ /* 0x008fca000001160c */
[----:B012---:R-:W-:Y:S02]  /*c1a0*/  VIADD R10, R12, 0x8 ;  /* 0x000000080c0a7836 */ /* 0x007fe40000000000 */
[----:B------:R-:W0:Y:S03]  /*c1b0*/  S2R R12, SR_TID.X ;  /* 0x00000000000c7919 */ /* 0x000e260000002100 */
[----:B------:R2:W-:Y:S06]  /*c1c0*/  BAR.SYNC.DEFER_BLOCKING R10, 0x100 ;  /* 0x0004000a0000751d */ /* 0x0005ec0000010000 */
[----:B------:R-:W-:Y:S01]  /*c1d0*/  WARPGROUP.ARRIVE ;  /* 0x00000000000079c5 */ /* 0x000fe20000000000 */
[----:B0-----:R-:W-:Y:S01]  /*c1e0*/  LOP3.LUT P1, RZ, R12, 0x7f, RZ, 0xc0, !PT ;  /* 0x0000007f0cff7812 */ /* 0x001fe2000782c0ff */
        /* <DEDUP_REMOVED lines=38> */
.L_x_1797:
[----:B------:R-:W2:Y:S01]  /*c450*/  SHFL.BFLY PT, R10, R5, 0x2, 0x1f ;  /* 0x0c401f00050a7f89 */ /* 0x000ea200000e0000 */
[----:B------:R-:W-:Y:S01]  /*c460*/  IMAD.MOV.U32 R13, RZ, RZ, RZ ;  /* 0x000000ffff0d7224 */ /* 0x000fe200078e00ff */
[----:B------:R-:W-:Y:S01]  /*c470*/  UIADD3 UR37, UR37, 0x1, URZ ;  /* 0x0000000125257890 */ /* 0x000fe2000fffe03f */
[----:B------:R-:W-:Y:S01]  /*c480*/  IMAD.MOV.U32 R9, RZ, RZ, RZ ;  /* 0x000000ffff097224 */ /* 0x000fe200078e00ff */
[----:B------:R-:W3:Y:S01]  /*c490*/  SHFL.BFLY PT, R7, R4, 0x2, 0x1f ;  /* 0x0c401f0004077f89 */ /* 0x000ee200000e0000 */
[----:B------:R-:W-:Y:S01]  /*c4a0*/  IMAD.U32 R17, RZ, RZ, UR6 ;  /* 0x00000006ff117e24 */ /* 0x000fe2000f8e00ff */
[----:B------:R-:W-:Y:S01]  /*c4b0*/  UISETP.NE.AND UP0, UPT, UR37, 0x2, UPT ;  /* 0x000000022500788c */ /* 0x000fe2000bf05270 */
[----:B------:R4:W-:Y:S06]  /*c4c0*/  BAR.ARV R6, 0x100 ;  /* 0x000400060000751d */ /* 0x0009ec0000002000 */
[----:B------:R-:W-:-:S02]  /*c4d0*/  USEL UR4, URZ, 0x1, UP0 ;  /* 0x000000013f047887 */ /* 0x000fc40008000000 */
[----:B------:R-:W-:Y:S06]  /*c4e0*/  BAR.ARV 0x8, 0x120 ;  /* 0x0204800000007b1d */ /* 0x000fec0000002000 */
[----:B------:R-:W-:Y:S01]  /*c4f0*/  PLOP3.LUT P0, PT, PT, PT, PT, 0x8, 0x0 ;  /* 0x000000000000781c */ /* 0x000fe20003f0e170 */
[----:B------:R-:W-:Y:S01]  /*c500*/  UIADD3 UR41, UR41, 0x1, URZ ;  /* 0x0000000129297890 */ /* 0x000fe2000fffe03f */
[----:B--2---:R-:W-:Y:S01]  /*c510*/  FADD.FTZ R10, R10, R5 ;  /* 0x000000050a0a7221 */ /* 0x004fe20000010000 */
[----:B------:R-:W-:Y:S02]  /*c520*/  USEL UR37, UR37, URZ, UP0 ;  /* 0x0000003f25257287 */ /* 0x000fe40008000000 */
[----:B------:R-:W-:Y:S01]  /*c530*/  ULOP3.LUT UR40, UR40, UR4, URZ, 0x3c, !UPT ;  /* 0x0000000428287292 */ /* 0x000fe2000f8e3c3f */
[----:B---3--:R-:W-:Y:S01]  /*c540*/  FADD.FTZ R7, R7, R4 ;  /* 0x0000000407077221 */ /* 0x008fe20000010000 */
[----:B------:R-:W2:Y:S04]  /*c550*/  SHFL.BFLY PT, R3, R10, 0x1, 0x1f ;  /* 0x0c201f000a037f89 */ /* 0x000ea800000e0000 */
[----:B01----:R-:W0:Y:S01]  /*c560*/  SHFL.BFLY PT, R12, R7, 0x1, 0x1f ;  /* 0x0c201f00070c7f89 */ /* 0x003e2200000e0000 */
[----:B--2---:R-:W-:Y:S01]  /*c570*/  FADD.FTZ R152, R10, R3 ;  /* 0x000000030a987221 */ /* 0x004fe20000010000 */
[----:B0-----:R-:W-:-:S04]  /*c580*/  FADD.FTZ R18, R7, R12 ;  /* 0x0000000c07127221 */ /* 0x001fc80000010000 */
[----:B------:R-:W-:Y:S02]  /*c590*/  FSETP.NE.FTZ.AND P1, PT, R152, RZ, PT ;  /* 0x000000ff9800720b */ /* 0x000fe40003f35000 */
[----:B------:R-:W-:-:S11]  /*c5a0*/  FSETP.NE.FTZ.AND P2, PT, R18, RZ, PT ;  /* 0x000000ff1200720b */ /* 0x000fd60003f55000 */
[----:B------:R-:W0:Y:S01]  /*c5b0*/  @P1 MUFU.RCP R13, R152 ;  /* 0x00000098000d1308 */ /* 0x000e220000001000 */
[----:B------:R-:W-:-:S07]  /*c5c0*/  @P1 FMUL.FTZ R17, R17, 0.69314718246459960938 ;  /* 0x3f31721811111820 */ /* 0x000fce0000410000 */
[----:B------:R-:W1:Y:S08]  /*c5d0*/  @P2 MUFU.RCP R9, R18 ;  /* 0x0000001200092308 */ /* 0x000e700000001000 */
[----:B----4-:R-:W2:Y:S01]  /*c5e0*/  @P1 MUFU.LG2 R6, R152 ;  /* 0x0000009800061308 */ /* 0x010ea20000000c00 */
[----:B0-----:R-:W-:Y:S01]  /*c5f0*/  FMUL.FTZ R15, R52, R13 ;  /* 0x0000000d340f7220 */ /* 0x001fe20000410000 */
[----:B------:R-:W-:-:S02]  /*c600*/  IMAD.U32 R52, RZ, RZ, UR6 ;  /* 0x00000006ff347e24 */ /* 0x000fc4000f8e00ff */
[-C--:B------:R-:W-:Y:S01]  /*c610*/  FMUL.FTZ R5, R24, R13.reuse ;  /* 0x0000000d18057220 */ /* 0x080fe20000410000 */
[-C--:B------:R-:W-:Y:S01]  /*c620*/  FMUL.FTZ R7, R28, R13.reuse ;  /* 0x0000000d1c077220 */ /* 0x080fe20000410000 */
[-C--:B------:R-:W-:Y:S01]  /*c630*/  FMUL.FTZ R11, R44, R13.reuse ;  /* 0x0000000d2c0b7220 */ /* 0x080fe20000410000 */
[----:B------:R-:W-:Y:S01]  /*c640*/  @P2 FMUL.FTZ R52, R52, 0.69314718246459960938 ;  /* 0x3f31721834342820 */ /* 0x000fe20000410000 */
[----:B------:R-:W-:Y:S01]  /*c650*/  FMUL.FTZ R10, R45, R13 ;  /* 0x0000000d2d0a7220 */ /* 0x000fe20000410000 */
[----:B------:R-:W0:Y:S01]  /*c660*/  @P2 MUFU.LG2 R18, R18 ;  /* 0x0000001200122308 */ /* 0x000e220000000c00 */
[-C--:B-1----:R-:W-:Y:S01]  /*c670*/  FMUL.FTZ R175, R27, R9.reuse ;  /* 0x000000091baf7220 */ /* 0x082fe20000410000 */
[-C--:B------:R-:W-:Y:S01]  /*c680*/  FMUL.FTZ R161, R79, R9.reuse ;  /* 0x000000094fa17220 */ /* 0x080fe20000410000 */
[----:B------:R-:W-:Y:S01]  /*c690*/  FMUL.FTZ R159, R83, R9 ;  /* 0x00000009539f7220 */ /* 0x000fe20000410000 */
        /* <DEDUP_REMOVED lines=126> */
.L_x_1744:
[----:B------:R-:W0:Y:S01]  /*ce80*/  S2R R9, SR_CgaCtaId ;  /* 0x0000000000097919 */ /* 0x000e220000008800 */
[----:B------:R-:W-:Y:S01]  /*ce90*/  MOV R0, 0x400 ;  /* 0x0000040000007802 */ /* 0x000fe20000000f00 */
[----:B------:R-:W-:Y:S01]  /*cea0*/  BSSY B0, `(.L_x_1815) ;  /* 0x00002a6000007945 */ /* 0x000fe20003800000 */
[----:B------:R-:W-:Y:S02]  /*ceb0*/  BAR.SYNC.DEFER_BLOCKING 0x5, 0x120 ;  /* 0x0144800000007b1d */ /* 0x000fe40000010000 */
[----:B0-----:R-:W-:-:S05]  /*cec0*/  LEA R0, R9, R0, 0x18 ;  /* 0x0000000009007211 */ /* 0x001fca00078ec0ff */
[----:B------:R-:W0:Y:S02]  /*ced0*/  LDS.128 R200, [R0+0x228d0] ;  /* 0x0228d00000c87984 */ /* 0x000e240000000c00 */
[----:B0-----:R-:W-:Y:S02]  /*cee0*/  R2UR UR6, R202 ;  /* 0x00000000ca0672ca */ /* 0x001fe400000e0000 */
[----:B------:R-:W-:Y:S01]  /*cef0*/  R2UR UR5, R203 ;  /* 0x00000000cb0572ca */ /* 0x000fe200000e0000 */
[----:B------:R-:W-:Y:S06]  /*cf00*/  BAR.ARV 0x4, 0x120 ;  /* 0x0104800000007b1d */ /* 0x000fec0000002000 */
[----:B------:R-:W-:Y:S08]  /*cf10*/  @P0 BRA `(.L_x_1816) ;  /* 0x0000001c00740947 */ /* 0x000ff00003800000 */
[----:B------:R-:W0:Y:S01]  /*cf20*/  S2R R9, SR_SWINHI ;  /* 0x0000000000097919 */ /* 0x000e220000002f00 */
[----:B------:R-:W-:Y:S01]  /*cf30*/  F2FP.BF16.F32.PACK_AB R4, R4, R5 ;  /* 0x000000050404723e */ /* 0x000fe200000010ff */
[----:B------:R-:W-:Y:S01]  /*cf40*/  ULDC.64 UR8, c[0x0][0xbd8] ;  /* 0x0002f60000087ab9 */ /* 0x000fe20000000a00 */
[----:B------:R-:W-:Y:S01]  /*cf50*/  F2FP.BF16.F32.PACK_AB R5, R175, R26 ;  /* 0x0000001aaf05723e */ /* 0x000fe200000010ff */
[----:B------:R-:W-:Y:S01]  /*cf60*/  UISETP.NE.U32.AND UP0, UPT, UR8, URZ, UPT ;  /* 0x0000003f0800728c */ /* 0x000fe2000bf05070 */
[----:B------:R-:W-:Y:S02]  /*cf70*/  F2FP.BF16.F32.PACK_AB R10, R10, R11 ;  /* 0x0000000b0a0a723e */ /* 0x000fe400000010ff */
[----:B------:R-:W-:Y:S01]  /*cf80*/  F2FP.BF16.F32.PACK_AB R11, R170, R155 ;  /* 0x0000009baa0b723e */ /* 0x000fe200000010ff */
[----:B------:R-:W-:Y:S01]  /*cf90*/  UISETP.NE.AND.EX UP0, UPT, UR9, URZ, UPT, UP0 ;  /* 0x0000003f0900728c */ /* 0x000fe2000bf05300 */
[----:B------:R-:W-:Y:S02]  /*cfa0*/  F2FP.BF16.F32.PACK_AB R14, R14, R15 ;  /* 0x0000000f0e0e723e */ /* 0x000fe400000010ff */
[----:B------:R-:W-:Y:S01]  /*cfb0*/  F2FP.BF16.F32.PACK_AB R12, R49, R12 ;  /* 0x0000000c310c723e */ /* 0x000fe200000010ff */
[----:B------:R-:W-:Y:S01]  /*cfc0*/  ULDC.64 UR8, c[0x0][0xbd8] ;  /* 0x0002f60000087ab9 */ /* 0x000fe20000000a00 */
[----:B------:R-:W-:Y:S01]  /*cfd0*/  F2FP.BF16.F32.PACK_AB R13, R168, R13 ;  /* 0x0000000da80d723e */ /* 0x000fe200000010ff */
[----:B------:R-:W-:Y:S01]  /*cfe0*/  UIMAD.WIDE UR8, UR43, 0x4, UR8 ;  /* 0x000000042b0878a5 */ /* 0x000fe2000f8e0208 */
        /* <DEDUP_REMOVED lines=9> */
[----:B------:R-:W-:Y:S02]  /*d080*/  MOV R34, R0 ;  /* 0x0000000000227202 */ /* 0x000fe40000000f00 */
[----:B0-----:R-:W-:Y:S02]  /*d090*/  MOV R35, R9 ;  /* 0x0000000900237202 */ /* 0x001fe40000000f00 */
[----:B------:R-:W-:Y:S02]  /*d0a0*/  F2FP.BF16.F32.PACK_AB R83, R160, R83 ;  /* 0x00000053a053723e */ /* 0x000fe400000010ff */
[----:B------:R-:W-:Y:S01]  /*d0b0*/  F2FP.BF16.F32.PACK_AB R89, R79, R90 ;  /* 0x0000005a4f59723e */ /* 0x000fe200000010ff */
[----:B------:R-:W-:Y:S01]  /*d0c0*/  IMAD.WIDE R74, R208, 0x2, R34 ;  /* 0x00000002d04a7825 */ /* 0x000fe200078e0222 */
[----:B------:R-:W-:-:S02]  /*d0d0*/  F2FP.BF16.F32.PACK_AB R96, R97, R96 ;  /* 0x000000606160723e */ /* 0x000fc400000010ff */
[----:B------:R-:W-:Y:S02]  /*d0e0*/  F2FP.BF16.F32.PACK_AB R90, R93, R92 ;  /* 0x0000005c5d5a723e */ /* 0x000fe400000010ff */
        /* <DEDUP_REMOVED lines=49> */
[----:B------:R-:W-:Y:S02]  /*d400*/  LOP3.LUT R52, R17, R52, RZ, 0x3c, !PT ;  /* 0x0000003411347212 */ /* 0x000fe400078e3cff */
[----:B------:R-:W-:Y:S02]  /*d410*/  LOP3.LUT R17, R62, 0x380, RZ, 0xc0, !PT ;  /* 0x000003803e117812 */ /* 0x000fe400078ec0ff */
[----:B------:R-:W-:Y:S02]  /*d420*/  SHF.R.U64 R18, R18, 0x3, RZ ;  /* 0x0000000312127819 */ /* 0x000fe400000012ff */
[----:B------:R-:W-:-:S02]  /*d430*/  SHF.R.U64 R6, R6, 0x3, RZ ;  /* 0x0000000306067819 */ /* 0x000fc400000012ff */
[----:B------:R-:W-:Y:S02]  /*d440*/  SHF.R.U64 R17, R17, 0x3, RZ ;  /* 0x0000000311117819 */ /* 0x000fe400000012ff */
[----:B------:R-:W-:Y:S02]  /*d450*/  LOP3.LUT R64, R18, R187, RZ, 0x3c, !PT ;  /* 0x000000bb12407212 */ /* 0x000fe400078e3cff */
[----:B------:R-:W-:Y:S02]  /*d460*/  LOP3.LUT R42, R95, 0x380, RZ, 0xc0, !PT ;  /* 0x000003805f2a7812 */ /* 0x000fe400078ec0ff */
[----:B------:R-:W-:Y:S02]  /*d470*/  LOP3.LUT R18, R191, 0x380, RZ, 0xc0, !PT ;  /* 0x00000380bf127812 */ /* 0x000fe400078ec0ff */
[----:B------:R-:W-:Y:S02]  /*d480*/  LOP3.LUT R26, R193, 0x380, RZ, 0xc0, !PT ;  /* 0x00000380c11a7812 */ /* 0x000fe400078ec0ff */
[----:B------:R-:W-:-:S02]  /*d490*/  LOP3.LUT R46, R177, 0x380, RZ, 0xc0, !PT ;  /* 0x00000380b12e7812 */ /* 0x000fc400078ec0ff */
[----:B------:R-:W-:Y:S02]  /*d4a0*/  LOP3.LUT R58, R6, R185, RZ, 0x3c, !PT ;  /* 0x000000b9063a7212 */ /* 0x000fe400078e3cff */
[----:B------:R-:W-:Y:S02]  /*d4b0*/  F2FP.BF16.F32.PACK_AB R6, R20, R7 ;  /* 0x000000071406723e */ /* 0x000fe400000010ff */
[----:B------:R-:W-:Y:S02]  /*d4c0*/  LOP3.LUT R62, R17, R62, RZ, 0x3c, !PT ;  /* 0x0000003e113e7212 */ /* 0x000fe400078e3cff */
[----:B------:R-:W-:Y:S02]  /*d4d0*/  MOV R74, R74 ;  /* 0x0000004a004a7202 */ /* 0x000fe40000000f00 */
[----:B------:R-:W-:Y:S01]  /*d4e0*/  F2FP.BF16.F32.PACK_AB R7, R173, R30 ;  /* 0x0000001ead07723e */ /* 0x000fe200000010ff */
[----:B------:R-:W-:Y:S01]  /*d4f0*/  BAR.SYNC.DEFER_BLOCKING 0x1, 0x100 ;  /* 0x0044000000007b1d */ /* 0x000fe20000010000 */
[----:B------:R-:W-:-:S02]  /*d500*/  SHF.R.U64 R42, R42, 0x3, RZ ;  /* 0x000000032a2a7819 */ /* 0x000fc400000012ff */
[----:B------:R-:W-:Y:S02]  /*d510*/  LOP3.LUT R17, R70, 0x380, RZ, 0xc0, !PT ;  /* 0x0000038046117812 */ /* 0x000fe400078ec0ff */
[----:B------:R-:W-:Y:S02]  /*d520*/  SHF.R.U64 R18, R18, 0x3, RZ ;  /* 0x0000000312127819 */ /* 0x000fe400000012ff */
[----:B------:R-:W-:Y:S02]  /*d530*/  SHF.R.U64 R20, R26, 0x3, RZ ;  /* 0x000000031a147819 */ /* 0x000fe400000012ff */
[----:B------:R-:W-:Y:S02]  /*d540*/  SHF.R.U64 R46, R46, 0x3, RZ ;  /* 0x000000032e2e7819 */ /* 0x000fe400000012ff */
[----:B------:R-:W-:Y:S02]  /*d550*/  LOP3.LUT R56, R183, 0x380, RZ, 0xc0, !PT ;  /* 0x00000380b7387812 */ /* 0x000fe400078ec0ff */
[----:B------:R-:W-:-:S02]  /*d560*/  LOP3.LUT R42, R42, R95, RZ, 0x3c, !PT ;  /* 0x0000005f2a2a7212 */ /* 0x000fc400078e3cff */
[----:B------:R-:W-:Y:S02]  /*d570*/  SHF.R.U64 R17, R17, 0x3, RZ ;  /* 0x0000000311117819 */ /* 0x000fe400000012ff */
[----:B------:R-:W-:Y:S02]  /*d580*/  LOP3.LUT R26, R18, R191, RZ, 0x3c, !PT ;  /* 0x000000bf121a7212 */ /* 0x000fe400078e3cff */
[----:B------:R-:W-:Y:S02]  /*d590*/  LOP3.LUT R30, R20, R193, RZ, 0x3c, !PT ;  /* 0x000000c1141e7212 */ /* 0x000fe400078e3cff */
[----:B------:R-:W-:Y:S02]  /*d5a0*/  LOP3.LUT R46, R46, R177, RZ, 0x3c, !PT ;  /* 0x000000b12e2e7212 */ /* 0x000fe400078e3cff */
[----:B------:R-:W-:Y:S01]  /*d5b0*/  SHF.R.U64 R56, R56, 0x3, RZ ;  /* 0x0000000338387819 */ /* 0x000fe200000012ff */
[----:B------:R0:W-:Y:S01]  /*d5c0*/  STSM.16.M88.4 [R74], R4 ;  /* 0x000000044a007844 */ /* 0x0001e20000000200 */
[----:B------:R-:W-:-:S02]  /*d5d0*/  LOP3.LUT R66, R189, 0x380, RZ, 0xc0, !PT ;  /* 0x00000380bd427812 */ /* 0x000fc400078ec0ff */
[----:B------:R-:W-:Y:S02]  /*d5e0*/  MOV R20, R8 ;  /* 0x0000000800147202 */ /* 0x000fe40000000f00 */
[----:B------:R-:W-:Y:S02]  /*d5f0*/  MOV R38, R38 ;  /* 0x0000002600267202 */ /* 0x000fe40000000f00 */
[----:B------:R-:W-:Y:S02]  /*d600*/  F2FP.BF16.F32.PACK_AB R8, R41, R40 ;  /* 0x000000282908723e */ /* 0x000fe400000010ff */
[----:B------:R-:W-:Y:S02]  /*d610*/  F2FP.BF16.F32.PACK_AB R9, R169, R156 ;  /* 0x0000009ca909723e */ /* 0x000fe400000010ff */
[----:B------:R-:W-:Y:S02]  /*d620*/  LOP3.LUT R70, R17, R70, RZ, 0x3c, !PT ;  /* 0x0000004611467212 */ /* 0x000fe400078e3cff */
[----:B------:R-:W-:-:S02]  /*d630*/  MOV R42, R42 ;  /* 0x0000002a002a7202 */ /* 0x000fc40000000f00 */
[----:B------:R-:W-:Y:S02]  /*d640*/  MOV R18, R26 ;  /* 0x0000001a00127202 */ /* 0x000fe40000000f00 */
[----:B0-----:R-:W-:Y:S02]  /*d650*/  F2FP.BF16.F32.PACK_AB R4, R33, R32 ;  /* 0x000000202104723e */ /* 0x001fe400000010ff */
[----:B------:R-:W-:Y:S02]  /*d660*/  F2FP.BF16.F32.PACK_AB R5, R171, R158 ;  /* 0x0000009eab05723e */ /* 0x000fe400000010ff */
[----:B------:R-:W-:Y:S02]  /*d670*/  F2FP.BF16.F32.PACK_AB R6, R37, R36 ;  /* 0x000000242506723e */ /* 0x000fe400000010ff */
[----:B------:R-:W-:Y:S02]  /*d680*/  F2FP.BF16.F32.PACK_AB R7, R172, R157 ;  /* 0x0000009dac07723e */ /* 0x000fe400000010ff */
[----:B------:R-:W-:-:S02]  /*d690*/  LOP3.LUT R56, R56, R183, RZ, 0x3c, !PT ;  /* 0x000000b738387212 */ /* 0x000fc400078e3cff */
[----:B------:R-:W-:Y:S01]  /*d6a0*/  SHF.R.U64 R66, R66, 0x3, RZ ;  /* 0x0000000342427819 */ /* 0x000fe200000012ff */
[----:B------:R0:W-:Y:S01]  /*d6b0*/  STSM.16.M88.4 [R20], R4 ;  /* 0x0000000414007844 */ /* 0x0001e20000000200 */
[----:B------:R-:W-:Y:S02]  /*d6c0*/  MOV R46, R46 ;  /* 0x0000002e002e7202 */ /* 0x000fe40000000f00 */
[----:B------:R-:W-:Y:S01]  /*d6d0*/  MOV R17, R30 ;  /* 0x0000001e00117202 */ /* 0x000fe20000000f00 */
[----:B------:R-:W-:Y:S01]  /*d6e0*/  STSM.16.M88.4 [R38], R8 ;  /* 0x0000000826007844 */ /* 0x000fe20000000200 */
[----:B------:R-:W-:Y:S02]  /*d6f0*/  F2FP.BF16.F32.PACK_AB R26, R61, R60 ;  /* 0x0000003c3d1a723e */ /* 0x000fe400000010ff */
[----:B------:R-:W-:Y:S01]  /*d700*/  F2FP.BF16.F32.PACK_AB R27, R164, R153 ;  /* 0x00000099a41b723e */ /* 0x000fe200000010ff */
[----:B------:R-:W-:Y:S01]  /*d710*/  STSM.16.M88.4 [R42], R12 ;  /* 0x0000000c2a007844 */ /* 0x000fe20000000200 */
[----:B------:R-:W-:-:S02]  /*d720*/  MOV R50, R50 ;  /* 0x0000003200327202 */ /* 0x000fc40000000f00 */
[----:B------:R-:W-:Y:S01]  /*d730*/  F2FP.BF16.F32.PACK_AB R30, R69, R68 ;  /* 0x00000044451e723e */ /* 0x000fe200000010ff */
[----:B------:R-:W-:Y:S01]  /*d740*/  STSM.16.M88.4 [R46], R24 ;  /* 0x000000182e007844 */ /* 0x000fe20000000200 */
[----:B------:R-:W-:Y:S02]  /*d750*/  F2FP.BF16.F32.PACK_AB R31, R165, R152 ;  /* 0x00000098a51f723e */ /* 0x000fe400000010ff */
[----:B------:R-:W-:Y:S02]  /*d760*/  MOV R52, R52 ;  /* 0x0000003400347202 */ /* 0x000fe40000000f00 */
[----:B0-----:R-:W-:Y:S01]  /*d770*/  F2FP.BF16.F32.PACK_AB R4, R73, R72 ;  /* 0x000000484904723e */ /* 0x001fe200000010ff */
[----:B------:R-:W-:Y:S01]  /*d780*/  STSM.16.M88.4 [R50], R28 ;  /* 0x0000001c32007844 */ /* 0x000fe20000000200 */
[----:B------:R-:W-:Y:S02]  /*d790*/  F2FP.BF16.F32.PACK_AB R5, R163, R48 ;  /* 0x00000030a305723e */ /* 0x000fe400000010ff */
[----:B------:R-:W-:-:S02]  /*d7a0*/  F2FP.BF16.F32.PACK_AB R6, R77, R76 ;  /* 0x0000004c4d06723e */ /* 0x000fc400000010ff */
[----:B------:R-:W-:Y:S02]  /*d7b0*/  F2FP.BF16.F32.PACK_AB R7, R161, R78 ;  /* 0x0000004ea107723e */ /* 0x000fe400000010ff */
[----:B------:R-:W-:Y:S02]  /*d7c0*/  MOV R54, R54 ;  /* 0x0000003600367202 */ /* 0x000fe40000000f00 */
[----:B------:R-:W-:Y:S01]  /*d7d0*/  LOP3.LUT R66, R66, R189, RZ, 0x3c, !PT ;  /* 0x000000bd42427212 */ /* 0x000fe200078e3cff */
[----:B------:R0:W-:Y:S01]  /*d7e0*/  STSM.16.M88.4 [R52], R4 ;  /* 0x0000000434007844 */ /* 0x0001e20000000200 */
[----:B------:R-:W-:Y:S02]  /*d7f0*/  MOV R56, R56 ;  /* 0x0000003800387202 */ /* 0x000fe40000000f00 */
[----:B------:R-:W-:Y:S01]  /*d800*/  F2FP.BF16.F32.PACK_AB R91, R86, R91 ;  /* 0x0000005b565b723e */ /* 0x000fe200000010ff */
[----:B------:R1:W-:Y:S01]  /*d810*/  STSM.16.M88.4 [R54], R80 ;  /* 0x0000005036007844 */ /* 0x0003e20000000200 */
[----:B------:R-:W-:-:S02]  /*d820*/  F2FP.BF16.F32.PACK_AB R97, R99, R98 ;  /* 0x000000626361723e */ /* 0x000fc400000010ff */
[----:B------:R-:W-:Y:S01]  /*d830*/  F2FP.BF16.F32.PACK_AB R104, R105, R104 ;  /* 0x000000686968723e */ /* 0x000fe200000010ff */
[----:B------:R1:W-:Y:S01]  /*d840*/  STSM.16.M88.4 [R56], R88 ;  /* 0x0000005838007844 */ /* 0x0003e20000000200 */
[----:B------:R-:W-:Y:S02]  /*d850*/  MOV R58, R58 ;  /* 0x0000003a003a7202 */ /* 0x000fe40000000f00 */
[----:B------:R-:W-:Y:S02]  /*d860*/  F2FP.BF16.F32.PACK_AB R98, R101, R100 ;  /* 0x000000646562723e */ /* 0x000fe400000010ff */
[----:B------:R-:W-:Y:S02]  /*d870*/  F2FP.BF16.F32.PACK_AB R99, R103, R102 ;  /* 0x000000666763723e */ /* 0x000fe400000010ff */
[----:B------:R-:W-:Y:S01]  /*d880*/  F2FP.BF16.F32.PACK_AB R105, R107, R106 ;  /* 0x0000006a6b69723e */ /* 0x000fe200000010ff */
[----:B0-----:R-:W-:Y:S01]  /*d890*/  IMAD.U32 R4, RZ, RZ, UR8 ;  /* 0x00000008ff047e24 */ /* 0x001fe2000f8e00ff */
[----:B------:R-:W-:Y:S01]  /*d8a0*/  F2FP.BF16.F32.PACK_AB R112, R113, R112 ;  /* 0x000000707170723e */ /* 0x000fe200000010ff */
[----:B------:R1:W-:Y:S01]  /*d8b0*/  STSM.16.M88.4 [R58], R96 ;  /* 0x000000603a007844 */ /* 0x0003e20000000200 */
[----:B------:R-:W-:Y:S01]  /*d8c0*/  MOV R62, R62 ;  /* 0x0000003e003e7202 */ /* 0x000fe20000000f00 */
[----:B------:R-:W-:Y:S01]  /*d8d0*/  IMAD.U32 R5, RZ, RZ, UR9 ;  /* 0x00000009ff057e24 */ /* 0x000fe2000f8e00ff */
[----:B------:R-:W-:Y:S01]  /*d8e0*/  F2FP.BF16.F32.PACK_AB R106, R109, R108 ;  /* 0x0000006c6d6a723e */ /* 0x000fe200000010ff */
[----:B------:R-:W-:Y:S01]  /*d8f0*/  ULDC.64 UR8, c[0x0][0xbe0] ;  /* 0x0002f80000087ab9 */ /* 0x000fe20000000a00 */
        /* <DEDUP_REMOVED lines=22> */
[----:B------:R-:W-:Y:S02]  /*da60*/  F2FP.BF16.F32.PACK_AB R138, R141, R140 ;  /* 0x0000008c8d8a723e */ /* 0x000fe400000010ff */
[----:B------:R-:W-:-:S02]  /*da70*/  F2FP.BF16.F32.PACK_AB R139, R143, R142 ;  /* 0x0000008e8f8b723e */ /* 0x000fc400000010ff */
[----:B------:R-:W-:Y:S02]  /*da80*/  F2FP.BF16.F32.PACK_AB R145, R147, R146 ;  /* 0x000000929391723e */ /* 0x000fe400000010ff */
[----:B------:R-:W-:Y:S01]  /*da90*/  F2FP.BF16.F32.PACK_AB R146, R149, R148 ;  /* 0x000000949592723e */ /* 0x000fe200000010ff */
[----:B------:R1:W-:Y:S01]  /*daa0*/  STSM.16.M88.4 [R18], R136 ;  /* 0x0000008812007844 */ /* 0x0003e20000000200 */
[----:B------:R-:W-:Y:S02]  /*dab0*/  F2FP.BF16.F32.PACK_AB R147, R151, R150 ;  /* 0x000000969793723e */ /* 0x000fe400000010ff */
[----:B------:R-:W-:-:S03]  /*dac0*/  PLOP3.LUT P1, PT, PT, PT, UP0, 0x80, 0x0 ;  /* 0x000000000000781c */ /* 0x000fc60003f2f008 */
[----:B------:R1:W-:Y:S01]  /*dad0*/  STSM.16.M88.4 [R17], R144 ;  /* 0x0000009011007844 */ /* 0x0003e20000000200 */
[----:B------:R-:W-:Y:S09]  /*dae0*/  BAR.SYNC.DEFER_BLOCKING 0x1, 0x100 ;  /* 0x0044000000007b1d */ /* 0x000ff20000010000 */
[----:B------:R-:W2:Y:S01]  /*daf0*/  @P1 LDG.E R6, desc[UR38][R4.64] ;  /* 0x0000002604061981 */ /* 0x000ea2000c1e1900 */
[----:B------:R-:W-:Y:S01]  /*db00*/  UISETP.NE.U32.AND UP1, UPT, UR8, URZ, UPT ;  /* 0x0000003f0800728c */ /* 0x000fe2000bf25070 */
[----:B------:R-:W0:Y:S01]  /*db10*/  LDC R3, c[0x0][0xa88] ;  /* 0x0002a200ff037b82 */ /* 0x000e220000000800 */
[----:B------:R-:W-:Y:S01]  /*db20*/  IMAD R7, R22, 0x40, R19 ;  /* 0x0000004016077824 */ /* 0x000fe200078e0213 */
[----:B------:R-:W-:Y:S01]  /*db30*/  UMOV UR4, URZ ;  /* 0x0000003f00047c82 */ /* 0x000fe20008000000 */
[----:B------:R-:W-:-:S02]  /*db40*/  UISETP.NE.AND.EX UP1, UPT, UR9, URZ, UPT, UP1 ;  /* 0x0000003f0900728c */ /* 0x000fc4000bf25310 */
[----:B------:R-:W-:-:S04]  /*db50*/  IMAD.WIDE R34, R7, 0x2, R34 ;  /* 0x0000000207227825 */ /* 0x000fc800078e0222 */
[----:B------:R-:W-:Y:S02]  /*db60*/  PLOP3.LUT P2, PT, PT, PT, UP1, 0x80, 0x0 ;  /* 0x000000000000781c */ /* 0x000fe40003f4f018 */
[----:B------:R-:W-:-:S03]  /*db70*/  IADD3 R13, P0, R34, 0x1000, RZ ;  /* 0x00001000220d7810 */ /* 0x000fc60007f1e0ff */
[----:B------:R-:W-:Y:S02]  /*db80*/  @UP1 ULDC.64 UR8, c[0x0][0xbe0] ;  /* 0x0002f80000081ab9 */ /* 0x000fe40000000a00 */
[----:B------:R-:W-:-:S06]  /*db90*/  @UP1 UIMAD.WIDE UR8, UR43, 0x4, UR8 ;  /* 0x000000042b0818a5 */ /* 0x000fcc000f8e0208 */
[----:B------:R-:W-:Y:S01]  /*dba0*/  IMAD.U32 R7, RZ, RZ, UR9 ;  /* 0x00000009ff077e24 */ /* 0x000fe2000f8e00ff */
[----:B--2---:R-:W-:Y:S01]  /*dbb0*/  @P1 R2UR UR4, R6 ;  /* 0x00000000060412ca */ /* 0x004fe200000e0000 */
[----:B------:R-:W-:-:S05]  /*dbc0*/  IMAD.U32 R6, RZ, RZ, UR8 ;  /* 0x00000008ff067e24 */ /* 0x000fca000f8e00ff */
[----:B0-----:R1:W5:Y:S01]  /*dbd0*/  @P2 LDG.E R3, desc[UR38][R6.64] ;  /* 0x0000002606032981 */ /* 0x001362000c1e1900 */
[----:B------:R-:W-:Y:S08]  /*dbe0*/  @P2 BRA `(.L_x_1817) ;  /* 0x0000000000102947 */ /* 0x000ff00003800000 */
[----:B------:R-:W-:Y:S05]  /*dbf0*/  @!P1 BRA `(.L_x_1817) ;  /* 0x00000000000c9947 */ /* 0x000fea0003800000 */
[----:B-1----:R-:W2:Y:S04]  /*dc00*/  LDG.E R6, desc[UR38][R4.64] ;  /* 0x0000002604067981 */ /* 0x002ea8000c1e1900 */
[----:B-----5:R-:W2:Y:S02]  /*dc10*/  LDG.E R3, desc[UR38][R4.64+0x4] ;  /* 0x0000042604037981 */ /* 0x020ea4000c1e1900 */
[----:B--2---:R-:W-:-:S07]  /*dc20*/  IMAD.IADD R3, R3, 0x1, -R6 ;  /* 0x0000000103037824 */ /* 0x004fce00078e0a06 */
.L_x_1817:
        /* <DEDUP_REMOVED lines=14> */
[----:B------:R-:W-:Y:S01]  /*dd10*/  USHF.R.S32.HI UR7, URZ, 0x1f, UR43 ;  /* 0x0000001f3f077899 */ /* 0x000fe2000801142b */
[----:B------:R-:W-:Y:S01]  /*dd20*/  LOP3.LUT R4, R4, R5, RZ, 0x3c, !PT ;  /* 0x0000000504047212 */ /* 0x000fe200078e3cff */
[----:B------:R-:W-:Y:S01]  /*dd30*/  ULDC.64 UR12, c[0x0][0xb78] ;  /* 0x0002de00000c7ab9 */ /* 0x000fe20000000a00 */
[----:B------:R-:W-:Y:S01]  /*dd40*/  UIADD3 UR9, UR9, UR10, URZ ;  /* 0x0000000a09097290 */ /* 0x000fe2000fffe03f */
[----:B------:R-:W-:Y:S01]  /*dd50*/  SHF.R.S32.HI R5, RZ, 0x1f, R10 ;  /* 0x0000001fff057819 */ /* 0x000fe2000001140a */
[----:B------:R-:W-:Y:S01]  /*dd60*/  USEL UR16, UR7, URZ, !UP0 ;  /* 0x0000003f07107287 */ /* 0x000fe2000c000000 */
[----:B------:R-:W-:Y:S01]  /*dd70*/  SHF.R.U64 R12, R12, 0x3, RZ ;  /* 0x000000030c0c7819 */ /* 0x000fe200000012ff */
[----:B------:R-:W-:Y:S01]  /*dd80*/  UIMAD.WIDE.U32 UR8, UR15, UR12, UR8 ;  /* 0x0000000c0f0872a5 */ /* 0x000fe2000f8e0008 */
[----:B------:R-:W-:Y:S01]  /*dd90*/  LOP3.LUT R8, R9, 0x380, RZ, 0xc0, !PT ;  /* 0x0000038009087812 */ /* 0x000fe200078ec0ff */
[----:B------:R-:W-:Y:S01]  /*dda0*/  UIMAD UR7, UR16, UR12, URZ ;  /* 0x0000000c100772a4 */ /* 0x000fe2000f8e023f */
[----:B------:R-:W-:Y:S01]  /*ddb0*/  LOP3.LUT R12, R12, R13, RZ, 0x3c, !PT ;  /* 0x0000000d0c0c7212 */ /* 0x000fe200078e3cff */
[----:B------:R-:W-:Y:S01]  /*ddc0*/  IMAD.X R13, RZ, RZ, R35, P0 ;  /* 0x000000ffff0d7224 */ /* 0x000fe200000e0623 */
[----:B------:R-:W-:Y:S01]  /*ddd0*/  SHF.R.U64 R8, R8, 0x3, RZ ;  /* 0x0000000308087819 */ /* 0x000fe200000012ff */
[----:B------:R-:W-:Y:S01]  /*dde0*/  UIMAD UR7, UR15, UR13, UR7 ;  /* 0x0000000d0f0772a4 */ /* 0x000fe2000f8e0207 */
[----:B-1----:R-:W-:-:S02]  /*ddf0*/  IADD3 R6, P3, R10, UR8, RZ ;  /* 0x000000080a067c10 */ /* 0x002fc4000ff7e0ff */
[----:B------:R-:W-:Y:S02]  /*de00*/  IADD3 R69, P0, R34, 0x8000, RZ ;  /* 0x0000800022457810 */ /* 0x000fe40007f1e0ff */
[----:B------:R-:W-:Y:S01]  /*de10*/  LOP3.LUT R8, R8, R9, RZ, 0x3c, !PT ;  /* 0x0000000908087212 */ /* 0x000fe200078e3cff */
[----:B------:R-:W-:Y:S01]  /*de20*/  IMAD.U32 R14, RZ, RZ, UR7 ;  /* 0x00000007ff0e7e24 */ /* 0x000fe2000f8e00ff */
[C---:B------:R-:W-:Y:S01]  /*de30*/  IADD3 R61, P6, R34.reuse, 0x4000, RZ ;  /* 0x00004000223d7810 */ /* 0x040fe20007fde0ff */
[----:B------:R-:W-:Y:S01]  /*de40*/  IMAD.X R9, RZ, RZ, R35, P1 ;  /* 0x000000ffff097224 */ /* 0x000fe200008e0623 */
[C---:B------:R-:W-:Y:S02]  /*de50*/  IADD3 R37, P5, R34.reuse, 0x5000, RZ ;  /* 0x0000500022257810 */ /* 0x040fe40007fbe0ff */
[----:B------:R-:W-:Y:S01]  /*de60*/  IADD3.X R5, R5, UR9, R14, P3, !PT ;  /* 0x0000000905057c10 */ /* 0x000fe20009ffe40e */
[----:B------:R-:W-:Y:S01]  /*de70*/  ULDC.64 UR8, c[0x0][0xb40] ;  /* 0x0002d00000087ab9 */ /* 0x000fe20000000a00 */
[----:B------:R-:W-:-:S02]  /*de80*/  IADD3 R33, P4, R34, 0x6000, RZ ;  /* 0x0000600022217810 */ /* 0x000fc40007f9e0ff */
[----:B------:R-:W-:Y:S02]  /*de90*/  LEA R20, P3, R6, UR8, 0x2 ;  /* 0x0000000806147c11 */ /* 0x000fe4000f8610ff */
[----:B------:R-:W-:Y:S02]  /*dea0*/  IADD3 R57, P1, R34, 0x9000, RZ ;  /* 0x0000900022397810 */ /* 0x000fe40007f3e0ff */
[----:B------:R-:W-:Y:S01]  /*deb0*/  LEA.HI.X R21, R6, UR9, R5, 0x2, P3 ;  /* 0x0000000906157c11 */ /* 0x000fe200098f1405 */
[----:B------:R-:W-:Y:S01]  /*dec0*/  IMAD.X R5, RZ, RZ, R35, P2 ;  /* 0x000000ffff057224 */ /* 0x000fe200010e0623 */
[----:B------:R-:W-:Y:S01]  /*ded0*/  IADD3 R25, P3, R34, 0x7000, RZ ;  /* 0x0000700022197810 */ /* 0x000fe20007f7e0ff */
[----:B------:R-:W-:Y:S01]  /*dee0*/  VIADD R6, R10, 0x8 ;  /* 0x000000080a067836 */ /* 0x000fe20000000000 */
[----:B------:R-:W-:Y:S01]  /*def0*/  IADD3 R49, P2, R34, 0xa000, RZ ;  /* 0x0000a00022317810 */ /* 0x000fe20007f5e0ff */
[----:B------:R-:W-:Y:S01]  /*df00*/  ULDC.64 UR8, c[0x0][0xaa0] ;  /* 0x0002a80000087ab9 */ /* 0x000fe20000000a00 */
[----:B------:R-:W-:-:S02]  /*df10*/  LOP3.LUT R68, R69, 0x380, RZ, 0xc0, !PT ;  /* 0x0000038045447812 */ /* 0x000fc400078ec0ff */
[----:B------:R-:W-:Y:S02]  /*df20*/  LOP3.LUT R60, R61, 0x380, RZ, 0xc0, !PT ;  /* 0x000003803d3c7812 */ /* 0x000fe400078ec0ff */
[----:B------:R-:W-:Y:S02]  /*df30*/  LOP3.LUT R36, R37, 0x380, RZ, 0xc0, !PT ;  /* 0x0000038025247812 */ /* 0x000fe400078ec0ff */
[----:B------:R-:W-:Y:S02]  /*df40*/  LOP3.LUT R32, R33, 0x380, RZ, 0xc0, !PT ;  /* 0x0000038021207812 */ /* 0x000fe400078ec0ff */
[----:B------:R-:W-:Y:S02]  /*df50*/  LOP3.LUT R24, R25, 0x380, RZ, 0xc0, !PT ;  /* 0x0000038019187812 */ /* 0x000fe400078ec0ff */
[----:B------:R-:W-:Y:S02]  /*df60*/  LOP3.LUT R56, R57, 0x380, RZ, 0xc0, !PT ;  /* 0x0000038039387812 */ /* 0x000fe400078ec0ff */
[----:B------:R-:W-:-:S02]  /*df70*/  LOP3.LUT R48, R49, 0x380, RZ, 0xc0, !PT ;  /* 0x0000038031307812 */ /* 0x000fc400078ec0ff */
[----:B------:R-:W-:Y:S02]  /*df80*/  SHF.R.U64 R68, R68, 0x3, RZ ;  /* 0x0000000344447819 */ /* 0x000fe400000012ff */
[----:B------:R-:W-:Y:S02]  /*df90*/  SHF.R.U64 R60, R60, 0x3, RZ ;  /* 0x000000033c3c7819 */ /* 0x000fe400000012ff */
[----:B------:R-:W-:Y:S02]  /*dfa0*/  SHF.R.U64 R36, R36, 0x3, RZ ;  /* 0x0000000324247819 */ /* 0x000fe400000012ff */
[----:B------:R-:W-:Y:S02]  /*dfb0*/  SHF.R.U64 R32, R32, 0x3, RZ ;  /* 0x0000000320207819 */ /* 0x000fe400000012ff */
[----:B------:R-:W-:Y:S02]  /*dfc0*/  SHF.R.U64 R24, R24, 0x3, RZ ;  /* 0x0000000318187819 */ /* 0x000fe400000012ff */
[----:B------:R-:W-:-:S02]  /*dfd0*/  SHF.R.U64 R56, R56, 0x3, RZ ;  /* 0x0000000338387819 */ /* 0x000fc400000012ff */
[----:B------:R-:W-:Y:S02]  /*dfe0*/  SHF.R.U64 R48, R48, 0x3, RZ ;  /* 0x0000000330307819 */ /* 0x000fe400000012ff */
[----:B------:R-:W-:Y:S01]  /*dff0*/  LOP3.LUT R68, R68, R69, RZ, 0x3c, !PT ;  /* 0x0000004544447212 */ /* 0x000fe200078e3cff */
[--C-:B------:R-:W-:Y:S01]  /*e000*/  IMAD.X R69, RZ, RZ, R35.reuse, P0 ;  /* 0x000000ffff457224 */ /* 0x100fe200000e0623 */
        /* <DEDUP_REMOVED lines=16> */
[----:B------:R-:W-:Y:S02]  /*e110*/  IADD3 R53, P3, R34, 0xe000, RZ ;  /* 0x0000e00022357810 */ /* 0x000fe40007f7e0ff */
[-C--:B-----5:R-:W-:Y:S02]  /*e120*/  ISETP.GE.OR P1, PT, R10, R3.reuse, P0 ;  /* 0x000000030a00720c */ /* 0x0a0fe40000726670 */
[----:B------:R-:W-:Y:S02]  /*e130*/  IADD3 R7, P2, R34, 0xf000, RZ ;  /* 0x0000f00022077810 */ /* 0x000fe40007f5e0ff */
[----:B------:R-:W-:-:S02]  /*e140*/  ISETP.GE.OR P0, PT, R6, R3, P0 ;  /* 0x000000030600720c */ /* 0x000fc40000706670 */
[----:B------:R-:W-:Y:S01]  /*e150*/  LOP3.LUT R40, R41, 0x380, RZ, 0xc0, !PT ;  /* 0x0000038029287812 */ /* 0x000fe200078ec0ff */
[----:B------:R-:W-:Y:S01]  /*e160*/  IMAD.X R47, RZ, RZ, R35, P2 ;  /* 0x000000ffff2f7224 */ /* 0x000fe200010e0623 */
[----:B------:R-:W-:Y:S02]  /*e170*/  LOP3.LUT R72, R73, 0x380, RZ, 0xc0, !PT ;  /* 0x0000038049487812 */ /* 0x000fe400078ec0ff */
[----:B------:R-:W-:Y:S02]  /*e180*/  LOP3.LUT R64, R65, 0x380, RZ, 0xc0, !PT ;  /* 0x0000038041407812 */ /* 0x000fe400078ec0ff */
[----:B------:R-:W-:Y:S01]  /*e190*/  LOP3.LUT R52, R53, 0x380, RZ, 0xc0, !PT ;  /* 0x0000038035347812 */ /* 0x000fe200078ec0ff */
[----:B------:R-:W-:Y:S01]  /*e1a0*/  @!P1 STG.E desc[UR38][R20.64], R44 ;  /* 0x0000002c14009986 */ /* 0x000fe2000c101926 */
[----:B------:R-:W-:Y:S02]  /*e1b0*/  LOP3.LUT R29, R34, 0x380, RZ, 0xc0, !PT ;  /* 0x00000380221d7812 */ /* 0x000fe400078ec0ff */
[----:B------:R-:W-:Y:S01]  /*e1c0*/  LOP3.LUT R6, R7, 0x380, RZ, 0xc0, !PT ;  /* 0x0000038007067812 */ /* 0x000fe200078ec0ff */
[----:B------:R0:W-:Y:S01]  /*e1d0*/  @!P0 STG.E desc[UR38][R20.64+0x20], R45 ;  /* 0x0000202d14008986 */ /* 0x0001e2000c101926 */
[----:B------:R-:W-:-:S02]  /*e1e0*/  SHF.R.U64 R40, R40, 0x3, RZ ;  /* 0x0000000328287819 */ /* 0x000fc400000012ff */
[----:B------:R-:W-:Y:S01]  /*e1f0*/  SHF.R.U64 R72, R72, 0x3, RZ ;  /* 0x0000000348487819 */ /* 0x000fe200000012ff */
[----:B------:R-:W-:Y:S01]  /*e200*/  UIMAD UR7, UR11, UR8, URZ ;  /* 0x000000080b0772a4 */ /* 0x000fe2000f8e023f */
[----:B------:R-:W-:Y:S01]  /*e210*/  SHF.R.U64 R64, R64, 0x3, RZ ;  /* 0x0000000340407819 */ /* 0x000fe200000012ff */
[----:B------:R-:W-:Y:S01]  /*e220*/  IMAD.U32 R17, RZ, RZ, UR8 ;  /* 0x00000008ff117e24 */ /* 0x000fe2000f8e00ff */
[----:B------:R-:W-:Y:S01]  /*e230*/  SHF.R.U64 R52, R52, 0x3, RZ ;  /* 0x0000000334347819 */ /* 0x000fe200000012ff */
[----:B------:R-:W5:Y:S01]  /*e240*/  LD.E.128 R12, desc[UR38][R12.64] ;  /* 0x000000260c0c7980 */ /* 0x000f62000c101d00 */
[----:B------:R-:W-:Y:S02]  /*e250*/  SHF.R.U64 R29, R29, 0x3, RZ ;  /* 0x000000031d1d7819 */ /* 0x000fe400000012ff */
[----:B------:R-:W-:Y:S01]  /*e260*/  SHF.R.U64 R6, R6, 0x3, RZ ;  /* 0x0000000306067819 */ /* 0x000fe200000012ff */
[----:B0-----:R-:W-:Y:S01]  /*e270*/  IMAD.MOV.U32 R20, RZ, RZ, R19 ;  /* 0x000000ffff147224 */ /* 0x001fe200078e0013 */
        /* <DEDUP_REMOVED lines=9> */
[----:B------:R-:W-:Y:S01]  /*e310*/  IMAD.MOV.U32 R29, RZ, RZ, R35 ;  /* 0x000000ffff1d7224 */ /* 0x000fe200078e0023 */
[----:B------:R-:W-:Y:S01]  /*e320*/  LOP3.LUT R46, R6, R7, RZ, 0x3c, !PT ;  /* 0x00000007062e7212 */ /* 0x000fe200078e3cff */
[----:B------:R-:W5:Y:S01]  /*e330*/  LD.E.128 R8, desc[UR38][R8.64] ;  /* 0x0000002608087980 */ /* 0x000f62000c101d00 */
[----:B------:R-:W-:Y:S01]  /*e340*/  SHF.R.S32.HI R21, RZ, 0x1f, R19 ;  /* 0x0000001fff157819 */ /* 0x000fe20000011413 */
[----:B------:R-:W-:-:S02]  /*e350*/  UIMAD UR7, UR4, UR9, UR7 ;  /* 0x00000009040772a4 */ /* 0x000fc4000f8e0207 */
[----:B------:R-:W5:Y:S01]  /*e360*/  LD.E.128 R28, desc[UR38][R28.64] ;  /* 0x000000261c1c7980 */ /* 0x000f62000c101d00 */
[----:B------:R-:W-:Y:S01]  /*e370*/  ULDC.64 UR8, c[0x0][0xae0] ;  /* 0x0002b80000087ab9 */ /* 0x000fe20000000a00 */
[----:B------:R-:W-:Y:S02]  /*e380*/  IMAD.WIDE.U32 R20, R17, UR4, R20 ;  /* 0x0000000411147c25 */ /* 0x000fe4000f8e0014 */
        /* <DEDUP_REMOVED lines=20> */
[----:B------:R-:W-:-:S02]  /*e4d0*/  VIADD R21, R21, UR7 ;  /* 0x0000000715157c36 */ /* 0x000fc40008000000 */
[----:B------:R-:W-:Y:S01]  /*e4e0*/  IMAD.U32 R23, RZ, RZ, UR8 ;  /* 0x00000008ff177e24 */ /* 0x000fe2000f8e00ff */
[----:B------:R-:W-:Y:S01]  /*e4f0*/  UIMAD UR4, UR44, UR9, UR4 ;  /* 0x000000092c0472a4 */ /* 0x000fe2000f8e0204 */
[----:B------:R-:W-:Y:S02]  /*e500*/  IMAD R18, R204, -0x80, R3 ;  /* 0xffffff80cc127824 */ /* 0x000fe400078e0203 */
[----:B------:R-:W-:Y:S01]  /*e510*/  IMAD.WIDE.U32 R20, R23, UR44, R20 ;  /* 0x0000002c17147c25 */ /* 0x000fe2000f8e0014 */
[----:B------:R-:W-:Y:S02]  /*e520*/  ULDC.64 UR8, c[0x0][0xae8] ;  /* 0x0002ba0000087ab9 */ /* 0x000fe40000000a00 */
[----:B------:R-:W-:Y:S01]  /*e530*/  ISETP.GE.AND P3, PT, R22, R18, PT ;  /* 0x000000121600720c */ /* 0x000fe20003f66270 */
[----:B------:R-:W-:Y:S01]  /*e540*/  VIADD R21, R21, UR4 ;  /* 0x0000000415157c36 */ /* 0x000fe20008000000 */
[----:B------:R-:W-:Y:S01]  /*e550*/  UIMAD UR4, UR16, UR8, URZ ;  /* 0x00000008100472a4 */ /* 0x000fe2000f8e023f */
[----:B------:R-:W-:-:S02]  /*e560*/  VIADD R0, R0, 0x22820 ;  /* 0x0002282000007836 */ /* 0x000fc40000000000 */
[C---:B------:R-:W-:Y:S02]  /*e570*/  VIADD R3, R22.reuse, 0x20 ;  /* 0x0000002016037836 */ /* 0x040fe40000000000 */
[----:B------:R-:W-:Y:S01]  /*e580*/  IMAD.U32 R79, RZ, RZ, UR8 ;  /* 0x00000008ff4f7e24 */ /* 0x000fe2000f8e00ff */
[----:B------:R-:W-:Y:S01]  /*e590*/  UIMAD UR4, UR15, UR9, UR4 ;  /* 0x000000090f0472a4 */ /* 0x000fe2000f8e0204 */
[C---:B------:R-:W-:Y:S01]  /*e5a0*/  VIADD R17, R22.reuse, 0x60 ;  /* 0x0000006016117836 */ /* 0x040fe20000000000 */
[----:B------:R-:W-:Y:S01]  /*e5b0*/  PRMT R0, RZ, 0x654, R0 ;  /* 0x00000654ff007816 */ /* 0x000fe20000000000 */
[----:B------:R-:W-:Y:S01]  /*e5c0*/  IMAD.WIDE.U32 R78, R79, UR15, R20 ;  /* 0x0000000f4f4e7c25 */ /* 0x000fe2000f8e0014 */
[-C--:B------:R-:W-:Y:S02]  /*e5d0*/  ISETP.GE.AND P0, PT, R3, R18.reuse, PT ;  /* 0x000000120300720c */ /* 0x080fe40003f06270 */
[--C-:B------:R-:W-:Y:S01]  /*e5e0*/  SHF.R.S32.HI R23, RZ, 0x1f, R22.reuse ;  /* 0x0000001fff177819 */ /* 0x100fe20000011416 */
[----:B------:R-:W-:Y:S01]  /*e5f0*/  VIADD R3, R22, 0x40 ;  /* 0x0000004016037836 */ /* 0x000fe20000000000 */
[-C--:B------:R-:W-:Y:S01]  /*e600*/  ISETP.GE.AND P2, PT, R17, R18.reuse, PT ;  /* 0x000000121100720c */ /* 0x080fe20003f46270 */
[----:B0-----:R0:W-:Y:S01]  /*e610*/  SYNCS.ARRIVE.TRANS64.RED.A1T0 RZ, [R0+URZ], RZ ;  /* 0x000000ff00ff79a7 */ /* 0x0011e2000810043f */
[----:B------:R-:W-:Y:S01]  /*e620*/  VIADD R17, R79, UR4 ;  /* 0x000000044f117c36 */ /* 0x000fe20008000000 */
[----:B------:R-:W-:Y:S01]  /*e630*/  BSSY B1, `(.L_x_1818) ;  /* 0x000001a000017945 */ /* 0x000fe20003800000 */
[----:B------:R-:W-:Y:S01]  /*e640*/  ISETP.GE.AND P1, PT, R3, R18, PT ;  /* 0x000000120300720c */ /* 0x000fe20003f26270 */
[----:B------:R-:W-:-:S02]  /*e650*/  IMAD.WIDE R76, R204, 0x80, R22 ;  /* 0x00000080cc4c7825 */ /* 0x000fc400078e0216 */
[----:B------:R-:W-:Y:S10]  /*e660*/  @P3 BRA `(.L_x_1819) ;  /* 0x0000000000583947 */ /* 0x000ff40003800000 */
[----:B------:R-:W-:Y:S01]  /*e670*/  ULDC.64 UR8, c[0x0][0xad8] ;  /* 0x0002b60000087ab9 */ /* 0x000fe20000000a00 */
[----:B------:R-:W-:Y:S01]  /*e680*/  IMAD.MOV.U32 R20, RZ, RZ, R78 ;  /* 0x000000ffff147224 */ /* 0x000fe200078e004e */
[----:B------:R-:W-:Y:S01]  /*e690*/  ULDC UR4, c[0x0][0xa8c] ;  /* 0x0002a30000047ab9 */ /* 0x000fe20000000800 */
[----:B------:R-:W-:Y:S01]  /*e6a0*/  IMAD R3, R77, UR8, RZ ;  /* 0x000000084d037c24 */ /* 0x000fe2000f8e02ff */
[C---:B------:R-:W-:Y:S01]  /*e6b0*/  ISETP.GE.AND P4, PT, R19.reuse, UR4, PT ;  /* 0x0000000413007c0c */ /* 0x040fe2000bf86270 */
[----:B------:R-:W-:Y:S02]  /*e6c0*/  IMAD.MOV.U32 R21, RZ, RZ, R17 ;  /* 0x000000ffff157224 */ /* 0x000fe400078e0011 */
[----:B0-----:R-:W-:Y:S02]  /*e6d0*/  VIADD R0, R19, 0x40 ;  /* 0x0000004013007836 */ /* 0x001fe40000000000 */
        /* <DEDUP_REMOVED lines=15> */
.L_x_1819:
[----:B------:R-:W-:Y:S05]  /*e7d0*/  BSYNC B1 ;  /* 0x0000000000017941 */ /* 0x000fea0003800000 */
.L_x_1818:
[----:B------:R-:W-:Y:S04]  /*e7e0*/  BSSY B1, `(.L_x_1820) ;  /* 0x000001a000017945 */ /* 0x000fe80003800000 */
[----:B------:R-:W-:Y:S05]  /*e7f0*/  @P0 BRA `(.L_x_1821) ;  /* 0x0000000000600947 */ /* 0x000fea0003800000 */
[----:B------:R-:W-:Y:S01]  /*e800*/  IADD3 R3, P0, R76, 0x20, RZ ;  /* 0x000000204c037810 */ /* 0x000fe20007f1e0ff */
[C---:B------:R-:W-:Y:S01]  /*e810*/  VIADD R20, R19.reuse, 0x80 ;  /* 0x0000008013147836 */ /* 0x040fe20000000000 */
[----:B------:R-:W-:Y:S01]  /*e820*/  ULDC UR4, c[0x0][0xa8c] ;  /* 0x0002a30000047ab9 */ /* 0x000fe20000000800 */
[C---:B------:R-:W-:Y:S01]  /*e830*/  VIADD R18, R19.reuse, 0x40 ;  /* 0x0000004013127836 */ /* 0x040fe20000000000 */
[----:B------:R-:W-:Y:S01]  /*e840*/  ULDC.64 UR8, c[0x0][0xad8] ;  /* 0x0002b60000087ab9 */ /* 0x000fe20000000a00 */
[----:B0-----:R-:W-:Y:S01]  /*e850*/  IMAD.X R0, RZ, RZ, R77, P0 ;  /* 0x000000ffff007224 */ /* 0x001fe200000e064d */
        /* <DEDUP_REMOVED lines=11> */
[----:B-1---5:R-:W-:Y:S01]  /*e910*/  LEA R28, P0, R20, UR8, 0x1 ;  /* 0x00000008141c7c11 */ /* 0x022fe2000f8008ff */
[----:B------:R-:W-:-:S05]  /*e920*/  IMAD.IADD R3, R21, 0x1, R3 ;  /* 0x0000000115037824 */ /* 0x000fca00078e0203 */
[----:B------:R-:W-:-:S05]  /*e930*/  LEA.HI.X R29, R20, UR9, R3, 0x1, P0 ;  /* 0x00000009141d7c11 */ /* 0x000fca00080f0c03 */
[----:B------:R2:W-:Y:S04]  /*e940*/  @!P3 STG.E.128 desc[UR38][R28.64], R12 ;  /* 0x0000000c1c00b986 */ /* 0x0005e8000c101d26 */
[----:B------:R2:W-:Y:S04]  /*e950*/  @!P4 STG.E.128 desc[UR38][R28.64+0x80], R36 ;  /* 0x000080241c00c986 */ /* 0x0005e8000c101d26 */
[----:B------:R2:W-:Y:S04]  /*e960*/  @!P5 STG.E.128 desc[UR38][R28.64+0x100], R56 ;  /* 0x000100381c00d986 */ /* 0x0005e8000c101d26 */
[----:B------:R2:W-:Y:S02]  /*e970*/  @!P6 STG.E.128 desc[UR38][R28.64+0x180], R64 ;  /* 0x000180401c00e986 */ /* 0x0005e4000c101d26 */
.L_x_1821:
[----:B------:R-:W-:Y:S05]  /*e980*/  BSYNC B1 ;  /* 0x0000000000017941 */ /* 0x000fea0003800000 */
.L_x_1820:
[----:B------:R-:W-:Y:S04]  /*e990*/  BSSY B1, `(.L_x_1822) ;  /* 0x000001a000017945 */ /* 0x000fe80003800000 */
[----:B------:R-:W-:Y:S05]  /*e9a0*/  @P1 BRA `(.L_x_1823) ;  /* 0x0000000000601947 */ /* 0x000fea0003800000 */
[----:B------:R-:W-:Y:S01]  /*e9b0*/  IADD3 R3, P0, R76, 0x40, RZ ;  /* 0x000000404c037810 */ /* 0x000fe20007f1e0ff */
[C---:B--2--5:R-:W-:Y:S01]  /*e9c0*/  VIADD R12, R19.reuse, 0x40 ;  /* 0x00000040130c7836 */ /* 0x064fe20000000000 */
[----:B------:R-:W-:Y:S01]  /*e9d0*/  ULDC UR4, c[0x0][0xa8c] ;  /* 0x0002a30000047ab9 */ /* 0x000fe20000000800 */
[----:B------:R-:W-:Y:S01]  /*e9e0*/  VIADD R13, R19, 0x80 ;  /* 0x00000080130d7836 */ /* 0x000fe20000000000 */
        /* <DEDUP_REMOVED lines=20> */
.L_x_1823:
[----:B------:R-:W-:Y:S05]  /*eb30*/  BSYNC B1 ;  /* 0x0000000000017941 */ /* 0x000fea0003800000 */
.L_x_1822:
[----:B------:R-:W-:Y:S05]  /*eb40*/  @P2 BRA `(.L_x_1824) ;  /* 0x0000000c006c2947 */ /* 0x000fea0003800000 */
[----:B------:R-:W-:Y:S01]  /*eb50*/  IADD3 R3, P0, R76, 0x60, RZ ;  /* 0x000000604c037810 */ /* 0x000fe20007f1e0ff */
[C---:B0-----:R-:W-:Y:S01]  /*eb60*/  VIADD R0, R19.reuse, 0x40 ;  /* 0x0000004013007836 */ /* 0x041fe20000000000 */
        /* <DEDUP_REMOVED lines=24> */
.L_x_1816:
[----:B------:R-:W-:Y:S01]  /*ecf0*/  ULDC.64 UR8, c[0x0][0xbd8] ;  /* 0x0002f60000087ab9 */ /* 0x000fe20000000a00 */
[----:B------:R-:W-:Y:S01]  /*ed00*/  IMAD.MOV.U32 R9, RZ, RZ, RZ ;  /* 0x000000ffff097224 */ /* 0x000fe200078e00ff */
[----:B------:R-:W-:-:S04]  /*ed10*/  UISETP.NE.U32.AND UP0, UPT, UR8, URZ, UPT ;  /* 0x0000003f0800728c */ /* 0x000fc8000bf05070 */
[----:B------:R-:W-:-:S03]  /*ed20*/  UISETP.NE.AND.EX UP0, UPT, UR9, URZ, UPT, UP0 ;  /* 0x0000003f0900728c */ /* 0x000fc6000bf05300 */
[----:B------:R-:W-:Y:S02]  /*ed30*/  ULDC.64 UR8, c[0x0][0xbd8] ;  /* 0x0002f60000087ab9 */ /* 0x000fe40000000a00 */
[----:B------:R-:W-:Y:S01]  /*ed40*/  UIMAD.WIDE UR8, UR43, 0x4, UR8 ;  /* 0x000000042b0878a5 */ /* 0x000fe2000f8e0208 */
[----:B------:R-:W0:Y:S01]  /*ed50*/  LDC R3, c[0x0][0xa88] ;  /* 0x0002a200ff037b82 */ /* 0x000e220000000800 */
[----:B------:R-:W-:-:S04]  /*ed60*/  PLOP3.LUT P1, PT, PT, PT, UP0, 0x80, 0x0 ;  /* 0x000000000000781c */ /* 0x000fc80003f2f008 */
[----:B------:R-:W-:Y:S02]  /*ed70*/  IMAD.U32 R4, RZ, RZ, UR8 ;  /* 0x00000008ff047e24 */ /* 0x000fe4000f8e00ff */
[----:B------:R-:W-:Y:S01]  /*ed80*/  IMAD.U32 R5, RZ, RZ, UR9 ;  /* 0x00000009ff057e24 */ /* 0x000fe2000f8e00ff */
[----:B------:R-:W-:Y:S02]  /*ed90*/  ULDC.64 UR8, c[0x0][0xbe0] ;  /* 0x0002f80000087ab9 */ /* 0x000fe40000000a00 */
[----:B------:R-:W-:-:S04]  /*eda0*/  UISETP.NE.U32.AND UP1, UPT, UR8, URZ, UPT ;  /* 0x0000003f0800728c */ /* 0x000fc8000bf25070 */
[----:B------:R-:W-:Y:S01]  /*edb0*/  UISETP.NE.AND.EX UP1, UPT, UR9, URZ, UPT, UP1 ;  /* 0x0000003f0900728c */ /* 0x000fe2000bf25310 */
[----:B------:R1:W5:Y:S05]  /*edc0*/  @P1 LDG.E R9, desc[UR38][R4.64] ;  /* 0x0000002604091981 */ /* 0x00036a000c1e1900 */
[----:B------:R-:W-:-:S05]  /*edd0*/  PLOP3.LUT P2, PT, PT, PT, UP1, 0x80, 0x0 ;  /* 0x000000000000781c */ /* 0x000fca0003f4f018 */
[----:B------:R-:W-:Y:S02]  /*ede0*/  @UP1 ULDC.64 UR8, c[0x0][0xbe0] ;  /* 0x0002f80000081ab9 */ /* 0x000fe40000000a00 */
[----:B------:R-:W-:-:S06]  /*edf0*/  @UP1 UIMAD.WIDE UR8, UR43, 0x4, UR8 ;  /* 0x000000042b0818a5 */ /* 0x000fcc000f8e0208 */
[----:B------:R-:W-:Y:S02]  /*ee00*/  IMAD.U32 R6, RZ, RZ, UR8 ;  /* 0x00000008ff067e24 */ /* 0x000fe4000f8e00ff */
[----:B------:R-:W-:-:S05]  /*ee10*/  IMAD.U32 R7, RZ, RZ, UR9 ;  /* 0x00000009ff077e24 */ /* 0x000fca000f8e00ff */
[----:B0-----:R1:W5:Y:S01]  /*ee20*/  @P2 LDG.E R3, desc[UR38][R6.64] ;  /* 0x0000002606032981 */ /* 0x001362000c1e1900 */
[----:B------:R-:W-:Y:S01]  /*ee30*/  USHF.R.S32.HI UR8, URZ, 0x1f, UR44 ;  /* 0x0000001f3f087899 */ /* 0x000fe2000801142c */
[----:B------:R-:W-:Y:S01]  /*ee40*/  ISETP.GT.AND P0, PT, R209, 0x7f, PT ;  /* 0x0000007fd100780c */ /* 0x000fe20003f04270 */
[----:B------:R-:W-:-:S12]  /*ee50*/  @P2 BRA `(.L_x_1825) ;  /* 0x0000000000102947 */ /* 0x000fd80003800000 */
[----:B------:R-:W-:Y:S05]  /*ee60*/  @!P1 BRA `(.L_x_1825) ;  /* 0x00000000000c9947 */ /* 0x000fea0003800000 */
[----:B------:R-:W2:Y:S04]  /*ee70*/  LDG.E R0, desc[UR38][R4.64] ;  /* 0x0000002604007981 */ /* 0x000ea8000c1e1900 */
[----:B-----5:R-:W2:Y:S02]  /*ee80*/  LDG.E R3, desc[UR38][R4.64+0x4] ;  /* 0x0000042604037981 */ /* 0x020ea4000c1e1900 */
[----:B--2---:R-:W-:-:S07]  /*ee90*/  IMAD.IADD R3, R3, 0x1, -R0 ;  /* 0x0000000103037824 */ /* 0x004fce00078e0a00 */
.L_x_1825:
        /* <DEDUP_REMOVED lines=31> */
.L_x_1827:
[----:B------:R-:W-:Y:S05]  /*f090*/  BSYNC B1 ;  /* 0x0000000000017941 */ /* 0x000fea0003800000 */
.L_x_1826:
[----:B------:R-:W-:Y:S01]  /*f0a0*/  ULDC.64 UR12, c[0x0][0xaa0] ;  /* 0x0002a800000c7ab9 */ /* 0x000fe20000000a00 */
[----:B-1----:R-:W-:Y:S01]  /*f0b0*/  IMAD.MOV.U32 R4, RZ, RZ, R19 ;  /* 0x000000ffff047224 */ /* 0x002fe200078e0013 */
[----:B------:R-:W-:Y:S01]  /*f0c0*/  BSSY B1, `(.L_x_1828) ;  /* 0x0000033000017945 */ /* 0x000fe20003800000 */
[----:B0-----:R-:W-:Y:S02]  /*f0d0*/  IMAD.MOV.U32 R5, RZ, RZ, R10 ;  /* 0x000000ffff057224 */ /* 0x001fe400078e000a */
[----:B------:R-:W-:Y:S02]  /*f0e0*/  IMAD R0, R8, UR12, RZ ;  /* 0x0000000c08007c24 */ /* 0x000fe4000f8e02ff */
[----:B------:R-:W-:-:S04]  /*f0f0*/  IMAD.WIDE.U32 R4, R9, UR12, R4 ;  /* 0x0000000c09047c25 */ /* 0x000fc8000f8e0004 */
[----:B------:R-:W-:Y:S01]  /*f100*/  IMAD R9, R9, UR13, R0 ;  /* 0x0000000d09097c24 */ /* 0x000fe2000f8e0200 */
[----:B------:R-:W-:Y:S01]  /*f110*/  ULDC.64 UR12, c[0x0][0xae0] ;  /* 0x0002b800000c7ab9 */ /* 0x000fe20000000a00 */
[----:B------:R-:W-:Y:S01]  /*f120*/  IMAD R11, R204, -0x80, R3 ;  /* 0xffffff80cc0b7824 */ /* 0x000fe200078e0203 */
[----:B------:R-:W-:Y:S01]  /*f130*/  UIMAD UR4, UR8, UR12, URZ ;  /* 0x0000000c080472a4 */ /* 0x000fe2000f8e023f */
[----:B------:R-:W-:Y:S01]  /*f140*/  IMAD.IADD R5, R5, 0x1, R9 ;  /* 0x0000000105057824 */ /* 0x000fe200078e0209 */
[----:B------:R-:W-:Y:S01]  /*f150*/  SHF.R.S32.HI R9, RZ, 0x1f, R22 ;  /* 0x0000001fff097819 */ /* 0x000fe20000011416 */
[----:B------:R-:W-:Y:S01]  /*f160*/  IMAD.U32 R7, RZ, RZ, UR12 ;  /* 0x0000000cff077e24 */ /* 0x000fe2000f8e00ff */
[----:B------:R-:W-:Y:S01]  /*f170*/  UIMAD UR4, UR44, UR13, UR4 ;  /* 0x0000000d2c0472a4 */ /* 0x000fe2000f8e0204 */
[C---:B------:R-:W-:Y:S01]  /*f180*/  ISETP.GE.AND P2, PT, R22.reuse, R11, PT ;  /* 0x0000000b1600720c */ /* 0x040fe20003f46270 */
[----:B------:R-:W-:Y:S01]  /*f190*/  VIADD R6, R22, 0x40 ;  /* 0x0000004016067836 */ /* 0x000fe20000000000 */
[----:B------:R-:W-:Y:S01]  /*f1a0*/  ULDC.64 UR12, c[0x0][0xae8] ;  /* 0x0002ba00000c7ab9 */ /* 0x000fe20000000a00 */
[----:B------:R-:W-:-:S03]  /*f1b0*/  IMAD.WIDE.U32 R4, R7, UR44, R4 ;  /* 0x0000002c07047c25 */ /* 0x000fc6000f8e0004 */
[-C--:B------:R-:W-:Y:S01]  /*f1c0*/  ISETP.GE.AND P0, PT, R6, R11.reuse, PT ;  /* 0x0000000b0600720c */ /* 0x080fe20003f06270 */
[----:B------:R-:W-:Y:S01]  /*f1d0*/  VIADD R5, R5, UR4 ;  /* 0x0000000405057c36 */ /* 0x000fe20008000000 */
[----:B------:R-:W-:Y:S02]  /*f1e0*/  UIMAD UR4, UR9, UR12, URZ ;  /* 0x0000000c090472a4 */ /* 0x000fe4000f8e023f */
[----:B------:R-:W-:Y:S02]  /*f1f0*/  IMAD.U32 R7, RZ, RZ, UR12 ;  /* 0x0000000cff077e24 */ /* 0x000fe4000f8e00ff */
        /* <DEDUP_REMOVED lines=31> */
.L_x_1829:
[----:B------:R-:W-:Y:S05]  /*f3f0*/  BSYNC B1 ;  /* 0x0000000000017941 */ /* 0x000fea0003800000 */
.L_x_1828:
        /* <DEDUP_REMOVED lines=27> */
.L_x_1831:
[----:B------:R-:W-:Y:S05]  /*f5b0*/  BSYNC B1 ;  /* 0x0000000000017941 */ /* 0x000fea0003800000 */
.L_x_1830:
        /* <DEDUP_REMOVED lines=26> */
.L_x_1833:
[----:B------:R-:W-:Y:S05]  /*f760*/  BSYNC B1 ;  /* 0x0000000000017941 */ /* 0x000fea0003800000 */
.L_x_1832:
        /* <DEDUP_REMOVED lines=25> */
.L_x_1824:
[----:B------:R-:W-:Y:S05]  /*f900*/  BSYNC B0 ;  /* 0x0000000000007941 */ /* 0x000fea0003800000 */
.L_x_1815:
[----:B------:R-:W-:Y:S02]  /*f910*/  ULDC UR4, c[0x0][0xc14] ;  /* 0x0003050000047ab9 */ /* 0x000fe40000000800 */
[----:B------:R-:W-:-:S06]  /*f920*/  UISETP.GE.AND UP0, UPT, UR5, UR4, UPT ;  /* 0x000000040500728c */ /* 0x000fcc000bf06270 */
[----:B------:R-:W-:-:S13]  /*f930*/  PLOP3.LUT P0, PT, PT, PT, UP0, 0x80, 0x0 ;  /* 0x000000000000781c */ /* 0x000fda0003f0f008 */
[----:B------:R-:W-:Y:S05]  /*f940*/  @!P0 BRA `(.L_x_1834) ;  /* 0xffffff1400188947 */ /* 0x000fea000383ffff */
[----:B------:R-:W-:Y:S05]  /*f950*/  EXIT ;  /* 0x000000000000794d */ /* 0x000fea0003800000 */
.L_x_1733:
        /* <DEDUP_REMOVED lines=21> */
[----:B------:R-:W-:Y:S02]  /*fab0*/  ISETP.GE.U32.AND P0, PT, R7, 0x2, PT ;  /* 0x000000020700780c */ /* 0x000fe40003f06070 */
        /* <DEDUP_REMOVED lines=15> */
[----:B0-----:R-:W-:Y:S01]  /*fbb0*/  SEL R5, R6, RZ, P0 ;  /* 0x000000ff06057207 */ /* 0x001fe20000000000 */
[----:B------:R-:W-:Y:S01]  /*fbc0*/  IMAD.MOV.U32 R6, RZ, RZ, RZ ;  /* 0x000000ffff067224 */ /* 0x000fe200078e00ff */
        /* <DEDUP_REMOVED lines=22> */
.L_x_1839:
[----:B------:R-:W-:Y:S02]  /*fd30*/  VIADD R6, R6, 0x1f ;  /* 0x0000001f06067836 */ /* 0x000fe40000000000 */
[----:B------:R-:W-:-:S03]  /*fd40*/  IMAD.U32 R19, RZ, RZ, UR7 ;  /* 0x00000007ff137e24 */ /* 0x000fc6000f8e00ff */
[----:B------:R-:W-:-:S13]  /*fd50*/  ISETP.GE.AND P0, PT, R6, UR5, PT ;  /* 0x0000000506007c0c */ /* 0x000fda000bf06270 */
[----:B------:R-:W-:Y:S05]  /*fd60*/  @P0 BRA `(.L_x_1836) ;  /* 0x0000000400c80947 */ /* 0x000fea0003800000 */
[----:B------:R-:W0:Y:S01]  /*fd70*/  S2R R0, SR_TID.X ;  /* 0x0000000000007919 */ /* 0x000e220000002100 */
        /* <DEDUP_REMOVED lines=10> */
.L_x_1838:
[----:B------:R-:W-:Y:S05]  /*fe20*/  BSYNC B0 ;  /* 0x0000000000007941 */ /* 0x000fea0003800000 */
.L_x_1837:
[----:B-----5:R-:W0:Y:S01]  /*fe30*/  SHFL.UP PT, R0, R8, 0x1, RZ ;  /* 0x0420000008007989 */ /* 0x020e2200000e00ff */
[C---:B------:R-:W-:Y:S02]  /*fe40*/  ISETP.NE.AND P0, PT, R9.reuse, RZ, PT ;  /* 0x000000ff0900720c */ /* 0x040fe40003f05270 */
[C---:B------:R-:W-:Y:S02]  /*fe50*/  ISETP.GE.U32.AND P1, PT, R9.reuse, 0x2, PT ;  /* 0x000000020900780c */ /* 0x040fe40003f26070 */
        /* <DEDUP_REMOVED lines=23> */
.L_x_1835:
[----:B------:R-:W-:Y:S02]  /*ffd0*/  IMAD.IADD R7, R3, 0x1, -R4 ;  /* 0x0000000103077824 */ /* 0x000fe400078e0a04 */
[----:B------:R-:W0:Y:S02]  /*ffe0*/  LDC.64 R4, c[0x0][0xc68] ;  /* 0x00031a00ff047b82 */ /* 0x000e240000000a00 */
[----:B------:R-:W-:-:S05]  /*fff0*/  IMAD R3, R0, UR4, R7 ;  /* 0x0000000400037c24 */ /* 0x000fca000f8e0207 */
[----:B------:R-:W-:-:S13]  /*10000*/  ISETP.GT.AND P0, PT, R3, UR6, PT ;  /* 0x0000000603007c0c */ /* 0x000fda000bf04270 */
[----:B------:R-:W-:-:S04]  /*10010*/  VOTE.ANY R9, PT, !P0 ;  /* 0x0000000000097806 */ /* 0x000fc800040e0100 */
[----:B------:R-:W1:Y:S02]  /*10020*/  POPC R3, R9 ;  /* 0x0000000900037309 */ /* 0x000e640000000000 */
[----:B-1----:R-:W-:-:S04]  /*10030*/  IMAD.IADD R19, R3, 0x1, R6 ;  /* 0x0000000103137824 */ /* 0x002fc800078e0206 */
[----:B0-----:R-:W-:-:S05]  /*10040*/  IMAD.WIDE R4, R19, 0x4, R4 ;  /* 0x0000000413047825 */ /* 0x001fca00078e0204 */
[----:B------:R-:W2:Y:S01]  /*10050*/  LDG.E R10, desc[UR38][R4.64] ;  /* 0x00000026040a7981 */ /* 0x000ea2000c1e1900 */
[----:B------:R-:W-:-:S03]  /*10060*/  ISETP.NE.AND P0, PT, R9, RZ, PT ;  /* 0x000000ff0900720c */ /* 0x000fc60003f05270 */
[----:B------:R-:W2:Y:S02]  /*10070*/  SHFL.IDX PT, R17, R8, R3, 0x1f ;  /* 0x00001f0308117589 */ /* 0x000ea400000e0000 */
[----:B--2---:R-:W-:-:S05]  /*10080*/  IMAD R6, R17, R10, RZ ;  /* 0x0000000a11067224 */ /* 0x004fca00078e02ff */
[----:B------:R-:W-:-:S04]  /*10090*/  IABS R11, R6 ;  /* 0x00000006000b7213 */ /* 0x000fc80000000000 */
[----:B------:R-:W0:Y:S08]  /*100a0*/  I2F.RP R12, R11 ;  /* 0x0000000b000c7306 */ /* 0x000e300000209400 */
[----:B0-----:R-:W0:Y:S02]  /*100b0*/  MUFU.RCP R12, R12 ;  /* 0x0000000c000c7308 */ /* 0x001e240000001000 */
[----:B0-----:R-:W-:-:S06]  /*100c0*/  VIADD R13, R12, 0xffffffe ;  /* 0x0ffffffe0c0d7836 */ /* 0x001fcc0000000000 */
[----:B------:R0:W1:Y:S01]  /*100d0*/  F2I.FTZ.U32.TRUNC.NTZ R5, R13 ;  /* 0x0000000d00057305 */ /* 0x000062000021f000 */
[----:B------:R-:W-:Y:S05]  /*100e0*/  @!P0 BRA `(.L_x_1840) ;  /* 0x0000000000088947 */ /* 0x000fea0003800000 */
[----:B------:R-:W-:-:S05]  /*100f0*/  VIADD R3, R3, 0xffffffff ;  /* 0xffffffff03037836 */ /* 0x000fca0000000000 */
[----:B------:R2:W3:Y:S02]  /*10100*/  SHFL.IDX PT, R16, R0, R3, 0x1f ;  /* 0x00001f0300107589 */ /* 0x0004e400000e0000 */
.L_x_1840:
[----:B-12---:R-:W-:Y:S02]  /*10110*/  IMAD.MOV R0, RZ, RZ, -R5 ;  /* 0x000000ffff007224 */ /* 0x006fe400078e0a05 */
[----:B---3--:R-:W-:Y:S02]  /*10120*/  IMAD R16, R16, UR4, R7 ;  /* 0x0000000410107c24 */ /* 0x008fe4000f8e0207 */
[----:B------:R-:W-:Y:S01]  /*10130*/  IMAD R3, R0, R11, RZ ;  /* 0x0000000b00037224 */ /* 0x000fe200078e02ff */
[----:B------:R-:W-:Y:S01]  /*10140*/  IABS R0, R6 ;  /* 0x0000000600007213 */ /* 0x000fe20000000000 */
[----:B------:R-:W-:-:S04]  /*10150*/  IMAD.MOV.U32 R4, RZ, RZ, RZ ;  /* 0x000000ffff047224 */ /* 0x000fc800078e00ff */
[----:B------:R-:W-:Y:S01]  /*10160*/  IMAD.HI.U32 R4, R5, R3, R4 ;  /* 0x0000000305047227 */ /* 0x000fe200078e0004 */
[----:B------:R-:W-:-:S03]  /*10170*/  IADD3 R3, -R16, UR6, RZ ;  /* 0x0000000610037c10 */ /* 0x000fc6000fffe1ff */
[----:B------:R-:W-:Y:S01]  /*10180*/  IMAD.MOV R0, RZ, RZ, -R0 ;  /* 0x000000ffff007224 */ /* 0x000fe200078e0a00 */
[----:B------:R-:W-:-:S05]  /*10190*/  IABS R5, R3 ;  /* 0x0000000300057213 */ /* 0x000fca0000000000 */
        /* <DEDUP_REMOVED lines=12> */
[----:B------:R-:W-:Y:S02]  /*10260*/  IMAD R0, R10, R4, RZ ;  /* 0x000000040a007224 */ /* 0x000fe400078e02ff */
[----:B------:R-:W-:Y:S02]  /*10270*/  IMAD.MOV R4, RZ, RZ, -R4 ;  /* 0x000000ffff047224 */ /* 0x000fe400078e0a04 */
[----:B------:R-:W-:Y:S02]  /*10280*/  IMAD.MOV R5, RZ, RZ, -R0 ;  /* 0x000000ffff057224 */ /* 0x000fe400078e0a00 */
[----:B------:R-:W-:-:S03]  /*10290*/  IMAD R3, R6, R4, R3 ;  /* 0x0000000406037224 */ /* 0x000fc600078e0203 */
[----:B------:R-:W-:-:S04]  /*102a0*/  VIADDMNMX R10, R5, UR4, R10, PT ;  /* 0x00000004050a7c46 */ /* 0x000fc8000b80010a */
[-C--:B------:R-:W-:Y:S02]  /*102b0*/  IABS R7, R10.reuse ;  /* 0x0000000a00077213 */ /* 0x080fe40000000000 */
[----:B------:R-:W-:Y:S02]  /*102c0*/  IABS R6, R10 ;  /* 0x0000000a00067213 */ /* 0x000fe40000000000 */
[----:B------:R-:W1:Y:S03]  /*102d0*/  I2F.RP R8, R7 ;  /* 0x0000000700087306 */ /* 0x000e660000209400 */
[----:B------:R-:W-:-:S05]  /*102e0*/  IMAD.MOV R6, RZ, RZ, -R6 ;  /* 0x000000ffff067224 */ /* 0x000fca00078e0a06 */
[----:B-1----:R-:W1:Y:S02]  /*102f0*/  MUFU.RCP R8, R8 ;  /* 0x0000000800087308 */ /* 0x002e640000001000 */
[----:B-1----:R-:W-:-:S06]  /*10300*/  VIADD R5, R8, 0xffffffe ;  /* 0x0ffffffe08057836 */ /* 0x002fcc0000000000 */
[----:B------:R-:W1:Y:S02]  /*10310*/  F2I.FTZ.U32.TRUNC.NTZ R5, R5 ;  /* 0x0000000500057305 */ /* 0x000e64000021f000 */
[----:B-1----:R-:W-:-:S04]  /*10320*/  IMAD.MOV R4, RZ, RZ, -R5 ;  /* 0x000000ffff047224 */ /* 0x002fc800078e0a05 */
[----:B------:R-:W-:Y:S02]  /*10330*/  IMAD R9, R4, R7, RZ ;  /* 0x0000000704097224 */ /* 0x000fe400078e02ff */
[----:B------:R-:W-:-:S04]  /*10340*/  IMAD.MOV.U32 R4, RZ, RZ, RZ ;  /* 0x000000ffff047224 */ /* 0x000fc800078e00ff */
[----:B------:R-:W-:Y:S01]  /*10350*/  IMAD.HI.U32 R4, R5, R9, R4 ;  /* 0x0000000905047227 */ /* 0x000fe200078e0004 */
[----:B------:R-:W-:Y:S02]  /*10360*/  IABS R9, R3 ;  /* 0x0000000300097213 */ /* 0x000fe40000000000 */
[C---:B------:R-:W-:Y:S01]  /*10370*/  LOP3.LUT R5, R3.reuse, R10, RZ, 0x3c, !PT ;  /* 0x0000000a03057212 */ /* 0x040fe200078e3cff */
[----:B------:R-:W-:Y:S02]  /*10380*/  IMAD.IADD R3, R3, 0x1, R0 ;  /* 0x0000000103037824 */ /* 0x000fe400078e0200 */
[----:B------:R-:W-:-:S04]  /*10390*/  IMAD.HI.U32 R4, R4, R9, RZ ;  /* 0x0000000904047227 */ /* 0x000fc800078e00ff */
[----:B------:R-:W-:-:S05]  /*103a0*/  IMAD R6, R4, R6, R9 ;  /* 0x0000000604067224 */ /* 0x000fca00078e0209 */
        /* <DEDUP_REMOVED lines=8> */
[----:B------:R-:W-:Y:S01]  /*10430*/  @!P0 LOP3.LUT R4, RZ, R10, RZ, 0x33, !PT ;  /* 0x0000000aff048212 */ /* 0x000fe200078e33ff */
[----:B------:R-:W-:-:S04]  /*10440*/  IMAD.MOV R10, RZ, RZ, -R10 ;  /* 0x000000ffff0a7224 */ /* 0x000fc800078e0a0a */
[----:B------:R-:W-:Y:S01]  /*10450*/  IMAD R18, R4, R10, R3 ;  /* 0x0000000a04127224 */ /* 0x000fe200078e0203 */
[----:B------:R-:W-:-:S05]  /*10460*/  LOP3.LUT R4, RZ, R4, RZ, 0x33, !PT ;  /* 0x00000004ff047212 */ /* 0x000fca00078e33ff */
[----:B------:R-:W-:Y:S01]  /*10470*/  IMAD.IADD R17, R17, 0x1, R4 ;  /* 0x0000000111117824 */ /* 0x000fe200078e0204 */
[----:B------:R-:W-:Y:S06]  /*10480*/  BRA `(.L_x_1841) ;  /* 0x00000000000c7947 */ /* 0x000fec0003800000 */
.L_x_1836:
[----:B------:R-:W-:Y:S02]  /*10490*/  IMAD.MOV.U32 R17, RZ, RZ, RZ ;  /* 0x000000ffff117224 */ /* 0x000fe400078e00ff */
[----:B------:R-:W-:Y:S02]  /*104a0*/  IMAD.U32 R16, RZ, RZ, UR6 ;  /* 0x00000006ff107e24 */ /* 0x000fe4000f8e00ff */
[----:B------:R-:W-:-:S07]  /*104b0*/  IMAD.MOV.U32 R18, RZ, RZ, RZ ;  /* 0x000000ffff127224 */ /* 0x000fce00078e00ff */
.L_x_1841:
[----:B------:R-:W1:Y:S01]  /*104c0*/  S2R R0, SR_TID.X ;  /* 0x0000000000007919 */ /* 0x000e620000002100 */
[----:B------:R-:W-:Y:S01]  /*104d0*/  STL [R1], RZ ;  /* 0x000000ff01007387 */ /* 0x000fe20000100800 */
[----:B-1----:R-:W-:-:S04]  /*104e0*/  LOP3.LUT R0, R0, 0x1f, RZ, 0xc0, !PT ;  /* 0x0000001f00007812 */ /* 0x002fc800078ec0ff */
[----:B------:R-:W-:-:S13]  /*104f0*/  ISETP.NE.AND P0, PT, R0, RZ, PT ;  /* 0x000000ff0000720c */ /* 0x000fda0003f05270 */
[----:B------:R-:W1:Y:S01]  /*10500*/  @!P0 S2R R3, SR_CgaCtaId ;  /* 0x0000000000038919 */ /* 0x000e620000008800 */
[----:B------:R-:W-:-:S04]  /*10510*/  @!P0 MOV R0, 0x400 ;  /* 0x0000040000008802 */ /* 0x000fc80000000f00 */
[----:B-1----:R-:W-:-:S05]  /*10520*/  @!P0 LEA R0, R3, R0, 0x18 ;  /* 0x0000000003008211 */ /* 0x002fca00078ec0ff */
[----:B------:R1:W-:Y:S01]  /*10530*/  @!P0 STS.128 [R0+0x228d0], R16 ;  /* 0x0228d01000008388 */ /* 0x0003e20000000c00 */
[----:B------:R-:W-:Y:S06]  /*10540*/  BAR.ARV 0x5, 0x120 ;  /* 0x0144800000007b1d */ /* 0x000fec0000002000 */
[----:B------:R-:W-:Y:S01]  /*10550*/  ISETP.GE.AND P0, PT, R19, UR5, PT ;  /* 0x0000000513007c0c */ /* 0x000fe2000bf06270 */
[----:B-1----:R-:W-:-:S05]  /*10560*/  IMAD.MOV.U32 R0, RZ, RZ, 0x1 ;  /* 0x00000001ff007424 */ /* 0x002fca00078e00ff */
[----:B------:R1:W-:Y:S04]  /*10570*/  STL [R1+0x4], R0 ;  /* 0x0000040001007387 */ /* 0x0003e80000100800 */
[----:B------:R1:W-:Y:S03]  /*10580*/  STL [R1+0x18], RZ ;  /* 0x000018ff01007387 */ /* 0x0003e60000100800 */
[----:B------:R-:W-:Y:S05]  /*10590*/  @P0 BRA `(.L_x_1842) ;  /* 0x0000003c00a80947 */ /* 0x000fea0003800000 */
[----:B-1----:R-:W-:Y:S01]  /*105a0*/  IMAD.MOV.U32 R0, RZ, RZ, 0x1 ;  /* 0x00000001ff007424 */ /* 0x002fe200078e00ff */
[----:B------:R1:W-:Y:S01]  /*105b0*/  STL [R1+0x18], RZ ;  /* 0x000018ff01007387 */ /* 0x0003e20000100800 */
[----:B------:R-:W-:Y:S01]  /*105c0*/  ULDC UR37, c[0x0][0xc] ;  /* 0x0000030000257ab9 */ /* 0x000fe20000000800 */
[----:B------:R-:W-:Y:S02]  /*105d0*/  ULDC.64 UR40, c[0x0][0x198] ;  /* 0x0000660000287ab9 */ /* 0x000fe40000000a00 */
[----:B------:R1:W-:Y:S04]  /*105e0*/  STL [R1+0x4], R0 ;  /* 0x0000040001007387 */ /* 0x0003e80000100800 */
[----:B------:R1:W-:Y:S02]  /*105f0*/  STL [R1], RZ ;  /* 0x000000ff01007387 */ /* 0x0003e40000100800 */
.L_x_1915:
[----:B------:R-:W-:Y:S05]  /*10600*/  YIELD ;  /* 0x0000000000007946 */ /* 0x000fea0003800000 */
[----:B------:R-:W-:Y:S01]  /*10610*/  ULDC.64 UR4, c[0x0][0xa28] ;  /* 0x00028a0000047ab9 */ /* 0x000fe20000000a00 */
[----:B------:R-:W-:Y:S01]  /*10620*/  IMAD.MOV.U32 R4, RZ, RZ, RZ ;  /* 0x000000ffff047224 */ /* 0x000fe200078e00ff */
[----:B------:R-:W-:Y:S01]  /*10630*/  ISETP.NE.U32.AND P0, PT, RZ, UR4, PT ;  /* 0x00000004ff007c0c */ /* 0x000fe2000bf05070 */
[----:B-1----:R-:W-:Y:S01]  /*10640*/  IMAD.MOV.U32 R0, RZ, RZ, RZ ;  /* 0x000000ffff007224 */ /* 0x002fe200078e00ff */
[----:B------:R-:W-:Y:S02]  /*10650*/  ULDC.64 UR6, c[0x0][0xa08] ;  /* 0x0002820000067ab9 */ /* 0x000fe40000000a00 */
[----:B------:R-:W-:Y:S01]  /*10660*/  ISETP.NE.AND.EX P0, PT, RZ, UR5, PT, P0 ;  /* 0x00000005ff007c0c */ /* 0x000fe2000bf05300 */
[----:B------:R-:W-:-:S12]  /*10670*/  ULDC.64 UR4, c[0x0][0xa00] ;  /* 0x0002800000047ab9 */ /* 0x000fd80000000a00 */
[----:B--2---:R-:W1:Y:S01]  /*10680*/  @P0 LDC.64 R2, c[0x0][0xa28] ;  /* 0x00028a00ff020b82 */ /* 0x004e620000000a00 */
[----:B------:R-:W-:Y:S01]  /*10690*/  ISETP.NE.U32.AND P2, PT, RZ, UR4, PT ;  /* 0x00000004ff007c0c */ /* 0x000fe2000bf45070 */
[----:B-1----:R-:W-:-:S05]  /*106a0*/  @P0 IMAD.WIDE R2, R19, 0x4, R2 ;  /* 0x0000000413020825 */ /* 0x002fca00078e0202 */
[----:B------:R1:W5:Y:S01]  /*106b0*/  @P0 LDG.E R4, desc[UR38][R2.64] ;  /* 0x0000002602040981 */ /* 0x000362000c1e1900 */
[----:B------:R-:W-:Y:S01]  /*106c0*/  ISETP.NE.AND.EX P2, PT, RZ, UR5, PT, P2 ;  /* 0x00000005ff007c0c */ /* 0x000fe2000bf45320 */
[----:B------:R-:W-:Y:S01]  /*106d0*/  ULDC.64 UR4, c[0x0][0xa18] ;  /* 0x0002860000047ab9 */ /* 0x000fe20000000a00 */
[----:B-1----:R-:W1:Y:S02]  /*106e0*/  LDC.64 R2, c[0x0][0xa00] ;  /* 0x00028000ff027b82 */ /* 0x002e640000000a00 */
[----:B-1----:R-:W-:-:S09]  /*106f0*/  IMAD.WIDE R2, R19, 0x4, R2 ;  /* 0x0000000413027825 */ /* 0x002fd200078e0202 */
[----:B------:R-:W2:Y:S01]  /*10700*/  @P2 LDG.E R0, desc[UR38][R2.64] ;  /* 0x0000002602002981 */ /* 0x000ea2000c1e1900 */
[----:B------:R-:W-:Y:S01]  /*10710*/  ISETP.NE.U32.AND P1, PT, RZ, UR4, PT ;  /* 0x00000004ff007c0c */ /* 0x000fe2000bf25070 */
[----:B------:R-:W-:-:S03]  /*10720*/  ULDC UR4, c[0x0][0x288] ;  /* 0x0000a20000047ab9 */ /* 0x000fc60000000800 */
[----:B------:R-:W-:-:S13]  /*10730*/  ISETP.NE.AND.EX P1, PT, RZ, UR5, PT, P1 ;  /* 0x00000005ff007c0c */ /* 0x000fda000bf25310 */
[----:B------:R-:W1:Y:S02]  /*10740*/  @P1 LDC.64 R6, c[0x0][0xa18] ;  /* 0x00028600ff061b82 */ /* 0x000e640000000a00 */
[----:B-1----:R-:W-:Y:S01]  /*10750*/  @P1 IMAD.WIDE R6, R19, 0x4, R6 ;  /* 0x0000000413061825 */ /* 0x002fe200078e0206 */
[----:B--2---:R1:W-:Y:S03]  /*10760*/  STL [R1+0x1c], R0 ;  /* 0x00001c0001007387 */ /* 0x0043e60000100800 */
[----:B-1----:R-:W-:Y:S01]  /*10770*/  IMAD.U32 R0, RZ, RZ, UR4 ;  /* 0x00000004ff007e24 */ /* 0x002fe2000f8e00ff */
[----:B------:R-:W-:-:S05]  /*10780*/  ULDC.64 UR4, c[0x0][0x3f8] ;  /* 0x0000fe0000047ab9 */ /* 0x000fca0000000a00 */
[----:B------:R1:W5:Y:S01]  /*10790*/  @P1 LDG.E R0, desc[UR38][R6.64] ;  /* 0x0000002606001981 */ /* 0x000362000c1e1900 */
[----:B------:R-:W-:Y:S01]  /*107a0*/  UISETP.NE.U32.AND UP0, UPT, UR4, URZ, UPT ;  /* 0x0000003f0400728c */ /* 0x000fe2000bf05070 */
[----:B------:R-:W-:Y:S02]  /*107b0*/  ISETP.NE.U32.AND P0, PT, RZ, UR6, PT ;  /* 0x00000006ff007c0c */ /* 0x000fe4000bf05070 */
[----:B------:R-:W-:Y:S01]  /*107c0*/  ULDC UR4, c[0x0][0x404] ;  /* 0x0001010000047ab9 */ /* 0x000fe20000000800 */
[----:B------:R-:W-:Y:S01]  /*107d0*/  UISETP.NE.AND.EX UP0, UPT, UR5, URZ, UPT, UP0 ;  /* 0x0000003f0500728c */ /* 0x000fe2000bf05300 */
[----:B------:R-:W-:Y:S02]  /*107e0*/  ISETP.NE.AND.EX P0, PT, RZ, UR7, PT, P0 ;  /* 0x00000007ff007c0c */ /* 0x000fe4000bf05300 */
[----:B------:R-:W-:Y:S01]  /*107f0*/  ULDC UR5, c[0x0][0x2e0] ;  /* 0x0000b80000057ab9 */ /* 0x000fe20000000800 */
[----:B------:R-:W-:-:S04]  /*10800*/  USEL UR4, UR4, 0x1, UP0 ;  /* 0x0000000104047887 */ /* 0x000fc80008000000 */
[----:B------:R-:W-:-:S06]  /*10810*/  UIMAD UR4, UR4, UR5, URZ ;  /* 0x00000005040472a4 */ /* 0x000fcc000f8e023f */
[----:B------:R-:W-:Y:S01]  /*10820*/  IMAD.U32 R5, RZ, RZ, UR4 ;  /* 0x00000004ff057e24 */ /* 0x000fe2000f8e00ff */
[----:B-1----:R-:W-:Y:S06]  /*10830*/  @P1 BRA `(.L_x_1843) ;  /* 0x0000000000101947 */ /* 0x002fec0003800000 */
[----:B------:R-:W-:Y:S05]  /*10840*/  @!P2 BRA `(.L_x_1843) ;  /* 0x00000000000ca947 */ /* 0x000fea0003800000 */
[----:B------:R-:W2:Y:S04]  /*10850*/  LDG.E R7, desc[UR38][R2.64] ;  /* 0x0000002602077981 */ /* 0x000ea8000c1e1900 */
[----:B-----5:R-:W2:Y:S02]  /*10860*/  LDG.E R0, desc[UR38][R2.64+0x4] ;  /* 0x0000042602007981 */ /* 0x020ea4000c1e1900 */
[----:B--2---:R-:W-:-:S07]  /*10870*/  IMAD.IADD R0, R0, 0x1, -R7 ;  /* 0x0000000100007824 */ /* 0x004fce00078e0a07 */
.L_x_1843:
[----:B------:R-:W1:Y:S01]  /*10880*/  LDC.64 R2, c[0x0][0xa08] ;  /* 0x00028200ff027b82 */ /* 0x000e620000000a00 */
[----:B------:R-:W-:Y:S01]  /*10890*/  IMAD.MOV.U32 R7, RZ, RZ, RZ ;  /* 0x000000ffff077224 */ /* 0x000fe200078e00ff */
[----:B------:R-:W-:Y:S01]  /*108a0*/  ULDC.64 UR4, c[0x0][0xa20] ;  /* 0x0002880000047ab9 */ /* 0x000fe20000000a00 */
[----:B-1----:R-:W-:-:S05]  /*108b0*/  IMAD.WIDE R2, R19, 0x4, R2 ;  /* 0x0000000413027825 */ /* 0x002fca00078e0202 */
[----:B------:R-:W2:Y:S01]  /*108c0*/  @P0 LDG.E R7, desc[UR38][R2.64] ;  /* 0x0000002602070981 */ /* 0x000ea2000c1e1900 */
[----:B------:R-:W-:-:S04]  /*108d0*/  ISETP.NE.U32.AND P1, PT, RZ, UR4, PT ;  /* 0x00000004ff007c0c */ /* 0x000fc8000bf25070 */
[----:B------:R-:W-:Y:S01]  /*108e0*/  ISETP.NE.AND.EX P1, PT, RZ, UR5, PT, P1 ;  /* 0x00000005ff007c0c */ /* 0x000fe2000bf25310 */
[----:B--2--5:R-:W-:-:S05]  /*108f0*/  IMAD.IADD R6, R7, 0x1, R4 ;  /* 0x0000000107067824 */ /* 0x024fca00078e0204 */
[----:B------:R1:W-:Y:S07]  /*10900*/  STL [R1+0x8], R6 ;  /* 0x0000080601007387 */ /* 0x0003ee0000100800 */
[----:B------:R-:W-:Y:S05]  /*10910*/  @!P1 BRA `(.L_x_1844) ;  /* 0x0000000000109947 */ /* 0x000fea0003800000 */
[----:B------:R-:W2:Y:S02]  /*10920*/  LDC.64 R2, c[0x0][0xa20] ;  /* 0x00028800ff027b82 */ /* 0x000ea40000000a00 */
[----:B--2---:R-:W-:-:S05]  /*10930*/  IMAD.WIDE R2, R19, 0x4, R2 ;  /* 0x0000000413027825 */ /* 0x004fca00078e0202 */
[----:B------:R2:W5:Y:S01]  /*10940*/  LDG.E R5, desc[UR38][R2.64] ;  /* 0x0000002602057981 */ /* 0x000562000c1e1900 */
[----:B------:R-:W-:Y:S05]  /*10950*/  BRA `(.L_x_1845) ;  /* 0x0000000000107947 */ /* 0x000fea0003800000 */
.L_x_1844:
[----:B------:R-:W-:Y:S05]  /*10960*/  @!P0 BRA `(.L_x_1845) ;  /* 0x00000000000c8947 */ /* 0x000fea0003800000 */
[----:B-1----:R-:W2:Y:S04]  /*10970*/  LDG.E R6, desc[UR38][R2.64] ;  /* 0x0000002602067981 */ /* 0x002ea8000c1e1900 */
[----:B------:R-:W2:Y:S02]  /*10980*/  LDG.E R5, desc[UR38][R2.64+0x4] ;  /* 0x0000042602057981 */ /* 0x000ea4000c1e1900 */
[----:B--2---:R-:W-:-:S07]  /*10990*/  IMAD.IADD R5, R5, 0x1, -R6 ;  /* 0x0000000105057824 */ /* 0x004fce00078e0a06 */
.L_x_1845:
[----:B--2---:R-:W2:Y:S01]  /*109a0*/  LDC.64 R2, c[0x0][0x9e0] ;  /* 0x00027800ff027b82 */ /* 0x004ea20000000a00 */
[----:B-----5:R-:W-:Y:S01]  /*109b0*/  IMAD.IADD R7, R5, 0x1, -R4 ;  /* 0x0000000105077824 */ /* 0x020fe200078e0a04 */
[----:B------:R-:W-:-:S04]  /*109c0*/  LEA R4, R17, 0x80, 0x7 ;  /* 0x0000008011047811 */ /* 0x000fc800078e38ff */
[----:B------:R-:W-:Y:S02]  /*109d0*/  IADD3 R9, R7, R4, -R0 ;  /* 0x0000000407097210 */ /* 0x000fe40007ffe800 */
[----:B--2---:R-:W-:-:S03]  /*109e0*/  ISETP.GE.AND P0, PT, R3, 0x1, PT ;  /* 0x000000010300780c */ /* 0x004fc60003f06270 */
[----:B------:R-:W-:-:S10]  /*109f0*/  IMAD.IADD R2, R9, 0x1, R2 ;  /* 0x0000000109027824 */ /* 0x000fd400078e0202 */
[----:B------:R-:W-:Y:S05]  /*10a00*/  @!P0 BRA `(.L_x_1846) ;  /* 0x0000000000488947 */ /* 0x000fea0003800000 */
[C---:B------:R-:W-:Y:S01]  /*10a10*/  ISETP.GT.AND P1, PT, R9.reuse, RZ, PT ;  /* 0x000000ff0900720c */ /* 0x040fe20003f24270 */
[----:B------:R-:W-:Y:S01]  /*10a20*/  BSSY B0, `(.L_x_1847) ;  /* 0x000000e000007945 */ /* 0x000fe20003800000 */
[----:B-1----:R-:W-:-:S11]  /*10a30*/  VIADD R6, R9, 0xffffffff ;  /* 0xffffffff09067836 */ /* 0x002fd60000000000 */
        /* <DEDUP_REMOVED lines=8> */
.L_x_1848:
[----:B------:R-:W-:-:S13]  /*10ac0*/  ISETP.NE.AND P1, PT, R3, 0x1, PT ;  /* 0x000000010300780c */ /* 0x000fda0003f25270 */
[----:B------:R-:W1:Y:S02]  /*10ad0*/  @P1 LDC.64 R4, c[0x0][0x9e8] ;  /* 0x00027a00ff041b82 */ /* 0x000e640000000a00 */
[----:B-1----:R-:W-:-:S05]  /*10ae0*/  @P1 IMAD.HI.U32 R4, R6, R4, RZ ;  /* 0x0000000406041227 */ /* 0x002fca00078e00ff */
[----:B------:R-:W-:-:S07]  /*10af0*/  @P1 SHF.R.U32.HI R6, RZ, R5, R4 ;  /* 0x00000005ff061219 */ /* 0x000fce0000011604 */
.L_x_1849:
[----:B------:R-:W-:Y:S05]  /*10b00*/  BSYNC B0 ;  /* 0x0000000000007941 */ /* 0x000fea0003800000 */
.L_x_1847:
[----:B------:R-:W-:-:S05]  /*10b10*/  IMAD R5, R6, R3, R3 ;  /* 0x0000000306057224 */ /* 0x000fca00078e0203 */
[----:B------:R-:W-:-:S07]  /*10b20*/  VIMNMX R2, R2, R5, PT ;  /* 0x0000000502027248 */ /* 0x000fce0003fe0100 */
.L_x_1846:
[----:B------:R-:W-:Y:S01]  /*10b30*/  VIADD R2, R2, 0x5f ;  /* 0x0000005f02027836 */ /* 0x000fe20000000000 */
[----:B------:R-:W-:Y:S01]  /*10b40*/  ULDC UR4, c[0x0][0x9dc] ;  /* 0x0002770000047ab9 */ /* 0x000fe20000000800 */
[----:B------:R-:W-:Y:S02]  /*10b50*/  IMAD R0, R17, 0x80, -R0 ;  /* 0x0000008011007824 */ /* 0x000fe400078e0a00 */
[----:B------:R-:W-:-:S04]  /*10b60*/  IMAD.HI R4, R2, 0x2aaaaaab, RZ ;  /* 0x2aaaaaab02047827 */ /* 0x000fc800078e02ff */
[C---:B------:R-:W-:Y:S01]  /*10b70*/  VIADD R2, R7.reuse, 0x5f ;  /* 0x0000005f07027836 */ /* 0x040fe20000000000 */
[----:B------:R-:W-:Y:S01]  /*10b80*/  SHF.R.U32.HI R5, RZ, 0x1f, R4 ;  /* 0x0000001fff057819 */ /* 0x000fe20000011604 */
[----:B------:R-:W-:Y:S02]  /*10b90*/  IMAD.IADD R7, R7, 0x1, R0 ;  /* 0x0000000107077824 */ /* 0x000fe400078e0200 */
[----:B------:R-:W-:Y:S01]  /*10ba0*/  IMAD.HI R2, R2, 0x2aaaaaab, RZ ;  /* 0x2aaaaaab02027827 */ /* 0x000fe200078e02ff */
[----:B------:R-:W-:-:S03]  /*10bb0*/  LEA.HI.SX32 R4, R4, R5, 0x1c ;  /* 0x0000000504047211 */ /* 0x000fc600078fe2ff */
[----:B------:R-:W-:Y:S01]  /*10bc0*/  VIADD R0, R7, -UR4 ;  /* 0x8000000407007c36 */ /* 0x000fe20008000000 */
[----:B------:R-:W-:-:S04]  /*10bd0*/  SHF.R.U32.HI R5, RZ, 0x1f, R2 ;  /* 0x0000001fff057819 */ /* 0x000fc80000011602 */
[----:B------:R-:W-:-:S04]  /*10be0*/  LEA.HI.SX32 R5, R2, R5, 0x1c ;  /* 0x0000000502057211 */ /* 0x000fc800078fe2ff */
[----:B-1----:R-:W-:-:S05]  /*10bf0*/  VIMNMX R6, R5, R4, PT ;  /* 0x0000000405067248 */ /* 0x002fca0003fe0100 */
[----:B------:R1:W-:Y:S01]  /*10c00*/  STL [R1+0x14], R6 ;  /* 0x0000140601007387 */ /* 0x0003e20000100800 */
[----:B------:R-:W-:Y:S05]  /*10c10*/  @!P0 BRA `(.L_x_1850) ;  /* 0x0000000000448947 */ /* 0x000fea0003800000 */
[----:B------:R-:W-:Y:S01]  /*10c20*/  ISETP.GT.AND P0, PT, R7, -0x1, PT ;  /* 0xffffffff0700780c */ /* 0x000fe20003f04270 */
[----:B------:R-:W-:-:S12]  /*10c30*/  BSSY B0, `(.L_x_1851) ;  /* 0x000000d000007945 */ /* 0x000fd80003800000 */
[----:B------:R-:W-:Y:S05]  /*10c40*/  @P0 BRA `(.L_x_1852) ;  /* 0x00000000001c0947 */ /* 0x000fea0003800000 */
[----:B------:R-:W-:Y:S02]  /*10c50*/  ISETP.NE.AND P0, PT, R3, 0x1, PT ;  /* 0x000000010300780c */ /* 0x000fe40003f05270 */
[----:B------:R-:W-:-:S11]  /*10c60*/  LOP3.LUT R7, RZ, R7, RZ, 0x33, !PT ;  /* 0x00000007ff077212 */ /* 0x000fd600078e33ff */
[----:B------:R-:W2:Y:S02]  /*10c70*/  @P0 LDC.64 R4, c[0x0][0x9e8] ;  /* 0x00027a00ff040b82 */ /* 0x000ea40000000a00 */
[----:B--2---:R-:W-:-:S05]  /*10c80*/  @P0 IMAD.HI.U32 R4, R7, R4, RZ ;  /* 0x0000000407040227 */ /* 0x004fca00078e00ff */
[----:B------:R-:W-:-:S04]  /*10c90*/  @P0 SHF.R.U32.HI R7, RZ, R5, R4 ;  /* 0x00000005ff070219 */ /* 0x000fc80000011604 */
[----:B------:R-:W-:Y:S01]  /*10ca0*/  LOP3.LUT R7, RZ, R7, RZ, 0x33, !PT ;  /* 0x00000007ff077212 */ /* 0x000fe200078e33ff */
[----:B------:R-:W-:Y:S06]  /*10cb0*/  BRA `(.L_x_1853) ;  /* 0x0000000000107947 */ /* 0x000fec0003800000 */
.L_x_1852:
[----:B------:R-:W-:-:S13]  /*10cc0*/  ISETP.NE.AND P0, PT, R3, 0x1, PT ;  /* 0x000000010300780c */ /* 0x000fda0003f05270 */
[----:B------:R-:W2:Y:S02]  /*10cd0*/  @P0 LDC.64 R4, c[0x0][0x9e8] ;  /* 0x00027a00ff040b82 */ /* 0x000ea40000000a00 */
[----:B--2---:R-:W-:-:S05]  /*10ce0*/  @P0 IMAD.HI.U32 R4, R7, R4, RZ ;  /* 0x0000000407040227 */ /* 0x004fca00078e00ff */
[----:B------:R-:W-:-:S07]  /*10cf0*/  @P0 SHF.R.U32.HI R7, RZ, R5, R4 ;  /* 0x00000005ff070219 */ /* 0x000fce0000011604 */
.L_x_1853:
[----:B------:R-:W-:Y:S05]  /*10d00*/  BSYNC B0 ;  /* 0x0000000000007941 */ /* 0x000fea0003800000 */
.L_x_1851:
[----:B------:R-:W-:-:S05]  /*10d10*/  IMAD R3, R7, R3, RZ ;  /* 0x0000000307037224 */ /* 0x000fca00078e02ff */
[----:B------:R-:W-:-:S07]  /*10d20*/  VIMNMX R0, R0, R3, !PT ;  /* 0x0000000300007248 */ /* 0x000fce0007fe0100 */
.L_x_1850:
[----:B------:R-:W-:Y:S01]  /*10d30*/  IMAD.HI R0, R0, 0x2aaaaaab, RZ ;  /* 0x2aaaaaab00007827 */ /* 0x000fe200078e02ff */
[----:B------:R-:W-:Y:S04]  /*10d40*/  BSSY B6, `(.L_x_1854) ;  /* 0x00002ae000067945 */ /* 0x000fe80003800000 */
[----:B------:R-:W-:-:S04]  /*10d50*/  SHF.R.U32.HI R3, RZ, 0x1f, R0 ;  /* 0x0000001fff037819 */ /* 0x000fc80000011600 */
[----:B------:R-:W-:-:S04]  /*10d60*/  LEA.HI.SX32 R3, R0, R3, 0x1c ;  /* 0x0000000300037211 */ /* 0x000fc800078fe2ff */
[----:B------:R-:W-:-:S04]  /*10d70*/  VIMNMX R2, RZ, R3, !PT ;  /* 0x00000003ff027248 */ /* 0x000fc80007fe0100 */
[----:B------:R-:W-:Y:S01]  /*10d80*/  ISETP.GT.AND P0, PT, R6, R2, PT ;  /* 0x000000020600720c */ /* 0x000fe20003f04270 */
[----:B------:R2:W-:-:S12]  /*10d90*/  STL [R1+0xc], R2 ;  /* 0x00000c0201007387 */ /* 0x0005d80000100800 */
[----:B--2---:R-:W-:Y:S05]  /*10da0*/  @P0 BRA `(.L_x_1855) ;  /* 0x0000000000440947 */ /* 0x004fea0003800000 */
[----:B------:R-:W2:Y:S02]  /*10db0*/  S2R R2, SR_TID.X ;  /* 0x0000000000027919 */ /* 0x000ea40000002100 */
[----:B--2---:R-:W-:-:S04]  /*10dc0*/  LOP3.LUT R2, R2, 0x1f, RZ, 0xc0, !PT ;  /* 0x0000001f02027812 */ /* 0x004fc800078ec0ff */
[----:B------:R-:W-:-:S13]  /*10dd0*/  ISETP.NE.AND P1, PT, R2, RZ, PT ;  /* 0x000000ff0200720c */ /* 0x000fda0003f25270 */
[----:B------:R-:W-:Y:S05]  /*10de0*/  @P1 BRA `(.L_x_1856) ;  /* 0x00000028008c1947 */ /* 0x000fea0003800000 */
[----:B------:R-:W2:Y:S01]  /*10df0*/  S2R R7, SR_LANEID ;  /* 0x0000000000077919 */ /* 0x000ea20000000000 */
[----:B------:R-:W-:Y:S01]  /*10e00*/  VOTEU.ANY UR4, UPT, PT ;  /* 0x0000000000047886 */ /* 0x000fe200038e0100 */
[----:B------:R-:W3:Y:S01]  /*10e10*/  LDC.64 R2, c[0x0][0xc38] ;  /* 0x00030e00ff027b82 */ /* 0x000ee20000000a00 */
[----:B------:R-:W2:Y:S08]  /*10e20*/  FLO.U32 R0, UR4 ;  /* 0x0000000400007d00 */ /* 0x000eb000080e0000 */
[----:B------:R-:W3:Y:S01]  /*10e30*/  POPC R5, UR4 ;  /* 0x0000000400057d09 */ /* 0x000ee20008000000 */
[----:B--2---:R-:W-:-:S13]  /*10e40*/  ISETP.EQ.U32.AND P0, PT, R0, R7, PT ;  /* 0x000000070000720c */ /* 0x004fda0003f02070 */
[----:B---3--:R-:W2:Y:S01]  /*10e50*/  @P0 ATOMG.E.ADD.STRONG.GPU PT, R3, desc[UR38][R2.64], R5 ;  /* 0x00000005020309a8 */ /* 0x008ea200081ee1e6 */
[----:B------:R-:W3:Y:S02]  /*10e60*/  S2R R4, SR_LTMASK ;  /* 0x0000000000047919 */ /* 0x000ee40000003900 */
[----:B---3--:R-:W-:-:S04]  /*10e70*/  LOP3.LUT R4, R4, UR4, RZ, 0xc0, !PT ;  /* 0x0000000404047c12 */ /* 0x008fc8000f8ec0ff */
[----:B------:R-:W3:Y:S01]  /*10e80*/  POPC R7, R4 ;  /* 0x0000000400077309 */ /* 0x000ee20000000000 */
[----:B--2---:R-:W3:Y:S02]  /*10e90*/  SHFL.IDX PT, R0, R3, R0, 0x1f ;  /* 0x00001f0003007589 */ /* 0x004ee400000e0000 */
[----:B---3--:R-:W-:Y:S01]  /*10ea0*/  IADD3 R16, R0, UR37, R7 ;  /* 0x0000002500107c10 */ /* 0x008fe2000fffe007 */
[----:B------:R-:W-:Y:S06]  /*10eb0*/  BRA `(.L_x_1856) ;  /* 0x0000002800587947 */ /* 0x000fec0003800000 */
.L_x_1855:
[----:B------:R-:W2:Y:S01]  /*10ec0*/  S2R R3, SR_CgaCtaId ;  /* 0x0000000000037919 */ /* 0x000ea20000008800 */
[----:B------:R-:W-:-:S04]  /*10ed0*/  MOV R0, 0x400 ;  /* 0x0000040000007802 */ /* 0x000fc80000000f00 */
[----:B--2---:R-:W-:-:S05]  /*10ee0*/  LEA R2, R3, R0, 0x18 ;  /* 0x0000000003027211 */ /* 0x004fca00078ec0ff */
[----:B------:R2:W-:Y:S01]  /*10ef0*/  STL [R1+0x10], R2 ;  /* 0x0000100201007387 */ /* 0x0005e20000100800 */
[----:B------:R-:W-:-:S05]  /*10f00*/  VIADD R0, R2, 0x1c400 ;  /* 0x0001c40002007836 */ /* 0x000fca0000000000 */
[----:B------:R-:W-:-:S13]  /*10f10*/  LOP3.LUT P0, RZ, R0, 0x3ff, RZ, 0xc0, !PT ;  /* 0x000003ff00ff7812 */ /* 0x000fda000780c0ff */
[----:B--2---:R-:W-:Y:S05]  /*10f20*/  @!P0 BRA `(.L_x_1857) ;  /* 0x0000000000408947 */ /* 0x004fea0003800000 */
[----:B------:R-:W-:Y:S01]  /*10f30*/  MOV R2, 0x0 ;  /* 0x0000000000027802 */ /* 0x000fe20000000f00 */
[----:B------:R-:W-:Y:S01]  /*10f40*/  ULDC.64 UR6, c[0x4][0x90] ;  /* 0x0100240000067ab9 */ /* 0x000fe20000000a00 */
[----:B------:R-:W-:Y:S01]  /*10f50*/  ULDC.64 UR8, c[0x4][0x98] ;  /* 0x0100260000087ab9 */ /* 0x000fe20000000a00 */
[----:B------:R-:W-:Y:S01]  /*10f60*/  ULDC.64 UR4, c[0x4][0x8] ;  /* 0x0100020000047ab9 */ /* 0x000fe20000000a00 */
[----:B------:R-:W-:Y:S02]  /*10f70*/  IMAD.U32 R4, RZ, RZ, UR6 ;  /* 0x00000006ff047e24 */ /* 0x000fe4000f8e00ff */
[----:B------:R-:W2:Y:S01]  /*10f80*/  LDC.64 R2, c[0x4][R2] ;  /* 0x0100000002027b82 */ /* 0x000ea20000000a00 */
[----:B------:R-:W-:Y:S02]  /*10f90*/  IMAD.U32 R5, RZ, RZ, UR7 ;  /* 0x00000007ff057e24 */ /* 0x000fe4000f8e00ff */
[----:B-1----:R-:W-:Y:S02]  /*10fa0*/  IMAD.U32 R6, RZ, RZ, UR8 ;  /* 0x00000008ff067e24 */ /* 0x002fe4000f8e00ff */
[----:B------:R-:W-:-:S02]  /*10fb0*/  IMAD.U32 R7, RZ, RZ, UR9 ;  /* 0x00000009ff077e24 */ /* 0x000fc4000f8e00ff */
[----:B------:R-:W-:Y:S02]  /*10fc0*/  IMAD.U32 R10, RZ, RZ, UR4 ;  /* 0x00000004ff0a7e24 */ /* 0x000fe4000f8e00ff */
[----:B------:R-:W-:Y:S02]  /*10fd0*/  IMAD.U32 R11, RZ, RZ, UR5 ;  /* 0x00000005ff0b7e24 */ /* 0x000fe4000f8e00ff */
[----:B------:R-:W-:Y:S02]  /*10fe0*/  IMAD.MOV.U32 R8, RZ, RZ, 0x70 ;  /* 0x00000070ff087424 */ /* 0x000fe400078e00ff */
[----:B------:R-:W-:Y:S02]  /*10ff0*/  IMAD.MOV.U32 R12, RZ, RZ, 0x1 ;  /* 0x00000001ff0c7424 */ /* 0x000fe400078e00ff */
[----:B0-----:R-:W-:-:S07]  /*11000*/  IMAD.MOV.U32 R13, RZ, RZ, RZ ;  /* 0x000000ffff0d7224 */ /* 0x001fce00078e00ff */
[----:B------:R-:W-:-:S07]  /*11010*/  LEPC R20, `(.L_x_1857) ;  /* 0x000000001014794e */ /* 0x000fce0000000000 */
[----:B--2---:R-:W-:Y:S05]  /*11020*/  CALL.ABS.NOINC R2 ;  /* 0x0000000002007343 */ /* 0x004fea0003c00000 */
.L_x_1857:
        /* <DEDUP_REMOVED lines=8> */
[----:B------:R2:W3:Y:S01]  /*110b0*/  LDC.64 R2, c[0x4][R0] ;  /* 0x0100000000027b82 */ /* 0x0004e20000000a00 */
[----:B------:R-:W-:Y:S02]  /*110c0*/  IMAD.U32 R4, RZ, RZ, UR6 ;  /* 0x00000006ff047e24 */ /* 0x000fe4000f8e00ff */
[----:B------:R-:W-:Y:S02]  /*110d0*/  IMAD.U32 R5, RZ, RZ, UR7 ;  /* 0x00000007ff057e24 */ /* 0x000fe4000f8e00ff */
[----:B-1----:R-:W-:Y:S02]  /*110e0*/  IMAD.U32 R6, RZ, RZ, UR8 ;  /* 0x00000008ff067e24 */ /* 0x002fe4000f8e00ff */
[----:B------:R-:W-:-:S02]  /*110f0*/  IMAD.U32 R7, RZ, RZ, UR9 ;  /* 0x00000009ff077e24 */ /* 0x000fc4000f8e00ff */
[----:B------:R-:W-:Y:S02]  /*11100*/  IMAD.U32 R10, RZ, RZ, UR4 ;  /* 0x00000004ff0a7e24 */ /* 0x000fe4000f8e00ff */
[----:B------:R-:W-:Y:S02]  /*11110*/  IMAD.U32 R11, RZ, RZ, UR5 ;  /* 0x00000005ff0b7e24 */ /* 0x000fe4000f8e00ff */
[----:B------:R-:W-:Y:S02]  /*11120*/  IMAD.MOV.U32 R8, RZ, RZ, 0x70 ;  /* 0x00000070ff087424 */ /* 0x000fe400078e00ff */
[----:B------:R-:W-:Y:S02]  /*11130*/  IMAD.MOV.U32 R12, RZ, RZ, 0x1 ;  /* 0x00000001ff0c7424 */ /* 0x000fe400078e00ff */
[----:B0-2---:R-:W-:-:S07]  /*11140*/  IMAD.MOV.U32 R13, RZ, RZ, RZ ;  /* 0x000000ffff0d7224 */ /* 0x005fce00078e00ff */
[----:B------:R-:W-:-:S07]  /*11150*/  LEPC R20, `(.L_x_1859) ;  /* 0x000000001014794e */ /* 0x000fce0000000000 */
[----:B---3--:R-:W-:Y:S05]  /*11160*/  CALL.ABS.NOINC R2 ;  /* 0x0000000002007343 */ /* 0x008fea0003c00000 */
.L_x_1859:
        /* <DEDUP_REMOVED lines=16> */
.L_x_1858:
[----:B------:R-:W2:Y:S01]  /*11270*/  LDL.LU R7, [R1+0x1c] ;  /* 0x00001c0001077983 */ /* 0x000ea20000300800 */
[----:B------:R-:W3:Y:S01]  /*11280*/  LDC R0, c[0x0][0x428] ;  /* 0x00010a00ff007b82 */ /* 0x000ee20000000800 */
[----:B------:R-:W-:Y:S01]  /*11290*/  ULDC.64 UR4, c[0x0][0x9f8] ;  /* 0x00027e0000047ab9 */ /* 0x000fe20000000a00 */
[----:B------:R-:W-:Y:S01]  /*112a0*/  IMAD.MOV.U32 R4, RZ, RZ, R19 ;  /* 0x000000ffff047224 */ /* 0x000fe200078e0013 */
[----:B-1----:R-:W1:Y:S01]  /*112b0*/  S2R R6, SR_TID.X ;  /* 0x0000000000067919 */ /* 0x002e620000002100 */
[----:B---3--:R-:W-:Y:S01]  /*112c0*/  ISETP.NE.AND P0, PT, R0, 0x1, PT ;  /* 0x000000010000780c */ /* 0x008fe20003f05270 */
[----:B------:R-:W-:Y:S01]  /*112d0*/  IMAD.MOV.U32 R0, RZ, RZ, R18 ;  /* 0x000000ffff007224 */ /* 0x000fe200078e0012 */
[----:B-1----:R-:W-:-:S11]  /*112e0*/  LOP3.LUT R6, R6, 0x1f, RZ, 0xc0, !PT ;  /* 0x0000001f06067812 */ /* 0x002fd600078ec0ff */
[----:B------:R-:W1:Y:S08]  /*112f0*/  @P0 LDC R3, c[0x0][0x42c] ;  /* 0x00010b00ff030b82 */ /* 0x000e700000000800 */
[----:B------:R-:W3:Y:S01]  /*11300*/  @P0 LDC R5, c[0x0][0x430] ;  /* 0x00010c00ff050b82 */ /* 0x000ee20000000800 */
[----:B-1----:R-:W-:-:S05]  /*11310*/  @P0 IMAD.HI.U32 R2, R18, R3, RZ ;  /* 0x0000000312020227 */ /* 0x002fca00078e00ff */
[----:B---3--:R-:W-:Y:S02]  /*11320*/  @P0 SHF.R.U32.HI R0, RZ, R5, R2 ;  /* 0x00000005ff000219 */ /* 0x008fe40000011602 */
[----:B------:R-:W-:-:S04]  /*11330*/  ISETP.NE.U32.AND P0, PT, RZ, UR4, PT ;  /* 0x00000004ff007c0c */ /* 0x000fc8000bf05070 */
[----:B------:R-:W-:Y:S01]  /*11340*/  ISETP.NE.AND.EX P0, PT, RZ, UR5, PT, P0 ;  /* 0x00000005ff007c0c */ /* 0x000fe2000bf05300 */
[----:B------:R-:W-:-:S12]  /*11350*/  ULDC.64 UR4, c[0x0][0xa00] ;  /* 0x0002800000047ab9 */ /* 0x000fd80000000a00 */
[----:B------:R-:W1:Y:S01]  /*11360*/  @P0 LDC.64 R2, c[0x0][0x9f8] ;  /* 0x00027e00ff020b82 */ /* 0x000e620000000a00 */
[----:B------:R-:W-:-:S04]  /*11370*/  ISETP.NE.AND P6, PT, R6, RZ, PT ;  /* 0x000000ff0600720c */ /* 0x000fc80003fc5270 */
[----:B------:R-:W-:-:S09]  /*11380*/  PLOP3.LUT P1, PT, P6, PT, PT, 0x8, 0x0 ;  /* 0x000000000000781c */ /* 0x000fd2000372e170 */
[----:B------:R-:W-:Y:S01]  /*11390*/  VOTEU.ALL UP1, P6 ;  /* 0x00000000003f7886 */ /* 0x000fe20003020000 */
[----:B-1----:R-:W-:-:S05]  /*113a0*/  @P0 IMAD.WIDE R2, R19, 0x4, R2 ;  /* 0x0000000413020825 */ /* 0x002fca00078e0202 */
[----:B------:R1:W5:Y:S01]  /*113b0*/  @P0 LDG.E R4, desc[UR38][R2.64] ;  /* 0x0000002602040981 */ /* 0x000362000c1e1900 */
[----:B------:R-:W-:Y:S01]  /*113c0*/  ISETP.NE.U32.AND P0, PT, RZ, UR4, PT ;  /* 0x00000004ff007c0c */ /* 0x000fe2000bf05070 */
[----:B------:R-:W-:-:S03]  /*113d0*/  @!UP1 UIADD3 UR8, UP0, UR40, 0x270, URZ ;  /* 0x0000027028089890 */ /* 0x000fc6000ff1e03f */
[----:B------:R-:W-:Y:S01]  /*113e0*/  ISETP.NE.AND.EX P0, PT, RZ, UR5, PT, P0 ;  /* 0x00000005ff007c0c */ /* 0x000fe2000bf05300 */
[----:B------:R-:W-:-:S03]  /*113f0*/  @!UP1 UIADD3.X UR9, URZ, UR41, URZ, UP0, !UPT ;  /* 0x000000293f099290 */ /* 0x000fc600087fe43f */
[----:B------:R-:W-:Y:S01]  /*11400*/  SEL R6, R19, RZ, !P0 ;  /* 0x000000ff13067207 */ /* 0x000fe20004000000 */
[----:B------:R-:W-:Y:S01]  /*11410*/  VOTEU.ALL UP0, P6 ;  /* 0x00000000003f7886 */ /* 0x000fe20003000000 */
[----:B-12---:R-:W-:-:S07]  /*11420*/  IMAD R17, R17, 0x80, R7 ;  /* 0x0000008011117824 */ /* 0x006fce00078e0207 */
.L_x_1860:
        /* <DEDUP_REMOVED lines=10> */
[----:B------:R-:W2:Y:S01]  /*114d0*/  LDL R5, [R1+0x14] ;  /* 0x0000140001057983 */ /* 0x000ea20000100800 */
[----:B------:R-:W1:Y:S01]  /*114e0*/  LDC.64 R2, c[0x0][0x3f8] ;  /* 0x0000fe00ff027b82 */ /* 0x000e620000000a00 */
[----:B------:R-:W-:Y:S02]  /*114f0*/  ULDC.64 UR4, c[0x0][0xa08] ;  /* 0x0002820000047ab9 */ /* 0x000fe40000000a00 */
[----:B-1----:R-:W-:Y:S01]  /*11500*/  LOP3.LUT P0, RZ, R2, UR4, RZ, 0xfc, !PT ;  /* 0x0000000402ff7c12 */ /* 0x002fe2000f80fcff */
[----:B------:R-:W-:-:S03]  /*11510*/  UMOV UR4, 0xffffffff ;  /* 0xffffffff00047882 */ /* 0x000fc60000000000 */
[----:B------:R-:W-:-:S04]  /*11520*/  LOP3.LUT P0, RZ, R3, UR5, RZ, 0xfc, P0 ;  /* 0x0000000503ff7c12 */ /* 0x000fc8000800fcff */
[----:B-----5:R-:W-:Y:S01]  /*11530*/  SEL R7, R4, RZ, !P0 ;  /* 0x000000ff04077207 */ /* 0x020fe20004000000 */
[----:B--2---:R-:W-:Y:S01]  /*11540*/  VIADD R8, R5, 0xffffffff ;  /* 0xffffffff05087836 */ /* 0x004fe20000000000 */
[----:B------:R-:W-:Y:S07]  /*11550*/  BRA.DIV UR4, `(.L_x_1861) ;  /* 0x00000036046c7947 */ /* 0x000fee000b800000 */
.L_x_1931:
[----:B------:R-:W-:Y:S01]  /*11560*/  UMOV UR4, 0xffffffff ;  /* 0xffffffff00047882 */ /* 0x000fe20000000000 */
[----:B------:R-:W-:Y:S02]  /*11570*/  SHF.R.S32.HI R5, RZ, 0x1f, R4 ;  /* 0x0000001fff057819 */ /* 0x000fe40000011404 */
[----:B------:R-:W-:Y:S05]  /*11580*/  BRA.DIV UR4, `(.L_x_1862) ;  /* 0x0000003604947947 */ /* 0x000fea000b800000 */
[----:B------:R-:W-:-:S13]  /*11590*/  ELECT P6, URZ, PT ;  /* 0x00000000003f782f */ /* 0x000fda00038c0000 */
.L_x_1934:
        /* <DEDUP_REMOVED lines=10> */
[----:B------:R-:W-:-:S04]  /*11640*/  @P0 SHF.R.U32.HI R7, RZ, R11, R10 ;  /* 0x0000000bff070219 */ /* 0x000fc8000001160a */
[--C-:B------:R-:W-:Y:S01]  /*11650*/  SHF.R.S32.HI R11, RZ, 0x1f, R7.reuse ;  /* 0x0000001fff0b7819 */ /* 0x100fe20000011407 */
[--C-:B------:R-:W-:Y:S02]  /*11660*/  IMAD.MOV R9, RZ, RZ, -R7.reuse ;  /* 0x000000ffff097224 */ /* 0x100fe400078e0a07 */
[----:B------:R-:W-:Y:S02]  /*11670*/  IMAD.MOV.U32 R10, RZ, RZ, R7 ;  /* 0x000000ffff0a7224 */ /* 0x000fe400078e0007 */
[----:B------:R-:W-:Y:S02]  /*11680*/  IMAD R8, R12, R9, R8 ;  /* 0x000000090c087224 */ /* 0x000fe400078e0208 */
[----:B------:R-:W-:Y:S02]  /*11690*/  IMAD R9, R5, UR4, RZ ;  /* 0x0000000405097c24 */ /* 0x000fe4000f8e02ff */
[----:B------:R-:W-:-:S04]  /*116a0*/  IMAD.WIDE.U32 R10, R4, UR4, R10 ;  /* 0x00000004040a7c25 */ /* 0x000fc8000f8e000a */
[----:B------:R-:W-:Y:S01]  /*116b0*/  IMAD R9, R4, UR5, R9 ;  /* 0x0000000504097c24 */ /* 0x000fe2000f8e0209 */
[----:B------:R-:W-:-:S03]  /*116c0*/  LEA R12, P0, R10, R2, 0x2 ;  /* 0x000000020a0c7211 */ /* 0x000fc600078010ff */
[----:B------:R-:W-:-:S05]  /*116d0*/  IMAD.IADD R7, R11, 0x1, R9 ;  /* 0x000000010b077824 */ /* 0x000fca00078e0209 */
[----:B0-----:R-:W-:-:S05]  /*116e0*/  LEA.HI.X R13, R10, R3, R7, 0x2, P0 ;  /* 0x000000030a0d7211 */ /* 0x001fca00000f1407 */
[----:B------:R1:W5:Y:S02]  /*116f0*/  LDG.E R7, desc[UR38][R12.64] ;  /* 0x000000260c077981 */ /* 0x000364000c1e1900 */
.L_x_1864:
[----:B------:R-:W2:Y:S01]  /*11700*/  LDL R9, [R1] ;  /* 0x0000000001097983 */ /* 0x000ea20000100800 */
[----:B------:R-:W-:-:S03]  /*11710*/  MOV R11, 0x400 ;  /* 0x00000400000b7802 */ /* 0x000fc60000000f00 */
[----:B------:R-:W3:Y:S01]  /*11720*/  LDL R10, [R1+0x4] ;  /* 0x00000400010a7983 */ /* 0x000ee20000100800 */
[----:B-1----:R-:W1:Y:S02]  /*11730*/  S2R R12, SR_CgaCtaId ;  /* 0x00000000000c7919 */ /* 0x002e640000008800 */
[----:B-1----:R-:W-:-:S05]  /*11740*/  LEA R11, R12, R11, 0x18 ;  /* 0x0000000b0c0b7211 */ /* 0x002fca00078ec0ff */
[----:B--2---:R-:W-:Y:S01]  /*11750*/  IMAD R9, R9, 0x8, R11 ;  /* 0x0000000809097824 */ /* 0x004fe200078e020b */
[----:B---3--:R-:W-:-:S04]  /*11760*/  SHF.L.U32 R10, R10, 0x1f, RZ ;  /* 0x0000001f0a0a7819 */ /* 0x008fc800000006ff */
[----:B------:R-:W1:Y:S02]  /*11770*/  SYNCS.PHASECHK.TRANS64.TRYWAIT P0, [R9+URZ+0x22840], R10 ;  /* 0x0228400a090075a7 */ /* 0x000e64000800017f */
[----:B-1----:R-:W-:Y:S05]  /*11780*/  @!P0 BRA `(.L_x_1865) ;  /* 0x0000003400348947 */ /* 0x002fea0003800000 */
.L_x_1935:
[----:B------:R-:W2:Y:S02]  /*11790*/  S2R R11, SR_TID.X ;  /* 0x00000000000b7919 */ /* 0x000ea40000002100 */
        /* <DEDUP_REMOVED lines=10> */
.L_x_1866:
[----:B------:R-:W2:Y:S01]  /*11840*/  LDL R11, [R1] ;  /* 0x00000000010b7983 */ /* 0x000ea20000100800 */
[----:B------:R-:W-:-:S03]  /*11850*/  MOV R12, 0x400 ;  /* 0x00000400000c7802 */ /* 0x000fc60000000f00 */
[----:B-1----:R-:W3:Y:S01]  /*11860*/  LDL R10, [R1+0x8] ;  /* 0x00000800010a7983 */ /* 0x002ee20000100800 */
[----:B0-----:R-:W0:Y:S01]  /*11870*/  S2R R13, SR_CgaCtaId ;  /* 0x00000000000d7919 */ /* 0x001e220000008800 */
[----:B------:R-:W-:Y:S02]  /*11880*/  R2UR UR9, R9 ;  /* 0x00000000090972ca */ /* 0x000fe400000e0000 */
[----:B------:R-:W-:Y:S01]  /*11890*/  R2UR UR11, R8 ;  /* 0x00000000080b72ca */ /* 0x000fe200000e0000 */
[----:B------:R-:W-:Y:S01]  /*118a0*/  UIADD3 UR6, UP0, UR40, 0x370, URZ ;  /* 0x0000037028067890 */ /* 0x000fe2000ff1e03f */
[----:B------:R-:W-:Y:S02]  /*118b0*/  R2UR UR12, R0 ;  /* 0x00000000000c72ca */ /* 0x000fe400000e0000 */
[----:B-----5:R-:W-:Y:S01]  /*118c0*/  R2UR UR13, R7 ;  /* 0x00000000070d72ca */ /* 0x020fe200000e0000 */
[----:B------:R-:W-:Y:S01]  /*118d0*/  UIADD3.X UR7, URZ, UR41, URZ, UP0, !UPT ;  /* 0x000000293f077290 */ /* 0x000fe200087fe43f */
[----:B0-----:R-:W-:-:S05]  /*118e0*/  LEA R12, R13, R12, 0x18 ;  /* 0x0000000c0d0c7211 */ /* 0x001fca00078ec0ff */
[----:B------:R-:W-:Y:S01]  /*118f0*/  UIADD3 UR9, UR9, 0x22830, URZ ;  /* 0x0002283009097890 */ /* 0x000fe2000fffe03f */
[----:B------:R-:W-:Y:S01]  /*11900*/  UMOV UR5, 0x14f00000 ;  /* 0x14f0000000057882 */ /* 0x000fe20000000000 */
[----:B------:R-:W-:Y:S01]  /*11910*/  UMOV UR10, URZ ;  /* 0x0000003f000a7c82 */ /* 0x000fe20008000000 */
[----:B--2---:R-:W-:Y:S01]  /*11920*/  IMAD R9, R11, 0x3000, R12 ;  /* 0x000030000b097824 */ /* 0x004fe200078e020c */
[----:B---3--:R-:W-:-:S04]  /*11930*/  R2UR UR4, R10 ;  /* 0x000000000a0472ca */ /* 0x008fc800000e0000 */
[----:B------:R-:W-:-:S09]  /*11940*/  R2UR UR8, R9 ;  /* 0x00000000090872ca */ /* 0x000fd200000e0000 */
[----:B------:R-:W-:-:S04]  /*11950*/  UIMAD UR11, UR11, 0x60, UR4 ;  /* 0x000000600b0b78a4 */ /* 0x000fc8000f8e0204 */
[----:B------:R-:W-:Y:S01]  /*11960*/  UIADD3 UR8, UR8, 0x1c400, URZ ;  /* 0x0001c40008087890 */ /* 0x000fe2000fffe03f */
[----:B------:R-:W-:-:S08]  /*11970*/  UMOV UR4, 0x0 ;  /* 0x0000000000047882 */ /* 0x000fd00000000000 */
[----:B------:R1:W-:Y:S02]  /*11980*/  UTMALDG.4D [UR8], [UR6], desc[UR4] ;  /* 0x00000408060075b4 */ /* 0x0003e40008019000 */
[----:B-1----:R-:W-:Y:S01]  /*11990*/  NOP ;  /* 0x0000000000007918 */ /* 0x002fe20000000000 */
.L_x_1863:
[----:B------:R-:W2:Y:S01]  /*119a0*/  LDL.LU R12, [R1+0x18] ;  /* 0x00001800010c7983 */ /* 0x000ea20000300800 */
[----:B------:R-:W-:Y:S01]  /*119b0*/  MOV R10, 0x400 ;  /* 0x00000400000a7802 */ /* 0x000fe20000000f00 */
[----:B------:R-:W-:Y:S05]  /*119c0*/  WARPSYNC.ALL ;  /* 0x0000000000007948 */ /* 0x000fea0003800000 */
[----:B------:R-:W1:Y:S01]  /*119d0*/  S2R R11, SR_CgaCtaId ;  /* 0x00000000000b7919 */ /* 0x000e620000008800 */
        /* <DEDUP_REMOVED lines=11> */
[----:B-1----:R-:W-:Y:S01]  /*11a90*/  LEA R10, R11, R10, 0x18 ;  /* 0x0000000a0b0a7211 */ /* 0x002fe200078ec0ff */
        /* <DEDUP_REMOVED lines=12> */
[----:B------:R-:W2:Y:S02]  /*11b60*/  SYNCS.PHASECHK.TRANS64.TRYWAIT P0, [R10+URZ+0x22820], R6 ;  /* 0x022820060a0075a7 */ /* 0x000ea4000800017f */
[----:B-12---:R-:W-:Y:S05]  /*11b70*/  @!P0 BRA `(.L_x_1868) ;  /* 0x00000030004c8947 */ /* 0x006fea0003800000 */
.L_x_1936:
[----:B------:R-:W-:Y:S05]  /*11b80*/  BSYNC B0 ;  /* 0x0000000000007941 */ /* 0x000fea0003800000 */
.L_x_1867:
[----:B------:R-:W-:Y:S04]  /*11b90*/  BSSY B0, `(.L_x_1869) ;  /* 0x000003b000007945 */ /* 0x000fe80003800000 */
[----:B------:R-:W-:Y:S05]  /*11ba0*/  @!P6 BRA `(.L_x_1870) ;  /* 0x0000000000e4e947 */ /* 0x000fea0003800000 */
[----:B------:R-:W2:Y:S01]  /*11bb0*/  LDL R10, [R1] ;  /* 0x00000000010a7983 */ /* 0x000ea20000100800 */
[----:B------:R-:W-:-:S03]  /*11bc0*/  MOV R11, 0x400 ;  /* 0x00000400000b7802 */ /* 0x000fc60000000f00 */
[----:B-1----:R-:W3:Y:S01]  /*11bd0*/  LDL R9, [R1+0x4] ;  /* 0x0000040001097983 */ /* 0x002ee20000100800 */
[----:B------:R-:W1:Y:S02]  /*11be0*/  S2R R12, SR_CgaCtaId ;  /* 0x00000000000c7919 */ /* 0x000e640000008800 */
[----:B-1----:R-:W-:-:S05]  /*11bf0*/  LEA R11, R12, R11, 0x18 ;  /* 0x0000000b0c0b7211 */ /* 0x002fca00078ec0ff */
[----:B--2---:R-:W-:Y:S01]  /*11c00*/  IMAD R6, R10, 0x8, R11 ;  /* 0x000000080a067824 */ /* 0x004fe200078e020b */
[----:B---3--:R-:W-:-:S04]  /*11c10*/  SHF.L.U32 R9, R9, 0x1f, RZ ;  /* 0x0000001f09097819 */ /* 0x008fc800000006ff */
[----:B------:R-:W1:Y:S02]  /*11c20*/  SYNCS.PHASECHK.TRANS64.TRYWAIT P0, [R6+URZ+0x22860], R9 ;  /* 0x02286009060075a7 */ /* 0x000e64000800017f */
[----:B-1----:R-:W-:Y:S05]  /*11c30*/  @!P0 BRA `(.L_x_1871) ;  /* 0x00000030003c8947 */ /* 0x002fea0003800000 */
.L_x_1937:
        /* <DEDUP_REMOVED lines=11> */
.L_x_1872:
[----:B------:R-:W2:Y:S01]  /*11cf0*/  LDL R10, [R1] ;  /* 0x00000000010a7983 */ /* 0x000ea20000100800 */
[----:B------:R-:W-:-:S03]  /*11d00*/  MOV R11, 0x400 ;  /* 0x00000400000b7802 */ /* 0x000fc60000000f00 */
[----:B-1----:R-:W3:Y:S01]  /*11d10*/  LDL R9, [R1+0x8] ;  /* 0x0000080001097983 */ /* 0x002ee20000100800 */
[----:B------:R-:W1:Y:S01]  /*11d20*/  S2R R12, SR_CgaCtaId ;  /* 0x00000000000c7919 */ /* 0x000e620000008800 */
[----:B------:R-:W-:Y:S02]  /*11d30*/  R2UR UR9, R6 ;  /* 0x00000000060972ca */ /* 0x000fe400000e0000 */
[----:B------:R-:W-:Y:S01]  /*11d40*/  R2UR UR11, R8 ;  /* 0x00000000080b72ca */ /* 0x000fe200000e0000 */
[----:B------:R-:W-:Y:S01]  /*11d50*/  UIADD3 UR4, UP0, UR40, 0x470, URZ ;  /* 0x0000047028047890 */ /* 0x000fe2000ff1e03f */
[----:B------:R-:W-:Y:S02]  /*11d60*/  R2UR UR12, R0 ;  /* 0x00000000000c72ca */ /* 0x000fe400000e0000 */
[----:B------:R-:W-:Y:S02]  /*11d70*/  R2UR UR13, R7 ;  /* 0x00000000070d72ca */ /* 0x000fe400000e0000 */
[----:B-1----:R-:W-:-:S05]  /*11d80*/  LEA R11, R12, R11, 0x18 ;  /* 0x0000000b0c0b7211 */ /* 0x002fca00078ec0ff */
[----:B------:R-:W-:Y:S01]  /*11d90*/  UIADD3 UR9, UR9, 0x22850, URZ ;  /* 0x0002285009097890 */ /* 0x000fe2000fffe03f */
[----:B------:R-:W-:Y:S01]  /*11da0*/  UMOV UR10, URZ ;  /* 0x0000003f000a7c82 */ /* 0x000fe20008000000 */
[----:B------:R-:W-:Y:S01]  /*11db0*/  UMOV UR6, 0x0 ;  /* 0x0000000000067882 */ /* 0x000fe20000000000 */
[----:B------:R-:W-:Y:S01]  /*11dc0*/  UMOV UR7, 0x14f00000 ;  /* 0x14f0000000077882 */ /* 0x000fe20000000000 */
[----:B------:R-:W-:Y:S01]  /*11dd0*/  UMOV UR16, 0x40 ;  /* 0x0000004000107882 */ /* 0x000fe20000000000 */
[----:B--2---:R-:W-:Y:S01]  /*11de0*/  IMAD R6, R10, 0xc000, R11 ;  /* 0x0000c0000a067824 */ /* 0x004fe200078e020b */
[----:B---3--:R-:W-:-:S04]  /*11df0*/  R2UR UR5, R9 ;  /* 0x00000000090572ca */ /* 0x008fc800000e0000 */
[----:B------:R-:W-:-:S09]  /*11e00*/  R2UR UR14, R6 ;  /* 0x00000000060e72ca */ /* 0x000fd200000e0000 */
[----:B------:R-:W-:-:S04]  /*11e10*/  UIMAD UR11, UR11, 0x60, UR5 ;  /* 0x000000600b0b78a4 */ /* 0x000fc8000f8e0205 */
[----:B------:R-:W-:Y:S02]  /*11e20*/  UIADD3 UR8, UR14, 0x400, URZ ;  /* 0x000004000e087890 */ /* 0x000fe4000fffe03f */
[----:B------:R-:W-:Y:S02]  /*11e30*/  UIADD3.X UR5, URZ, UR41, URZ, UP0, !UPT ;  /* 0x000000293f057290 */ /* 0x000fe400087fe43f */
        /* <DEDUP_REMOVED lines=16> */
.L_x_1870:
[----:B------:R-:W-:Y:S05]  /*11f40*/  BSYNC B0 ;  /* 0x0000000000007941 */ /* 0x000fea0003800000 */
.L_x_1869:
[----:B-1----:R-:W2:Y:S04]  /*11f50*/  LDL R6, [R1+0x14] ;  /* 0x0000140001067983 */ /* 0x002ea80000100800 */
[----:B------:R-:W3:Y:S01]  /*11f60*/  LDL R9, [R1+0xc] ;  /* 0x00000c0001097983 */ /* 0x000ee20000100800 */
[----:B------:R-:W-:Y:S01]  /*11f70*/  BSSY B0, `(.L_x_1873) ;  /* 0x000016f000007945 */ /* 0x000fe20003800000 */
[----:B--2---:R-:W-:-:S05]  /*11f80*/  VIADD R8, R6, 0xfffffffe ;  /* 0xfffffffe06087836 */ /* 0x004fca0000000000 */
[----:B---3--:R-:W-:-:S13]  /*11f90*/  ISETP.GE.AND P0, PT, R8, R9, PT ;  /* 0x000000090800720c */ /* 0x008fda0003f06270 */
[----:B------:R-:W-:Y:S05]  /*11fa0*/  @!P0 BRA `(.L_x_1874) ;  /* 0x0000001400ac8947 */ /* 0x000fea0003800000 */
[----:B------:R-:W-:Y:S01]  /*11fb0*/  LOP3.LUT R10, RZ, R9, RZ, 0x33, !PT ;  /* 0x00000009ff0a7212 */ /* 0x000fe200078e33ff */
[----:B------:R-:W-:Y:S01]  /*11fc0*/  IMAD.MOV R9, RZ, RZ, -R6 ;  /* 0x000000ffff097224 */ /* 0x000fe200078e0a06 */
[----:B------:R-:W-:Y:S04]  /*11fd0*/  BSSY B1, `(.L_x_1875) ;  /* 0x000007b000017945 */ /* 0x000fe80003800000 */
[----:B------:R-:W-:-:S05]  /*11fe0*/  VIADDMNMX R10, R9, 0x1, R10, !PT ;  /* 0x00000001090a7846 */ /* 0x000fca000780010a */
[----:B------:R-:W-:-:S05]  /*11ff0*/  IMAD.IADD R6, R6, 0x1, R10 ;  /* 0x0000000106067824 */ /* 0x000fca00078e020a */
[----:B------:R-:W-:-:S04]  /*12000*/  LOP3.LUT R6, R6, 0x1, RZ, 0xc0, !PT ;  /* 0x0000000106067812 */ /* 0x000fc800078ec0ff */
[----:B------:R-:W-:-:S13]  /*12010*/  ISETP.NE.U32.AND P0, PT, R6, 0x1, PT ;  /* 0x000000010600780c */ /* 0x000fda0003f05070 */
[----:B------:R-:W-:Y:S05]  /*12020*/  @P0 BRA `(.L_x_1876) ;  /* 0x0000000400d40947 */ /* 0x000fea0003800000 */
[----:B------:R-:W2:Y:S04]  /*12030*/  LDL.LU R11, [R1] ;  /* 0x00000000010b7983 */ /* 0x000ea80000300800 */
[----:B0-----:R-:W3:Y:S01]  /*12040*/  LDL.LU R13, [R1+0x4] ;  /* 0x00000400010d7983 */ /* 0x001ee20000300800 */
        /* <DEDUP_REMOVED lines=25> */
[----:B------:R-:W-:Y:S01]  /*121e0*/  LEA R2, P0, R6, R2, 0x2 ;  /* 0x0000000206027211 */ /* 0x000fe200078010ff */
[----:B------:R-:W-:-:S03]  /*121f0*/  IMAD.MOV R7, RZ, RZ, -R9 ;  /* 0x000000ffff077224 */ /* 0x000fc600078e0a09 */
[----:B------:R-:W-:Y:S01]  /*12200*/  LEA.HI.X R3, R6, R3, R11, 0x2, P0 ;  /* 0x0000000306037211 */ /* 0x000fe200000f140b */
[----:B------:R-:W-:-:S04]  /*12210*/  IMAD R8, R12, R7, R8 ;  /* 0x000000070c087224 */ /* 0x000fc800078e0208 */
[----:B------:R1:W5:Y:S04]  /*12220*/  LDG.E R7, desc[UR38][R2.64] ;  /* 0x0000002602077981 */ /* 0x000368000c1e1900 */
.L_x_1879:
[----:B-1----:R-:W1:Y:S01]  /*12230*/  S2R R3, SR_CgaCtaId ;  /* 0x0000000000037919 */ /* 0x002e620000008800 */
[----:B------:R-:W-:-:S04]  /*12240*/  MOV R2, 0x400 ;  /* 0x0000040000027802 */ /* 0x000fc80000000f00 */
[----:B-1----:R-:W-:Y:S02]  /*12250*/  LEA R2, R3, R2, 0x18 ;  /* 0x0000000203027211 */ /* 0x002fe400078ec0ff */
[----:B------:R-:W-:-:S03]  /*12260*/  SHF.L.U32 R3, R13, 0x1f, RZ ;  /* 0x0000001f0d037819 */ /* 0x000fc600000006ff */
[----:B------:R-:W-:-:S04]  /*12270*/  IMAD R2, R14, 0x8, R2 ;  /* 0x000000080e027824 */ /* 0x000fc800078e0202 */
[----:B------:R-:W1:Y:S02]  /*12280*/  SYNCS.PHASECHK.TRANS64.TRYWAIT P0, [R2+URZ+0x22840], R3 ;  /* 0x02284003020075a7 */ /* 0x000e64000800017f */
[----:B-1----:R-:W-:Y:S05]  /*12290*/  @!P0 BRA `(.L_x_1880) ;  /* 0x0000002800b88947 */ /* 0x002fea0003800000 */
.L_x_1938:
[----:B------:R-:W2:Y:S02]  /*122a0*/  S2R R6, SR_TID.X ;  /* 0x0000000000067919 */ /* 0x000ea40000002100 */
[----:B--2---:R-:W-:-:S04]  /*122b0*/  LOP3.LUT R6, R6, 0x7f, RZ, 0xc0, !PT ;  /* 0x0000007f06067812 */ /* 0x004fc800078ec0ff */
[----:B------:R-:W-:-:S13]  /*122c0*/  ISETP.NE.AND P1, PT, R6, RZ, PT ;  /* 0x000000ff0600720c */ /* 0x000fda0003f25270 */
        /* <DEDUP_REMOVED lines=8> */
.L_x_1881:
[----:B------:R-:W2:Y:S01]  /*12350*/  LDL R6, [R1] ;  /* 0x0000000001067983 */ /* 0x000ea20000100800 */
        /* <DEDUP_REMOVED lines=21> */
.L_x_1939:
        /* <DEDUP_REMOVED lines=8> */
.L_x_1883:
[----:B-12---:R-:W2:Y:S01]  /*12530*/  LDL R3, [R1] ;  /* 0x0000000001037983 */ /* 0x006ea20000100800 */
        /* <DEDUP_REMOVED lines=33> */
.L_x_1878:
[----:B------:R-:W-:Y:S05]  /*12750*/  BSYNC B2 ;  /* 0x0000000000027941 */ /* 0x000fea0003800000 */
.L_x_1877:
[----:B------:R-:W2:Y:S02]  /*12760*/  LDL R2, [R1+0x14] ;  /* 0x0000140001027983 */ /* 0x000ea40000100800 */
[----:B--2---:R-:W-:-:S07]  /*12770*/  VIADD R8, R2, 0xfffffffd ;  /* 0xfffffffd02087836 */ /* 0x004fce0000000000 */
.L_x_1876:
[----:B------:R-:W-:Y:S05]  /*12780*/  BSYNC B1 ;  /* 0x0000000000017941 */ /* 0x000fea0003800000 */
.L_x_1875:
[----:B------:R-:W2:Y:S01]  /*12790*/  LDL.LU R2, [R1+0x14] ;  /* 0x0000140001027983 */ /* 0x000ea20000300800 */
[----:B------:R-:W-:Y:S01]  /*127a0*/  VIADD R10, R10, 0xfffffffe ;  /* 0xfffffffe0a0a7836 */ /* 0x000fe20000000000 */
[----:B--2---:R-:W-:-:S04]  /*127b0*/  LOP3.LUT R3, RZ, R2, RZ, 0x33, !PT ;  /* 0x00000002ff037212 */ /* 0x004fc800078e33ff */
[----:B------:R-:W-:-:S13]  /*127c0*/  ISETP.NE.AND P0, PT, R10, R3, PT ;  /* 0x000000030a00720c */ /* 0x000fda0003f05270 */
[----:B------:R-:W-:Y:S05]  /*127d0*/  @!P0 BRA `(.L_x_1874) ;  /* 0x0000000c00a08947 */ /* 0x000fea0003800000 */
.L_x_1898:
        /* <DEDUP_REMOVED lines=32> */
.L_x_1886:
[----:B------:R-:W2:Y:S01]  /*129e0*/  S2R R3, SR_CgaCtaId ;  /* 0x0000000000037919 */ /* 0x000ea20000008800 */
[----:B------:R-:W-:-:S04]  /*129f0*/  MOV R2, 0x400 ;  /* 0x0000040000027802 */ /* 0x000fc80000000f00 */
[----:B--2---:R-:W-:Y:S02]  /*12a00*/  LEA R2, R3, R2, 0x18 ;  /* 0x0000000203027211 */ /* 0x004fe400078ec0ff */
[----:B------:R-:W-:-:S03]  /*12a10*/  SHF.L.U32 R3, R10, 0x1f, RZ ;  /* 0x0000001f0a037819 */ /* 0x000fc600000006ff */
[----:B------:R-:W-:-:S04]  /*12a20*/  IMAD R2, R9, 0x8, R2 ;  /* 0x0000000809027824 */ /* 0x000fc800078e0202 */
[----:B------:R-:W2:Y:S02]  /*12a30*/  SYNCS.PHASECHK.TRANS64.TRYWAIT P0, [R2+URZ+0x22840], R3 ;  /* 0x02284003020075a7 */ /* 0x000ea4000800017f */
[----:B--2---:R-:W-:Y:S05]  /*12a40*/  @!P0 BRA `(.L_x_1887) ;  /* 0x0000002000f48947 */ /* 0x004fea0003800000 */
.L_x_1940:
[----:B-1----:R-:W1:Y:S02]  /*12a50*/  S2R R6, SR_TID.X ;  /* 0x0000000000067919 */ /* 0x002e640000002100 */
        /* <DEDUP_REMOVED lines=8> */
[----:B---3--:R-:W-:Y:S05]  /*12ae0*/  @!P1 BRA `(.L_x_1888) ;  /* 0x0000000000049947 */ /* 0x008fea0003800000 */
[----:B------:R-:W-:Y:S01]  /*12af0*/  BPT.TRAP 0x1 ;  /* 0x000000040000795c */ /* 0x000fe20000300000 */
.L_x_1888:
[----:B------:R-:W3:Y:S01]  /*12b00*/  LDL R12, [R1+0x8] ;  /* 0x00000800010c7983 */ /* 0x000ee20000100800 */
[----:B------:R-:W-:Y:S01]  /*12b10*/  MOV R6, 0x400 ;  /* 0x0000040000067802 */ /* 0x000fe20000000f00 */
[----:B0-----:R-:W0:Y:S01]  /*12b20*/  S2R R13, SR_CgaCtaId ;  /* 0x00000000000d7919 */ /* 0x001e220000008800 */
        /* <DEDUP_REMOVED lines=16> */
[----:B------:R-:W1:Y:S02]  /*12c30*/  SYNCS.PHASECHK.TRANS64.TRYWAIT P1, [R2+URZ+0x22860], R3 ;  /* 0x02286003020075a7 */ /* 0x000e64000802017f */
[----:B01----:R-:W-:Y:S05]  /*12c40*/  @!P1 BRA `(.L_x_1889) ;  /* 0x0000002000889947 */ /* 0x003fea0003800000 */
.L_x_1941:
[----:B------:R-:W-:Y:S05]  /*12c50*/  @P0 BRA `(.L_x_1890) ;  /* 0x00000000001c0947 */ /* 0x000fea0003800000 */
[----:B------:R-:W1:Y:S01]  /*12c60*/  S2R R11, SR_TID.X ;  /* 0x00000000000b7919 */ /* 0x000e620000002100 */
[----:B0-2---:R-:W-:-:S04]  /*12c70*/  IMAD.MOV.U32 R3, RZ, RZ, 0xc000 ;  /* 0x0000c000ff037424 */ /* 0x005fc800078e00ff */
[----:B------:R3:W-:Y:S01]  /*12c80*/  SYNCS.ARRIVE.TRANS64 RZ, [R2+URZ+0x22850], R3 ;  /* 0x0228500302ff79a7 */ /* 0x0007e2000800003f */
[----:B-1----:R-:W-:-:S04]  /*12c90*/  LOP3.LUT R11, R11, 0x1f, RZ, 0xc0, !PT ;  /* 0x0000001f0b0b7812 */ /* 0x002fc800078ec0ff */
[----:B------:R-:W-:-:S13]  /*12ca0*/  ISETP.NE.AND P1, PT, R11, RZ, PT ;  /* 0x000000ff0b00720c */ /* 0x000fda0003f25270 */
[----:B---3--:R-:W-:Y:S05]  /*12cb0*/  @!P1 BRA `(.L_x_1890) ;  /* 0x0000000000049947 */ /* 0x008fea0003800000 */
[----:B------:R-:W-:Y:S01]  /*12cc0*/  BPT.TRAP 0x1 ;  /* 0x000000040000795c */ /* 0x000fe20000300000 */
.L_x_1890:
[----:B------:R-:W1:Y:S01]  /*12cd0*/  S2R R11, SR_CgaCtaId ;  /* 0x00000000000b7919 */ /* 0x000e620000008800 */
        /* <DEDUP_REMOVED lines=12> */
[----:B-1----:R-:W-:-:S05]  /*12da0*/  LEA R3, R11, R3, 0x18 ;  /* 0x000000030b037211 */ /* 0x002fca00078ec0ff */
        /* <DEDUP_REMOVED lines=19> */
.L_x_1885:
[----:B------:R-:W-:Y:S05]  /*12ee0*/  BSYNC B1 ;  /* 0x0000000000017941 */ /* 0x000fea0003800000 */
.L_x_1884:
[----:B------:R-:W-:Y:S01]  /*12ef0*/  VIADD R9, R9, 0x1 ;  /* 0x0000000109097836 */ /* 0x000fe20000000000 */
[----:B------:R-:W-:Y:S04]  /*12f00*/  BSSY B1, `(.L_x_1891) ;  /* 0x0000071000017945 */ /* 0x000fe80003800000 */
[----:B------:R-:W-:-:S04]  /*12f10*/  ISETP.NE.AND P0, PT, R9, 0x2, PT ;  /* 0x000000020900780c */ /* 0x000fc80003f05270 */
[----:B------:R-:W-:Y:S02]  /*12f20*/  SEL R3, RZ, 0x1, P0 ;  /* 0x00000001ff037807 */ /* 0x000fe40000000000 */
[----:B------:R-:W-:Y:S01]  /*12f30*/  SEL R12, R9, RZ, P0 ;  /* 0x000000ff090c7207 */ /* 0x000fe20000000000 */
[----:B------:R-:W-:Y:S01]  /*12f40*/  VIADD R9, R8, 0xffffffff ;  /* 0xffffffff08097836 */ /* 0x000fe20000000000 */
[----:B------:R-:W-:-:S05]  /*12f50*/  LOP3.LUT R11, R10, R3, RZ, 0x3c, !PT ;  /* 0x000000030a0b7212 */ /* 0x000fca00078e3cff */
[----:B------:R1:W-:Y:S04]  /*12f60*/  STL [R1+0x4], R11 ;  /* 0x0000040b01007387 */ /* 0x0003e80000100800 */
[----:B------:R1:W-:Y:S01]  /*12f70*/  STL [R1], R12 ;  /* 0x0000000c01007387 */ /* 0x0003e20000100800 */
[----:B------:R-:W-:Y:S05]  /*12f80*/  @!P6 BRA `(.L_x_1892) ;  /* 0x0000000400a0e947 */ /* 0x000fea0003800000 */
        /* <DEDUP_REMOVED lines=20> */
[----:B------:R-:W-:-:S06]  /*130d0*/  LEA.HI.X R7, R2, UR5, R3, 0x2, P0 ;  /* 0x0000000502077c11 */ /* 0x000fcc00080f1403 */
[----:B------:R2:W5:Y:S03]  /*130e0*/  LDG.E R7, desc[UR38][R6.64] ;  /* 0x0000002606077981 */ /* 0x000566000c1e1900 */
.L_x_1893:
[----:B------:R-:W3:Y:S01]  /*130f0*/  S2R R3, SR_CgaCtaId ;  /* 0x0000000000037919 */ /* 0x000ee20000008800 */
[----:B------:R-:W-:-:S04]  /*13100*/  MOV R2, 0x400 ;  /* 0x0000040000027802 */ /* 0x000fc80000000f00 */
[----:B---3--:R-:W-:Y:S02]  /*13110*/  LEA R2, R3, R2, 0x18 ;  /* 0x0000000203027211 */ /* 0x008fe400078ec0ff */
[----:B------:R-:W-:-:S03]  /*13120*/  SHF.L.U32 R3, R11, 0x1f, RZ ;  /* 0x0000001f0b037819 */ /* 0x000fc600000006ff */
[----:B------:R-:W-:-:S04]  /*13130*/  IMAD R2, R12, 0x8, R2 ;  /* 0x000000080c027824 */ /* 0x000fc800078e0202 */
[----:B------:R-:W3:Y:S02]  /*13140*/  SYNCS.PHASECHK.TRANS64.TRYWAIT P0, [R2+URZ+0x22840], R3 ;  /* 0x02284003020075a7 */ /* 0x000ee4000800017f */
[----:B---3--:R-:W-:Y:S05]  /*13150*/  @!P0 BRA `(.L_x_1894) ;  /* 0x0000001c00588947 */ /* 0x008fea0003800000 */
.L_x_1942:
        /* <DEDUP_REMOVED lines=11> */
.L_x_1895:
[----:B------:R-:W2:Y:S01]  /*13210*/  LDL R6, [R1] ;  /* 0x0000000001067983 */ /* 0x000ea20000100800 */
[----:B-1----:R-:W-:-:S03]  /*13220*/  MOV R12, 0x400 ;  /* 0x00000400000c7802 */ /* 0x002fc60000000f00 */
[----:B------:R-:W4:Y:S01]  /*13230*/  LDL R11, [R1+0x8] ;  /* 0x00000800010b7983 */ /* 0x000f220000100800 */
        /* <DEDUP_REMOVED lines=17> */
[----:B------:R-:W1:Y:S02]  /*13350*/  SYNCS.PHASECHK.TRANS64.TRYWAIT P1, [R2+URZ+0x22860], R3 ;  /* 0x02286003020075a7 */ /* 0x000e64000802017f */
[----:B01----:R-:W-:Y:S05]  /*13360*/  @!P1 BRA `(.L_x_1896) ;  /* 0x0000001800e89947 */ /* 0x003fea0003800000 */
.L_x_1943:
[----:B------:R-:W-:Y:S05]  /*13370*/  @P0 BRA `(.L_x_1897) ;  /* 0x00000000001c0947 */ /* 0x000fea0003800000 */
[----:B------:R-:W1:Y:S01]  /*13380*/  S2R R10, SR_TID.X ;  /* 0x00000000000a7919 */ /* 0x000e620000002100 */
[----:B0--3--:R-:W-:-:S04]  /*13390*/  IMAD.MOV.U32 R3, RZ, RZ, 0xc000 ;  /* 0x0000c000ff037424 */ /* 0x009fc800078e00ff */
[----:B------:R2:W-:Y:S01]  /*133a0*/  SYNCS.ARRIVE.TRANS64 RZ, [R2+URZ+0x22850], R3 ;  /* 0x0228500302ff79a7 */ /* 0x0005e2000800003f */
[----:B-1----:R-:W-:-:S04]  /*133b0*/  LOP3.LUT R10, R10, 0x1f, RZ, 0xc0, !PT ;  /* 0x0000001f0a0a7812 */ /* 0x002fc800078ec0ff */
[----:B------:R-:W-:-:S13]  /*133c0*/  ISETP.NE.AND P1, PT, R10, RZ, PT ;  /* 0x000000ff0a00720c */ /* 0x000fda0003f25270 */
[----:B--2---:R-:W-:Y:S05]  /*133d0*/  @!P1 BRA `(.L_x_1897) ;  /* 0x0000000000049947 */ /* 0x004fea0003800000 */
[----:B------:R-:W-:Y:S01]  /*133e0*/  BPT.TRAP 0x1 ;  /* 0x000000040000795c */ /* 0x000fe20000300000 */
.L_x_1897:
[----:B0--3--:R-:W2:Y:S01]  /*133f0*/  LDL R3, [R1] ;  /* 0x0000000001037983 */ /* 0x009ea20000100800 */
        /* <DEDUP_REMOVED lines=33> */
.L_x_1892:
[----:B------:R-:W-:Y:S05]  /*13610*/  BSYNC B1 ;  /* 0x0000000000017941 */ /* 0x000fea0003800000 */
.L_x_1891:
[----:B------:R-:W2:Y:S01]  /*13620*/  LDL R2, [R1+0xc] ;  /* 0x00000c0001027983 */ /* 0x000ea20000100800 */
[----:B------:R-:W-:Y:S01]  /*13630*/  VIADD R8, R8, 0xfffffffe ;  /* 0xfffffffe08087836 */ /* 0x000fe20000000000 */
[----:B--2---:R-:W-:-:S13]  /*13640*/  ISETP.GT.AND P0, PT, R9, R2, PT ;  /* 0x000000020900720c */ /* 0x004fda0003f04270 */
[----:B------:R-:W-:Y:S05]  /*13650*/  @P0 BRA `(.L_x_1898) ;  /* 0xfffffff000600947 */ /* 0x000fea000383ffff */
.L_x_1874:
[----:B------:R-:W-:Y:S05]  /*13660*/  BSYNC B0 ;  /* 0x0000000000007941 */ /* 0x000fea0003800000 */
.L_x_1873:
        /* <DEDUP_REMOVED lines=23> */
.L_x_1900:
[----:B------:R-:W-:Y:S05]  /*137e0*/  BSYNC B0 ;  /* 0x0000000000007941 */ /* 0x000fea0003800000 */
.L_x_1899:
[----:B--2---:R-:W2:Y:S02]  /*137f0*/  LDL.LU R2, [R1+0x4] ;  /* 0x0000040001027983 */ /* 0x004ea40000300800 */
[----:B--2---:R-:W-:-:S05]  /*13800*/  LOP3.LUT R2, R2, R0, RZ, 0x3c, !PT ;  /* 0x0000000002027212 */ /* 0x004fca00078e3cff */
[----:B------:R2:W-:Y:S02]  /*13810*/  STL [R1+0x4], R2 ;  /* 0x0000040201007387 */ /* 0x0005e40000100800 */
.L_x_1856:
[----:B------:R-:W-:Y:S05]  /*13820*/  BSYNC B6 ;  /* 0x0000000000067941 */ /* 0x000fea0003800000 */
.L_x_1854:
[----:B------:R-:W-:-:S03]  /*13830*/  UMOV UR4, 0xffffffff ;  /* 0xffffffff00047882 */ /* 0x000fc60000000000 */
[----:B------:R-:W-:Y:S05]  /*13840*/  BRA.DIV UR4, `(.L_x_1901) ;  /* 0x0000001604c47947 */ /* 0x000fea000b800000 */
[----:B------:R3:W4:Y:S04]  /*13850*/  SHFL.IDX PT, R4, R16, RZ, 0x1f ;  /* 0x00001fff10047589 */ /* 0x00072800000e0000 */
[----:B------:R3:W0:Y:S02]  /*13860*/  SHFL.IDX PT, R7, R16, 0x1, 0x1f ;  /* 0x00201f0010077f89 */ /* 0x00062400000e0000 */
.L_x_1947:
        /* <DEDUP_REMOVED lines=10> */
[----:B--2---:R-:W1:Y:S02]  /*13910*/  LDC.64 R2, c[0x0][0xc58] ;  /* 0x00031600ff027b82 */ /* 0x004e640000000a00 */
[----:B-1----:R-:W-:-:S05]  /*13920*/  IMAD.WIDE R2, R5, 0x4, R2 ;  /* 0x0000000405027825 */ /* 0x002fca00078e0202 */
[----:B------:R1:W5:Y:S02]  /*13930*/  LDG.E R17, desc[UR38][R2.64] ;  /* 0x0000002602117981 */ /* 0x000364000c1e1900 */
.L_x_1903:
[----:B------:R-:W-:Y:S05]  /*13940*/  BSYNC B0 ;  /* 0x0000000000007941 */ /* 0x000fea0003800000 */
.L_x_1902:
[----:B------:R-:W-:-:S03]  /*13950*/  UMOV UR4, 0xffffffff ;  /* 0xffffffff00047882 */ /* 0x000fc60000000000 */
[----:B------:R-:W-:Y:S05]  /*13960*/  BRA.DIV UR4, `(.L_x_1904) ;  /* 0x0000001604c87947 */ /* 0x000fea000b800000 */
[----:B0----5:R-:W0:Y:S01]  /*13970*/  SHFL.UP PT, R14, R17, 0x1, RZ ;  /* 0x04200000110e7989 */ /* 0x021e2200000e00ff */
[C---:B------:R-:W-:Y:S02]  /*13980*/  ISETP.NE.AND P0, PT, R6.reuse, RZ, PT ;  /* 0x000000ff0600720c */ /* 0x040fe40003f05270 */
[----:B------:R-:W-:Y:S02]  /*13990*/  ISETP.GE.U32.AND P1, PT, R6, 0x2, PT ;  /* 0x000000020600780c */ /* 0x000fe40003f26070 */
[----:B0-----:R-:W-:Y:S02]  /*139a0*/  SEL R14, R14, RZ, P0 ;  /* 0x000000ff0e0e7207 */ /* 0x001fe40000000000 */
[----:B------:R-:W-:-:S03]  /*139b0*/  ISETP.GE.U32.AND P0, PT, R6, 0x4, PT ;  /* 0x000000040600780c */ /* 0x000fc60003f06070 */
[----:B------:R-:W-:-:S05]  /*139c0*/  IMAD.IADD R13, R17, 0x1, R14 ;  /* 0x00000001110d7824 */ /* 0x000fca00078e020e */
[----:B------:R-:W1:Y:S02]  /*139d0*/  SHFL.UP PT, R14, R13, 0x2, RZ ;  /* 0x044000000d0e7989 */ /* 0x000e6400000e00ff */
[----:B-12---:R-:W-:Y:S02]  /*139e0*/  SEL R2, R14, RZ, P1 ;  /* 0x000000ff0e027207 */ /* 0x006fe40000800000 */
        /* <DEDUP_REMOVED lines=13> */
.L_x_1955:
[----:B------:R-:W-:Y:S02]  /*13ac0*/  ULDC UR4, c[0x0][0xc10] ;  /* 0x0003040000047ab9 */ /* 0x000fe40000000800 */
[----:B------:R-:W-:-:S04]  /*13ad0*/  IMAD.U32 R5, RZ, RZ, UR4 ;  /* 0x00000004ff057e24 */ /* 0x000fc8000f8e00ff */
[----:B-1----:R-:W-:-:S04]  /*13ae0*/  IMAD R14, R14, R5, RZ ;  /* 0x000000050e0e7224 */ /* 0x002fc800078e02ff */
[----:B------:R-:W-:-:S05]  /*13af0*/  IMAD.IADD R7, R7, 0x1, R14 ;  /* 0x0000000107077824 */ /* 0x000fca00078e020e */
[----:B----4-:R-:W-:-:S13]  /*13b00*/  ISETP.GT.AND P0, PT, R7, R4, PT ;  /* 0x000000040700720c */ /* 0x010fda0003f04270 */
[----:B------:R-:W-:Y:S05]  /*13b10*/  @P0 BRA `(.L_x_1905) ;  /* 0x0000000000b40947 */ /* 0x000fea0003800000 */
[----:B------:R-:W1:Y:S02]  /*13b20*/  LDC R0, c[0x0][0xc14] ;  /* 0x00030500ff007b82 */ /* 0x000e640000000800 */
.L_x_1910:
        /* <DEDUP_REMOVED lines=14> */
.L_x_1908:
[----:B------:R-:W-:Y:S05]  /*13c10*/  BSYNC B0 ;  /* 0x0000000000007941 */ /* 0x000fea0003800000 */
.L_x_1907:
        /* <DEDUP_REMOVED lines=23> */
.L_x_1963:
[----:B------:R-:W-:Y:S02]  /*13d90*/  ULDC UR4, c[0x0][0xc10] ;  /* 0x0003040000047ab9 */ /* 0x000fe40000000800 */
[----:B------:R-:W-:-:S04]  /*13da0*/  IMAD.U32 R5, RZ, RZ, UR4 ;  /* 0x00000004ff057e24 */ /* 0x000fc8000f8e00ff */
[----:B-1----:R-:W-:-:S04]  /*13db0*/  IMAD R14, R14, R5, RZ ;  /* 0x000000050e0e7224 */ /* 0x002fc800078e02ff */
[----:B------:R-:W-:-:S05]  /*13dc0*/  IMAD.IADD R7, R14, 0x1, R7 ;  /* 0x000000010e077824 */ /* 0x000fca00078e0207 */
[----:B------:R-:W-:-:S13]  /*13dd0*/  ISETP.GT.AND P0, PT, R7, R4, PT ;  /* 0x000000040700720c */ /* 0x000fda0003f04270 */
[----:B------:R-:W-:Y:S05]  /*13de0*/  @!P0 BRA `(.L_x_1910) ;  /* 0xfffffffc00508947 */ /* 0x000fea000383ffff */
.L_x_1905:
[----:B---3--:R-:W-:Y:S01]  /*13df0*/  IMAD.IADD R16, R7, 0x1, -R14 ;  /* 0x0000000107107824 */ /* 0x008fe200078e0a0e */
[----:B------:R-:W-:-:S03]  /*13e00*/  UMOV UR4, 0xffffffff ;  /* 0xffffffff00047882 */ /* 0x000fc60000000000 */
[----:B------:R-:W-:-:S05]  /*13e10*/  IMAD R3, R2, R5, R16 ;  /* 0x0000000502037224 */ /* 0x000fca00078e0210 */
[----:B------:R-:W-:Y:S01]  /*13e20*/  ISETP.GT.AND P6, PT, R3, R4, PT ;  /* 0x000000040300720c */ /* 0x000fe20003fc4270 */
[----:B------:R-:W-:-:S12]  /*13e30*/  BRA.DIV UR4, `(.L_x_1911) ;  /* 0x0000001a04347947 */ /* 0x000fd8000b800000 */
[----:B------:R-:W-:-:S04]  /*13e40*/  VOTE.ANY R3, PT, !P6 ;  /* 0x0000000000037806 */ /* 0x000fc800070e0100 */
[----:B------:R-:W1:Y:S02]  /*13e50*/  POPC R6, R3 ;  /* 0x0000000300067309 */ /* 0x000e640000000000 */
[----:B-1----:R1:W2:Y:S02]  /*13e60*/  SHFL.IDX PT, R17, R17, R6, 0x1f ;  /* 0x00001f0611117589 */ /* 0x0022a400000e0000 */
.L_x_1967:
[----:B------:R-:W-:Y:S01]  /*13e70*/  ISETP.NE.AND P0, PT, R3, RZ, PT ;  /* 0x000000ff0300720c */ /* 0x000fe20003f05270 */
[----:B------:R-:W-:-:S12]  /*13e80*/  IMAD.MOV.U32 R7, RZ, RZ, RZ ;  /* 0x000000ffff077224 */ /* 0x000fd800078e00ff */
[----:B------:R-:W-:Y:S05]  /*13e90*/  @!P0 BRA `(.L_x_1912) ;  /* 0x0000000000108947 */ /* 0x000fea0003800000 */
[----:B------:R-:W-:Y:S01]  /*13ea0*/  UMOV UR4, 0xffffffff ;  /* 0xffffffff00047882 */ /* 0x000fe20000000000 */
[----:B------:R-:W-:Y:S02]  /*13eb0*/  VIADD R12, R6, 0xffffffff ;  /* 0xffffffff060c7836 */ /* 0x000fe40000000000 */
[----:B------:R-:W-:Y:S05]  /*13ec0*/  BRA.DIV UR4, `(.L_x_1913) ;  /* 0x0000001a04587947 */ /* 0x000fea000b800000 */
[----:B------:R3:W4:Y:S02]  /*13ed0*/  SHFL.IDX PT, R7, R2, R12, 0x1f ;  /* 0x00001f0c02077589 */ /* 0x00072400000e0000 */
.L_x_1912:
[----:B0--3--:R-:W0:Y:S01]  /*13ee0*/  LDC.64 R2, c[0x0][0xc68] ;  /* 0x00031a00ff027b82 */ /* 0x009e220000000a00 */
[----:B------:R-:W-:-:S04]  /*13ef0*/  IMAD.IADD R19, R6, 0x1, R19 ;  /* 0x0000000106137824 */ /* 0x000fc800078e0213 */
[----:B0-----:R-:W-:-:S05]  /*13f00*/  IMAD.WIDE R2, R19, 0x4, R2 ;  /* 0x0000000413027825 */ /* 0x001fca00078e0202 */
[----:B------:R0:W1:Y:S01]  /*13f10*/  LDG.E R8, desc[UR38][R2.64] ;  /* 0x0000002602087981 */ /* 0x000062000c1e1900 */
[----:B----4-:R-:W-:-:S04]  /*13f20*/  IMAD R16, R7, R5, R16 ;  /* 0x0000000507107224 */ /* 0x010fc800078e0210 */
[----:B------:R-:W-:Y:S02]  /*13f30*/  IMAD.IADD R7, R4, 0x1, -R16 ;  /* 0x0000000104077824 */ /* 0x000fe400078e0a10 */
[----:B0-----:R-:W-:Y:S02]  /*13f40*/  IMAD.MOV.U32 R2, RZ, RZ, RZ ;  /* 0x000000ffff027224 */ /* 0x001fe400078e00ff */
[----:B-12---:R-:W-:-:S05]  /*13f50*/  IMAD R6, R17, R8, RZ ;  /* 0x0000000811067224 */ /* 0x006fca00078e02ff */
[-C--:B------:R-:W-:Y:S02]  /*13f60*/  IABS R9, R6.reuse ;  /* 0x0000000600097213 */ /* 0x080fe40000000000 */
[----:B------:R-:W-:Y:S02]  /*13f70*/  IABS R4, R6 ;  /* 0x0000000600047213 */ /* 0x000fe40000000000 */
[----:B------:R-:W0:Y:S03]  /*13f80*/  I2F.RP R10, R9 ;  /* 0x00000009000a7306 */ /* 0x000e260000209400 */
[----:B------:R-:W-:-:S05]  /*13f90*/  IMAD.MOV R4, RZ, RZ, -R4 ;  /* 0x000000ffff047224 */ /* 0x000fca00078e0a04 */
[----:B0-----:R-:W0:Y:S02]  /*13fa0*/  MUFU.RCP R10, R10 ;  /* 0x0000000a000a7308 */ /* 0x001e240000001000 */
[----:B0-----:R-:W-:-:S06]  /*13fb0*/  VIADD R11, R10, 0xffffffe ;  /* 0x0ffffffe0a0b7836 */ /* 0x001fcc0000000000 */
[----:B------:R-:W0:Y:S02]  /*13fc0*/  F2I.FTZ.U32.TRUNC.NTZ R3, R11 ;  /* 0x0000000b00037305 */ /* 0x000e24000021f000 */
[----:B0-----:R-:W-:-:S04]  /*13fd0*/  IMAD.MOV R12, RZ, RZ, -R3 ;  /* 0x000000ffff0c7224 */ /* 0x001fc800078e0a03 */
[----:B------:R-:W-:-:S04]  /*13fe0*/  IMAD R13, R12, R9, RZ ;  /* 0x000000090c0d7224 */ /* 0x000fc800078e02ff */
[----:B------:R-:W-:Y:S01]  /*13ff0*/  IMAD.HI.U32 R2, R3, R13, R2 ;  /* 0x0000000d03027227 */ /* 0x000fe200078e0002 */
        /* <DEDUP_REMOVED lines=9> */
[----:B------:R-:W-:-:S03]  /*14090*/  ISETP.GE.AND P0, PT, R3, RZ, PT ;  /* 0x000000ff0300720c */ /* 0x000fc60003f06270 */
[----:B------:R-:W-:-:S10]  /*140a0*/  IMAD.MOV.U32 R9, RZ, RZ, R2 ;  /* 0x000000ffff097224 */ /* 0x000fd400078e0002 */
[----:B------:R-:W-:Y:S01]  /*140b0*/  @!P0 IMAD.MOV R9, RZ, RZ, -R9 ;  /* 0x000000ffff098224 */ /* 0x000fe200078e0a09 */
[----:B------:R-:W-:-:S13]  /*140c0*/  ISETP.NE.AND P0, PT, R6, RZ, PT ;  /* 0x000000ff0600720c */ /* 0x000fda0003f05270 */
[----:B------:R-:W-:-:S05]  /*140d0*/  @!P0 LOP3.LUT R9, RZ, R6, RZ, 0x33, !PT ;  /* 0x00000006ff098212 */ /* 0x000fca00078e33ff */
[----:B------:R-:W-:Y:S02]  /*140e0*/  IMAD R4, R8, R9, RZ ;  /* 0x0000000908047224 */ /* 0x000fe400078e02ff */
[----:B------:R-:W-:Y:S02]  /*140f0*/  IMAD.MOV R9, RZ, RZ, -R9 ;  /* 0x000000ffff097224 */ /* 0x000fe400078e0a09 */
[----:B------:R-:W-:Y:S02]  /*14100*/  IMAD.MOV R2, RZ, RZ, -R4 ;  /* 0x000000ffff027224 */ /* 0x000fe400078e0a04 */
[----:B------:R-:W-:-:S03]  /*14110*/  IMAD R7, R6, R9, R7 ;  /* 0x0000000906077224 */ /* 0x000fc600078e0207 */
[----:B------:R-:W-:Y:S01]  /*14120*/  VIADDMNMX R8, R2, R5, R8, PT ;  /* 0x0000000502087246 */ /* 0x000fe20003800108 */
[----:B------:R-:W-:-:S03]  /*14130*/  IMAD.IADD R4, R7, 0x1, R4 ;  /* 0x0000000107047824 */ /* 0x000fc600078e0204 */
[----:B------:R-:W-:-:S04]  /*14140*/  IABS R5, R8 ;  /* 0x0000000800057213 */ /* 0x000fc80000000000 */
[----:B------:R-:W0:Y:S08]  /*14150*/  I2F.RP R10, R5 ;  /* 0x00000005000a7306 */ /* 0x000e300000209400 */
[----:B0-----:R-:W0:Y:S02]  /*14160*/  MUFU.RCP R10, R10 ;  /* 0x0000000a000a7308 */ /* 0x001e240000001000 */
[----:B0-----:R-:W-:-:S06]  /*14170*/  VIADD R2, R10, 0xffffffe ;  /* 0x0ffffffe0a027836 */ /* 0x001fcc0000000000 */
[----:B------:R0:W1:Y:S02]  /*14180*/  F2I.FTZ.U32.TRUNC.NTZ R3, R2 ;  /* 0x0000000200037305 */ /* 0x000064000021f000 */
[----:B0-----:R-:W-:Y:S02]  /*14190*/  IMAD.MOV.U32 R2, RZ, RZ, RZ ;  /* 0x000000ffff027224 */ /* 0x001fe400078e00ff */
[----:B-1----:R-:W-:-:S04]  /*141a0*/  IMAD.MOV R6, RZ, RZ, -R3 ;  /* 0x000000ffff067224 */ /* 0x002fc800078e0a03 */
[----:B------:R-:W-:Y:S01]  /*141b0*/  IMAD R9, R6, R5, RZ ;  /* 0x0000000506097224 */ /* 0x000fe200078e02ff */
[----:B------:R-:W-:-:S03]  /*141c0*/  IABS R6, R7 ;  /* 0x0000000700067213 */ /* 0x000fc60000000000 */
[----:B------:R-:W-:Y:S01]  /*141d0*/  IMAD.HI.U32 R3, R3, R9, R2 ;  /* 0x0000000903037227 */ /* 0x000fe200078e0002 */
[----:B------:R-:W-:-:S05]  /*141e0*/  IABS R9, R8 ;  /* 0x0000000800097213 */ /* 0x000fca0000000000 */
        /* <DEDUP_REMOVED lines=12> */
[----:B------:R-:W-:Y:S01]  /*142b0*/  @!P0 LOP3.LUT R3, RZ, R8, RZ, 0x33, !PT ;  /* 0x00000008ff038212 */ /* 0x000fe200078e33ff */
[----:B------:R-:W-:-:S03]  /*142c0*/  IMAD.MOV R8, RZ, RZ, -R8 ;  /* 0x000000ffff087224 */ /* 0x000fc600078e0a08 */
[----:B------:R-:W-:Y:S01]  /*142d0*/  LOP3.LUT R2, RZ, R3, RZ, 0x33, !PT ;  /* 0x00000003ff027212 */ /* 0x000fe200078e33ff */
[----:B------:R-:W-:-:S04]  /*142e0*/  IMAD R18, R3, R8, R4 ;  /* 0x0000000803127224 */ /* 0x000fc800078e0204 */
[----:B------:R-:W-:Y:S01]  /*142f0*/  IMAD.IADD R17, R17, 0x1, R2 ;  /* 0x0000000111117824 */ /* 0x000fe200078e0202 */
[----:B------:R-:W-:Y:S06]  /*14300*/  BRA `(.L_x_1914) ;  /* 0x00000000001c7947 */ /* 0x000fec0003800000 */
.L_x_1906:
[----:B------:R-:W-:Y:S01]  /*14310*/  UMOV UR4, URZ ;  /* 0x0000003f00047c82 */ /* 0x000fe20008000000 */
[----:B------:R-:W-:Y:S01]  /*14320*/  UMOV UR5, URZ ;  /* 0x0000003f00057c82 */ /* 0x000fe20008000000 */
[----:B------:R-:W-:Y:S01]  /*14330*/  ULDC UR6, c[0x0][0xc14] ;  /* 0x0003050000067ab9 */ /* 0x000fe20000000800 */
[----:B---3--:R-:W-:Y:S02]  /*14340*/  IMAD.MOV.U32 R16, RZ, RZ, R4 ;  /* 0x000000ffff107224 */ /* 0x008fe400078e0004 */
[----:B------:R-:W-:Y:S02]  /*14350*/  IMAD.U32 R17, RZ, RZ, UR4 ;  /* 0x00000004ff117e24 */ /* 0x000fe4000f8e00ff */
[----:B------:R-:W-:Y:S02]  /*14360*/  IMAD.U32 R18, RZ, RZ, UR5 ;  /* 0x00000005ff127e24 */ /* 0x000fe4000f8e00ff */
[----:B------:R-:W-:-:S07]  /*14370*/  IMAD.U32 R19, RZ, RZ, UR6 ;  /* 0x00000006ff137e24 */ /* 0x000fce000f8e00ff */
.L_x_1914:
        /* <DEDUP_REMOVED lines=12> */
.L_x_1842:
[----:B-1----:R-:W3:Y:S01]  /*14440*/  LDL.LU R0, [R1+0x18] ;  /* 0x0000180001007983 */ /* 0x002ee20000300800 */
[----:B------:R-:W-:Y:S01]  /*14450*/  BSSY B0, `(.L_x_1916) ;  /* 0x000000b000007945 */ /* 0x000fe20003800000 */
[----:B------:R-:W1:Y:S01]  /*14460*/  S2R R5, SR_CgaCtaId ;  /* 0x0000000000057919 */ /* 0x000e620000008800 */
[----:B---3--:R-:W-:-:S05]  /*14470*/  VIADD R0, R0, 0x1 ;  /* 0x0000000100007836 */ /* 0x008fca0000000000 */
[----:B--2---:R-:W-:-:S04]  /*14480*/  LEA.HI R2, R0, R0, RZ, 0x1 ;  /* 0x0000000000027211 */ /* 0x004fc800078f08ff */
[----:B------:R-:W-:-:S05]  /*14490*/  LOP3.LUT R3, R2, 0xfffffffe, RZ, 0xc0, !PT ;  /* 0xfffffffe02037812 */ /* 0x000fca00078ec0ff */
[----:B------:R-:W-:Y:S01]  /*144a0*/  IMAD.IADD R3, R0, 0x1, -R3 ;  /* 0x0000000100037824 */ /* 0x000fe200078e0a03 */
[----:B------:R-:W-:-:S04]  /*144b0*/  MOV R0, 0x400 ;  /* 0x0000040000007802 */ /* 0x000fc80000000f00 */
[----:B-1----:R-:W-:Y:S02]  /*144c0*/  LEA R0, R5, R0, 0x18 ;  /* 0x0000000005007211 */ /* 0x002fe400078ec0ff */
[----:B------:R-:W-:-:S04]  /*144d0*/  SHF.L.U32 R3, R3, 0x1f, RZ ;  /* 0x0000001f03037819 */ /* 0x000fc800000006ff */
[----:B------:R-:W1:Y:S02]  /*144e0*/  SYNCS.PHASECHK.TRANS64.TRYWAIT P0, [R0+URZ+0x22820], R3 ;  /* 0x02282003000075a7 */ /* 0x000e64000800017f */
[----:B-1----:R-:W-:Y:S05]  /*144f0*/  @!P0 BRA `(.L_x_1917) ;  /* 0x0000001000f48947 */ /* 0x002fea0003800000 */
.L_x_1970:
[----:B------:R-:W-:Y:S05]  /*14500*/  BSYNC B0 ;  /* 0x0000000000007941 */ /* 0x000fea0003800000 */
.L_x_1916:
[----:B------:R-:W-:-:S03]  /*14510*/  UMOV UR4, 0xffffffff ;  /* 0xffffffff00047882 */ /* 0x000fc60000000000 */
[----:B------:R-:W-:Y:S05]  /*14520*/  BRA.DIV UR4, `(.L_x_1918) ;  /* 0x0000001204fc7947 */ /* 0x000fea000b800000 */
[----:B------:R-:W2:Y:S02]  /*14530*/  S2R R2, SR_TID.X ;  /* 0x0000000000027919 */ /* 0x000ea40000002100 */
[----:B--2---:R-:W-:-:S04]  /*14540*/  SHF.R.U32.HI R2, RZ, 0x5, R2 ;  /* 0x00000005ff027819 */ /* 0x004fc80000011602 */
[----:B------:R-:W-:-:S05]  /*14550*/  LOP3.LUT R2, R2, 0x3, RZ, 0xc0, !PT ;  /* 0x0000000302027812 */ /* 0x000fca00078ec0ff */
[----:B------:R2:W3:Y:S02]  /*14560*/  SHFL.IDX PT, R14, R2, RZ, 0x1f ;  /* 0x00001fff020e7589 */ /* 0x0004e400000e0000 */
.L_x_1973:
[----:B---3--:R-:W-:Y:S01]  /*14570*/  ISETP.NE.AND P0, PT, R14, RZ, PT ;  /* 0x000000ff0e00720c */ /* 0x008fe20003f05270 */
[----:B------:R-:W-:-:S12]  /*14580*/  BSSY B0, `(.L_x_1919) ;  /* 0x0000027000007945 */ /* 0x000fd80003800000 */
[----:B------:R-:W-:Y:S05]  /*14590*/  @P0 BRA `(.L_x_1920) ;  /* 0x0000000000940947 */ /* 0x000fea0003800000 */
[----:B------:R-:W-:-:S03]  /*145a0*/  UMOV UR4, 0xffffffff ;  /* 0xffffffff00047882 */ /* 0x000fc60000000000 */
[----:B------:R-:W-:Y:S05]  /*145b0*/  BRA.DIV UR4, `(.L_x_1921) ;  /* 0x00000016040c7947 */ /* 0x000fea000b800000 */
[----:B------:R-:W-:-:S13]  /*145c0*/  ELECT P6, URZ, PT ;  /* 0x00000000003f782f */ /* 0x000fda00038c0000 */
.L_x_1976:
[----:B------:R-:W-:Y:S05]  /*145d0*/  @!P6 BRA `(.L_x_1920) ;  /* 0x000000000084e947 */ /* 0x000fea0003800000 */
[----:B------:R-:W-:-:S06]  /*145e0*/  ULOP3.LUT UR4, UR36, 0x2, URZ, 0xfc, !UPT ;  /* 0x0000000224047892 */ /* 0x000fcc000f8efc3f */
[----:B--2---:R-:W-:-:S05]  /*145f0*/  IMAD.U32 R2, RZ, RZ, UR4 ;  /* 0x00000004ff027e24 */ /* 0x004fca000f8e00ff */
[----:B------:R-:W-:-:S13]  /*14600*/  ISETP.NE.AND P2, PT, R2, 0x3, PT ;  /* 0x000000030200780c */ /* 0x000fda0003f45270 */
[----:B------:R-:W-:Y:S05]  /*14610*/  @!P2 BRA `(.L_x_1922) ;  /* 0x000000000004a947 */ /* 0x000fea0003800000 */
[----:B------:R-:W-:Y:S01]  /*14620*/  BPT.TRAP 0x1 ;  /* 0x000000040000795c */ /* 0x000fe20000300000 */
.L_x_1922:
[----:B-1----:R-:W2:Y:S04]  /*14630*/  LDL R3, [R1] ;  /* 0x0000000001037983 */ /* 0x002ea80000100800 */
[----:B------:R-:W3:Y:S01]  /*14640*/  LDL.LU R7, [R1+0x4] ;  /* 0x0000040001077983 */ /* 0x000ee20000300800 */
[----:B------:R-:W-:-:S04]  /*14650*/  VIADD R2, R0, 0x22840 ;  /* 0x0002284000027836 */ /* 0x000fc80000000000 */
[C---:B--2---:R-:W-:Y:S02]  /*14660*/  IMAD R6, R3.reuse, 0x8, R2 ;  /* 0x0000000803067824 */ /* 0x044fe400078e0202 */
[----:B------:R-:W-:Y:S01]  /*14670*/  VIADD R3, R3, 0x1 ;  /* 0x0000000103037836 */ /* 0x000fe20000000000 */
[----:B---3--:R-:W-:-:S04]  /*14680*/  SHF.L.U32 R5, R7, 0x1f, RZ ;  /* 0x0000001f07057819 */ /* 0x008fc800000006ff */
[C---:B------:R-:W-:Y:S01]  /*14690*/  ISETP.NE.AND P1, PT, R3.reuse, 0x2, PT ;  /* 0x000000020300780c */ /* 0x040fe20003f25270 */
[----:B------:R-:W1:Y:S03]  /*146a0*/  SYNCS.PHASECHK.TRANS64.TRYWAIT P0, [R6+URZ], R5 ;  /* 0x00000005060075a7 */ /* 0x000e66000800017f */
[----:B------:R-:W-:Y:S02]  /*146b0*/  SEL R4, RZ, 0x1, P1 ;  /* 0x00000001ff047807 */ /* 0x000fe40000800000 */
[----:B------:R-:W-:Y:S02]  /*146c0*/  SEL R3, R3, RZ, P1 ;  /* 0x000000ff03037207 */ /* 0x000fe40000800000 */
[----:B------:R-:W-:-:S03]  /*146d0*/  LOP3.LUT R4, R7, R4, RZ, 0x3c, !PT ;  /* 0x0000000407047212 */ /* 0x000fc600078e3cff */
[----:B------:R-:W-:Y:S01]  /*146e0*/  IMAD R7, R3, 0x8, R2 ;  /* 0x0000000803077824 */ /* 0x000fe200078e0202 */
[----:B------:R-:W-:Y:S01]  /*146f0*/  SHF.L.U32 R2, R4, 0x1f, RZ ;  /* 0x0000001f04027819 */ /* 0x000fe200000006ff */
[----:B-1----:R-:W-:Y:S06]  /*14700*/  @!P0 BRA `(.L_x_1923) ;  /* 0x0000001000d88947 */ /* 0x002fec0003800000 */
.L_x_1977:
[----:B------:R-:W2:Y:S02]  /*14710*/  SYNCS.PHASECHK.TRANS64.TRYWAIT P0, [R7+URZ], R2 ;  /* 0x00000002070075a7 */ /* 0x000ea4000800017f */
[----:B--2---:R-:W-:Y:S05]  /*14720*/  @!P0 BRA `(.L_x_1924) ;  /* 0x0000001000e48947 */ /* 0x004fea0003800000 */
.L_x_1978:
[----:B------:R-:W-:Y:S05]  /*14730*/  @!P2 BRA `(.L_x_1925) ;  /* 0x000000000004a947 */ /* 0x000fea0003800000 */
[----:B------:R-:W-:Y:S01]  /*14740*/  BPT.TRAP 0x1 ;  /* 0x000000040000795c */ /* 0x000fe20000300000 */
.L_x_1925:
[----:B------:R-:W3:Y:S01]  /*14750*/  LDL.LU R4, [R1] ;  /* 0x0000000001047983 */ /* 0x000ee20000300800 */
[----:B------:R-:W-:-:S04]  /*14760*/  VIADD R0, R0, 0x22860 ;  /* 0x0002286000007836 */ /* 0x000fc80000000000 */
[----:B---3--:R-:W-:-:S04]  /*14770*/  IMAD R4, R4, 0x8, R0 ;  /* 0x0000000804047824 */ /* 0x008fc800078e0200 */
[----:B------:R-:W3:Y:S02]  /*14780*/  SYNCS.PHASECHK.TRANS64.TRYWAIT P0, [R4+URZ], R5 ;  /* 0x00000005040075a7 */ /* 0x000ee4000800017f */
[----:B---3--:R-:W-:Y:S05]  /*14790*/  @!P0 BRA `(.L_x_1926) ;  /* 0x0000001000dc8947 */ /* 0x008fea0003800000 */
.L_x_1979:
[----:B------:R-:W-:-:S07]  /*147a0*/  IMAD R3, R3, 0x8, R0 ;  /* 0x0000000803037824 */ /* 0x000fce00078e0200 */
.L_x_1927:
[----:B----4-:R4:W0:Y:S02]  /*147b0*/  SYNCS.PHASECHK.TRANS64.TRYWAIT P0, [R3+URZ], R2 ;  /* 0x00000002030075a7 */ /* 0x010824000800017f */
[----:B0-----:R-:W-:Y:S05]  /*147c0*/  @!P0 NANOSLEEP.SYNCS 0x989680 ;  /* 0x009896800000895d */ /* 0x001fea0003900000 */
[----:B------:R-:W0:Y:S02]  /*147d0*/  @!P0 SYNCS.PHASECHK.TRANS64 P0, [R3+URZ], R2 ;  /* 0x00000002030085a7 */ /* 0x000e24000800007f */
[----:B0-----:R-:W-:Y:S05]  /*147e0*/  @!P0 BRA `(.L_x_1927) ;  /* 0xfffffffc00f08947 */ /* 0x001fea000383ffff */
.L_x_1920:
[----:B------:R-:W-:Y:S05]  /*147f0*/  BSYNC B0 ;  /* 0x0000000000007941 */ /* 0x000fea0003800000 */
.L_x_1919:
[----:B------:R-:W-:Y:S05]  /*14800*/  EXIT ;  /* 0x000000000000794d */ /* 0x000fea0003800000 */
.L_x_1746:
[----:B0-----:R0:W1:Y:S02]  /*14810*/  SYNCS.PHASECHK.TRANS64.TRYWAIT P0, [R9+URZ+0x22800], R0 ;  /* 0x02280000090075a7 */ /* 0x001064000800017f */
[----:B-1----:R-:W-:Y:S05]  /*14820*/  @!P0 NANOSLEEP.SYNCS 0x989680 ;  /* 0x009896800000895d */ /* 0x002fea0003900000 */
[----:B------:R-:W1:Y:S02]  /*14830*/  @!P0 SYNCS.PHASECHK.TRANS64 P0, [R9+URZ+0x22800], R0 ;  /* 0x02280000090085a7 */ /* 0x000e64000800007f */
[----:B-1----:R-:W-:Y:S05]  /*14840*/  @!P0 BRA `(.L_x_1746) ;  /* 0xfffffffc00f08947 */ /* 0x002fea000383ffff */
[----:B------:R-:W-:Y:S05]  /*14850*/  BRA `(.L_x_1928) ;  /* 0xfffffed4000c7947 */ /* 0x000fea000383ffff */
.L_x_1750:
[----:B-1----:R1:W2:Y:S02]  /*14860*/  SYNCS.PHASECHK.TRANS64.TRYWAIT P1, [R7+URZ+0x22830], R12 ;  /* 0x0228300c070075a7 */ /* 0x0022a4000802017f */
[----:B--2---:R-:W-:Y:S05]  /*14870*/  @!P1 NANOSLEEP.SYNCS 0x989680 ;  /* 0x009896800000995d */ /* 0x004fea0003900000 */
[----:B------:R-:W2:Y:S02]  /*14880*/  @!P1 SYNCS.PHASECHK.TRANS64 P1, [R7+URZ+0x22830], R12 ;  /* 0x0228300c070095a7 */ /* 0x000ea4000802007f */
[----:B--2---:R-:W-:Y:S05]  /*14890*/  @!P1 BRA `(.L_x_1750) ;  /* 0xfffffffc00f09947 */ /* 0x004fea000383ffff */
[----:B------:R-:W-:Y:S05]  /*148a0*/  BRA `(.L_x_1749) ;  /* 0xfffffed400387947 */ /* 0x000fea000383ffff */
.L_x_1762:
[----:B---3--:R3:W4:Y:S02]  /*148b0*/  SYNCS.PHASECHK.TRANS64.TRYWAIT P1, [R7+URZ+0x22850], R12 ;  /* 0x0228500c070075a7 */ /* 0x008724000802017f */
[----:B----4-:R-:W-:Y:S05]  /*148c0*/  @!P1 NANOSLEEP.SYNCS 0x989680 ;  /* 0x009896800000995d */ /* 0x010fea0003900000 */
[----:B------:R-:W4:Y:S02]  /*148d0*/  @!P1 SYNCS.PHASECHK.TRANS64 P1, [R7+URZ+0x22850], R12 ;  /* 0x0228500c070095a7 */ /* 0x000f24000802007f */
[----:B----4-:R-:W-:Y:S05]  /*148e0*/  @!P1 BRA `(.L_x_1762) ;  /* 0xfffffffc00f09947 */ /* 0x010fea000383ffff */
[----:B------:R-:W-:Y:S05]  /*148f0*/  BRA `(.L_x_1761) ;  /* 0xfffffef400c47947 */ /* 0x000fea000383ffff */
.L_x_1770:
[----:B-1----:R-:W-:-:S04]  /*14900*/  IMAD.U32 R9, RZ, RZ, UR27 ;  /* 0x0000001bff097e24 */ /* 0x002fc8000f8e00ff */
[----:B------:R1:W2:Y:S03]  /*14910*/  SYNCS.PHASECHK.TRANS64.TRYWAIT P1, [R9+URZ+0x22830], R12 ;  /* 0x0228300c090075a7 */ /* 0x0002a6000802017f */
[----:B--2---:R-:W-:Y:S05]  /*14920*/  @!P1 NANOSLEEP.SYNCS 0x989680 ;  /* 0x009896800000995d */ /* 0x004fea0003900000 */
[----:B------:R-:W2:Y:S02]  /*14930*/  @!P1 SYNCS.PHASECHK.TRANS64 P1, [R9+URZ+0x22830], R12 ;  /* 0x0228300c090095a7 */ /* 0x000ea4000802007f */
[----:B--2---:R-:W-:Y:S05]  /*14940*/  @!P1 BRA `(.L_x_1770) ;  /* 0xfffffffc00ec9947 */ /* 0x004fea000383ffff */
[----:B------:R-:W-:Y:S05]  /*14950*/  BRA `(.L_x_1769) ;  /* 0xfffffefc004c7947 */ /* 0x000fea000383ffff */
.L_x_1782:
[----:B--2---:R2:W3:Y:S02]  /*14960*/  SYNCS.PHASECHK.TRANS64.TRYWAIT P1, [R9+URZ+0x22850], R12 ;  /* 0x0228500c090075a7 */ /* 0x0044e4000802017f */
[----:B---3--:R-:W-:Y:S05]  /*14970*/  @!P1 NANOSLEEP.SYNCS 0x989680 ;  /* 0x009896800000995d */ /* 0x008fea0003900000 */
[----:B------:R-:W3:Y:S02]  /*14980*/  @!P1 SYNCS.PHASECHK.TRANS64 P1, [R9+URZ+0x22850], R12 ;  /* 0x0228500c090095a7 */ /* 0x000ee4000802007f */
[----:B---3--:R-:W-:Y:S05]  /*14990*/  @!P1 BRA `(.L_x_1782) ;  /* 0xfffffffc00f09947 */ /* 0x008fea000383ffff */
[----:B------:R-:W-:Y:S05]  /*149a0*/  BRA `(.L_x_1781) ;  /* 0xffffff2400f87947 */ /* 0x000fea000383ffff */
.L_x_1791:
[----:B---3--:R-:W-:-:S04]  /*149b0*/  IMAD.U32 R0, RZ, RZ, UR24 ;  /* 0x00000018ff007e24 */ /* 0x008fc8000f8e00ff */
[----:B------:R3:W4:Y:S03]  /*149c0*/  SYNCS.PHASECHK.TRANS64.TRYWAIT P2, [R0+URZ+0x22830], R7 ;  /* 0x02283007000075a7 */ /* 0x000726000804017f */
[----:B----4-:R-:W-:Y:S05]  /*149d0*/  @!P2 NANOSLEEP.SYNCS 0x989680 ;  /* 0x009896800000a95d */ /* 0x010fea0003900000 */
[----:B------:R-:W4:Y:S02]  /*149e0*/  @!P2 SYNCS.PHASECHK.TRANS64 P2, [R0+URZ+0x22830], R7 ;  /* 0x022830070000a5a7 */ /* 0x000f24000804007f */
[----:B----4-:R-:W-:Y:S05]  /*149f0*/  @!P2 BRA `(.L_x_1791) ;  /* 0xfffffffc00eca947 */ /* 0x010fea000383ffff */
[----:B------:R-:W-:Y:S05]  /*14a00*/  BRA `(.L_x_1790) ;  /* 0xffffff2c009c7947 */ /* 0x000fea000383ffff */
.L_x_1795:
[----:B-1----:R1:W3:Y:S02]  /*14a10*/  SYNCS.PHASECHK.TRANS64.TRYWAIT P2, [R182+URZ+0x22850], R7 ;  /* 0x02285007b60075a7 */ /* 0x0022e4000804017f */
[----:B---3--:R-:W-:Y:S05]  /*14a20*/  @!P2 NANOSLEEP.SYNCS 0x989680 ;  /* 0x009896800000a95d */ /* 0x008fea0003900000 */
[----:B------:R-:W3:Y:S02]  /*14a30*/  @!P2 SYNCS.PHASECHK.TRANS64 P2, [R182+URZ+0x22850], R7 ;  /* 0x02285007b600a5a7 */ /* 0x000ee4000804007f */
[----:B---3--:R-:W-:Y:S05]  /*14a40*/  @!P2 BRA `(.L_x_1795) ;  /* 0xfffffffc00f0a947 */ /* 0x008fea000383ffff */
[----:B------:R-:W-:Y:S05]  /*14a50*/  BRA `(.L_x_1794) ;  /* 0xffffff4400bc7947 */ /* 0x000fea000383ffff */
.L_x_1801:
[----:B-1----:R-:W-:-:S04]  /*14a60*/  IMAD.U32 R9, RZ, RZ, UR7 ;  /* 0x00000007ff097e24 */ /* 0x002fc8000f8e00ff */
[----:B------:R1:W2:Y:S03]  /*14a70*/  SYNCS.PHASECHK.TRANS64.TRYWAIT P1, [R9+URZ+0x22830], R10 ;  /* 0x0228300a090075a7 */ /* 0x0002a6000802017f */
[----:B--2---:R-:W-:Y:S05]  /*14a80*/  @!P1 NANOSLEEP.SYNCS 0x989680 ;  /* 0x009896800000995d */ /* 0x004fea0003900000 */
[----:B------:R-:W2:Y:S02]  /*14a90*/  @!P1 SYNCS.PHASECHK.TRANS64 P1, [R9+URZ+0x22830], R10 ;  /* 0x0228300a090095a7 */ /* 0x000ea4000802007f */
[----:B--2---:R-:W-:Y:S05]  /*14aa0*/  @!P1 BRA `(.L_x_1801) ;  /* 0xfffffffc00ec9947 */ /* 0x004fea000383ffff */
[----:B------:R-:W-:Y:S05]  /*14ab0*/  BRA `(.L_x_1800) ;  /* 0xffffff4800e07947 */ /* 0x000fea000383ffff */
.L_x_1813:
[----:B--2---:R2:W3:Y:S02]  /*14ac0*/  SYNCS.PHASECHK.TRANS64.TRYWAIT P1, [R9+URZ+0x22850], R10 ;  /* 0x0228500a090075a7 */ /* 0x0044e4000802017f */
[----:B---3--:R-:W-:Y:S05]  /*14ad0*/  @!P1 NANOSLEEP.SYNCS 0x989680 ;  /* 0x009896800000995d */ /* 0x008fea0003900000 */
[----:B------:R-:W3:Y:S02]  /*14ae0*/  @!P1 SYNCS.PHASECHK.TRANS64 P1, [R9+URZ+0x22850], R10 ;  /* 0x0228500a090095a7 */ /* 0x000ee4000802007f */
[----:B---3--:R-:W-:Y:S05]  /*14af0*/  @!P1 BRA `(.L_x_1813) ;  /* 0xfffffffc00f09947 */ /* 0x008fea000383ffff */
[----:B------:R-:W-:Y:S05]  /*14b00*/  BRA `(.L_x_1812) ;  /* 0xffffff74008c7947 */ /* 0x000fea000383ffff */
.L_x_1861:
[----:B------:R-:W1:Y:S01]  /*14b10*/  S2R R5, SR_TID.X ;  /* 0x0000000000057919 */ /* 0x000e620000002100 */
[----:B------:R-:W-:Y:S01]  /*14b20*/  BSSY B0, `(.L_x_1929) ;  /* 0x000000a000007945 */ /* 0x000fe20003800000 */
[----:B------:R-:W-:Y:S02]  /*14b30*/  IMAD.MOV.U32 R12, RZ, RZ, RZ ;  /* 0x000000ffff0c7224 */ /* 0x000fe400078e00ff */
[----:B------:R-:W-:Y:S02]  /*14b40*/  IMAD.MOV.U32 R11, RZ, RZ, 0x1f ;  /* 0x0000001fff0b7424 */ /* 0x000fe400078e00ff */
[----:B------:R-:W-:Y:S01]  /*14b50*/  IMAD.MOV.U32 R15, RZ, RZ, -0x1 ;  /* 0xffffffffff0f7424 */ /* 0x000fe200078e00ff */
[----:B-1----:R-:W-:-:S04]  /*14b60*/  SHF.R.U32.HI R5, RZ, 0x5, R5 ;  /* 0x00000005ff057819 */ /* 0x002fc80000011605 */
[----:B------:R-:W-:-:S05]  /*14b70*/  LOP3.LUT R5, R5, 0x3, RZ, 0xc0, !PT ;  /* 0x0000000305057812 */ /* 0x000fca00078ec0ff */
[----:B0-----:R-:W-:-:S07]  /*14b80*/  IMAD.MOV.U32 R13, RZ, RZ, R5 ;  /* 0x000000ffff0d7224 */ /* 0x001fce00078e0005 */
[----:B------:R-:W-:Y:S05]  /*14b90*/  WARPSYNC.COLLECTIVE R15, `(.L_x_1930) ;  /* 0x000000000f087348 */ /* 0x000fea0003c00000 */
[----:B------:R0:W1:Y:S02]  /*14ba0*/  SHFL.IDX P6, R14, R13, R12, R11 ;  /* 0x0000000c0d0e7389 */ /* 0x00006400000c000b */
[----:B01----:R-:W-:Y:S01]  /*14bb0*/  ENDCOLLECTIVE ;  /* 0x000000000000791b */ /* 0x003fe20003800000 */
.L_x_1930:
[----:B------:R-:W-:Y:S05]  /*14bc0*/  BSYNC B0 ;  /* 0x0000000000007941 */ /* 0x000fea0003800000 */
.L_x_1929:
[----:B------:R-:W-:Y:S05]  /*14bd0*/  BRA `(.L_x_1931) ;  /* 0xffffffc800607947 */ /* 0x000fea000383ffff */
.L_x_1862:
[----:B------:R-:W-:Y:S01]  /*14be0*/  BSSY B0, `(.L_x_1932) ;  /* 0x0000006000007945 */ /* 0x000fe20003800000 */
[----:B------:R-:W-:-:S07]  /*14bf0*/  IMAD.MOV.U32 R15, RZ, RZ, -0x1 ;  /* 0xffffffffff0f7424 */ /* 0x000fce00078e00ff */
[----:B0-----:R-:W-:Y:S05]  /*14c00*/  WARPSYNC.COLLECTIVE R15, `(.L_x_1933) ;  /* 0x000000000f0c7348 */ /* 0x001fea0003c00000 */
[----:B------:R-:W-:Y:S02]  /*14c10*/  ELECT P6, UR62, PT ;  /* 0x00000000003e782f */ /* 0x000fe400038c0000 */
[----:B------:R-:W-:Y:S01]  /*14c20*/  MOV R14, UR62 ;  /* 0x0000003e000e7c02 */ /* 0x000fe20008000f00 */
[----:B0-----:R-:W-:Y:S10]  /*14c30*/  ENDCOLLECTIVE ;  /* 0x000000000000791b */ /* 0x001ff40003800000 */
.L_x_1933:
[----:B------:R-:W-:Y:S05]  /*14c40*/  BSYNC B0 ;  /* 0x0000000000007941 */ /* 0x000fea0003800000 */
.L_x_1932:
[----:B------:R-:W-:Y:S05]  /*14c50*/  BRA `(.L_x_1934) ;  /* 0xffffffc800507947 */ /* 0x000fea000383ffff */
.L_x_1865:
[----:B-1----:R1:W2:Y:S02]  /*14c60*/  SYNCS.PHASECHK.TRANS64.TRYWAIT P0, [R9+URZ+0x22840], R10 ;  /* 0x0228400a090075a7 */ /* 0x0022a4000800017f */
[----:B--2---:R-:W-:Y:S05]  /*14c70*/  @!P0 NANOSLEEP.SYNCS 0x989680 ;  /* 0x009896800000895d */ /* 0x004fea0003900000 */
[----:B------:R-:W2:Y:S02]  /*14c80*/  @!P0 SYNCS.PHASECHK.TRANS64 P0, [R9+URZ+0x22840], R10 ;  /* 0x0228400a090085a7 */ /* 0x000ea4000800007f */
[----:B--2---:R-:W-:Y:S05]  /*14c90*/  @!P0 BRA `(.L_x_1865) ;  /* 0xfffffffc00f08947 */ /* 0x004fea000383ffff */
[----:B------:R-:W-:Y:S05]  /*14ca0*/  BRA `(.L_x_1935) ;  /* 0xffffffc800b87947 */ /* 0x000fea000383ffff */
.L_x_1868:
[----:B-1----:R-:W1:Y:S01]  /*14cb0*/  S2R R10, SR_CgaCtaId ;  /* 0x00000000000a7919 */ /* 0x002e620000008800 */
[----:B------:R-:W-:-:S04]  /*14cc0*/  MOV R9, 0x400 ;  /* 0x0000040000097802 */ /* 0x000fc80000000f00 */
[----:B-1----:R-:W-:-:S04]  /*14cd0*/  LEA R9, R10, R9, 0x18 ;  /* 0x000000090a097211 */ /* 0x002fc800078ec0ff */
[----:B------:R1:W2:Y:S03]  /*14ce0*/  SYNCS.PHASECHK.TRANS64.TRYWAIT P0, [R9+URZ+0x22820], R6 ;  /* 0x02282006090075a7 */ /* 0x0002a6000800017f */
[----:B--2---:R-:W-:Y:S05]  /*14cf0*/  @!P0 NANOSLEEP.SYNCS 0x989680 ;  /* 0x009896800000895d */ /* 0x004fea0003900000 */
[----:B------:R-:W2:Y:S02]  /*14d00*/  @!P0 SYNCS.PHASECHK.TRANS64 P0, [R9+URZ+0x22820], R6 ;  /* 0x02282006090085a7 */ /* 0x000ea4000800007f */
[----:B--2---:R-:W-:Y:S05]  /*14d10*/  @!P0 BRA `(.L_x_1868) ;  /* 0xfffffffc00e48947 */ /* 0x004fea000383ffff */
[----:B------:R-:W-:Y:S05]  /*14d20*/  BRA `(.L_x_1936) ;  /* 0xffffffcc00947947 */ /* 0x000fea000383ffff */
.L_x_1871:
[----:B-1----:R1:W2:Y:S02]  /*14d30*/  SYNCS.PHASECHK.TRANS64.TRYWAIT P0, [R6+URZ+0x22860], R9 ;  /* 0x02286009060075a7 */ /* 0x0022a4000800017f */
[----:B--2---:R-:W-:Y:S05]  /*14d40*/  @!P0 NANOSLEEP.SYNCS 0x989680 ;  /* 0x009896800000895d */ /* 0x004fea0003900000 */
[----:B------:R-:W2:Y:S02]  /*14d50*/  @!P0 SYNCS.PHASECHK.TRANS64 P0, [R6+URZ+0x22860], R9 ;  /* 0x02286009060085a7 */ /* 0x000ea4000800007f */
[----:B--2---:R-:W-:Y:S05]  /*14d60*/  @!P0 BRA `(.L_x_1871) ;  /* 0xfffffffc00f08947 */ /* 0x004fea000383ffff */
[----:B------:R-:W-:Y:S05]  /*14d70*/  BRA `(.L_x_1937) ;  /* 0xffffffcc00b07947 */ /* 0x000fea000383ffff */
.L_x_1880:
[----:B-1----:R1:W2:Y:S02]  /*14d80*/  SYNCS.PHASECHK.TRANS64.TRYWAIT P0, [R2+URZ+0x22840], R3 ;  /* 0x02284003020075a7 */ /* 0x0022a4000800017f */
[----:B--2---:R-:W-:Y:S05]  /*14d90*/  @!P0 NANOSLEEP.SYNCS 0x989680 ;  /* 0x009896800000895d */ /* 0x004fea0003900000 */
[----:B------:R-:W2:Y:S02]  /*14da0*/  @!P0 SYNCS.PHASECHK.TRANS64 P0, [R2+URZ+0x22840], R3 ;  /* 0x02284003020085a7 */ /* 0x000ea4000800007f */
[----:B--2---:R-:W-:Y:S05]  /*14db0*/  @!P0 BRA `(.L_x_1880) ;  /* 0xfffffffc00f08947 */ /* 0x004fea000383ffff */
[----:B------:R-:W-:Y:S05]  /*14dc0*/  BRA `(.L_x_1938) ;  /* 0xffffffd400347947 */ /* 0x000fea000383ffff */
.L_x_1882:
[----:B--2---:R2:W3:Y:S02]  /*14dd0*/  SYNCS.PHASECHK.TRANS64.TRYWAIT P0, [R2+URZ+0x22860], R3 ;  /* 0x02286003020075a7 */ /* 0x0044e4000800017f */
[----:B---3--:R-:W-:Y:S05]  /*14de0*/  @!P0 NANOSLEEP.SYNCS 0x989680 ;  /* 0x009896800000895d */ /* 0x008fea0003900000 */
[----:B------:R-:W3:Y:S02]  /*14df0*/  @!P0 SYNCS.PHASECHK.TRANS64 P0, [R2+URZ+0x22860], R3 ;  /* 0x02286003020085a7 */ /* 0x000ee4000800007f */
[----:B---3--:R-:W-:Y:S05]  /*14e00*/  @!P0 BRA `(.L_x_1882) ;  /* 0xfffffffc00f08947 */ /* 0x008fea000383ffff */
[----:B------:R-:W-:Y:S05]  /*14e10*/  BRA `(.L_x_1939) ;  /* 0xffffffd400a47947 */ /* 0x000fea000383ffff */
.L_x_1887:
[----:B--2---:R2:W3:Y:S02]  /*14e20*/  SYNCS.PHASECHK.TRANS64.TRYWAIT P0, [R2+URZ+0x22840], R3 ;  /* 0x02284003020075a7 */ /* 0x0044e4000800017f */
[----:B---3--:R-:W-:Y:S05]  /*14e30*/  @!P0 NANOSLEEP.SYNCS 0x989680 ;  /* 0x009896800000895d */ /* 0x008fea0003900000 */
[----:B------:R-:W3:Y:S02]  /*14e40*/  @!P0 SYNCS.PHASECHK.TRANS64 P0, [R2+URZ+0x22840], R3 ;  /* 0x02284003020085a7 */ /* 0x000ee4000800007f */
[----:B---3--:R-:W-:Y:S05]  /*14e50*/  @!P0 BRA `(.L_x_1887) ;  /* 0xfffffffc00f08947 */ /* 0x008fea000383ffff */
[----:B------:R-:W-:Y:S05]  /*14e60*/  BRA `(.L_x_1940) ;  /* 0xffffffd800f87947 */ /* 0x000fea000383ffff */
.L_x_1889:
[----:B0-----:R0:W1:Y:S02]  /*14e70*/  SYNCS.PHASECHK.TRANS64.TRYWAIT P1, [R2+URZ+0x22860], R3 ;  /* 0x02286003020075a7 */ /* 0x001064000802017f */
[----:B-1----:R-:W-:Y:S05]  /*14e80*/  @!P1 NANOSLEEP.SYNCS 0x989680 ;  /* 0x009896800000995d */ /* 0x002fea0003900000 */
[----:B------:R-:W1:Y:S02]  /*14e90*/  @!P1 SYNCS.PHASECHK.TRANS64 P1, [R2+URZ+0x22860], R3 ;  /* 0x02286003020095a7 */ /* 0x000e64000802007f */
[----:B-1----:R-:W-:Y:S05]  /*14ea0*/  @!P1 BRA `(.L_x_1889) ;  /* 0xfffffffc00f09947 */ /* 0x002fea000383ffff */
[----:B------:R-:W-:Y:S05]  /*14eb0*/  BRA `(.L_x_1941) ;  /* 0xffffffdc00647947 */ /* 0x000fea000383ffff */
.L_x_1894:
[----:B---3--:R3:W4:Y:S02]  /*14ec0*/  SYNCS.PHASECHK.TRANS64.TRYWAIT P0, [R2+URZ+0x22840], R3 ;  /* 0x02284003020075a7 */ /* 0x008724000800017f */
[----:B----4-:R-:W-:Y:S05]  /*14ed0*/  @!P0 NANOSLEEP.SYNCS 0x989680 ;  /* 0x009896800000895d */ /* 0x010fea0003900000 */
[----:B------:R-:W4:Y:S02]  /*14ee0*/  @!P0 SYNCS.PHASECHK.TRANS64 P0, [R2+URZ+0x22840], R3 ;  /* 0x02284003020085a7 */ /* 0x000f24000800007f */
[----:B----4-:R-:W-:Y:S05]  /*14ef0*/  @!P0 BRA `(.L_x_1894) ;  /* 0xfffffffc00f08947 */ /* 0x010fea000383ffff */
[----:B------:R-:W-:Y:S05]  /*14f00*/  BRA `(.L_x_1942) ;  /* 0xffffffe000947947 */ /* 0x000fea000383ffff */
.L_x_1896:
[----:B0-----:R0:W1:Y:S02]  /*14f10*/  SYNCS.PHASECHK.TRANS64.TRYWAIT P1, [R2+URZ+0x22860], R3 ;  /* 0x02286003020075a7 */ /* 0x001064000802017f */
[----:B-1----:R-:W-:Y:S05]  /*14f20*/  @!P1 NANOSLEEP.SYNCS 0x989680 ;  /* 0x009896800000995d */ /* 0x002fea0003900000 */
[----:B------:R-:W1:Y:S02]  /*14f30*/  @!P1 SYNCS.PHASECHK.TRANS64 P1, [R2+URZ+0x22860], R3 ;  /* 0x02286003020095a7 */ /* 0x000e64000802007f */
[----:B-1----:R-:W-:Y:S05]  /*14f40*/  @!P1 BRA `(.L_x_1896) ;  /* 0xfffffffc00f09947 */ /* 0x002fea000383ffff */
[----:B------:R-:W-:Y:S05]  /*14f50*/  BRA `(.L_x_1943) ;  /* 0xffffffe400047947 */ /* 0x000fea000383ffff */
.L_x_1901:
[----:B------:R-:W-:Y:S01]  /*14f60*/  BSSY B0, `(.L_x_1944) ;  /* 0x0000008000007945 */ /* 0x000fe20003800000 */
[----:B0-----:R-:W-:Y:S02]  /*14f70*/  IMAD.MOV.U32 R13, RZ, RZ, R16 ;  /* 0x000000ffff0d7224 */ /* 0x001fe400078e0010 */
[----:B-1----:R-:W-:Y:S02]  /*14f80*/  IMAD.MOV.U32 R12, RZ, RZ, RZ ;  /* 0x000000ffff0c7224 */ /* 0x002fe400078e00ff */
[----:B------:R-:W-:Y:S02]  /*14f90*/  IMAD.MOV.U32 R11, RZ, RZ, 0x1f ;  /* 0x0000001fff0b7424 */ /* 0x000fe400078e00ff */
[----:B------:R-:W-:-:S07]  /*14fa0*/  IMAD.MOV.U32 R15, RZ, RZ, -0x1 ;  /* 0xffffffffff0f7424 */ /* 0x000fce00078e00ff */
[----:B--2---:R-:W-:Y:S05]  /*14fb0*/  WARPSYNC.COLLECTIVE R15, `(.L_x_1945) ;  /* 0x000000000f087348 */ /* 0x004fea0003c00000 */
[----:B------:R0:W1:Y:S02]  /*14fc0*/  SHFL.IDX P6, R14, R13, R12, R11 ;  /* 0x0000000c0d0e7389 */ /* 0x00006400000c000b */
[----:B012---:R-:W-:Y:S01]  /*14fd0*/  ENDCOLLECTIVE ;  /* 0x000000000000791b */ /* 0x007fe20003800000 */
.L_x_1945:
[----:B------:R-:W-:Y:S05]  /*14fe0*/  BSYNC B0 ;  /* 0x0000000000007941 */ /* 0x000fea0003800000 */
.L_x_1944:
        /* <DEDUP_REMOVED lines=8> */
.L_x_1946:
[----:B------:R-:W-:Y:S01]  /*15070*/  IMAD.MOV.U32 R7, RZ, RZ, R14 ;  /* 0x000000ffff077224 */ /* 0x000fe200078e000e */
[----:B------:R-:W-:Y:S06]  /*15080*/  BRA `(.L_x_1947) ;  /* 0xffffffe400f87947 */ /* 0x000fec000383ffff */
.L_x_1904:
[----:B------:R-:W-:Y:S01]  /*15090*/  BSSY B0, `(.L_x_1948) ;  /* 0x0000008000007945 */ /* 0x000fe20003800000 */
[----:B0----5:R-:W-:Y:S02]  /*150a0*/  IMAD.MOV.U32 R13, RZ, RZ, R17 ;  /* 0x000000ffff0d7224 */ /* 0x021fe400078e0011 */
[----:B------:R-:W-:Y:S02]  /*150b0*/  IMAD.MOV.U32 R12, RZ, RZ, 0x1 ;  /* 0x00000001ff0c7424 */ /* 0x000fe400078e00ff */
[----:B------:R-:W-:Y:S02]  /*150c0*/  IMAD.MOV.U32 R11, RZ, RZ, RZ ;  /* 0x000000ffff0b7224 */ /* 0x000fe400078e00ff */
[----:B------:R-:W-:-:S07]  /*150d0*/  IMAD.MOV.U32 R15, RZ, RZ, -0x1 ;  /* 0xffffffffff0f7424 */ /* 0x000fce00078e00ff */
[----:B-1234-:R-:W-:Y:S05]  /*150e0*/  WARPSYNC.COLLECTIVE R15, `(.L_x_1949) ;  /* 0x000000000f087348 */ /* 0x01efea0003c00000 */
[----:B------:R0:W0:Y:S02]  /*150f0*/  SHFL.UP P6, R14, R13, R12, R11 ;  /* 0x0400000c0d0e7389 */ /* 0x00002400000c000b */
[----:B01234-:R-:W-:Y:S01]  /*15100*/  ENDCOLLECTIVE ;  /* 0x000000000000791b */ /* 0x01ffe20003800000 */
.L_x_1949:
[----:B------:R-:W-:Y:S05]  /*15110*/  BSYNC B0 ;  /* 0x0000000000007941 */ /* 0x000fea0003800000 */
.L_x_1948:
        /* <DEDUP_REMOVED lines=10> */
.L_x_1950:
        /* <DEDUP_REMOVED lines=8> */
.L_x_1951:
        /* <DEDUP_REMOVED lines=8> */
.L_x_1952:
        /* <DEDUP_REMOVED lines=8> */
.L_x_1953:
        /* <DEDUP_REMOVED lines=8> */
.L_x_1954:
[----:B------:R-:W-:Y:S05]  /*153c0*/  BRA `(.L_x_1955) ;  /* 0xffffffe400bc7947 */ /* 0x000fea000383ffff */
.L_x_1909:
[----:B------:R-:W-:Y:S01]  /*153d0*/  BSSY B0, `(.L_x_1956) ;  /* 0x0000008000007945 */ /* 0x000fe20003800000 */
[----:B-----5:R-:W-:Y:S02]  /*153e0*/  IMAD.MOV.U32 R13, RZ, RZ, R17 ;  /* 0x000000ffff0d7224 */ /* 0x020fe400078e0011 */
[----:B------:R-:W-:Y:S02]  /*153f0*/  IMAD.MOV.U32 R12, RZ, RZ, 0x1 ;  /* 0x00000001ff0c7424 */ /* 0x000fe400078e00ff */
[----:B------:R-:W-:Y:S02]  /*15400*/  IMAD.MOV.U32 R11, RZ, RZ, RZ ;  /* 0x000000ffff0b7224 */ /* 0x000fe400078e00ff */
[----:B------:R-:W-:-:S07]  /*15410*/  IMAD.MOV.U32 R15, RZ, RZ, -0x1 ;  /* 0xffffffffff0f7424 */ /* 0x000fce00078e00ff */
[----:B0--3--:R-:W-:Y:S05]  /*15420*/  WARPSYNC.COLLECTIVE R15, `(.L_x_1957) ;  /* 0x000000000f087348 */ /* 0x009fea0003c00000 */
[----:B------:R1:W2:Y:S02]  /*15430*/  SHFL.UP P6, R14, R13, R12, R11 ;  /* 0x0400000c0d0e7389 */ /* 0x0002a400000c000b */
[----:B0123--:R-:W-:Y:S01]  /*15440*/  ENDCOLLECTIVE ;  /* 0x000000000000791b */ /* 0x00ffe20003800000 */
.L_x_1957:
[----:B------:R-:W-:Y:S05]  /*15450*/  BSYNC B0 ;  /* 0x0000000000007941 */ /* 0x000fea0003800000 */
.L_x_1956:
        /* <DEDUP_REMOVED lines=10> */
.L_x_1958:
        /* <DEDUP_REMOVED lines=8> */
.L_x_1959:
        /* <DEDUP_REMOVED lines=8> */
.L_x_1960:
        /* <DEDUP_REMOVED lines=8> */
.L_x_1961:
        /* <DEDUP_REMOVED lines=8> */
.L_x_1962:
[----:B------:R-:W-:Y:S05]  /*15700*/  BRA `(.L_x_1963) ;  /* 0xffffffe400a07947 */ /* 0x000fea000383ffff */
.L_x_1911:
[----:B------:R-:W-:Y:S01]  /*15710*/  BSSY B0, `(.L_x_1964) ;  /* 0x0000006000007945 */ /* 0x000fe20003800000 */
[----:B------:R-:W-:Y:S01]  /*15720*/  PLOP3.LUT P6, PT, P6, PT, PT, 0x8, 0x0 ;  /* 0x000000000000781c */ /* 0x000fe200037ce170 */
[----:B------:R-:W-:-:S12]  /*15730*/  IMAD.MOV.U32 R15, RZ, RZ, -0x1 ;  /* 0xffffffffff0f7424 */ /* 0x000fd800078e00ff */
[----:B0-----:R-:W-:Y:S05]  /*15740*/  WARPSYNC.COLLECTIVE R15, `(.L_x_1965) ;  /* 0x000000000f087348 */ /* 0x001fea0003c00000 */
[----:B------:R-:W-:Y:S01]  /*15750*/  VOTE.ANY R14, PT, P6 ;  /* 0x00000000000e7806 */ /* 0x000fe200030e0100 */
[----:B0-----:R-:W-:Y:S06]  /*15760*/  ENDCOLLECTIVE ;  /* 0x000000000000791b */ /* 0x001fec0003800000 */
.L_x_1965:
[----:B------:R-:W-:Y:S05]  /*15770*/  BSYNC B0 ;  /* 0x0000000000007941 */ /* 0x000fea0003800000 */
.L_x_1964:
        /* <DEDUP_REMOVED lines=9> */
.L_x_1966:
[----:B------:R-:W-:Y:S01]  /*15810*/  IMAD.MOV.U32 R17, RZ, RZ, R14 ;  /* 0x000000ffff117224 */ /* 0x000fe200078e000e */
[----:B------:R-:W-:Y:S06]  /*15820*/  BRA `(.L_x_1967) ;  /* 0xffffffe400907947 */ /* 0x000fec000383ffff */
.L_x_1913:
[----:B------:R-:W-:Y:S01]  /*15830*/  BSSY B0, `(.L_x_1968) ;  /* 0x0000007000007945 */ /* 0x000fe20003800000 */
[----:B------:R-:W-:Y:S02]  /*15840*/  IMAD.MOV.U32 R13, RZ, RZ, R2 ;  /* 0x000000ffff0d7224 */ /* 0x000fe400078e0002 */
[----:B------:R-:W-:Y:S02]  /*15850*/  IMAD.MOV.U32 R11, RZ, RZ, 0x1f ;  /* 0x0000001fff0b7424 */ /* 0x000fe400078e00ff */
[----:B------:R-:W-:-:S07]  /*15860*/  IMAD.MOV.U32 R15, RZ, RZ, -0x1 ;  /* 0xffffffffff0f7424 */ /* 0x000fce00078e00ff */
[----:B012---:R-:W-:Y:S05]  /*15870*/  WARPSYNC.COLLECTIVE R15, `(.L_x_1969) ;  /* 0x000000000f087348 */ /* 0x007fea0003c00000 */
[----:B------:R3:W4:Y:S02]  /*15880*/  SHFL.IDX P6, R14, R13, R12, R11 ;  /* 0x0000000c0d0e7389 */ /* 0x00072400000c000b */
[----:B01234-:R-:W-:Y:S01]  /*15890*/  ENDCOLLECTIVE ;  /* 0x000000000000791b */ /* 0x01ffe20003800000 */
.L_x_1969:
[----:B------:R-:W-:Y:S05]  /*158a0*/  BSYNC B0 ;  /* 0x0000000000007941 */ /* 0x000fea0003800000 */
.L_x_1968:
[----:B------:R-:W-:Y:S01]  /*158b0*/  IMAD.MOV.U32 R7, RZ, RZ, R14 ;  /* 0x000000ffff077224 */ /* 0x000fe200078e000e */
[----:B------:R-:W-:Y:S06]  /*158c0*/  BRA `(.L_x_1912) ;  /* 0xffffffe400847947 */ /* 0x000fec000383ffff */
.L_x_1917:
[----:B-1----:R1:W2:Y:S02]  /*158d0*/  SYNCS.PHASECHK.TRANS64.TRYWAIT P0, [R0+URZ+0x22820], R3 ;  /* 0x02282003000075a7 */ /* 0x0022a4000800017f */
[----:B--2---:R-:W-:Y:S05]  /*158e0*/  @!P0 NANOSLEEP.SYNCS 0x989680 ;  /* 0x009896800000895d */ /* 0x004fea0003900000 */
[----:B------:R-:W2:Y:S02]  /*158f0*/  @!P0 SYNCS.PHASECHK.TRANS64 P0, [R0+URZ+0x22820], R3 ;  /* 0x02282003000085a7 */ /* 0x000ea4000800007f */
[----:B--2---:R-:W-:Y:S05]  /*15900*/  @!P0 BRA `(.L_x_1917) ;  /* 0xfffffffc00f08947 */ /* 0x004fea000383ffff */
[----:B------:R-:W-:Y:S05]  /*15910*/  BRA `(.L_x_1970) ;  /* 0xffffffe800f87947 */ /* 0x000fea000383ffff */
.L_x_1918:
[----:B------:R-:W2:Y:S01]  /*15920*/  S2R R2, SR_TID.X ;  /* 0x0000000000027919 */ /* 0x000ea20000002100 */
[----:B------:R-:W-:Y:S01]  /*15930*/  BSSY B0, `(.L_x_1971) ;  /* 0x000000a000007945 */ /* 0x000fe20003800000 */
[----:B------:R-:W-:Y:S02]  /*15940*/  IMAD.MOV.U32 R12, RZ, RZ, RZ ;  /* 0x000000ffff0c7224 */ /* 0x000fe400078e00ff */
[----:B------:R-:W-:Y:S02]  /*15950*/  IMAD.MOV.U32 R11, RZ, RZ, 0x1f ;  /* 0x0000001fff0b7424 */ /* 0x000fe400078e00ff */
[----:B------:R-:W-:Y:S01]  /*15960*/  IMAD.MOV.U32 R15, RZ, RZ, -0x1 ;  /* 0xffffffffff0f7424 */ /* 0x000fe200078e00ff */
[----:B--2---:R-:W-:-:S04]  /*15970*/  SHF.R.U32.HI R2, RZ, 0x5, R2 ;  /* 0x00000005ff027819 */ /* 0x004fc80000011602 */
[----:B------:R-:W-:-:S05]  /*15980*/  LOP3.LUT R2, R2, 0x3, RZ, 0xc0, !PT ;  /* 0x0000000302027812 */ /* 0x000fca00078ec0ff */
[----:B0-----:R-:W-:-:S07]  /*15990*/  IMAD.MOV.U32 R13, RZ, RZ, R2 ;  /* 0x000000ffff0d7224 */ /* 0x001fce00078e0002 */
[----:B-1----:R-:W-:Y:S05]  /*159a0*/  WARPSYNC.COLLECTIVE R15, `(.L_x_1972) ;  /* 0x000000000f087348 */ /* 0x002fea0003c00000 */
[----:B------:R0:W2:Y:S02]  /*159b0*/  SHFL.IDX P6, R14, R13, R12, R11 ;  /* 0x0000000c0d0e7389 */ /* 0x0000a400000c000b */
[----:B012---:R-:W-:Y:S01]  /*159c0*/  ENDCOLLECTIVE ;  /* 0x000000000000791b */ /* 0x007fe20003800000 */
.L_x_1972:
[----:B------:R-:W-:Y:S05]  /*159d0*/  BSYNC B0 ;  /* 0x0000000000007941 */ /* 0x000fea0003800000 */
.L_x_1971:
[----:B------:R-:W-:Y:S05]  /*159e0*/  BRA `(.L_x_1973) ;  /* 0xffffffe800e07947 */ /* 0x000fea000383ffff */
.L_x_1921:
[----:B------:R-:W-:Y:S01]  /*159f0*/  BSSY B1, `(.L_x_1974) ;  /* 0x0000006000017945 */ /* 0x000fe20003800000 */
[----:B------:R-:W-:-:S07]  /*15a00*/  IMAD.MOV.U32 R15, RZ, RZ, -0x1 ;  /* 0xffffffffff0f7424 */ /* 0x000fce00078e00ff */
[----:B012---:R-:W-:Y:S05]  /*15a10*/  WARPSYNC.COLLECTIVE R15, `(.L_x_1975) ;  /* 0x000000000f0c7348 */ /* 0x007fea0003c00000 */
[----:B------:R-:W-:Y:S02]  /*15a20*/  ELECT P6, UR62, PT ;  /* 0x00000000003e782f */ /* 0x000fe400038c0000 */
[----:B------:R-:W-:Y:S01]  /*15a30*/  MOV R14, UR62 ;  /* 0x0000003e000e7c02 */ /* 0x000fe20008000f00 */
[----:B012---:R-:W-:Y:S10]  /*15a40*/  ENDCOLLECTIVE ;  /* 0x000000000000791b */ /* 0x007ff40003800000 */
.L_x_1975:
[----:B------:R-:W-:Y:S05]  /*15a50*/  BSYNC B1 ;  /* 0x0000000000017941 */ /* 0x000fea0003800000 */
.L_x_1974:
[----:B------:R-:W-:Y:S05]  /*15a60*/  BRA `(.L_x_1976) ;  /* 0xffffffe800d87947 */ /* 0x000fea000383ffff */
.L_x_1923:
[----:B-1----:R1:W2:Y:S02]  /*15a70*/  SYNCS.PHASECHK.TRANS64.TRYWAIT P0, [R6+URZ], R5 ;  /* 0x00000005060075a7 */ /* 0x0022a4000800017f */
[----:B--2---:R-:W-:Y:S05]  /*15a80*/  @!P0 NANOSLEEP.SYNCS 0x989680 ;  /* 0x009896800000895d */ /* 0x004fea0003900000 */
[----:B------:R-:W2:Y:S02]  /*15a90*/  @!P0 SYNCS.PHASECHK.TRANS64 P0, [R6+URZ], R5 ;  /* 0x00000005060085a7 */ /* 0x000ea4000800007f */
[----:B--2---:R-:W-:Y:S05]  /*15aa0*/  @!P0 BRA `(.L_x_1923) ;  /* 0xfffffffc00f08947 */ /* 0x004fea000383ffff */
[----:B------:R-:W-:Y:S05]  /*15ab0*/  BRA `(.L_x_1977) ;  /* 0xffffffec00147947 */ /* 0x000fea000383ffff */
.L_x_1924:
[----:B--2---:R2:W3:Y:S02]  /*15ac0*/  SYNCS.PHASECHK.TRANS64.TRYWAIT P0, [R7+URZ], R2 ;  /* 0x00000002070075a7 */ /* 0x0044e4000800017f */
[----:B---3--:R-:W-:Y:S05]  /*15ad0*/  @!P0 NANOSLEEP.SYNCS 0x989680 ;  /* 0x009896800000895d */ /* 0x008fea0003900000 */
[----:B------:R-:W3:Y:S02]  /*15ae0*/  @!P0 SYNCS.PHASECHK.TRANS64 P0, [R7+URZ], R2 ;  /* 0x00000002070085a7 */ /* 0x000ee4000800007f */
[----:B---3--:R-:W-:Y:S05]  /*15af0*/  @!P0 BRA `(.L_x_1924) ;  /* 0xfffffffc00f08947 */ /* 0x008fea000383ffff */
[----:B------:R-:W-:Y:S05]  /*15b00*/  BRA `(.L_x_1978) ;  /* 0xffffffec00087947 */ /* 0x000fea000383ffff */
.L_x_1926:
[----:B---3--:R3:W4:Y:S02]  /*15b10*/  SYNCS.PHASECHK.TRANS64.TRYWAIT P0, [R4+URZ], R5 ;  /* 0x00000005040075a7 */ /* 0x008724000800017f */
[----:B----4-:R-:W-:Y:S05]  /*15b20*/  @!P0 NANOSLEEP.SYNCS 0x989680 ;  /* 0x009896800000895d */ /* 0x010fea0003900000 */
[----:B------:R-:W4:Y:S02]  /*15b30*/  @!P0 SYNCS.PHASECHK.TRANS64 P0, [R4+URZ], R5 ;  /* 0x00000005040085a7 */ /* 0x000f24000800007f */
[----:B----4-:R-:W-:Y:S05]  /*15b40*/  @!P0 BRA `(.L_x_1926) ;  /* 0xfffffffc00f08947 */ /* 0x010fea000383ffff */
[----:B------:R-:W-:Y:S05]  /*15b50*/  BRA `(.L_x_1979) ;  /* 0xffffffec00107947 */ /* 0x000fea000383ffff */
.L_x_1980:
        /* <DEDUP_REMOVED lines=10> */
.L_x_4723:


//--------------------- .text._ZN7cutlass13device_kernelIN5flash11enable_sm90INS1_16FlashAttnFwdSm90INS1_25CollectiveMainloopFwdSm90ILi2EN4cute5tupleIJNS5_1CILi1EEES8_S8_EEENS6_IJNS7_ILi128EEENS7_ILi96EEENS7_ILi64EEEEEELi256ENS_10bfloat16_tEfNS_4arch4Sm90ELb0ELb1ELb0ELb1ELb0ELb1ELb0ELb1ELb0ELb0ELb0ELb0EEENS1_21CollectiveEpilogueFwdINS6_IJSA_NS7_ILi256EEESB_EEES9_SE_SG_Li256ELb1ELb0ELb0ELb0EEENS1_36VarlenDynamicPersistentTileSchedulerILi128ELi96ELi256ELi32ELb0ELb0ELb1ELb1ELb0ELb1EEEEEEEEEvNT_6ParamsE --------------------------
	.section	.text._ZN7cutlass13device_kernelIN5flash11enable_sm90INS1_16FlashAttnFwdSm90INS1_25CollectiveMainloopFwdSm90ILi2EN4cute5tupleIJNS5_1CILi1EEES8_S8_EEENS6_IJNS7_ILi128EEENS7_ILi96EEENS7_ILi64EEEEEELi256ENS_10bfloat16_tEfNS_4arch4Sm90ELb0ELb1ELb0ELb1ELb0ELb1ELb0ELb1ELb0ELb0ELb0ELb0EEENS1_21CollectiveEpilogueFwdINS6_IJSA_NS7_ILi256EEESB_EEES9_SE_SG_Li256ELb1ELb0ELb0ELb0EEENS1_36VarlenDynamicPersistentTileSchedulerILi128ELi96ELi256ELi32ELb0ELb0ELb1ELb1ELb0ELb1EEEEEEEEEvNT_6ParamsE,"ax",@progbits
	.align	128
.text._ZN7cutlass13device_kernelIN5flash11enable_sm90INS1_16FlashAttnFwdSm90INS1_25CollectiveMainloopFwdSm90ILi2EN4cute5tupleIJNS5_1CILi1EEES8_S8_EEENS6_IJNS7_ILi128EEENS7_ILi96EEENS7_ILi64EEEEEELi256ENS_10bfloat16_tEfNS_4arch4Sm90ELb0ELb1ELb0ELb1ELb0ELb1ELb0ELb1ELb0ELb0ELb0ELb0EEENS1_21CollectiveEpilogueFwdINS6_IJSA_NS7_ILi256EEESB_EEES9_SE_SG_Li256ELb1ELb0ELb0ELb0EEENS1_36VarlenDynamicPersistentTileSchedulerILi128ELi96ELi256ELi32ELb0ELb0ELb1ELb1ELb0ELb1EEEEEEEEEvNT_6ParamsE:
        .type           _ZN7cutlass13device_kernelIN5flash11enable_sm90INS1_16FlashAttnFwdSm90INS1_25CollectiveMainloopFwdSm90ILi2EN4cute5tupleIJNS5_1CILi1EEES8_S8_EEENS6_IJNS7_ILi128EEENS7_ILi96EEENS7_ILi64EEEEEELi256ENS_10bfloat16_tEfNS_4arch4Sm90ELb0ELb1ELb0ELb1ELb0ELb1ELb0ELb1ELb0ELb0ELb0ELb0EEENS1_21CollectiveEpilogueFwdINS6_IJSA_NS7_ILi256EEESB_EEES9_SE_SG_Li256ELb1ELb0ELb0ELb0EEENS1_36VarlenDynamicPersistentTileSchedulerILi128ELi96ELi256ELi32ELb0ELb0ELb1ELb1ELb0ELb1EEEEEEEEEvNT_6ParamsE,@function
        .size           _ZN7cutlass13device_kernelIN5flash11enable_sm90INS1_16FlashAttnFwdSm90INS1_25CollectiveMainloopFwdSm90ILi2EN4cute5tupleIJNS5_1CILi1EEES8_S8_EEENS6_IJNS7_ILi128EEENS7_ILi96EEENS7_ILi64EEEEEELi256ENS_10bfloat16_tEfNS_4arch4Sm90ELb0ELb1ELb0ELb1ELb0ELb1ELb0ELb1ELb0ELb0ELb0ELb0EEENS1_21CollectiveEpilogueFwdINS6_IJSA_NS7_ILi256EEESB_EEES9_SE_SG_Li256ELb1ELb0ELb0ELb0EEENS1_36VarlenDynamicPersistentTileSchedulerILi128ELi96ELi256ELi32ELb0ELb0ELb1ELb1ELb0ELb1EEEEEEEEEvNT_6ParamsE,(.L_x_4724 - _ZN7cutlass13device_kernelIN5flash11enable_sm90INS1_16FlashAttnFwdSm90INS1_25CollectiveMainloopFwdSm90ILi2EN4cute5tupleIJNS5_1CILi1EEES8_S8_EEENS6_IJNS7_ILi128EEENS7_ILi96EEENS7_ILi64EEEEEELi256ENS_10bfloat16_tEfNS_4arch4Sm90ELb0ELb1ELb0ELb1ELb0ELb1ELb0ELb1ELb0ELb0ELb0ELb0EEENS1_21CollectiveEpilogueFwdINS6_IJSA_NS7_ILi256EEESB_EEES9_SE_SG_Li256ELb1ELb0ELb0ELb0EEENS1_36VarlenDynamicPersistentTileSchedulerILi128ELi96ELi256ELi32ELb0ELb0ELb1ELb1ELb0ELb1EEEEEEEEEvNT_6ParamsE)
        .other          _ZN7cutlass13device_kernelIN5flash11enable_sm90INS1_16FlashAttnFwdSm90INS1_25CollectiveMainloopFwdSm90ILi2EN4cute5tupleIJNS5_1CILi1EEES8_S8_EEENS6_IJNS7_ILi128EEENS7_ILi96EEENS7_ILi64EEEEEELi256ENS_10bfloat16_tEfNS_4arch4Sm90ELb0ELb1ELb0ELb1ELb0ELb1ELb0ELb1ELb0ELb0ELb0ELb0EEENS1_21CollectiveEpilogueFwdINS6_IJSA_NS7_ILi256EEESB_EEES9_SE_SG_Li256ELb1ELb0ELb0ELb0EEENS1_36VarlenDynamicPersistentTileSchedulerILi128ELi96ELi256ELi32ELb0ELb0ELb1ELb1ELb0ELb1EEEEEEEEEvNT_6ParamsE,@"STO_CUDA_ENTRY STV_DEFAULT"
_ZN7cutlass13device_kernelIN5flash11enable_sm90INS1_16FlashAttnFwdSm90INS1_25CollectiveMainloopFwdSm90ILi2EN4cute5tupleIJNS5_1CILi1EEES8_S8_EEENS6_IJNS7_ILi128EEENS7_ILi96EEENS7_ILi64EEEEEELi256ENS_10bfloat16_tEfNS_4arch4Sm90ELb0ELb1ELb0ELb1ELb0ELb1ELb0ELb1ELb0ELb0ELb0ELb0EEENS1_21CollectiveEpilogueFwdINS6_IJSA_NS7_ILi256EEESB_EEES9_SE_SG_Li256ELb1ELb0ELb0ELb0EEENS1_36VarlenDynamicPersistentTileSchedulerILi128ELi96ELi256ELi32ELb0ELb0ELb1ELb1ELb0ELb1EEEEEEEEEvNT_6ParamsE:
[----:B------:R-:W0:Y:S02]  /*0000*/  LDC R1, c[0x0][0x28] ;  /* 0x00000a00ff017b82 */ /* 0x000e240000000800 */
[----:B0-----:R-:W-:Y:S01]  /*0010*/  VIADD R1, R1, 0xffffffd0 ;  /* 0xffffffd001017836 */ /* 0x001fe20000000000 */
[----:B------:R-:W0:Y:S01]  /*0020*/  S2R R3, SR_TID.X ;  /* 0x0000000000037919 */ /* 0x000e220000002100 */
[----:B------:R-:W-:Y:S01]  /*0030*/  ELECT P0, URZ, PT ;  /* 0x00000000003f782f */ /* 0x000fe20003800000 */
[----:B------:R-:W-:Y:S01]  /*0040*/  BSSY B0, `(.L_x_1981) ;  /* 0x0000016000007945 */ /* 0x000fe20003800000 */
[----:B0-----:R-:W-:-:S05]  /*0050*/  SHF.R.U32.HI R0, RZ, 0x5, R3 ;  /* 0x00000005ff007819 */ /* 0x001fca0000011603 */
        /* <DEDUP_REMOVED lines=20> */
.L_x_1982:
[----:B------:R-:W-:Y:S05]  /*01a0*/  BSYNC B0 ;  /* 0x0000000000007941 */ /* 0x000fea0003800000 */
.L_x_1981:
[----:B------:R-:W-:Y:S01]  /*01b0*/  VOTEU.ANY UP0, P0 ;  /* 0x00000000003f7886 */ /* 0x000fe20000000100 */
[----:B------:R-:W0:Y:S01]  /*01c0*/  SHFL.IDX PT, R2, R0, RZ, 0x1f ;  /* 0x00001fff00027589 */ /* 0x000e2200000e0000 */
[----:B------:R-:W-:Y:S01]  /*01d0*/  UMOV UR4, 0x1 ;  /* 0x0000000100047882 */ /* 0x000fe20000000000 */
[----:B------:R-:W-:Y:S01]  /*01e0*/  UMOV UR7, 0x100 ;  /* 0x0000010000077882 */ /* 0x000fe20000000000 */
[----:B------:R-:W-:Y:S01]  /*01f0*/  SHF.R.U32.HI R4, RZ, 0x7, R3 ;  /* 0x00000007ff047819 */ /* 0x000fe20000011603 */
[----:B------:R-:W1:Y:S01]  /*0200*/  @UP0 S2UR UR8, SR_CgaCtaId ;  /* 0x00000000000809c3 */ /* 0x000e620000008800 */
[----:B------:R-:W-:Y:S01]  /*0210*/  @UP0 UMOV UR6, 0x400 ;  /* 0x0000040000060882 */ /* 0x000fe20000000000 */
[----:B------:R-:W-:-:S04]  /*0220*/  @UP0 UIADD3 UR4, -UR4, 0x100000, URZ ;  /* 0x0010000004040890 */ /* 0x000fc8000fffe13f */
[----:B------:R-:W-:Y:S02]  /*0230*/  @UP0 USHF.L.U32 UR5, UR4, 0xb, URZ ;  /* 0x0000000b04050899 */ /* 0x000fe4000800063f */
[----:B------:R-:W-:Y:S01]  /*0240*/  @UP0 USHF.L.U32 UR4, UR4, 0x1, URZ ;  /* 0x0000000104040899 */ /* 0x000fe2000800063f */
[----:B------:R-:W-:Y:S01]  /*0250*/  VOTEU.ANY UP1, P0 ;  /* 0x00000000003f7886 */ /* 0x000fe20000020100 */
[----:B0-----:R-:W-:Y:S02]  /*0260*/  ISETP.NE.AND P1, PT, R2, RZ, PT ;  /* 0x000000ff0200720c */ /* 0x001fe40003f25270 */
[----:B------:R0:W2:Y:S01]  /*0270*/  SHFL.IDX PT, R2, R4, RZ, 0x1f ;  /* 0x00001fff04027589 */ /* 0x0000a200000e0000 */
[----:B-1----:R-:W-:Y:S02]  /*0280*/  @UP0 ULEA UR8, UR8, UR6, 0x18 ;  /* 0x0000000608080291 */ /* 0x002fe4000f8ec03f */
[----:B------:R-:W-:-:S04]  /*0290*/  @UP0 UIADD3 UR6, -UR7, 0x100000, URZ ;  /* 0x0010000007060890 */ /* 0x000fc8000fffe13f */
[----:B------:R-:W-:Y:S02]  /*02a0*/  @UP0 USHF.L.U32 UR7, UR6, 0xb, URZ ;  /* 0x0000000b06070899 */ /* 0x000fe4000800063f */
[----:B------:R-:W-:Y:S01]  /*02b0*/  @UP0 USHF.L.U32 UR6, UR6, 0x1, URZ ;  /* 0x0000000106060899 */ /* 0x000fe2000800063f */
[----:B------:R-:W-:Y:S01]  /*02c0*/  VOTEU.ANY UP0, P0 ;  /* 0x00000000003f7886 */ /* 0x000fe20000000100 */
[----:B------:R-:W1:Y:S04]  /*02d0*/  FENCE.VIEW.ASYNC.S ;  /* 0x00000000000073c6 */ /* 0x000e680000000000 */
[----:B-1----:R0:W1:Y:S06]  /*02e0*/  @UP0 SYNCS.EXCH.64 URZ, [UR8+0x22800], UR4 ;  /* 0x02280004083f05b2 */ /* 0x00206c0008000100 */
[----:B------:R0:W3:Y:S02]  /*02f0*/  @UP1 SYNCS.EXCH.64 URZ, [UR8+0x22820], UR6 ;  /* 0x02282006083f15b2 */ /* 0x0000e40008000100 */
[----:B0-----:R-:W-:Y:S05]  /*0300*/  @P1 BRA `(.L_x_1983) ;  /* 0x0000000000481947 */ /* 0x001fea0003800000 */
[----:B------:R-:W0:Y:S01]  /*0310*/  S2UR UR5, SR_CgaCtaId ;  /* 0x00000000000579c3 */ /* 0x000e220000008800 */
        /* <DEDUP_REMOVED lines=15> */
[----:B------:R0:W0:Y:S01]  /*0410*/  SYNCS.EXCH.64 URZ, [UR8+0x22848], UR4 ;  /* 0x02284804083f75b2 */ /* 0x0000220008000100 */
[----:B------:R-:W-:Y:S01]  /*0420*/  NOP ;  /* 0x0000000000007918 */ /* 0x000fe20000000000 */
.L_x_1983:
[----:B------:R-:W5:Y:S01]  /*0430*/  SHFL.IDX PT, R4, R0, RZ, 0x1f ;  /* 0x00001fff00047589 */ /* 0x000f6200000e0000 */
[----:B------:R-:W-:Y:S01]  /*0440*/  NOP ;  /* 0x0000000000007918 */ /* 0x000fe20000000000 */
[----:B-----5:R-:W-:-:S13]  /*0450*/  ISETP.NE.AND P0, PT, R4, RZ, PT ;  /* 0x000000ff0400720c */ /* 0x020fda0003f05270 */
        /* <DEDUP_REMOVED lines=17> */
[----:B------:R0:W0:Y:S01]  /*0570*/  SYNCS.EXCH.64 URZ, [UR8+0x22868], UR6 ;  /* 0x02286806083f75b2 */ /* 0x0000220008000100 */
[----:B------:R-:W-:Y:S01]  /*0580*/  NOP ;  /* 0x0000000000007918 */ /* 0x000fe20000000000 */
.L_x_1984:
[----:B------:R-:W5:Y:S01]  /*0590*/  SHFL.IDX PT, R4, R0, RZ, 0x1f ;  /* 0x00001fff00047589 */ /* 0x000f6200000e0000 */
[----:B------:R-:W-:Y:S01]  /*05a0*/  NOP ;  /* 0x0000000000007918 */ /* 0x000fe20000000000 */
[----:B-----5:R-:W-:-:S13]  /*05b0*/  ISETP.NE.AND P0, PT, R4, RZ, PT ;  /* 0x000000ff0400720c */ /* 0x020fda0003f05270 */
        /* <DEDUP_REMOVED lines=13> */
[----:B------:R0:W0:Y:S01]  /*0690*/  SYNCS.EXCH.64 URZ, [UR6+0x22888], UR4 ;  /* 0x02288804063f75b2 */ /* 0x0000220008000100 */
[----:B------:R-:W-:Y:S01]  /*06a0*/  NOP ;  /* 0x0000000000007918 */ /* 0x000fe20000000000 */
.L_x_1985:
        /* <DEDUP_REMOVED lines=22> */
.L_x_1986:
        /* <DEDUP_REMOVED lines=22> */
.L_x_1987:
[----:B--2---:R-:W-:Y:S01]  /*0970*/  ISETP.NE.AND P0, PT, R2, RZ, PT ;  /* 0x000000ff0200720c */ /* 0x004fe20003f05270 */
[----:B------:R-:W-:Y:S01]  /*0980*/  IMAD.MOV.U32 R2, RZ, RZ, 0x1 ;  /* 0x00000001ff027424 */ /* 0x000fe200078e00ff */
[----:B------:R-:W-:Y:S01]  /*0990*/  NOP ;  /* 0x0000000000007918 */ /* 0x000fe20000000000 */
[----:B------:R-:W-:Y:S01]  /*09a0*/  ULDC.64 UR40, c[0x0][0x208] ;  /* 0x0000820000287ab9 */ /* 0x000fe20000000a00 */
[----:B------:R-:W-:Y:S02]  /*09b0*/  BSSY B7, `(.L_x_1988) ;  /* 0x0001d0a000077945 */ /* 0x000fe40003800000 */
[----:B------:R-:W-:-:S05]  /*09c0*/  SEL R2, R2, 0x2, !P0 ;  /* 0x0000000202027807 */ /* 0x000fca0004000000 */
[----:B------:R2:W-:Y:S01]  /*09d0*/  STL [R1+0x28], R2 ;  /* 0x0000280201007387 */ /* 0x0005e20000100800 */
[----:B01-34-:R-:W-:Y:S06]  /*09e0*/  BAR.SYNC.DEFER_BLOCKING 0x0 ;  /* 0x0000000000007b1d */ /* 0x01bfec0000010000 */
[----:B------:R-:W-:Y:S05]  /*09f0*/  @!P0 BRA `(.L_x_1989) ;  /* 0x0000016c00dc8947 */ /* 0x000fea0003800000 */
.L_x_1990:
[----:B------:R-:W-:-:S08]  /*0a00*/  NOP ;  /* 0x0000000000007918 */ /* 0x000fd00000000000 */
[----:B------:R-:W0:Y:S02]  /*0a10*/  USETMAXREG.TRY_ALLOC.CTAPOOL UP0, 0xf0 ;  /* 0x000000f0000079c8 */ /* 0x000e240008000600 */
[----:B0-----:R-:W-:-:S13]  /*0a20*/  PLOP3.LUT P0, PT, PT, PT, UP0, 0x80, 0x0 ;  /* 0x000000000000781c */ /* 0x001fda0003f0f008 */
[----:B------:R-:W-:Y:S05]  /*0a30*/  @!P0 BRA `(.L_x_1990) ;  /* 0xfffffffc00f08947 */ /* 0x000fea000383ffff */
[----:B------:R-:W-:Y:S01]  /*0a40*/  SHF.R.U32.HI R0, RZ, 0x7, R3 ;  /* 0x00000007ff007819 */ /* 0x000fe20000011603 */
[----:B------:R-:W0:Y:S08]  /*0a50*/  S2UR UR5, SR_CgaCtaId ;  /* 0x00000000000579c3 */ /* 0x000e300000008800 */
[----:B------:R-:W-:Y:S06]  /*0a60*/  BAR.ARV 0x8, 0x120 ;  /* 0x0204800000007b1d */ /* 0x000fec0000002000 */
[----:B------:R-:W-:Y:S01]  /*0a70*/  ISETP.NE.AND P0, PT, R0, 0x1, PT ;  /* 0x000000010000780c */ /* 0x000fe20003f05270 */
[----:B------:R-:W-:Y:S01]  /*0a80*/  UMOV UR4, 0x400 ;  /* 0x0000040000047882 */ /* 0x000fe20000000000 */
[----:B--2---:R-:W-:-:S11]  /*0a90*/  LOP3.LUT R2, R2, 0xffdfffff, RZ, 0xc0, !PT ;  /* 0xffdfffff02027812 */ /* 0x004fd600078ec0ff */
[----:B------:R-:W-:Y:S06]  /*0aa0*/  @!P0 BAR.ARV 0x9, 0x100 ;  /* 0x0244000000008b1d */ /* 0x000fec0000002000 */
[----:B0-----:R-:W-:Y:S01]  /*0ab0*/  ULEA UR4, UR5, UR4, 0x18 ;  /* 0x0000000405047291 */ /* 0x001fe2000f8ec03f */
[----:B------:R-:W-:Y:S01]  /*0ac0*/  @P0 LOP3.LUT R2, R2, 0x200000, RZ, 0xfc, !PT ;  /* 0x0020000002020812 */ /* 0x000fe200078efcff */
[----:B------:R-:W-:Y:S04]  /*0ad0*/  BAR.SYNC.DEFER_BLOCKING 0x5, 0x120 ;  /* 0x0144800000007b1d */ /* 0x000fe80000010000 */
[----:B------:R-:W-:-:S02]  /*0ae0*/  IMAD.U32 R17, RZ, RZ, UR4 ;  /* 0x00000004ff117e24 */ /* 0x000fc4000f8e00ff */
[----:B------:R-:W-:-:S03]  /*0af0*/  ULDC UR4, c[0x0][0xc14] ;  /* 0x0003050000047ab9 */ /* 0x000fc60000000800 */
[----:B------:R-:W0:Y:S01]  /*0b00*/  LDS.128 R204, [R17+0x228d0] ;  /* 0x0228d00011cc7984 */ /* 0x000e220000000c00 */
[----:B------:R-:W-:Y:S06]  /*0b10*/  BAR.ARV 0x4, 0x120 ;  /* 0x0104800000007b1d */ /* 0x000fec0000002000 */
[----:B0-----:R-:W-:-:S13]  /*0b20*/  ISETP.GE.AND P0, PT, R207, UR4, PT ;  /* 0x00000004cf007c0c */ /* 0x001fda000bf06270 */
[----:B------:R-:W-:Y:S05]  /*0b30*/  @P0 BRA `(.L_x_1991) ;  /* 0x000001cc00c40947 */ /* 0x000fea0003800000 */
[----:B------:R-:W2:Y:S01]  /*0b40*/  LDL.LU R13, [R1+0x28] ;  /* 0x00002800010d7983 */ /* 0x000ea20000300800 */
[----:B------:R-:W-:Y:S02]  /*0b50*/  VIADD R12, R3, 0xffffff80 ;  /* 0xffffff80030c7836 */ /* 0x000fe40000000000 */
[----:B------:R-:W-:Y:S02]  /*0b60*/  IMAD.MOV.U32 R233, RZ, RZ, RZ ;  /* 0x000000ffffe97224 */ /* 0x000fe400078e00ff */
[----:B------:R-:W-:Y:S01]  /*0b70*/  IMAD.MOV.U32 R18, RZ, RZ, RZ ;  /* 0x000000ffff127224 */ /* 0x000fe200078e00ff */
[----:B------:R-:W-:Y:S01]  /*0b80*/  SHF.R.S32.HI R0, RZ, 0x1f, R12 ;  /* 0x0000001fff007819 */ /* 0x000fe2000001140c */
[----:B------:R-:W-:Y:S02]  /*0b90*/  IMAD.MOV.U32 R201, RZ, RZ, RZ ;  /* 0x000000ffffc97224 */ /* 0x000fe400078e00ff */
[----:B------:R-:W-:Y:S01]  /*0ba0*/  IMAD.MOV.U32 R22, RZ, RZ, RZ ;  /* 0x000000ffff167224 */ /* 0x000fe200078e00ff */
[CC--:B------:R-:W-:Y:S01]  /*0bb0*/  LEA.HI R3, R0.reuse, R12.reuse, RZ, 0x7 ;  /* 0x0000000c00037211 */ /* 0x0c0fe200078f38ff */
[----:B------:R-:W-:Y:S01]  /*0bc0*/  IMAD.MOV.U32 R16, RZ, RZ, RZ ;  /* 0x000000ffff107224 */ /* 0x000fe200078e00ff */
[----:B------:R-:W-:-:S02]  /*0bd0*/  LEA.HI R223, R0, R12, RZ, 0x5 ;  /* 0x0000000c00df7211 */ /* 0x000fc400078f28ff */
        /* <DEDUP_REMOVED lines=14> */
[----:B------:R-:W-:Y:S02]  /*0cc0*/  LEA.HI R4, R0, R12, RZ, 0x4 ;  /* 0x0000000c00047211 */ /* 0x000fe400078f20ff */
[----:B------:R-:W-:Y:S02]  /*0cd0*/  LOP3.LUT R10, R7, 0xfffffff8, RZ, 0xc0, !PT ;  /* 0xfffffff8070a7812 */ /* 0x000fe400078ec0ff */
[----:B------:R-:W-:Y:S02]  /*0ce0*/  SHF.R.S32.HI R7, RZ, 0x4, R4 ;  /* 0x00000004ff077819 */ /* 0x000fe40000011404 */
[----:B------:R-:W-:Y:S01]  /*0cf0*/  LOP3.LUT R8, R8, 0x7ffffffc, RZ, 0xc0, !PT ;  /* 0x7ffffffc08087812 */ /* 0x000fe200078ec0ff */
[----:B------:R-:W-:Y:S01]  /*0d00*/  IMAD.IADD R10, R5, 0x1, -R10 ;  /* 0x00000001050a7824 */ /* 0x000fe200078e0a0a */
[----:B------:R-:W-:-:S02]  /*0d10*/  LOP3.LUT R5, R4, 0x3fffff0, RZ, 0xc0, !PT ;  /* 0x03fffff004057812 */ /* 0x000fc400078ec0ff */
[----:B------:R-:W-:Y:S01]  /*0d20*/  LEA.HI R4, R4, R7, RZ, 0x1 ;  /* 0x0000000704047211 */ /* 0x000fe200078f08ff */
[----:B------:R-:W-:Y:S02]  /*0d30*/  IMAD R10, R9, 0x10, R10 ;  /* 0x00000010090a7824 */ /* 0x000fe400078e020a */
[----:B------:R-:W-:Y:S01]  /*0d40*/  IMAD.IADD R8, R11, 0x1, -R8 ;  /* 0x000000010b087824 */ /* 0x000fe200078e0a08 */
[----:B------:R-:W-:Y:S01]  /*0d50*/  LOP3.LUT R6, R4, 0x1ffffffe, RZ, 0xc0, !PT ;  /* 0x1ffffffe04067812 */ /* 0x000fe200078ec0ff */
[----:B------:R-:W-:Y:S02]  /*0d60*/  IMAD R3, R3, 0x40, R10 ;  /* 0x0000004003037824 */ /* 0x000fe400078e020a */
[----:B------:R-:W-:Y:S02]  /*0d70*/  IMAD.IADD R4, R12, 0x1, -R5 ;  /* 0x000000010c047824 */ /* 0x000fe400078e0a05 */
[----:B------:R-:W-:Y:S01]  /*0d80*/  IMAD.IADD R6, R7, 0x1, -R6 ;  /* 0x0000000107067824 */ /* 0x000fe200078e0a06 */
[----:B------:R0:W-:Y:S01]  /*0d90*/  STL [R1+0x10], R3 ;  /* 0x0000100301007387 */ /* 0x0001e20000100800 */
[----:B------:R-:W-:-:S02]  /*0da0*/  IMAD R5, R223, 0x10, R4 ;  /* 0x00000010df057824 */ /* 0x000fc400078e0204 */
[----:B------:R-:W-:Y:S02]  /*0db0*/  IMAD.SHL.U32 R23, R8, 0x2, RZ ;  /* 0x0000000208177824 */ /* 0x000fe400078e00ff */
[----:B------:R-:W-:Y:S01]  /*0dc0*/  IMAD R7, R5, 0x8, R6 ;  /* 0x0000000805077824 */ /* 0x000fe200078e0206 */
[CC--:B0-----:R-:W-:Y:S02]  /*0dd0*/  LEA.HI R3, R0.reuse, R12.reuse, RZ, 0x2 ;  /* 0x0000000c00037211 */ /* 0x0c1fe400078f10ff */
[----:B------:R-:W-:Y:S02]  /*0de0*/  LEA.HI R0, R0, R12, RZ, 0x3 ;  /* 0x0000000c00007211 */ /* 0x000fe400078f18ff */
[--C-:B------:R-:W-:Y:S02]  /*0df0*/  SHF.R.S32.HI R19, RZ, 0x2, R3.reuse ;  /* 0x00000002ff137819 */ /* 0x100fe40000011403 */
[----:B------:R-:W-:Y:S02]  /*0e00*/  LOP3.LUT R237, R3, 0xfffffffc, RZ, 0xc0, !PT ;  /* 0xfffffffc03ed7812 */ /* 0x000fe400078ec0ff */
[----:B------:R-:W-:Y:S01]  /*0e10*/  SHF.R.S32.HI R4, RZ, 0x1f, R3 ;  /* 0x0000001fff047819 */ /* 0x000fe20000011403 */
[----:B------:R-:W-:Y:S01]  /*0e20*/  VIADD R232, R19, 0x40 ;  /* 0x0000004013e87836 */ /* 0x000fe20000000000 */
[----:B------:R-:W-:Y:S01]  /*0e30*/  SHF.R.S32.HI R220, RZ, 0x3, R0 ;  /* 0x00000003ffdc7819 */ /* 0x000fe20000011400 */
[----:B------:R-:W-:Y:S01]  /*0e40*/  IMAD.IADD R237, R12, 0x1, -R237 ;  /* 0x000000010ced7824 */ /* 0x000fe200078e0aed */
[----:B------:R-:W-:Y:S01]  /*0e50*/  LOP3.LUT R0, R0, 0x1ffffff8, RZ, 0xc0, !PT ;  /* 0x1ffffff800007812 */ /* 0x000fe200078ec0ff */
[----:B------:R-:W-:Y:S01]  /*0e60*/  IMAD.SHL.U32 R219, R232, 0x40, RZ ;  /* 0x00000040e8db7824 */ /* 0x000fe200078e00ff */
[----:B------:R-:W-:Y:S01]  /*0e70*/  SHF.R.S32.HI R3, RZ, 0x1f, R232 ;  /* 0x0000001fff037819 */ /* 0x000fe200000114e8 */
[----:B------:R-:W-:Y:S01]  /*0e80*/  IMAD.SHL.U32 R6, R237, 0x8, RZ ;  /* 0x00000008ed067824 */ /* 0x000fe200078e00ff */
[----:B------:R-:W-:Y:S01]  /*0e90*/  LEA.HI R4, R4, R19, RZ, 0x3 ;  /* 0x0000001304047211 */ /* 0x000fe200078f18ff */
[----:B------:R-:W-:Y:S01]  /*0ea0*/  IMAD.IADD R0, R12, 0x1, -R0 ;  /* 0x000000010c007824 */ /* 0x000fe200078e0a00 */
[----:B------:R-:W-:-:S02]  /*0eb0*/  LEA.HI R3, R3, R232, RZ, 0x3 ;  /* 0x000000e803037211 */ /* 0x000fc400078f18ff */
[----:B------:R-:W-:Y:S01]  /*0ec0*/  LOP3.LUT R219, R219, 0x1c0, RZ, 0xc0, !PT ;  /* 0x000001c0dbdb7812 */ /* 0x000fe200078ec0ff */
[----:B------:R-:W-:Y:S01]  /*0ed0*/  IMAD.SHL.U32 R211, R0, 0x8, RZ ;  /* 0x0000000800d37824 */ /* 0x000fe200078e00ff */
[----:B------:R-:W-:Y:S01]  /*0ee0*/  LOP3.LUT R4, R4, 0xfffffff8, RZ, 0xc0, !PT ;  /* 0xfffffff804047812 */ /* 0x000fe200078ec0ff */
[----:B------:R-:W-:Y:S01]  /*0ef0*/  IMAD.SHL.U32 R3, R3, 0x40, RZ ;  /* 0x0000004003037824 */ /* 0x000fe200078e00ff */
[----:B------:R-:W-:Y:S02]  /*0f00*/  LOP3.LUT R5, R219, 0x38, R6, 0xf8, !PT ;  /* 0x00000038db057812 */ /* 0x000fe400078ef806 */
[----:B------:R-:W-:Y:S01]  /*0f10*/  SHF.R.U32.HI R9, RZ, 0x3, R219 ;  /* 0x00000003ff097819 */ /* 0x000fe200000116db */
[----:B------:R-:W-:Y:S01]  /*0f20*/  IMAD.IADD R4, R19, 0x1, -R4 ;  /* 0x0000000113047824 */ /* 0x000fe200078e0a04 */
[----:B------:R-:W-:Y:S01]  /*0f30*/  LOP3.LUT R224, R3, 0xfffffe00, RZ, 0xc0, !PT ;  /* 0xfffffe0003e07812 */ /* 0x000fe200078ec0ff */
[----:B------:R-:W-:Y:S01]  /*0f40*/  IMAD.SHL.U32 R3, R7, 0x8, RZ ;  /* 0x0000000807037824 */ /* 0x000fe200078e00ff */
[----:B------:R-:W-:-:S02]  /*0f50*/  SHF.R.S32.HI R234, RZ, 0x1f, R19 ;  /* 0x0000001fffea7819 */ /* 0x000fc40000011413 */
[----:B------:R-:W-:Y:S01]  /*0f60*/  LOP3.LUT R0, R224, R5, R9, 0xf6, !PT ;  /* 0x00000005e0007212 */ /* 0x000fe200078ef609 */
[----:B------:R0:W-:Y:S01]  /*0f70*/  STL [R1+0x4], R4 ;  /* 0x0000040401007387 */ /* 0x0001e20000100800 */
[----:B------:R-:W-:-:S03]  /*0f80*/  SHF.R.S32.HI R236, RZ, 0x1f, R232 ;  /* 0x0000001fffec7819 */ /* 0x000fc600000114e8 */
[----:B------:R-:W-:Y:S01]  /*0f90*/  IMAD R0, R0, 0x2, R17 ;  /* 0x0000000200007824 */ /* 0x000fe200078e0211 */
[----:B------:R0:W-:Y:S04]  /*0fa0*/  STL [R1+0x14], R3 ;  /* 0x0000140301007387 */ /* 0x0001e80000100800 */
[----:B------:R0:W-:Y:S02]  /*0fb0*/  STL [R1+0xc], R0 ;  /* 0x00000c0001007387 */ /* 0x0001e40000100800 */
[----:B0-2---:R-:W-:-:S07]  /*0fc0*/  LOP3.LUT R200, R13, 0x1, RZ, 0xfc, !PT ;  /* 0x000000010dc87812 */ /* 0x005fce00078efcff */
.L_x_2204:
[----:B------:R-:W-:Y:S05]  /*0fd0*/  YIELD ;  /* 0x0000000000007946 */ /* 0x000fea0003800000 */
[----:B------:R-:W-:Y:S01]  /*0fe0*/  ULDC.64 UR4, c[0x0][0xa28] ;  /* 0x00028a0000047ab9 */ /* 0x000fe20000000a00 */
[----:B0--345:R-:W0:Y:S01]  /*0ff0*/  LDC.64 R6, c[0x0][0xa08] ;  /* 0x00028200ff067b82 */ /* 0x039e220000000a00 */
[----:B------:R-:W-:Y:S01]  /*1000*/  ISETP.NE.U32.AND P1, PT, RZ, UR4, PT ;  /* 0x00000004ff007c0c */ /* 0x000fe2000bf25070 */
[----:B------:R-:W-:Y:S02]  /*1010*/  IMAD.MOV.U32 R3, RZ, RZ, RZ ;  /* 0x000000ffff037224 */ /* 0x000fe400078e00ff */
[----:B------:R-:W-:Y:S01]  /*1020*/  IMAD.MOV.U32 R25, RZ, RZ, RZ ;  /* 0x000000ffff197224 */ /* 0x000fe200078e00ff */
[----:B------:R-:W-:Y:S01]  /*1030*/  ISETP.NE.AND.EX P1, PT, RZ, UR5, PT, P1 ;  /* 0x00000005ff007c0c */ /* 0x000fe2000bf25310 */
[----:B------:R-:W-:-:S02]  /*1040*/  ULDC.64 UR4, c[0x0][0xa18] ;  /* 0x0002860000047ab9 */ /* 0x000fc40000000a00 */
[----:B------:R-:W-:-:S04]  /*1050*/  ISETP.NE.U32.AND P2, PT, RZ, UR4, PT ;  /* 0x00000004ff007c0c */ /* 0x000fc8000bf45070 */
[----:B------:R-:W-:Y:S01]  /*1060*/  ISETP.NE.AND.EX P2, PT, RZ, UR5, PT, P2 ;  /* 0x00000005ff007c0c */ /* 0x000fe2000bf45320 */
[----:B------:R-:W-:Y:S02]  /*1070*/  ULDC.64 UR4, c[0x0][0xa08] ;  /* 0x0002820000047ab9 */ /* 0x000fe40000000a00 */
[----:B------:R-:W-:-:S03]  /*1080*/  ISETP.NE.U32.AND P0, PT, RZ, UR4, PT ;  /* 0x00000004ff007c0c */ /* 0x000fc6000bf05070 */
[----:B-1----:R-:W1:Y:S01]  /*1090*/  @P1 LDC.64 R4, c[0x0][0xa28] ;  /* 0x00028a00ff041b82 */ /* 0x002e620000000a00 */
[----:B------:R-:W-:Y:S01]  /*10a0*/  ISETP.NE.AND.EX P0, PT, RZ, UR5, PT, P0 ;  /* 0x00000005ff007c0c */ /* 0x000fe2000bf05300 */
[----:B0-----:R-:W-:-:S06]  /*10b0*/  IMAD.WIDE R10, R207, 0x4, R6 ;  /* 0x00000004cf0a7825 */ /* 0x001fcc00078e0206 */
[----:B------:R-:W0:Y:S01]  /*10c0*/  @P2 LDC.64 R8, c[0x0][0xa18] ;  /* 0x00028600ff082b82 */ /* 0x000e220000000a00 */
[----:B------:R-:W-:Y:S02]  /*10d0*/  ULDC UR4, c[0x0][0x288] ;  /* 0x0000a20000047ab9 */ /* 0x000fe40000000800 */
[----:B------:R-:W-:Y:S01]  /*10e0*/  IMAD.U32 R203, RZ, RZ, UR4 ;  /* 0x00000004ffcb7e24 */ /* 0x000fe2000f8e00ff */
[----:B------:R-:W-:Y:S02]  /*10f0*/  ULDC.64 UR4, c[0x0][0x3f8] ;  /* 0x0000fe0000047ab9 */ /* 0x000fe40000000a00 */
[----:B------:R2:W5:Y:S01]  /*1100*/  @P0 LDG.E R25, desc[UR40][R10.64] ;  /* 0x000000280a190981 */ /* 0x000562000c1e1900 */
[----:B-1----:R-:W-:-:S05]  /*1110*/  @P1 IMAD.WIDE R4, R207, 0x4, R4 ;  /* 0x00000004cf041825 */ /* 0x002fca00078e0204 */
[----:B------:R2:W5:Y:S01]  /*1120*/  @P1 LDG.E R3, desc[UR40][R4.64] ;  /* 0x0000002804031981 */ /* 0x000562000c1e1900 */
[----:B0-----:R-:W-:-:S05]  /*1130*/  @P2 IMAD.WIDE R6, R207, 0x4, R8 ;  /* 0x00000004cf062825 */ /* 0x001fca00078e0208 */
        /* <DEDUP_REMOVED lines=9> */
[----:B------:R-:W-:Y:S01]  /*11d0*/  IMAD.U32 R24, RZ, RZ, UR4 ;  /* 0x00000004ff187e24 */ /* 0x000fe2000f8e00ff */
[----:B--2---:R-:W-:Y:S06]  /*11e0*/  @P2 BRA `(.L_x_1992) ;  /* 0x0000000000242947 */ /* 0x004fec0003800000 */
        /* <DEDUP_REMOVED lines=9> */
.L_x_1992:
[----:B------:R-:W-:Y:S01]  /*1280*/  ULDC.64 UR4, c[0x0][0xa20] ;  /* 0x0002880000047ab9 */ /* 0x000fe20000000a00 */
[----:B------:R-:W-:Y:S01]  /*1290*/  IMAD.MOV.U32 R235, RZ, RZ, R205 ;  /* 0x000000ffffeb7224 */ /* 0x000fe200078e00cd */
[----:B------:R-:W-:Y:S01]  /*12a0*/  ISETP.NE.U32.AND P1, PT, RZ, UR4, PT ;  /* 0x00000004ff007c0c */ /* 0x000fe2000bf25070 */
[----:B------:R-:W-:Y:S02]  /*12b0*/  IMAD.MOV.U32 R225, RZ, RZ, R206 ;  /* 0x000000ffffe17224 */ /* 0x000fe400078e00ce */
[----:B------:R-:W-:Y:S01]  /*12c0*/  IMAD.MOV.U32 R226, RZ, RZ, R207 ;  /* 0x000000ffffe27224 */ /* 0x000fe200078e00cf */
[----:B------:R-:W-:-:S13]  /*12d0*/  ISETP.NE.AND.EX P1, PT, RZ, UR5, PT, P1 ;  /* 0x00000005ff007c0c */ /* 0x000fda000bf25310 */
[----:B------:R-:W-:Y:S05]  /*12e0*/  @!P1 BRA `(.L_x_1993) ;  /* 0x0000000000109947 */ /* 0x000fea0003800000 */
[----:B------:R-:W0:Y:S02]  /*12f0*/  LDC.64 R4, c[0x0][0xa20] ;  /* 0x00028800ff047b82 */ /* 0x000e240000000a00 */
[----:B0-----:R-:W-:-:S05]  /*1300*/  IMAD.WIDE R4, R207, 0x4, R4 ;  /* 0x00000004cf047825 */ /* 0x001fca00078e0204 */
[----:B------:R0:W5:Y:S01]  /*1310*/  LDG.E R24, desc[UR40][R4.64] ;  /* 0x0000002804187981 */ /* 0x000162000c1e1900 */
[----:B------:R-:W-:Y:S05]  /*1320*/  BRA `(.L_x_1994) ;  /* 0x0000000000107947 */ /* 0x000fea0003800000 */
.L_x_1993:
[----:B------:R-:W-:Y:S05]  /*1330*/  @!P0 BRA `(.L_x_1994) ;  /* 0x00000000000c8947 */ /* 0x000fea0003800000 */
[----:B------:R-:W2:Y:S04]  /*1340*/  LDG.E R5, desc[UR40][R10.64] ;  /* 0x000000280a057981 */ /* 0x000ea8000c1e1900 */
[----:B------:R-:W2:Y:S02]  /*1350*/  LDG.E R24, desc[UR40][R10.64+0x4] ;  /* 0x000004280a187981 */ /* 0x000ea4000c1e1900 */
[----:B--2---:R-:W-:-:S07]  /*1360*/  IMAD.IADD R24, R24, 0x1, -R5 ;  /* 0x0000000118187824 */ /* 0x004fce00078e0a05 */
.L_x_1994:
[----:B------:R-:W-:Y:S01]  /*1370*/  ULDC.64 UR4, c[0x0][0xa10] ;  /* 0x0002840000047ab9 */ /* 0x000fe20000000a00 */
[----:B------:R-:W1:Y:S01]  /*1380*/  LDC.64 R10, c[0x0][0x9e0] ;  /* 0x00027800ff0a7b82 */ /* 0x000e620000000a00 */
[----:B------:R-:W-:-:S04]  /*1390*/  ISETP.NE.U32.AND P0, PT, RZ, UR4, PT ;  /* 0x00000004ff007c0c */ /* 0x000fc8000bf05070 */
[----:B------:R-:W-:Y:S01]  /*13a0*/  ISETP.NE.AND.EX P0, PT, RZ, UR5, PT, P0 ;  /* 0x00000005ff007c0c */ /* 0x000fe2000bf05300 */
[----:B------:R-:W-:Y:S02]  /*13b0*/  ULDC.64 UR4, c[0x0][0xa30] ;  /* 0x00028c0000047ab9 */ /* 0x000fe40000000a00 */
[----:B------:R-:W-:-:S04]  /*13c0*/  ISETP.NE.U32.AND P1, PT, RZ, UR4, PT ;  /* 0x00000004ff007c0c */ /* 0x000fc8000bf25070 */
[----:B------:R-:W-:-:S06]  /*13d0*/  ISETP.NE.AND.EX P1, PT, RZ, UR5, PT, P1 ;  /* 0x00000005ff007c0c */ /* 0x000fcc000bf25310 */
[----:B0-----:R-:W0:Y:S08]  /*13e0*/  @P0 LDC.64 R4, c[0x0][0xa10] ;  /* 0x00028400ff040b82 */ /* 0x001e300000000a00 */
[----:B------:R-:W2:Y:S01]  /*13f0*/  @P1 LDC.64 R6, c[0x0][0xa30] ;  /* 0x00028c00ff061b82 */ /* 0x000ea20000000a00 */
[----:B0-----:R-:W-:-:S05]  /*1400*/  @P0 IMAD.WIDE R4, R207, 0x4, R4 ;  /* 0x00000004cf040825 */ /* 0x001fca00078e0204 */
[----:B------:R-:W3:Y:S04]  /*1410*/  @P0 LDG.E R0, desc[UR40][R4.64] ;  /* 0x0000002804000981 */ /* 0x000ee8000c1e1900 */
[----:B------:R-:W3:Y:S01]  /*1420*/  @P0 LDG.E R9, desc[UR40][R4.64+0x4] ;  /* 0x0000042804090981 */ /* 0x000ee2000c1e1900 */
[----:B-----5:R-:W-:Y:S02]  /*1430*/  IMAD.MOV.U32 R31, RZ, RZ, R24 ;  /* 0x000000ffff1f7224 */ /* 0x020fe400078e0018 */
[----:B------:R-:W-:Y:S02]  /*1440*/  IMAD.IADD R8, R24, 0x1, -R3 ;  /* 0x0000000118087824 */ /* 0x000fe400078e0a03 */
[----:B--2---:R-:W-:-:S05]  /*1450*/  @P1 IMAD.WIDE R6, R207, 0x4, R6 ;  /* 0x00000004cf061825 */ /* 0x004fca00078e0206 */
[----:B------:R0:W5:Y:S01]  /*1460*/  @P1 LDG.E R31, desc[UR40][R6.64] ;  /* 0x00000028061f1981 */ /* 0x000162000c1e1900 */
[----:B-1----:R-:W-:Y:S02]  /*1470*/  ISETP.GE.AND P1, PT, R11, 0x1, PT ;  /* 0x000000010b00780c */ /* 0x002fe40003f26270 */
[----:B------:R-:W-:Y:S01]  /*1480*/  LEA R65, R205, 0x80, 0x7 ;  /* 0x00000080cd417811 */ /* 0x000fe200078e38ff */
[----:B---3--:R-:W-:-:S04]  /*1490*/  @P0 IMAD.IADD R62, R9, 0x1, -R0 ;  /* 0x00000001093e0824 */ /* 0x008fc800078e0a00 */
[----:B------:R-:W-:-:S04]  /*14a0*/  IMAD.IADD R202, R8, 0x1, R62 ;  /* 0x0000000108ca7824 */ /* 0x000fc800078e023e */
[C---:B------:R-:W-:Y:S01]  /*14b0*/  VIADD R0, R202.reuse, 0x5f ;  /* 0x0000005fca007836 */ /* 0x040fe20000000000 */
[----:B------:R-:W-:-:S03]  /*14c0*/  IADD3 R65, R202, R65, -R203 ;  /* 0x00000041ca417210 */ /* 0x000fc60007ffe8cb */
[----:B------:R-:W-:-:S05]  /*14d0*/  IMAD.HI R0, R0, 0x2aaaaaab, RZ ;  /* 0x2aaaaaab00007827 */ /* 0x000fca00078e02ff */
[----:B------:R-:W-:-:S04]  /*14e0*/  SHF.R.U32.HI R3, RZ, 0x1f, R0 ;  /* 0x0000001fff037819 */ /* 0x000fc80000011600 */
[----:B------:R-:W-:Y:S01]  /*14f0*/  LEA.HI.SX32 R178, R0, R3, 0x1c ;  /* 0x0000000300b27211 */ /* 0x000fe200078fe2ff */
[----:B------:R-:W-:Y:S01]  /*1500*/  IMAD.IADD R0, R65, 0x1, R10 ;  /* 0x0000000141007824 */ /* 0x000fe200078e020a */
[----:B0-----:R-:W-:Y:S06]  /*1510*/  @!P1 BRA `(.L_x_1995) ;  /* 0x0000000000489947 */ /* 0x001fec0003800000 */
[C---:B------:R-:W-:Y:S01]  /*1520*/  ISETP.GT.AND P0, PT, R65.reuse, RZ, PT ;  /* 0x000000ff4100720c */ /* 0x040fe20003f04270 */
[----:B------:R-:W-:Y:S01]  /*1530*/  BSSY B0, `(.L_x_1996) ;  /* 0x000000e000007945 */ /* 0x000fe20003800000 */
[----:B------:R-:W-:-:S11]  /*1540*/  VIADD R3, R65, 0xffffffff ;  /* 0xffffffff41037836 */ /* 0x000fd60000000000 */
[----:B------:R-:W-:Y:S05]  /*1550*/  @P0 BRA `(.L_x_1997) ;  /* 0x00000000001c0947 */ /* 0x000fea0003800000 */
[----:B------:R-:W-:Y:S01]  /*1560*/  ISETP.NE.AND P0, PT, R11, 0x1, PT ;  /* 0x000000010b00780c */ /* 0x000fe20003f05270 */
[----:B------:R-:W-:-:S12]  /*1570*/  IMAD.MOV R3, RZ, RZ, -R65 ;  /* 0x000000ffff037224 */ /* 0x000fd800078e0a41 */
[----:B------:R-:W0:Y:S02]  /*1580*/  @P0 LDC.64 R4, c[0x0][0x9e8] ;  /* 0x00027a00ff040b82 */ /* 0x000e240000000a00 */
[----:B0-----:R-:W-:-:S05]  /*1590*/  @P0 IMAD.HI.U32 R4, R3, R4, RZ ;  /* 0x0000000403040227 */ /* 0x001fca00078e00ff */
[----:B------:R-:W-:-:S04]  /*15a0*/  @P0 SHF.R.U32.HI R3, RZ, R5, R4 ;  /* 0x00000005ff030219 */ /* 0x000fc80000011604 */
[----:B------:R-:W-:Y:S01]  /*15b0*/  LOP3.LUT R3, RZ, R3, RZ, 0x33, !PT ;  /* 0x00000003ff037212 */ /* 0x000fe200078e33ff */
[----:B------:R-:W-:Y:S06]  /*15c0*/  BRA `(.L_x_1998) ;  /* 0x0000000000107947 */ /* 0x000fec0003800000 */
.L_x_1997:
[----:B------:R-:W-:-:S13]  /*15d0*/  ISETP.NE.AND P0, PT, R11, 0x1, PT ;  /* 0x000000010b00780c */ /* 0x000fda0003f05270 */
[----:B------:R-:W0:Y:S02]  /*15e0*/  @P0 LDC.64 R4, c[0x0][0x9e8] ;  /* 0x00027a00ff040b82 */ /* 0x000e240000000a00 */
[----:B0-----:R-:W-:-:S05]  /*15f0*/  @P0 IMAD.HI.U32 R4, R3, R4, RZ ;  /* 0x0000000403040227 */ /* 0x001fca00078e00ff */
[----:B------:R-:W-:-:S07]  /*1600*/  @P0 SHF.R.U32.HI R3, RZ, R5, R4 ;  /* 0x00000005ff030219 */ /* 0x000fce0000011604 */
.L_x_1998:
[----:B------:R-:W-:Y:S05]  /*1610*/  BSYNC B0 ;  /* 0x0000000000007941 */ /* 0x000fea0003800000 */
.L_x_1996:
[----:B------:R-:W-:-:S05]  /*1620*/  IMAD R3, R3, R11, R11 ;  /* 0x0000000b03037224 */ /* 0x000fca00078e020b */
[----:B------:R-:W-:-:S07]  /*1630*/  VIMNMX R0, R0, R3, PT ;  /* 0x0000000300007248 */ /* 0x000fce0003fe0100 */
.L_x_1995:
[----:B------:R-:W-:Y:S01]  /*1640*/  IMAD R61, R205, 0x80, -R203 ;  /* 0x00000080cd3d7824 */ /* 0x000fe200078e0acb */
[----:B------:R-:W-:-:S03]  /*1650*/  ULDC UR4, c[0x0][0x9dc] ;  /* 0x0002770000047ab9 */ /* 0x000fc60000000800 */
[----:B------:R-:W-:-:S04]  /*1660*/  IMAD.IADD R61, R202, 0x1, R61 ;  /* 0x00000001ca3d7824 */ /* 0x000fc800078e023d */
[----:B------:R-:W-:Y:S01]  /*1670*/  VIADD R3, R61, -UR4 ;  /* 0x800000043d037c36 */ /* 0x000fe20008000000 */
[----:B------:R-:W-:Y:S06]  /*1680*/  @!P1 BRA `(.L_x_1999) ;  /* 0x0000000000489947 */ /* 0x000fec0003800000 */
[----:B------:R-:W-:Y:S01]  /*1690*/  ISETP.GT.AND P0, PT, R61, -0x1, PT ;  /* 0xffffffff3d00780c */ /* 0x000fe20003f04270 */
[----:B------:R-:W-:-:S12]  /*16a0*/  BSSY B0, `(.L_x_2000) ;  /* 0x000000e000007945 */ /* 0x000fd80003800000 */
        /* <DEDUP_REMOVED lines=8> */
.L_x_2001:
[----:B------:R-:W-:Y:S01]  /*1730*/  ISETP.NE.AND P0, PT, R11, 0x1, PT ;  /* 0x000000010b00780c */ /* 0x000fe20003f05270 */
[----:B------:R-:W-:-:S12]  /*1740*/  IMAD.MOV.U32 R4, RZ, RZ, R61 ;  /* 0x000000ffff047224 */ /* 0x000fd800078e003d */
[----:B------:R-:W0:Y:S02]  /*1750*/  @P0 LDC.64 R6, c[0x0][0x9e8] ;  /* 0x00027a00ff060b82 */ /* 0x000e240000000a00 */
[----:B0-----:R-:W-:-:S05]  /*1760*/  @P0 IMAD.HI.U32 R6, R61, R6, RZ ;  /* 0x000000063d060227 */ /* 0x001fca00078e00ff */
[----:B------:R-:W-:-:S07]  /*1770*/  @P0 SHF.R.U32.HI R4, RZ, R7, R6 ;  /* 0x00000007ff040219 */ /* 0x000fce0000011606 */
.L_x_2002:
[----:B------:R-:W-:Y:S05]  /*1780*/  BSYNC B0 ;  /* 0x0000000000007941 */ /* 0x000fea0003800000 */
.L_x_2000:
[----:B------:R-:W-:-:S05]  /*1790*/  IMAD R4, R4, R11, RZ ;  /* 0x0000000b04047224 */ /* 0x000fca00078e02ff */
[----:B------:R-:W-:-:S07]  /*17a0*/  VIMNMX R3, R3, R4, !PT ;  /* 0x0000000403037248 */ /* 0x000fce0007fe0100 */
.L_x_1999:
[----:B------:R-:W-:Y:S02]  /*17b0*/  VIADD R0, R0, 0x5f ;  /* 0x0000005f00007836 */ /* 0x000fe40000000000 */
[----:B------:R-:W-:-:S04]  /*17c0*/  IMAD.HI R4, R3, 0x2aaaaaab, RZ ;  /* 0x2aaaaaab03047827 */ /* 0x000fc800078e02ff */
[----:B------:R-:W-:Y:S01]  /*17d0*/  IMAD.HI R0, R0, 0x2aaaaaab, RZ ;  /* 0x2aaaaaab00007827 */ /* 0x000fe200078e02ff */
[----:B------:R-:W-:-:S04]  /*17e0*/  SHF.R.U32.HI R5, RZ, 0x1f, R4 ;  /* 0x0000001fff057819 */ /* 0x000fc80000011604 */
[----:B------:R-:W-:Y:S02]  /*17f0*/  SHF.R.U32.HI R3, RZ, 0x1f, R0 ;  /* 0x0000001fff037819 */ /* 0x000fe40000011600 */
[----:B------:R-:W-:Y:S02]  /*1800*/  LEA.HI.SX32 R5, R4, R5, 0x1c ;  /* 0x0000000504057211 */ /* 0x000fe400078fe2ff */
[----:B------:R-:W-:Y:S02]  /*1810*/  LEA.HI.SX32 R3, R0, R3, 0x1c ;  /* 0x0000000300037211 */ /* 0x000fe400078fe2ff */
[----:B------:R-:W-:Y:S02]  /*1820*/  VIMNMX R5, RZ, R5, !PT ;  /* 0x00000005ff057248 */ /* 0x000fe40007fe0100 */
[----:B------:R-:W-:-:S03]  /*1830*/  VIMNMX R3, R178, R3, PT ;  /* 0x00000003b2037248 */ /* 0x000fc60003fe0100 */
[--C-:B------:R-:W-:Y:S02]  /*1840*/  IMAD R5, R5, 0x60, -R8.reuse ;  /* 0x0000006005057824 */ /* 0x100fe400078e0a08 */
[----:B------:R-:W-:-:S03]  /*1850*/  IMAD R3, R3, 0x60, -R8 ;  /* 0x0000006003037824 */ /* 0x000fc600078e0a08 */
[----:B------:R-:W-:Y:S02]  /*1860*/  VIMNMX R5, RZ, R5, !PT ;  /* 0x00000005ff057248 */ /* 0x000fe40007fe0100 */
        /* <DEDUP_REMOVED lines=11> */
[----:B------:R-:W-:Y:S05]  /*1920*/  @!P1 BRA `(.L_x_2003) ;  /* 0x0000004000a09947 */ /* 0x000fea0003800000 */
        /* <DEDUP_REMOVED lines=20> */
.L_x_2005:
[----:B------:R-:W-:Y:S05]  /*1a70*/  BSYNC B6 ;  /* 0x0000000000067941 */ /* 0x000fea0003800000 */
.L_x_2004:
        /* <DEDUP_REMOVED lines=20> */
.L_x_2007:
[----:B------:R-:W-:Y:S05]  /*1bc0*/  BSYNC B6 ;  /* 0x0000000000067941 */ /* 0x000fea0003800000 */
.L_x_2006:
[----:B------:R-:W-:Y:S01]  /*1bd0*/  ULDC.64 UR4, c[0x0][0x9f8] ;  /* 0x00027e0000047ab9 */ /* 0x000fe20000000a00 */
[----:B------:R-:W2:Y:S01]  /*1be0*/  LDL R32, [R1+0x4] ;  /* 0x0000040001207983 */ /* 0x000ea20000100800 */
[----:B------:R-:W-:Y:S01]  /*1bf0*/  ISETP.NE.U32.AND P0, PT, RZ, UR4, PT ;  /* 0x00000004ff007c0c */ /* 0x000fe2000bf05070 */
[----:B------:R-:W0:Y:S08]  /*1c00*/  LDC R0, c[0x0][0x428] ;  /* 0x00010a00ff007b82 */ /* 0x000e300000000800 */
[----:B------:R-:W1:Y:S01]  /*1c10*/  LDC.64 R44, c[0x0][0x2f0] ;  /* 0x0000bc00ff2c7b82 */ /* 0x000e620000000a00 */
[----:B------:R-:W-:Y:S01]  /*1c20*/  ISETP.NE.AND.EX P0, PT, RZ, UR5, PT, P0 ;  /* 0x00000005ff007c0c */ /* 0x000fe2000bf05300 */
[----:B------:R-:W3:Y:S01]  /*1c30*/  S2R R26, SR_TID.X ;  /* 0x00000000001a7919 */ /* 0x000ee20000002100 */
[----:B------:R-:W-:Y:S01]  /*1c40*/  IMAD.IADD R58, R25, 0x1, R24 ;  /* 0x00000001193a7824 */ /* 0x000fe200078e0218 */
[----:B------:R-:W-:Y:S01]  /*1c50*/  ULDC.64 UR6, c[0x0][0xa08] ;  /* 0x0002820000067ab9 */ /* 0x000fe20000000a00 */
[----:B------:R-:W-:Y:S01]  /*1c60*/  ULDC.64 UR4, c[0x0][0x2f8] ;  /* 0x0000be0000047ab9 */ /* 0x000fe20000000a00 */
[----:B------:R-:W-:-:S02]  /*1c70*/  IMAD.SHL.U32 R20, R237, 0x8, RZ ;  /* 0x00000008ed147824 */ /* 0x000fc400078e00ff */
[----:B------:R-:W4:Y:S08]  /*1c80*/  LDC R27, c[0x0][0x3d4] ;  /* 0x0000f500ff1b7b82 */ /* 0x000f300000000800 */
[----:B------:R-:W3:Y:S08]  /*1c90*/  @P0 LDC.64 R4, c[0x0][0x9f8] ;  /* 0x00027e00ff040b82 */ /* 0x000ef00000000a00 */
[----:B------:R-:W4:Y:S08]  /*1ca0*/  LDC.64 R56, c[0x0][0x3d8] ;  /* 0x0000f600ff387b82 */ /* 0x000f300000000a00 */
[----:B------:R-:W4:Y:S01]  /*1cb0*/  LDC.64 R24, c[0x0][0x3e8] ;  /* 0x0000fa00ff187b82 */ /* 0x000f220000000a00 */
[----:B---3--:R-:W-:-:S05]  /*1cc0*/  @P0 IMAD.WIDE R4, R207, 0x4, R4 ;  /* 0x00000004cf040825 */ /* 0x008fca00078e0204 */
[----:B------:R3:W2:Y:S01]  /*1cd0*/  @P0 LDG.E R207, desc[UR40][R4.64] ;  /* 0x0000002804cf0981 */ /* 0x0006a2000c1e1900 */
[----:B0-----:R-:W-:Y:S01]  /*1ce0*/  ISETP.NE.AND P0, PT, R0, 0x1, PT ;  /* 0x000000010000780c */ /* 0x001fe20003f05270 */
[C---:B------:R-:W-:Y:S01]  /*1cf0*/  VIADD R100, R20.reuse, 0x20 ;  /* 0x0000002014647836 */ /* 0x040fe20000000000 */
[----:B------:R-:W-:Y:S01]  /*1d00*/  SHF.R.S32.HI R33, RZ, 0x1f, R58 ;  /* 0x0000001fff217819 */ /* 0x000fe2000001143a */
[C---:B------:R-:W-:Y:S01]  /*1d10*/  VIADD R99, R20.reuse, 0x40 ;  /* 0x0000004014637836 */ /* 0x040fe20000000000 */
[----:B------:R-:W-:Y:S01]  /*1d20*/  SHF.R.U32.HI R26, RZ, 0x7, R26 ;  /* 0x00000007ff1a7819 */ /* 0x000fe2000001161a */
[----:B------:R-:W-:Y:S01]  /*1d30*/  VIADD R98, R20, 0x60 ;  /* 0x0000006014627836 */ /* 0x000fe20000000000 */
[----:B------:R-:W-:Y:S01]  /*1d40*/  SHF.R.S32.HI R21, RZ, 0x1f, R20 ;  /* 0x0000001fff157819 */ /* 0x000fe20000011414 */
[-C--:B-1----:R-:W-:Y:S01]  /*1d50*/  IMAD R6, R33, R44.reuse, RZ ;  /* 0x0000002c21067224 */ /* 0x082fe200078e02ff */
[----:B------:R-:W-:Y:S01]  /*1d60*/  ISETP.NE.AND P6, PT, R26, 0x1, PT ;  /* 0x000000011a00780c */ /* 0x000fe20003fc5270 */
[----:B---3--:R-:W-:Y:S01]  /*1d70*/  IMAD.WIDE.U32 R4, R58, R44, RZ ;  /* 0x0000002c3a047225 */ /* 0x008fe200078e00ff */
[----:B------:R-:W-:-:S02]  /*1d80*/  SHF.L.U64.HI R90, R44, 0x6, R45 ;  /* 0x000000062c5a7819 */ /* 0x000fc4000001022d */
[----:B----4-:R-:W-:Y:S01]  /*1d90*/  SHF.L.U64.HI R86, R24, 0x6, R25 ;  /* 0x0000000618567819 */ /* 0x010fe20000010219 */
[----:B------:R-:W0:Y:S01]  /*1da0*/  @P0 LDC R3, c[0x0][0x42c] ;  /* 0x00010b00ff030b82 */ /* 0x000e220000000800 */
[----:B------:R-:W-:Y:S01]  /*1db0*/  VIADD R96, R20, 0x80 ;  /* 0x0000008014607836 */ /* 0x000fe20000000000 */
[----:B------:R-:W-:Y:S01]  /*1dc0*/  SHF.L.U64.HI R87, R56, 0x6, R57 ;  /* 0x0000000638577819 */ /* 0x000fe20000010239 */
[----:B------:R-:W-:Y:S02]  /*1dd0*/  VIADD R94, R20, 0xa0 ;  /* 0x000000a0145e7836 */ /* 0x000fe40000000000 */
[----:B------:R-:W-:Y:S02]  /*1de0*/  IMAD.SHL.U32 R40, R237, 0x4, RZ ;  /* 0x00000004ed287824 */ /* 0x000fe400078e00ff */
[----:B------:R-:W-:Y:S01]  /*1df0*/  IMAD.WIDE.U32 R10, R19, R24, R20 ;  /* 0x00000018130a7225 */ /* 0x000fe200078e0014 */
[----:B------:R-:W1:Y:S02]  /*1e00*/  @P0 LDC R7, c[0x0][0x430] ;  /* 0x00010c00ff070b82 */ /* 0x000e640000000800 */
[----:B------:R-:W-:Y:S01]  /*1e10*/  SHF.R.S32.HI R41, RZ, 0x1f, R40 ;  /* 0x0000001fff297819 */ /* 0x000fe20000011428 */
[----:B------:R-:W-:-:S02]  /*1e20*/  IMAD.MOV.U32 R82, RZ, RZ, 0x20 ;  /* 0x00000020ff527424 */ /* 0x000fc400078e00ff */
[----:B------:R-:W-:Y:S01]  /*1e30*/  VIADD R83, R26, 0x8 ;  /* 0x000000081a537836 */ /* 0x000fe20000000000 */
[----:B------:R-:W-:Y:S01]  /*1e40*/  SHF.R.U32.HI R26, RZ, 0x3, R219 ;  /* 0x00000003ff1a7819 */ /* 0x000fe200000116db */
[----:B------:R-:W-:Y:S02]  /*1e50*/  IMAD R79, R45, 0x60, RZ ;  /* 0x000000602d4f7824 */ /* 0x000fe400078e02ff */
[----:B------:R-:W-:Y:S02]  /*1e60*/  IMAD.SHL.U32 R88, R44, 0x40, RZ ;  /* 0x000000402c587824 */ /* 0x000fe400078e00ff */
[----:B------:R-:W-:Y:S02]  /*1e70*/  IMAD.SHL.U32 R85, R56, 0x40, RZ ;  /* 0x0000004038557824 */ /* 0x000fe400078e00ff */
[----:B------:R-:W-:-:S04]  /*1e80*/  IMAD.WIDE.U32 R50, R24, 0x60, RZ ;  /* 0x0000006018327825 */ /* 0x000fc800078e00ff */
[----:B0-----:R-:W-:-:S04]  /*1e90*/  @P0 IMAD.HI.U32 R0, R206, R3, RZ ;  /* 0x00000003ce000227 */ /* 0x001fc800078e00ff */
[----:B------:R-:W-:Y:S02]  /*1ea0*/  IMAD R3, R58, R45, R6 ;  /* 0x0000002d3a037224 */ /* 0x000fe400078e0206 */
[----:B------:R-:W-:Y:S01]  /*1eb0*/  IMAD R6, R234, R44, RZ ;  /* 0x0000002cea067224 */ /* 0x000fe200078e02ff */
[----:B-1----:R-:W-:Y:S01]  /*1ec0*/  @P0 SHF.R.U32.HI R206, RZ, R7, R0 ;  /* 0x00000007ffce0219 */ /* 0x002fe20000011600 */
[----:B------:R-:W-:Y:S01]  /*1ed0*/  IMAD.IADD R5, R5, 0x1, R3 ;  /* 0x0000000105057824 */ /* 0x000fe200078e0203 */
[----:B------:R-:W-:Y:S01]  /*1ee0*/  ISETP.NE.U32.AND P0, PT, RZ, UR6, PT ;  /* 0x00000006ff007c0c */ /* 0x000fe2000bf05070 */
[----:B------:R-:W-:Y:S01]  /*1ef0*/  IMAD R6, R19, R45, R6 ;  /* 0x0000002d13067224 */ /* 0x000fe200078e0206 */
[----:B------:R-:W-:Y:S01]  /*1f00*/  SHF.R.S32.HI R7, RZ, 0x1f, R206 ;  /* 0x0000001fff077819 */ /* 0x000fe200000114ce */
[----:B------:R-:W-:Y:S01]  /*1f10*/  IMAD.WIDE.U32 R4, R206, UR4, R4 ;  /* 0x00000004ce047c25 */ /* 0x000fe2000f8e0004 */
[----:B------:R-:W-:-:S03]  /*1f20*/  ISETP.NE.AND.EX P0, PT, RZ, UR7, PT, P0 ;  /* 0x00000007ff007c0c */ /* 0x000fc6000bf05300 */
[----:B------:R-:W-:Y:S02]  /*1f30*/  IMAD R3, R7, UR4, RZ ;  /* 0x0000000407037c24 */ /* 0x000fe4000f8e02ff */
[----:B------:R-:W-:Y:S02]  /*1f40*/  IMAD.SHL.U32 R91, R24, 0x40, RZ ;  /* 0x00000040185b7824 */ /* 0x000fe400078e00ff */
[----:B------:R-:W-:Y:S01]  /*1f50*/  IMAD R3, R206, UR5, R3 ;  /* 0x00000005ce037c24 */ /* 0x000fe2000f8e0203 */
[----:B------:R-:W-:Y:S01]  /*1f60*/  ULDC.64 UR4, c[0x0][0x300] ;  /* 0x0000c00000047ab9 */ /* 0x000fe20000000a00 */
[----:B------:R-:W-:Y:S02]  /*1f70*/  IMAD.SHL.U32 R80, R27, 0x2, RZ ;  /* 0x000000021b507824 */ /* 0x000fe400078e00ff */
[----:B------:R-:W-:Y:S02]  /*1f80*/  IMAD.IADD R5, R5, 0x1, R3 ;  /* 0x0000000105057824 */ /* 0x000fe400078e0203 */
[----:B--2---:R-:W-:-:S05]  /*1f90*/  IMAD.SHL.U32 R89, R32, 0x40, RZ ;  /* 0x0000004020597824 */ /* 0x004fca00078e00ff */
[----:B------:R-:W-:-:S04]  /*1fa0*/  LOP3.LUT R89, R89, 0x1c0, RZ, 0xc0, !PT ;  /* 0x000001c059597812 */ /* 0x000fc800078ec0ff */
[----:B------:R-:W-:Y:S02]  /*1fb0*/  SHF.R.U32.HI R84, RZ, 0x3, R89 ;  /* 0x00000003ff547819 */ /* 0x000fe40000011659 */
        /* <DEDUP_REMOVED lines=11> */
[----:B------:R-:W-:Y:S01]  /*2070*/  ISETP.GE.AND P1, PT, R100, UR4, PT ;  /* 0x0000000464007c0c */ /* 0x000fe2000bf26270 */
[----:B------:R-:W-:Y:S01]  /*2080*/  IMAD.WIDE.U32 R44, R44, 0x60, RZ ;  /* 0x000000602c2c7825 */ /* 0x000fe200078e00ff */
[----:B------:R-:W-:-:S02]  /*2090*/  IADD3 R95, P0, R28, R4, RZ ;  /* 0x000000041c5f7210 */ /* 0x000fc40007f1e0ff */
        /* <DEDUP_REMOVED lines=8> */
[----:B------:R-:W-:Y:S01]  /*2120*/  SEL R0, RZ, 0x1, P0 ;  /* 0x00000001ff007807 */ /* 0x000fe20000000000 */
[----:B------:R-:W-:Y:S01]  /*2130*/  VIADD R4, R20, 0xc0 ;  /* 0x000000c014047836 */ /* 0x000fe20000000000 */
[----:B------:R-:W-:Y:S01]  /*2140*/  ISETP.GE.AND P0, PT, R99, UR4, PT ;  /* 0x0000000463007c0c */ /* 0x000fe2000bf06270 */
[----:B------:R-:W-:Y:S01]  /*2150*/  IMAD R7, R206, UR7, R3 ;  /* 0x00000007ce077c24 */ /* 0x000fe2000f8e0203 */
[----:B------:R-:W-:Y:S01]  /*2160*/  ISETP.GE.AND P3, PT, R6, UR4, PT ;  /* 0x0000000406007c0c */ /* 0x000fe2000bf66270 */
[----:B------:R-:W-:Y:S01]  /*2170*/  IMAD.IADD R79, R45, 0x1, R79 ;  /* 0x000000012d4f7824 */ /* 0x000fe200078e024f */
[----:B------:R-:W-:-:S02]  /*2180*/  LOP3.LUT R0, R5, 0x2, R0, 0xe2, !PT ;  /* 0x0000000205007812 */ /* 0x000fc400078ee200 */
[----:B------:R-:W-:Y:S02]  /*2190*/  SEL R3, RZ, 0x4, P0 ;  /* 0x00000004ff037807 */ /* 0x000fe40000000000 */
[----:B------:R-:W-:Y:S02]  /*21a0*/  SEL R6, RZ, 0x8, P1 ;  /* 0x00000008ff067807 */ /* 0x000fe40000800000 */
[----:B------:R-:W-:Y:S02]  /*21b0*/  ISETP.GE.AND P0, PT, R96, UR4, PT ;  /* 0x0000000460007c0c */ /* 0x000fe4000bf06270 */
        /* <DEDUP_REMOVED lines=27> */
[-C--:B------:R-:W-:Y:S01]  /*2370*/  IMAD R6, R234, R24.reuse, RZ ;  /* 0x00000018ea067224 */ /* 0x080fe200078e02ff */
[----:B------:R-:W-:Y:S01]  /*2380*/  LEA.HI R12, R12, R3, RZ, 0x3 ;  /* 0x000000030c0c7211 */ /* 0x000fe200078f18ff */
[----:B------:R-:W-:Y:S01]  /*2390*/  IMAD.IADD R5, R5, 0x1, R13 ;  /* 0x0000000105057824 */ /* 0x000fe200078e020d */
[----:B------:R-:W-:Y:S01]  /*23a0*/  LOP3.LUT R3, R89, 0x18, R20, 0xf8, !PT ;  /* 0x0000001859037812 */ /* 0x000fe200078ef814 */
[----:B------:R-:W-:Y:S01]  /*23b0*/  IMAD.IADD R9, R13, 0x1, R9 ;  /* 0x000000010d097824 */ /* 0x000fe200078e0209 */
[----:B-----5:R-:W-:Y:S01]  /*23c0*/  SHF.R.S32.HI R13, RZ, 0x1f, R31 ;  /* 0x0000001fff0d7819 */ /* 0x020fe2000001141f */
[C---:B------:R-:W-:Y:S01]  /*23d0*/  IMAD R15, R19.reuse, R25, R6 ;  /* 0x00000019130f7224 */ /* 0x040fe200078e0206 */
[----:B------:R-:W-:Y:S01]  /*23e0*/  SHF.R.S32.HI R74, RZ, 0x3, R12 ;  /* 0x00000003ff4a7819 */ /* 0x000fe2000001140c */
[----:B------:R-:W-:Y:S01]  /*23f0*/  IMAD.WIDE.U32 R6, R19, R24, R40 ;  /* 0x0000001813067225 */ /* 0x000fe200078e0028 */
[----:B------:R-:W-:-:S03]  /*2400*/  LOP3.LUT R75, R12, 0xfffffff8, RZ, 0xc0, !PT ;  /* 0xfffffff80c4b7812 */ /* 0x000fc600078ec0ff */
[----:B------:R-:W-:Y:S01]  /*2410*/  IMAD R14, R13, R24, RZ ;  /* 0x000000180d0e7224 */ /* 0x000fe200078e02ff */
[----:B------:R-:W-:Y:S01]  /*2420*/  SHF.R.S32.HI R66, RZ, 0x1f, R75 ;  /* 0x0000001fff427819 */ /* 0x000fe2000001144b */
[----:B------:R-:W-:Y:S01]  /*2430*/  IMAD.WIDE.U32 R52, R31, R56, R4 ;  /* 0x000000381f347225 */ /* 0x000fe200078e0004 */
[----:B------:R-:W-:Y:S02]  /*2440*/  LOP3.LUT R4, R3, R84, RZ, 0x3c, !PT ;  /* 0x0000005403047212 */ /* 0x000fe400078e3cff */
[--C-:B------:R-:W-:Y:S01]  /*2450*/  LOP3.LUT R3, R89, 0x38, R12.reuse, 0xf8, !PT ;  /* 0x0000003859037812 */ /* 0x100fe200078ef80c */
[----:B------:R-:W-:Y:S01]  /*2460*/  IMAD.IADD R7, R7, 0x1, R15 ;  /* 0x0000000107077824 */ /* 0x000fe200078e020f */
[----:B------:R-:W-:Y:S01]  /*2470*/  LOP3.LUT R12, R219, 0x38, R12, 0xf8, !PT ;  /* 0x00000038db0c7812 */ /* 0x000fe200078ef80c */
[----:B------:R-:W-:Y:S02]  /*2480*/  IMAD.IADD R11, R15, 0x1, R11 ;  /* 0x000000010f0b7824 */ /* 0x000fe400078e020b */
[----:B------:R-:W-:Y:S01]  /*2490*/  IMAD R15, R31, R25, R14 ;  /* 0x000000191f0f7224 */ /* 0x000fe200078e020e */
[----:B------:R-:W-:Y:S01]  /*24a0*/  LOP3.LUT R69, R12, R26, RZ, 0x3c, !PT ;  /* 0x0000001a0c457212 */ /* 0x000fe200078e3cff */
[----:B------:R-:W-:-:S02]  /*24b0*/  IMAD R14, R13, R56, RZ ;  /* 0x000000380d0e7224 */ /* 0x000fc400078e02ff */
[----:B------:R-:W-:Y:S01]  /*24c0*/  IMAD R81, R223, 0x200, R4 ;  /* 0x00000200df517824 */ /* 0x000fe200078e0204 */
[----:B------:R-:W-:Y:S01]  /*24d0*/  LOP3.LUT R4, R3, R84, RZ, 0x3c, !PT ;  /* 0x0000005403047212 */ /* 0x000fe200078e3cff */
[----:B------:R-:W-:Y:S01]  /*24e0*/  IMAD.WIDE.U32 R46, R31, R24, R6 ;  /* 0x000000181f2e7225 */ /* 0x000fe200078e0006 */
[----:B------:R-:W-:-:S03]  /*24f0*/  SEL R3, RZ, 0xffffff80, P3 ;  /* 0xffffff80ff037807 */ /* 0x000fc60001800000 */
[C---:B------:R-:W-:Y:S01]  /*2500*/  IMAD.WIDE.U32 R48, R31.reuse, R24, R10 ;  /* 0x000000181f307225 */ /* 0x040fe200078e000a */
[C---:B------:R-:W-:Y:S02]  /*2510*/  LOP3.LUT R3, R0.reuse, 0x80, R3, 0xc8, !PT ;  /* 0x0000008000037812 */ /* 0x040fe400078ec803 */
[----:B------:R-:W-:Y:S01]  /*2520*/  LOP3.LUT R0, R0, 0x40, RZ, 0xc0, !PT ;  /* 0x0000004000007812 */ /* 0x000fe200078ec0ff */
[----:B------:R-:W-:Y:S02]  /*2530*/  IMAD R7, R31, R57, R14 ;  /* 0x000000391f077224 */ /* 0x000fe400078e020e */
[----:B------:R-:W-:Y:S02]  /*2540*/  IMAD R11, R57, 0x60, RZ ;  /* 0x00000060390b7824 */ /* 0x000fe400078e02ff */
[----:B------:R-:W-:-:S04]  /*2550*/  IMAD.WIDE.U32 R54, R31, R56, R8 ;  /* 0x000000381f367225 */ /* 0x000fc800078e0008 */
[----:B------:R-:W-:Y:S02]  /*2560*/  IMAD R25, R25, 0x60, RZ ;  /* 0x0000006019197824 */ /* 0x000fe400078e02ff */
        /* <DEDUP_REMOVED lines=10> */
[----:B------:R-:W-:Y:S02]  /*2610*/  IMAD R71, R223, 0x200, R4 ;  /* 0x00000200df477824 */ /* 0x000fe400078e0204 */
[----:B------:R-:W-:Y:S02]  /*2620*/  IMAD.IADD R69, R224, 0x1, R69 ;  /* 0x00000001e0457824 */ /* 0x000fe400078e0245 */
[----:B------:R-:W-:-:S07]  /*2630*/  IMAD.IADD R67, R43, 0x1, R67 ;  /* 0x000000012b437824 */ /* 0x000fce00078e0243 */
.L_x_2055:
[----:B0-----:R-:W0:Y:S01]  /*2640*/  LDC.64 R102, c[0x0][0x2d8] ;  /* 0x0000b600ff667b82 */ /* 0x001e220000000a00 */
        /* <DEDUP_REMOVED lines=8> */
[CC--:B------:R-:W-:Y:S02]  /*26d0*/  IADD3 R4, P3, P4, R95.reuse, R108.reuse, R88 ;  /* 0x0000006c5f047210 */ /* 0x0c0fe40007c7e058 */
[----:B------:R-:W-:Y:S01]  /*26e0*/  IADD3 R6, P5, R95, R108, RZ ;  /* 0x0000006c5f067210 */ /* 0x000fe20007fbe0ff */
[----:B------:R-:W-:-:S04]  /*26f0*/  IMAD.IADD R111, R109, 0x1, R5 ;  /* 0x000000016d6f7824 */ /* 0x000fc800078e0205 */
[----:B------:R-:W-:Y:S01]  /*2700*/  IMAD.X R7, R111, 0x1, R93, P5 ;  /* 0x000000016f077824 */ /* 0x000fe200028e065d */
[----:B------:R-:W-:Y:S02]  /*2710*/  IADD3.X R5, R93, R111, R90, P3, P4 ;  /* 0x0000006f5d057210 */ /* 0x000fe40001fe845a */
[-C--:B0-----:R-:W-:Y:S02]  /*2720*/  LEA R12, P3, R4, R102.reuse, 0x1 ;  /* 0x00000066040c7211 */ /* 0x081fe400078608ff */
[----:B------:R-:W-:Y:S02]  /*2730*/  LEA R14, P5, R6, R102, 0x1 ;  /* 0x00000066060e7211 */ /* 0x000fe400078a08ff */
[-C--:B------:R-:W-:Y:S01]  /*2740*/  LEA.HI.X R13, R4, R103.reuse, R5, 0x1, P3 ;  /* 0x00000067040d7211 */ /* 0x080fe200018f0c05 */
[----:B------:R-:W-:Y:S01]  /*2750*/  IMAD R5, R18, 0x1800, R81 ;  /* 0x0000180012057824 */ /* 0x000fe200078e0251 */
[----:B-1----:R-:W-:Y:S02]  /*2760*/  ISETP.GE.AND P3, PT, R107, 0x1, PT ;  /* 0x000000016b00780c */ /* 0x002fe40003f66270 */
[----:B------:R-:W-:Y:S01]  /*2770*/  LEA.HI.X R15, R6, R103, R7, 0x1, P5 ;  /* 0x00000067060f7211 */ /* 0x000fe200028f0c07 */
[----:B------:R-:W-:Y:S01]  /*2780*/  IMAD R7, R18, 0x1800, R77 ;  /* 0x0000180012077824 */ /* 0x000fe200078e024d */
[----:B------:R-:W-:Y:S01]  /*2790*/  ISETP.GT.AND P4, PT, R63, R60, PT ;  /* 0x0000003c3f00720c */ /* 0x000fe20003f84270 */
[----:B------:R-:W-:-:S02]  /*27a0*/  IMAD R110, R5, 0x2, R30 ;  /* 0x00000002056e7824 */ /* 0x000fc400078e021e */
[----:B------:R-:W-:Y:S01]  /*27b0*/  IMAD R106, R7, 0x2, R30 ;  /* 0x00000002076a7824 */ /* 0x000fe200078e021e */
[----:B------:R-:W-:-:S05]  /*27c0*/  P2R R101, PR, RZ, 0x10 ;  /* 0x00000010ff657803 */ /* 0x000fca0000000000 */
[----:B---34-:R-:W-:Y:S05]  /*27d0*/  @!P3 BRA `(.L_x_2009) ;  /* 0x000000280094b947 */ /* 0x018fea0003800000 */
        /* <DEDUP_REMOVED lines=42> */
.L_x_2012:
[----:B------:R-:W-:Y:S05]  /*2a80*/  BSYNC B1 ;  /* 0x0000000000017941 */ /* 0x000fea0003800000 */
.L_x_2011:
        /* <DEDUP_REMOVED lines=29> */
.L_x_2014:
[----:B------:R-:W-:Y:S05]  /*2c60*/  BSYNC B1 ;  /* 0x0000000000017941 */ /* 0x000fea0003800000 */
.L_x_2013:
[----:B0-----:R-:W-:Y:S01]  /*2c70*/  IMAD.MOV.U32 R4, RZ, RZ, R38 ;  /* 0x000000ffff047224 */ /* 0x001fe200078e0026 */
[----:B------:R-:W-:Y:S01]  /*2c80*/  ISETP.NE.AND P3, PT, R200, 0x3, PT ;  /* 0x00000003c800780c */ /* 0x000fe20003f65270 */
        /* <DEDUP_REMOVED lines=25> */
[----:B------:R-:W-:-:S02]  /*2e20*/  PRMT R108, R4, 0x7610, R108 ;  /* 0x00007610046c7816 */ /* 0x000fc4000000006c */
[----:B------:R-:W-:Y:S02]  /*2e30*/  PRMT R109, R5, 0x7610, R109 ;  /* 0x00007610056d7816 */ /* 0x000fe4000000006d */
[----:B------:R-:W-:Y:S02]  /*2e40*/  PRMT R112, R6, 0x7610, R112 ;  /* 0x0000761006707816 */ /* 0x000fe40000000070 */
[----:B------:R-:W-:Y:S01]  /*2e50*/  PRMT R111, R7, 0x7610, R111 ;  /* 0x00007610076f7816 */ /* 0x000fe2000000006f */
[----:B------:R-:W-:Y:S06]  /*2e60*/  @!P3 BRA `(.L_x_2015) ;  /* 0x000000000004b947 */ /* 0x000fec0003800000 */
[----:B------:R-:W-:Y:S01]  /*2e70*/  BPT.TRAP 0x1 ;  /* 0x000000040000795c */ /* 0x000fe20000300000 */
.L_x_2015:
[----:B------:R-:W-:Y:S01]  /*2e80*/  IMAD R92, R18, 0x8, R17 ;  /* 0x00000008125c7824 */ /* 0x000fe200078e0211 */
[----:B------:R-:W-:Y:S01]  /*2e90*/  SHF.L.U32 R105, R201, 0x1f, RZ ;  /* 0x0000001fc9697819 */ /* 0x000fe200000006ff */
[----:B------:R-:W-:Y:S03]  /*2ea0*/  BSSY B1, `(.L_x_2016) ;  /* 0x0000003000017945 */ /* 0x000fe60003800000 */
[----:B------:R-:W0:Y:S02]  /*2eb0*/  SYNCS.PHASECHK.TRANS64.TRYWAIT P6, [R92+URZ+0x22890], R105 ;  /* 0x022890695c0075a7 */ /* 0x000e2400080c017f */
[----:B0-----:R-:W-:Y:S05]  /*2ec0*/  @!P6 BRA `(.L_x_2017) ;  /* 0x000001a800e8e947 */ /* 0x001fea0003800000 */
.L_x_2323:
[----:B------:R-:W-:Y:S05]  /*2ed0*/  BSYNC B1 ;  /* 0x0000000000017941 */ /* 0x000fea0003800000 */
.L_x_2016:
        /* <DEDUP_REMOVED lines=29> */
[----:B------:R-:W-:Y:S01]  /*30b0*/  FMUL.FTZ R7, R7, R116 ;  /* 0x0000007407077220 */ /* 0x000fe20000410000 */
[----:B------:R-:W-:Y:S01]  /*30c0*/  LOP3.LUT R4, R4, 0xffff0000, RZ, 0xc0, !PT ;  /* 0xffff000004047812 */ /* 0x000fe200078ec0ff */
[C---:B------:R-:W-:Y:S01]  /*30d0*/  FMUL.FTZ R125, R37.reuse, R122 ;  /* 0x0000007a257d7220 */ /* 0x040fe20000410000 */
[----:B------:R-:W-:Y:S01]  /*30e0*/  FMUL.FTZ R37, R37, R118 ;  /* 0x0000007625257220 */ /* 0x000fe20000410000 */
[----:B------:R-:W-:Y:S01]  /*30f0*/  LOP3.LUT R121, R121, 0xffff0000, RZ, 0xc0, !PT ;  /* 0xffff000079797812 */ /* 0x000fe200078ec0ff */
[----:B------:R-:W-:Y:S01]  /*3100*/  IMAD.U32 R115, R115, 0x10000, RZ ;  /* 0x0001000073737824 */ /* 0x000fe200078e00ff */
[----:B------:R-:W-:Y:S01]  /*3110*/  LOP3.LUT R117, R117, 0xffff0000, RZ, 0xc0, !PT ;  /* 0xffff000075757812 */ /* 0x000fe200078ec0ff */
[C---:B------:R-:W-:Y:S01]  /*3120*/  FFMA.FTZ R123, R6.reuse, R116, -R123 ;  /* 0x00000074067b7223 */ /* 0x040fe2000001087b */
[----:B------:R-:W-:Y:S01]  /*3130*/  FFMA.FTZ R120, R6, R120, R7 ;  /* 0x0000007806787223 */ /* 0x000fe20000010007 */
[----:B------:R-:W-:Y:S01]  /*3140*/  FFMA.FTZ R125, R36, R118, -R125 ;  /* 0x00000076247d7223 */ /* 0x000fe2000001087d */
[----:B------:R-:W-:Y:S01]  /*3150*/  FMUL.FTZ R6, R4, R119 ;  /* 0x0000007704067220 */ /* 0x000fe20000410000 */
[----:B------:R-:W-:Y:S01]  /*3160*/  FFMA.FTZ R36, R36, R122, R37 ;  /* 0x0000007a24247223 */ /* 0x000fe20000010025 */
        /* <DEDUP_REMOVED lines=13> */
.L_x_2023:
[----:B------:R-:W-:Y:S05]  /*3240*/  BSYNC B3 ;  /* 0x0000000000037941 */ /* 0x000fea0003800000 */
.L_x_2022:
[----:B--2---:R1:W-:Y:S02]  /*3250*/  STG.E.128 desc[UR40][R14.64], R4 ;  /* 0x000000040e007986 */ /* 0x0043e4000c101d28 */
.L_x_2021:
[----:B------:R-:W-:Y:S05]  /*3260*/  BSYNC B2 ;  /* 0x0000000000027941 */ /* 0x000fea0003800000 */
.L_x_2020:
        /* <DEDUP_REMOVED lines=19> */
[C---:B------:R-:W-:Y:S01]  /*33a0*/  LOP3.LUT R116, R115.reuse, 0xffff0000, RZ, 0xc0, !PT ;  /* 0xffff000073747812 */ /* 0x040fe200078ec0ff */
        /* <DEDUP_REMOVED lines=32> */
.L_x_2025:
[----:B------:R-:W-:Y:S05]  /*35b0*/  BSYNC B2 ;  /* 0x0000000000027941 */ /* 0x000fea0003800000 */
.L_x_2024:
[----:B--2---:R2:W-:Y:S02]  /*35c0*/  STG.E.128 desc[UR40][R14.64+0x40], R4 ;  /* 0x000040040e007986 */ /* 0x0045e4000c101d28 */
.L_x_2019:
[----:B------:R-:W-:Y:S05]  /*35d0*/  BSYNC B1 ;  /* 0x0000000000017941 */ /* 0x000fea0003800000 */
.L_x_2018:
        /* <DEDUP_REMOVED lines=53> */
.L_x_2030:
[----:B------:R-:W-:Y:S05]  /*3930*/  BSYNC B2 ;  /* 0x0000000000027941 */ /* 0x000fea0003800000 */
.L_x_2029:
[----:B--2---:R3:W-:Y:S02]  /*3940*/  STG.E.128 desc[UR40][R12.64], R4 ;  /* 0x000000040c007986 */ /* 0x0047e4000c101d28 */
.L_x_2028:
[----:B------:R-:W-:Y:S05]  /*3950*/  BSYNC B1 ;  /* 0x0000000000017941 */ /* 0x000fea0003800000 */
.L_x_2027:
        /* <DEDUP_REMOVED lines=52> */
.L_x_2032:
[----:B------:R-:W-:Y:S05]  /*3ca0*/  BSYNC B1 ;  /* 0x0000000000017941 */ /* 0x000fea0003800000 */
.L_x_2031:
[----:B--2---:R4:W-:Y:S01]  /*3cb0*/  STG.E.128 desc[UR40][R12.64+0x40], R4 ;  /* 0x000040040c007986 */ /* 0x0049e2000c101d28 */
[----:B------:R-:W-:Y:S05]  /*3cc0*/  BRA `(.L_x_2026) ;  /* 0x0000001400bc7947 */ /* 0x000fea0003800000 */
.L_x_2010:
[----:B------:R-:W-:Y:S02]  /*3cd0*/  ISETP.GE.AND P3, PT, R232, R104, PT ;  /* 0x00000068e800720c */ /* 0x000fe40003f66270 */
[----:B------:R-:W-:Y:S02]  /*3ce0*/  CS2R R14, SRZ ;  /* 0x00000000000e7805 */ /* 0x000fe4000001ff00 */
[----:B------:R-:W-:Y:S02]  /*3cf0*/  CS2R R12, SRZ ;  /* 0x00000000000c7805 */ /* 0x000fe4000001ff00 */
[----:B------:R-:W-:Y:S02]  /*3d00*/  CS2R R26, SRZ ;  /* 0x00000000001a7805 */ /* 0x000fe4000001ff00 */
[----:B------:R-:W-:Y:S02]  /*3d10*/  ISETP.GE.OR P3, PT, R20, R107, P3 ;  /* 0x0000006b1400720c */ /* 0x000fe40001f66670 */
[----:B------:R-:W-:-:S11]  /*3d20*/  CS2R R24, SRZ ;  /* 0x0000000000187805 */ /* 0x000fd6000001ff00 */
        /* <DEDUP_REMOVED lines=12> */
[----:B--2---:R-:W-:-:S04]  /*3df0*/  @!P4 LEA R32, P5, R6, R32, 0x1 ;  /* 0x000000200620c211 */ /* 0x004fc800078a08ff */
[----:B------:R-:W-:Y:S02]  /*3e00*/  @!P4 LEA.HI.X R33, R6, R33, R7, 0x1, P5 ;  /* 0x000000210621c211 */ /* 0x000fe400028f0c07 */
[----:B------:R-:W-:-:S03]  /*3e10*/  @!P4 IADD3 R4, P5, R48, R4, RZ ;  /* 0x000000043004c210 */ /* 0x000fc60007fbe0ff */
[----:B------:R-:W2:Y:S02]  /*3e20*/  @!P4 LDG.E.128 R12, desc[UR40][R32.64] ;  /* 0x00000028200cc981 */ /* 0x000ea4000c1e1d00 */
[----:B------:R-:W-:Y:S01]  /*3e30*/  @!P4 IMAD.X R6, R113, 0x1, R72, P5 ;  /* 0x000000017106c824 */ /* 0x000fe200028e0648 */
[----:B---3--:R-:W-:-:S04]  /*3e40*/  @!P4 LEA R34, P5, R4, R34, 0x1 ;  /* 0x000000220422c211 */ /* 0x008fc800078a08ff */
[----:B------:R-:W-:-:S05]  /*3e50*/  @!P4 LEA.HI.X R35, R4, R35, R6, 0x1, P5 ;  /* 0x000000230423c211 */ /* 0x000fca00028f0c06 */
[----:B------:R3:W4:Y:S01]  /*3e60*/  @!P4 LDG.E.128 R24, desc[UR40][R34.64] ;  /* 0x000000282218c981 */ /* 0x000722000c1e1d00 */
[C---:B0-----:R-:W-:Y:S02]  /*3e70*/  @!P3 LEA R36, P4, R5.reuse, R36, 0x1 ;  /* 0x000000240524b211 */ /* 0x041fe400078808ff */
[----:B------:R-:W-:Y:S02]  /*3e80*/  CS2R R6, SRZ ;  /* 0x0000000000067805 */ /* 0x000fe4000001ff00 */
[----:B------:R-:W-:Y:S02]  /*3e90*/  @!P3 LEA.HI.X R37, R5, R37, R10, 0x1, P4 ;  /* 0x000000250525b211 */ /* 0x000fe400020f0c0a */
[----:B------:R-:W-:Y:S02]  /*3ea0*/  CS2R R4, SRZ ;  /* 0x0000000000047805 */ /* 0x000fe4000001ff00 */
[----:B-1----:R-:W-:Y:S02]  /*3eb0*/  @!P3 LEA R38, P4, R8, R38, 0x1 ;  /* 0x000000260826b211 */ /* 0x002fe400078808ff */
[----:B------:R-:W-:-:S02]  /*3ec0*/  CS2R R10, SRZ ;  /* 0x00000000000a7805 */ /* 0x000fc4000001ff00 */
[----:B------:R-:W-:Y:S01]  /*3ed0*/  @!P3 LEA.HI.X R39, R8, R39, R9, 0x1, P4 ;  /* 0x000000270827b211 */ /* 0x000fe200020f0c09 */
[----:B------:R-:W5:Y:S01]  /*3ee0*/  @!P3 LDG.E.128 R4, desc[UR40][R36.64] ;  /* 0x000000282404b981 */ /* 0x000f62000c1e1d00 */
[----:B------:R-:W-:-:S06]  /*3ef0*/  CS2R R8, SRZ ;  /* 0x0000000000087805 */ /* 0x000fcc000001ff00 */
[----:B------:R-:W5:Y:S01]  /*3f00*/  @!P3 LDG.E.128 R8, desc[UR40][R38.64] ;  /* 0x000000282608b981 */ /* 0x000f62000c1e1d00 */
[----:B------:R-:W-:Y:S02]  /*3f10*/  ISETP.NE.AND P3, PT, R200, 0x3, PT ;  /* 0x00000003c800780c */ /* 0x000fe40003f65270 */
[----:B------:R-:W-:Y:S01]  /*3f20*/  ISETP.GE.AND P4, PT, R20, R107, PT ;  /* 0x0000006b1400720c */ /* 0x000fe20003f86270 */
[----:B--2---:R-:W-:Y:S02]  /*3f30*/  IMAD.MOV.U32 R32, RZ, RZ, R14 ;  /* 0x000000ffff207224 */ /* 0x004fe400078e000e */
[----:B------:R-:W-:Y:S02]  /*3f40*/  IMAD.MOV.U32 R33, RZ, RZ, R15 ;  /* 0x000000ffff217224 */ /* 0x000fe400078e000f */
[----:B---3--:R-:W-:Y:S02]  /*3f50*/  IMAD.MOV.U32 R34, RZ, RZ, R12 ;  /* 0x000000ffff227224 */ /* 0x008fe400078e000c */
[----:B------:R-:W-:Y:S01]  /*3f60*/  IMAD.MOV.U32 R35, RZ, RZ, R13 ;  /* 0x000000ffff237224 */ /* 0x000fe200078e000d */
[----:B------:R-:W-:-:S02]  /*3f70*/  PRMT R128, R32, 0x7610, R128 ;  /* 0x0000761020807816 */ /* 0x000fc40000000080 */
[----:B------:R-:W-:Y:S02]  /*3f80*/  PRMT R112, R112, 0x5410, R33 ;  /* 0x0000541070707816 */ /* 0x000fe40000000021 */
[----:B------:R-:W-:Y:S01]  /*3f90*/  PRMT R114, R114, 0x5410, R34 ;  /* 0x0000541072727816 */ /* 0x000fe20000000022 */
[----:B----4-:R-:W-:Y:S01]  /*3fa0*/  IMAD.MOV.U32 R32, RZ, RZ, R26 ;  /* 0x000000ffff207224 */ /* 0x010fe200078e001a */
[----:B------:R-:W-:Y:S01]  /*3fb0*/  PRMT R134, R35, 0x7610, R134 ;  /* 0x0000761023867816 */ /* 0x000fe20000000086 */
[----:B------:R-:W-:Y:S02]  /*3fc0*/  IMAD.MOV.U32 R33, RZ, RZ, R27 ;  /* 0x000000ffff217224 */ /* 0x000fe400078e001b */
[----:B------:R-:W-:Y:S02]  /*3fd0*/  IMAD.MOV.U32 R34, RZ, RZ, R24 ;  /* 0x000000ffff227224 */ /* 0x000fe400078e0018 */
[----:B------:R-:W-:Y:S01]  /*3fe0*/  IMAD.MOV.U32 R35, RZ, RZ, R25 ;  /* 0x000000ffff237224 */ /* 0x000fe200078e0019 */
[----:B------:R-:W-:-:S02]  /*3ff0*/  PRMT R136, R32, 0x7610, R136 ;  /* 0x0000761020887816 */ /* 0x000fc40000000088 */
[----:B------:R-:W-:Y:S02]  /*4000*/  PRMT R137, R33, 0x7610, R137 ;  /* 0x0000761021897816 */ /* 0x000fe40000000089 */
[----:B------:R-:W-:Y:S01]  /*4010*/  PRMT R138, R34, 0x7610, R138 ;  /* 0x00007610228a7816 */ /* 0x000fe2000000008a */
[----:B-----5:R-:W-:Y:S01]  /*4020*/  IMAD.MOV.U32 R32, RZ, RZ, R6 ;  /* 0x000000ffff207224 */ /* 0x020fe200078e0006 */
[----:B------:R-:W-:Y:S01]  /*4030*/  PRMT R116, R116, 0x5410, R35 ;  /* 0x0000541074747816 */ /* 0x000fe20000000023 */
[----:B------:R-:W-:Y:S02]  /*4040*/  IMAD.MOV.U32 R33, RZ, RZ, R7 ;  /* 0x000000ffff217224 */ /* 0x000fe400078e0007 */
[----:B------:R-:W-:Y:S02]  /*4050*/  IMAD.MOV.U32 R34, RZ, RZ, R4 ;  /* 0x000000ffff227224 */ /* 0x000fe400078e0004 */
        /* <DEDUP_REMOVED lines=15> */
.L_x_2033:
        /* <DEDUP_REMOVED lines=9> */
.L_x_2324:
[----:B------:R-:W-:Y:S05]  /*41e0*/  BSYNC B1 ;  /* 0x0000000000017941 */ /* 0x000fea0003800000 */
.L_x_2034:
        /* <DEDUP_REMOVED lines=16> */
[----:B------:R-:W-:-:S05]  /*42f0*/  LOP3.LUT R32, R33, R84, RZ, 0x3c, !PT ;  /* 0x0000005421207212 */ /* 0x000fca00078e3cff */
[----:B------:R-:W-:Y:S02]  /*4300*/  IMAD R33, R223, 0x200, R32 ;  /* 0x00000200df217824 */ /* 0x000fe400078e0220 */
        /* <DEDUP_REMOVED lines=9> */
[----:B------:R-:W-:Y:S02]  /*43a0*/  SHF.R.U64 R129, R14, 0x10, R15 ;  /* 0x000000100e817819 */ /* 0x000fe4000000120f */
[----:B------:R-:W-:Y:S02]  /*43b0*/  PRMT R127, R134, 0x5410, R127 ;  /* 0x00005410867f7816 */ /* 0x000fe4000000007f */
[----:B------:R-:W-:Y:S02]  /*43c0*/  PRMT R132, R116, 0x5432, R132 ;  /* 0x0000543274847816 */ /* 0x000fe40000000084 */
[----:B------:R-:W-:-:S02]  /*43d0*/  SHF.R.U32.HI R135, RZ, 0x10, R27 ;  /* 0x00000010ff877819 */ /* 0x000fc4000001161b */
[----:B------:R-:W-:Y:S01]  /*43e0*/  SHF.R.U64 R131, R24, 0x10, R25 ;  /* 0x0000001018837819 */ /* 0x000fe20000001219 */
[----:B------:R-:W-:Y:S01]  /*43f0*/  IMAD.U32 R134, R132, 0x10000, RZ ;  /* 0x0001000084867824 */ /* 0x000fe200078e00ff */
[----:B------:R-:W-:Y:S01]  /*4400*/  SHF.R.U64 R133, R26, 0x10, R27 ;  /* 0x000000101a857819 */ /* 0x000fe2000000121b */
[----:B--2---:R-:W-:Y:S01]  /*4410*/  IMAD.U32 R27, R37, 0x10000, RZ ;  /* 0x00010000251b7824 */ /* 0x004fe200078e00ff */
[----:B------:R-:W-:Y:S01]  /*4420*/  PRMT R129, R128, 0x5410, R129 ;  /* 0x0000541080817816 */ /* 0x000fe20000000081 */
[----:B------:R-:W-:Y:S01]  /*4430*/  IMAD.U32 R128, R127, 0x10000, RZ ;  /* 0x000100007f807824 */ /* 0x000fe200078e00ff */
[----:B------:R-:W-:Y:S01]  /*4440*/  SHF.R.U64 R126, R12, 0x10, R13 ;  /* 0x000000100c7e7819 */ /* 0x000fe2000000120d */
[----:B-1----:R-:W-:Y:S01]  /*4450*/  IMAD.U32 R13, R33, 0x10000, RZ ;  /* 0x00010000210d7824 */ /* 0x002fe200078e00ff */
[----:B------:R-:W-:Y:S01]  /*4460*/  SHF.R.U32.HI R130, RZ, 0x10, R15 ;  /* 0x00000010ff827819 */ /* 0x000fe2000001160f */
[----:B------:R-:W-:Y:S01]  /*4470*/  IMAD.U32 R24, R35, 0x10000, RZ ;  /* 0x0001000023187824 */ /* 0x000fe200078e00ff */
[----:B------:R-:W-:Y:S01]  /*4480*/  PRMT R135, R137, 0x5410, R135 ;  /* 0x0000541089877816 */ /* 0x000fe20000000087 */
[----:B------:R-:W-:Y:S01]  /*4490*/  IMAD.U32 R26, R36, 0x10000, RZ ;  /* 0x00010000241a7824 */ /* 0x000fe200078e00ff */
[----:B------:R-:W-:Y:S01]  /*44a0*/  LOP3.LUT R14, R33, 0xffff0000, RZ, 0xc0, !PT ;  /* 0xffff0000210e7812 */ /* 0x000fe200078ec0ff */
[----:B------:R-:W-:Y:S01]  /*44b0*/  IMAD.U32 R12, R32, 0x10000, RZ ;  /* 0x00010000200c7824 */ /* 0x000fe200078e00ff */
[----:B------:R-:W-:Y:S01]  /*44c0*/  LOP3.LUT R33, R37, 0xffff0000, RZ, 0xc0, !PT ;  /* 0xffff000025217812 */ /* 0x000fe200078ec0ff */
[----:B------:R-:W-:Y:S01]  /*44d0*/  IMAD.U32 R37, R39, 0x10000, RZ ;  /* 0x0001000027257824 */ /* 0x000fe200078e00ff */
[----:B------:R-:W-:Y:S01]  /*44e0*/  LOP3.LUT R132, R132, 0xffff0000, RZ, 0xc0, !PT ;  /* 0xffff000084847812 */ /* 0x000fe200078ec0ff */
[----:B------:R-:W-:Y:S01]  /*44f0*/  IMAD.U32 R15, R34, 0x10000, RZ ;  /* 0x00010000220f7824 */ /* 0x000fe200078e00ff */
[----:B------:R-:W-:Y:S01]  /*4500*/  PRMT R131, R138, 0x5410, R131 ;  /* 0x000054108a837816 */ /* 0x000fe20000000083 */
[C---:B------:R-:W-:Y:S01]  /*4510*/  FMUL.FTZ R138, R27.reuse, R128 ;  /* 0x000000801b8a7220 */ /* 0x040fe20000410000 */
[----:B------:R-:W-:Y:S01]  /*4520*/  PRMT R133, R136, 0x5410, R133 ;  /* 0x0000541088857816 */ /* 0x000fe20000000085 */
[----:B------:R-:W-:Y:S01]  /*4530*/  FMUL.FTZ R136, R27, R134 ;  /* 0x000000861b887220 */ /* 0x000fe20000410000 */
[----:B------:R-:W-:Y:S01]  /*4540*/  LOP3.LUT R127, R127, 0xffff0000, RZ, 0xc0, !PT ;  /* 0xffff00007f7f7812 */ /* 0x000fe200078ec0ff */
[----:B------:R-:W-:Y:S01]  /*4550*/  IMAD.U32 R27, R135, 0x10000, RZ ;  /* 0x00010000871b7824 */ /* 0x000fe200078e00ff */
[----:B------:R-:W-:Y:S01]  /*4560*/  PRMT R130, R112, 0x5432, R130 ;  /* 0x0000543270827816 */ /* 0x000fe20000000082 */
[----:B------:R-:W-:Y:S01]  /*4570*/  FMUL.FTZ R137, R33, R132 ;  /* 0x0000008421897220 */ /* 0x000fe20000410000 */
[C---:B------:R-:W-:Y:S01]  /*4580*/  FFMA.FTZ R136, R13.reuse, R128, -R136 ;  /* 0x000000800d887223 */ /* 0x040fe20000010888 */
[----:B------:R-:W-:Y:S01]  /*4590*/  FFMA.FTZ R138, R13, R134, R138 ;  /* 0x000000860d8a7223 */ /* 0x000fe2000001008a */
[----:B------:R-:W-:Y:S01]  /*45a0*/  FMUL.FTZ R33, R33, R127 ;  /* 0x0000007f21217220 */ /* 0x000fe20000410000 */
[----:B------:R-:W-:Y:S01]  /*45b0*/  PRMT R126, R114, 0x5432, R126 ;  /* 0x00005432727e7816 */ /* 0x000fe2000000007e */
[----:B------:R-:W-:-:S02]  /*45c0*/  IMAD.U32 R13, R130, 0x10000, RZ ;  /* 0x00010000820d7824 */ /* 0x000fc400078e00ff */
[----:B------:R-:W-:Y:S01]  /*45d0*/  FMUL.FTZ R139, R37, R27 ;  /* 0x0000001b258b7220 */ /* 0x000fe20000410000 */
[C---:B------:R-:W-:Y:S01]  /*45e0*/  FFMA.FTZ R137, R14.reuse, R127, -R137 ;  /* 0x0000007f0e897223 */ /* 0x040fe20000010889 */
[----:B------:R-:W-:Y:S01]  /*45f0*/  LOP3.LUT R39, R39, 0xffff0000, RZ, 0xc0, !PT ;  /* 0xffff000027277812 */ /* 0x000fe200078ec0ff */
[----:B------:R-:W-:Y:S01]  /*4600*/  FFMA.FTZ R127, R14, R132, R33 ;  /* 0x000000840e7f7223 */ /* 0x000fe20000010021 */
[----:B------:R-:W-:Y:S01]  /*4610*/  LOP3.LUT R128, R135, 0xffff0000, RZ, 0xc0, !PT ;  /* 0xffff000087807812 */ /* 0x000fe200078ec0ff */
[-C--:B------:R-:W-:Y:S01]  /*4620*/  FMUL.FTZ R134, R37, R13.reuse ;  /* 0x0000000d25867220 */ /* 0x080fe20000410000 */
[----:B------:R-:W-:Y:S01]  /*4630*/  FFMA.FTZ R139, R24, R13, -R139 ;  /* 0x0000000d188b7223 */ /* 0x000fe2000001088b */
[----:B------:R-:W-:Y:S01]  /*4640*/  LOP3.LUT R130, R130, 0xffff0000, RZ, 0xc0, !PT ;  /* 0xffff000082827812 */ /* 0x000fe200078ec0ff */
[----:B------:R-:W-:Y:S01]  /*4650*/  IMAD.U32 R33, R131, 0x10000, RZ ;  /* 0x0001000083217824 */ /* 0x000fe200078e00ff */
[----:B------:R-:W-:Y:S01]  /*4660*/  LOP3.LUT R25, R35, 0xffff0000, RZ, 0xc0, !PT ;  /* 0xffff000023197812 */ /* 0x000fe200078ec0ff */
[----:B------:R-:W-:-:S02]  /*4670*/  IMAD.U32 R13, R126, 0x10000, RZ ;  /* 0x000100007e0d7824 */ /* 0x000fc400078e00ff */
        /* <DEDUP_REMOVED lines=8> */
[----:B------:R-:W-:Y:S01]  /*4700*/  FFMA.FTZ R130, R25, R130, -R14 ;  /* 0x0000008219827223 */ /* 0x000fe2000001080e */
[----:B------:R-:W-:Y:S01]  /*4710*/  LOP3.LUT R32, R32, 0xffff0000, RZ, 0xc0, !PT ;  /* 0xffff000020207812 */ /* 0x000fe200078ec0ff */
[----:B------:R-:W-:-:S02]  /*4720*/  IMAD.U32 R35, R38, 0x10000, RZ ;  /* 0x0001000026237824 */ /* 0x000fc400078e00ff */
        /* <DEDUP_REMOVED lines=32> */
.L_x_2039:
[----:B------:R-:W-:Y:S05]  /*4930*/  BSYNC B2 ;  /* 0x0000000000027941 */ /* 0x000fea0003800000 */
.L_x_2038:
[----:B------:R-:W-:Y:S02]  /*4940*/  ISETP.GE.AND P5, PT, R125, R113, PT ;  /* 0x000000717d00720c */ /* 0x000fe40003fa6270 */
[----:B------:R-:W-:-:S11]  /*4950*/  P2R R13, PR, RZ, 0x1 ;  /* 0x00000001ff0d7803 */ /* 0x000fd60000000000 */
[--C-:B------:R-:W-:Y:S02]  /*4960*/  @!P5 SHF.R.S32.HI R12, RZ, 0x1f, R125.reuse ;  /* 0x0000001fff0cd819 */ /* 0x100fe4000001147d */
[----:B------:R-:W-:-:S04]  /*4970*/  @!P5 IADD3 R110, P0, P6, R28, R110, R125 ;  /* 0x0000006e1c6ed210 */ /* 0x000fc80007e1e07d */
[----:B------:R-:W-:Y:S02]  /*4980*/  @!P5 IADD3.X R124, R97, R124, R12, P0, P6 ;  /* 0x0000007c617cd210 */ /* 0x000fe400007ec40c */
[CC--:B------:R-:W-:Y:S02]  /*4990*/  LEA R12, P6, R122.reuse, R102.reuse, 0x1 ;  /* 0x000000667a0c7211 */ /* 0x0c0fe400078c08ff */
[----:B------:R-:W-:Y:S02]  /*49a0*/  ISETP.NE.AND P0, PT, R13, RZ, PT ;  /* 0x000000ff0d00720c */ /* 0x000fe40003f05270 */
[----:B------:R-:W-:Y:S02]  /*49b0*/  LEA.HI.X R13, R122, R103, R123, 0x1, P6 ;  /* 0x000000677a0d7211 */ /* 0x000fe400030f0c7b */
[----:B------:R-:W-:-:S03]  /*49c0*/  @!P5 LEA R14, P6, R110, R102, 0x1 ;  /* 0x000000666e0ed211 */ /* 0x000fc600078c08ff */
[----:B-1----:R1:W-:Y:S01]  /*49d0*/  STG.E.128 desc[UR40][R12.64], R32 ;  /* 0x000000200c007986 */ /* 0x0023e2000c101d28 */
[----:B------:R-:W-:-:S05]  /*49e0*/  @!P5 LEA.HI.X R15, R110, R103, R124, 0x1, P6 ;  /* 0x000000676e0fd211 */ /* 0x000fca00030f0c7c */
[----:B--2---:R1:W-:Y:S04]  /*49f0*/  @!P5 STG.E.128 desc[UR40][R14.64], R36 ;  /* 0x000000240e00d986 */ /* 0x0043e8000c101d28 */
.L_x_2037:
[----:B------:R-:W-:Y:S05]  /*4a00*/  BSYNC B1 ;  /* 0x0000000000017941 */ /* 0x000fea0003800000 */
.L_x_2036:
        /* <DEDUP_REMOVED lines=10> */
[C---:B------:R-:W-:Y:S02]  /*4ab0*/  LEA R32, P5, R12.reuse, R102, 0x1 ;  /* 0x000000660c207211 */ /* 0x040fe400078a08ff */
[----:B------:R-:W-:Y:S02]  /*4ac0*/  SHF.R.U32.HI R14, RZ, 0x3, R219 ;  /* 0x00000003ff0e7819 */ /* 0x000fe400000116db */
[----:B------:R-:W-:-:S02]  /*4ad0*/  LEA.HI.X R33, R12, R103, R13, 0x1, P5 ;  /* 0x000000670c217211 */ /* 0x000fc400028f0c0d */
[----:B------:R-:W-:-:S04]  /*4ae0*/  SHF.R.S32.HI R12, RZ, 0x1f, R115 ;  /* 0x0000001fff0c7819 */ /* 0x000fc80000011473 */
[----:B------:R-:W-:-:S04]  /*4af0*/  LEA.HI R115, R12, R115, RZ, 0x4 ;  /* 0x000000730c737211 */ /* 0x000fc800078f20ff */
[----:B------:R-:W-:-:S05]  /*4b00*/  LEA.HI.SX32 R35, R115, R74, 0x1c ;  /* 0x0000004a73237211 */ /* 0x000fca00078fe2ff */
[----:B------:R-:W-:-:S05]  /*4b10*/  IMAD.SHL.U32 R35, R35, 0x8, RZ ;  /* 0x0000000823237824 */ /* 0x000fca00078e00ff */
[----:B------:R-:W-:-:S04]  /*4b20*/  LOP3.LUT R12, R219, 0x38, R35, 0xf8, !PT ;  /* 0x00000038db0c7812 */ /* 0x000fc800078ef823 */
[----:B------:R-:W-:Y:S01]  /*4b30*/  LOP3.LUT R13, R12, R14, RZ, 0x3c, !PT ;  /* 0x0000000e0c0d7212 */ /* 0x000fe200078e3cff */
[----:B------:R-:W-:-:S04]  /*4b40*/  IMAD R12, R18, 0x1800, R69 ;  /* 0x00001800120c7824 */ /* 0x000fc800078e0245 */
[----:B------:R-:W-:Y:S02]  /*4b50*/  IMAD.IADD R13, R224, 0x1, R13 ;  /* 0x00000001e00d7824 */ /* 0x000fe400078e020d */
        /* <DEDUP_REMOVED lines=9> */
[----:B------:R-:W-:Y:S02]  /*4bf0*/  PRMT R121, R121, 0x5410, R36 ;  /* 0x0000541079797816 */ /* 0x000fe40000000024 */
[--C-:B------:R-:W-:Y:S01]  /*4c00*/  SHF.R.U64 R37, R10, 0x10, R11.reuse ;  /* 0x000000100a257819 */ /* 0x100fe2000000120b */
[----:B------:R-:W-:Y:S01]  /*4c10*/  IMAD.U32 R36, R117, 0x10000, RZ ;  /* 0x0001000075247824 */ /* 0x000fe200078e00ff */
[----:B------:R-:W-:Y:S01]  /*4c20*/  SHF.R.U32.HI R110, RZ, 0x10, R11 ;  /* 0x00000010ff6e7819 */ /* 0x000fe2000001160b */
[----:B--2---:R-:W-:Y:S01]  /*4c30*/  IMAD.U32 R11, R25, 0x10000, RZ ;  /* 0x00010000190b7824 */ /* 0x004fe200078e00ff */
[----:B------:R-:W-:Y:S01]  /*4c40*/  SHF.R.U32.HI R107, RZ, 0x10, R7 ;  /* 0x00000010ff6b7819 */ /* 0x000fe20000011607 */
[----:B------:R-:W-:Y:S01]  /*4c50*/  IMAD.U32 R38, R121, 0x10000, RZ ;  /* 0x0001000079267824 */ /* 0x000fe200078e00ff */
[----:B------:R-:W-:Y:S01]  /*4c60*/  SHF.R.U64 R115, R4, 0x10, R5 ;  /* 0x0000001004737819 */ /* 0x000fe20000001205 */
[----:B-1----:R-:W-:Y:S01]  /*4c70*/  IMAD.U32 R5, R13, 0x10000, RZ ;  /* 0x000100000d057824 */ /* 0x002fe200078e00ff */
[----:B------:R-:W-:Y:S01]  /*4c80*/  PRMT R119, R119, 0x5410, R110 ;  /* 0x0000541077777816 */ /* 0x000fe2000000006e */
[C---:B------:R-:W-:Y:S01]  /*4c90*/  FMUL.FTZ R106, R11.reuse, R38 ;  /* 0x000000260b6a7220 */ /* 0x040fe20000410000 */
[----:B------:R-:W-:Y:S01]  /*4ca0*/  PRMT R114, R114, 0x5410, R107 ;  /* 0x0000541072727816 */ /* 0x000fe2000000006b */
[-C--:B------:R-:W-:Y:S01]  /*4cb0*/  FMUL.FTZ R110, R11, R36.reuse ;  /* 0x000000240b6e7220 */ /* 0x080fe20000410000 */
[----:B------:R-:W-:Y:S01]  /*4cc0*/  SHF.R.U64 R111, R6, 0x10, R7 ;  /* 0x00000010066f7819 */ /* 0x000fe20000001207 */
[----:B------:R-:W-:Y:S01]  /*4cd0*/  FFMA.FTZ R106, R5, R36, -R106 ;  /* 0x00000024056a7223 */ /* 0x000fe2000001086a */
[----:B------:R-:W-:Y:S01]  /*4ce0*/  LOP3.LUT R6, R13, 0xffff0000, RZ, 0xc0, !PT ;  /* 0xffff00000d067812 */ /* 0x000fe200078ec0ff */
[----:B------:R-:W-:Y:S01]  /*4cf0*/  FFMA.FTZ R110, R5, R38, R110 ;  /* 0x00000026056e7223 */ /* 0x000fe2000001006e */
[----:B------:R-:W-:Y:S01]  /*4d00*/  LOP3.LUT R13, R25, 0xffff0000, RZ, 0xc0, !PT ;  /* 0xffff0000190d7812 */ /* 0x000fe200078ec0ff */
[----:B------:R-:W-:Y:S01]  /*4d10*/  IMAD.U32 R25, R27, 0x10000, RZ ;  /* 0x000100001b197824 */ /* 0x000fe200078e00ff */
[----:B------:R-:W-:Y:S01]  /*4d20*/  LOP3.LUT R121, R121, 0xffff0000, RZ, 0xc0, !PT ;  /* 0xffff000079797812 */ /* 0x000fe200078ec0ff */
[----:B------:R-:W-:Y:S01]  /*4d30*/  IMAD.U32 R11, R119, 0x10000, RZ ;  /* 0x00010000770b7824 */ /* 0x000fe200078e00ff */
[----:B------:R-:W-:Y:S01]  /*4d40*/  SHF.R.U64 R39, R8, 0x10, R9 ;  /* 0x0000001008277819 */ /* 0x000fe20000001209 */
        /* <DEDUP_REMOVED lines=8> */
[----:B------:R-:W-:Y:S01]  /*4dd0*/  FMUL.FTZ R39, R25, R11 ;  /* 0x0000000b19277220 */ /* 0x000fe20000410000 */
[----:B------:R-:W-:Y:S01]  /*4de0*/  LOP3.LUT R36, R119, 0xffff0000, RZ, 0xc0, !PT ;  /* 0xffff000077247812 */ /* 0x000fe200078ec0ff */
[----:B------:R-:W-:Y:S01]  /*4df0*/  FMUL.FTZ R38, R25, R5 ;  /* 0x0000000519267220 */ /* 0x000fe20000410000 */
[----:B------:R-:W-:Y:S01]  /*4e00*/  LOP3.LUT R114, R114, 0xffff0000, RZ, 0xc0, !PT ;  /* 0xffff000072727812 */ /* 0x000fe200078ec0ff */
[----:B------:R-:W-:Y:S01]  /*4e10*/  IMAD.U32 R10, R24, 0x10000, RZ ;  /* 0x00010000180a7824 */ /* 0x000fe200078e00ff */
[----:B------:R-:W-:Y:S01]  /*4e20*/  PRMT R116, R116, 0x5410, R115 ;  /* 0x0000541074747816 */ /* 0x000fe20000000073 */
[C---:B------:R-:W-:Y:S01]  /*4e30*/  FFMA.FTZ R37, R6.reuse, R117, -R37 ;  /* 0x0000007506257223 */ /* 0x040fe20000010825 */
[----:B------:R-:W-:Y:S01]  /*4e40*/  LOP3.LUT R9, R15, 0xffff0000, RZ, 0xc0, !PT ;  /* 0xffff00000f097812 */ /* 0x000fe200078ec0ff */
[----:B------:R-:W-:Y:S01]  /*4e50*/  FFMA.FTZ R121, R6, R121, R13 ;  /* 0x0000007906797223 */ /* 0x000fe2000001000d */
[C---:B------:R-:W-:Y:S01]  /*4e60*/  FFMA.FTZ R39, R8.reuse, R5, -R39 ;  /* 0x0000000508277223 */ /* 0x040fe20000010827 */
[----:B------:R-:W-:Y:S01]  /*4e70*/  FFMA.FTZ R38, R8, R11, R38 ;  /* 0x0000000b08267223 */ /* 0x000fe20000010026 */
[----:B------:R-:W-:Y:S01]  /*4e80*/  LOP3.LUT R24, R24, 0xffff0000, RZ, 0xc0, !PT ;  /* 0xffff000018187812 */ /* 0x000fe200078ec0ff */
[----:B------:R-:W-:Y:S01]  /*4e90*/  FMUL.FTZ R6, R27, R36 ;  /* 0x000000241b067220 */ /* 0x000fe20000410000 */
[----:B------:R-:W-:-:S02]  /*4ea0*/  IMAD.U32 R13, R120, 0x10000, RZ ;  /* 0x00010000780d7824 */ /* 0x000fc400078e00ff */
[-C--:B------:R-:W-:Y:S01]  /*4eb0*/  FMUL.FTZ R8, R27, R114.reuse ;  /* 0x000000721b087220 */ /* 0x080fe20000410000 */
[----:B------:R-:W-:Y:S01]  /*4ec0*/  LOP3.LUT R25, R120, 0xffff0000, RZ, 0xc0, !PT ;  /* 0xffff000078197812 */ /* 0x000fe200078ec0ff */
[----:B------:R-:W-:Y:S02]  /*4ed0*/  IMAD.U32 R5, R116, 0x10000, RZ ;  /* 0x0001000074057824 */ /* 0x000fe400078e00ff */
[C---:B------:R-:W-:Y:S01]  /*4ee0*/  FFMA.FTZ R114, R9.reuse, R114, -R6 ;  /* 0x0000007209727223 */ /* 0x040fe20000010806 */
[C---:B------:R-:W-:Y:S01]  /*4ef0*/  IMAD.U32 R4, R12.reuse, 0x10000, RZ ;  /* 0x000100000c047824 */ /* 0x040fe200078e00ff */
[----:B------:R-:W-:Y:S01]  /*4f00*/  LOP3.LUT R12, R12, 0xffff0000, RZ, 0xc0, !PT ;  /* 0xffff00000c0c7812 */ /* 0x000fe200078ec0ff */
[----:B------:R-:W-:Y:S01]  /*4f10*/  FMUL.FTZ R27, R10, R13 ;  /* 0x0000000d0a1b7220 */ /* 0x000fe20000410000 */
[----:B------:R-:W-:Y:S01]  /*4f20*/  LOP3.LUT R11, R116, 0xffff0000, RZ, 0xc0, !PT ;  /* 0xffff0000740b7812 */ /* 0x000fe200078ec0ff */
[----:B------:R-:W-:Y:S01]  /*4f30*/  FFMA.FTZ R107, R9, R36, R8 ;  /* 0x00000024096b7223 */ /* 0x000fe20000010008 */
[----:B------:R-:W-:Y:S01]  /*4f40*/  FMUL.FTZ R10, R10, R5 ;  /* 0x000000050a0a7220 */ /* 0x000fe20000410000 */
[----:B------:R-:W-:Y:S01]  /*4f50*/  FMUL.FTZ R9, R24, R25 ;  /* 0x0000001918097220 */ /* 0x000fe20000410000 */
[----:B------:R-:W-:Y:S01]  /*4f60*/  PRMT R112, R112, 0x5410, R111 ;  /* 0x0000541070707816 */ /* 0x000fe2000000006f */
[----:B------:R-:W-:-:S02]  /*4f70*/  IMAD.U32 R15, R26, 0x10000, RZ ;  /* 0x000100001a0f7824 */ /* 0x000fc400078e00ff */
[----:B------:R-:W-:Y:S01]  /*4f80*/  FFMA.FTZ R10, R4, R13, R10 ;  /* 0x0000000d040a7223 */ /* 0x000fe2000001000a */
[----:B------:R-:W-:Y:S01]  /*4f90*/  FFMA.FTZ R8, R12, R11, -R9 ;  /* 0x0000000b0c087223 */ /* 0x000fe20000010809 */
[----:B------:R-:W-:Y:S01]  /*4fa0*/  LOP3.LUT R26, R26, 0xffff0000, RZ, 0xc0, !PT ;  /* 0xffff00001a1a7812 */ /* 0x000fe200078ec0ff */
[----:B------:R-:W-:Y:S01]  /*4fb0*/  FFMA.FTZ R27, R4, R5, -R27 ;  /* 0x00000005041b7223 */ /* 0x000fe2000001081b */
[----:B------:R-:W-:Y:S01]  /*4fc0*/  FMUL.FTZ R13, R24, R11 ;  /* 0x0000000b180d7220 */ /* 0x000fe20000410000 */
[C---:B------:R-:W-:Y:S01]  /*4fd0*/  LOP3.LUT R9, R118.reuse, 0xffff0000, RZ, 0xc0, !PT ;  /* 0xffff000076097812 */ /* 0x040fe200078ec0ff */
[----:B------:R-:W-:Y:S01]  /*4fe0*/  IMAD.U32 R6, R118, 0x10000, RZ ;  /* 0x0001000076067824 */ /* 0x000fe200078e00ff */
[C---:B------:R-:W-:Y:S01]  /*4ff0*/  LOP3.LUT R5, R112.reuse, 0xffff0000, RZ, 0xc0, !PT ;  /* 0xffff000070057812 */ /* 0x040fe200078ec0ff */
[----:B------:R-:W-:Y:S02]  /*5000*/  IMAD.U32 R4, R112, 0x10000, RZ ;  /* 0x0001000070047824 */ /* 0x000fe400078e00ff */
[----:B------:R-:W-:Y:S01]  /*5010*/  FFMA.FTZ R13, R12, R25, R13 ;  /* 0x000000190c0d7223 */ /* 0x000fe2000001000d */
[C---:B------:R-:W-:Y:S01]  /*5020*/  IMAD.U32 R7, R14.reuse, 0x10000, RZ ;  /* 0x000100000e077824 */ /* 0x040fe200078e00ff */
        /* <DEDUP_REMOVED lines=19> */
[----:B------:R-:W-:Y:S01]  /*5160*/  F2FP.BF16.F32.PACK_AB R25, R121, R110 ;  /* 0x0000006e7919723e */ /* 0x000fe200000010ff */
[----:B------:R-:W-:-:S07]  /*5170*/  IMAD.MOV.U32 R27, RZ, RZ, R38 ;  /* 0x000000ffff1b7224 */ /* 0x000fce00078e0026 */
.L_x_2041:
[----:B------:R-:W-:Y:S05]  /*5180*/  BSYNC B1 ;  /* 0x0000000000017941 */ /* 0x000fea0003800000 */
.L_x_2040:
        /* <DEDUP_REMOVED lines=10> */
.L_x_2009:
[----:B------:R-:W-:-:S13]  /*5230*/  ISETP.NE.AND P3, PT, R200, 0x3, PT ;  /* 0x00000003c800780c */ /* 0x000fda0003f65270 */
[----:B------:R-:W-:Y:S05]  /*5240*/  @!P3 BRA `(.L_x_2042) ;  /* 0x000000000004b947 */ /* 0x000fea0003800000 */
[----:B------:R-:W-:Y:S01]  /*5250*/  BPT.TRAP 0x1 ;  /* 0x000000040000795c */ /* 0x000fe20000300000 */
.L_x_2042:
[----:B------:R-:W-:Y:S01]  /*5260*/  IMAD R92, R18, 0x8, R17 ;  /* 0x00000008125c7824 */ /* 0x000fe200078e0211 */
[----:B------:R-:W-:Y:S01]  /*5270*/  SHF.L.U32 R105, R201, 0x1f, RZ ;  /* 0x0000001fc9697819 */ /* 0x000fe200000006ff */
[----:B------:R-:W-:Y:S01]  /*5280*/  IMAD R104, R63, -0x60, R62 ;  /* 0xffffffa03f687824 */ /* 0x000fe200078e023e */
[----:B------:R-:W-:Y:S02]  /*5290*/  BSSY B1, `(.L_x_2043) ;  /* 0x0000004000017945 */ /* 0x000fe40003800000 */
[----:B------:R-:W0:Y:S02]  /*52a0*/  SYNCS.PHASECHK.TRANS64.TRYWAIT P4, [R92+URZ+0x22890], R105 ;  /* 0x022890695c0075a7 */ /* 0x000e24000808017f */
[----:B------:R-:W-:Y:S01]  /*52b0*/  VIMNMX R104, R104, 0x60, PT ;  /* 0x0000006068687848 */ /* 0x000fe20003fe0100 */
[----:B0-----:R-:W-:Y:S06]  /*52c0*/  @!P4 BRA `(.L_x_2044) ;  /* 0x000001880010c947 */ /* 0x001fec0003800000 */
.L_x_2325:
[----:B------:R-:W-:Y:S05]  /*52d0*/  BSYNC B1 ;  /* 0x0000000000017941 */ /* 0x000fea0003800000 */
.L_x_2043:
        /* <DEDUP_REMOVED lines=8> */
.L_x_2046:
[----:B------:R-:W-:Y:S05]  /*5360*/  BSYNC B1 ;  /* 0x0000000000017941 */ /* 0x000fea0003800000 */
.L_x_2045:
[----:B------:R-:W-:Y:S05]  /*5370*/  @P4 BRA `(.L_x_2026) ;  /* 0x0000000000104947 */ /* 0x000fea0003800000 */
[----:B-1----:R-:W1:Y:S04]  /*5380*/  @!P1 LDS.128 R4, [R110+0x2000] ;  /* 0x002000006e049984 */ /* 0x002e680000000c00 */
[----:B------:R-:W2:Y:S04]  /*5390*/  @!P2 LDS.128 R8, [R106+0x2000] ;  /* 0x002000006a08a984 */ /* 0x000ea80000000c00 */
[----:B-1----:R1:W-:Y:S04]  /*53a0*/  @!P1 STG.E.128 desc[UR40][R12.64], R4 ;  /* 0x000000040c009986 */ /* 0x0023e8000c101d28 */
[----:B--2---:R1:W-:Y:S02]  /*53b0*/  @!P2 STG.E.128 desc[UR40][R12.64+0x40], R8 ;  /* 0x000040080c00a986 */ /* 0x0043e4000c101d28 */
.L_x_2026:
[----:B------:R-:W-:Y:S05]  /*53c0*/  BSYNC B0 ;  /* 0x0000000000007941 */ /* 0x000fea0003800000 */
.L_x_2008:
        /* <DEDUP_REMOVED lines=17> */
.L_x_2048:
[----:B------:R-:W-:Y:S05]  /*54e0*/  BSYNC B0 ;  /* 0x0000000000007941 */ /* 0x000fea0003800000 */
.L_x_2047:
[----:B------:R-:W2:Y:S01]  /*54f0*/  SYNCS.PHASECHK.TRANS64.TRYWAIT P3, [R92+URZ+0x228b0], R105 ;  /* 0x0228b0695c0075a7 */ /* 0x000ea2000806017f */
[----:B------:R-:W-:Y:S01]  /*5500*/  ULDC UR51, c[0x0][0x310] ;  /* 0x0000c40000337ab9 */ /* 0x000fe20000000800 */
[----:B------:R-:W-:Y:S01]  /*5510*/  ULDC.64 UR38, c[0x0][0x318] ;  /* 0x0000c60000267ab9 */ /* 0x000fe20000000a00 */
[----:B------:R-:W-:Y:S01]  /*5520*/  ULDC.64 UR36, c[0x0][0x308] ;  /* 0x0000c20000247ab9 */ /* 0x000fe20000000a00 */
[----:B------:R-:W-:Y:S01]  /*5530*/  BSSY B0, `(.L_x_2049) ;  /* 0x0000003000007945 */ /* 0x000fe20003800000 */
[----:B------:R-:W-:-:S03]  /*5540*/  IMAD R5, R18, 0x6000, R81 ;  /* 0x0000600012057824 */ /* 0x000fc600078e0251 */
[----:B--2---:R-:W-:Y:S05]  /*5550*/  @!P3 BRA `(.L_x_2050) ;  /* 0x000001840080b947 */ /* 0x004fea0003800000 */
.L_x_2326:
[----:B------:R-:W-:Y:S05]  /*5560*/  BSYNC B0 ;  /* 0x0000000000007941 */ /* 0x000fea0003800000 */
.L_x_2049:
[----:B------:R-:W-:Y:S01]  /*5570*/  ISETP.GE.AND P3, PT, R19, R104, PT ;  /* 0x000000681300720c */ /* 0x000fe20003f66270 */
[----:B------:R-:W-:Y:S01]  /*5580*/  IMAD.IADD R7, R82, 0x1, R5 ;  /* 0x0000000152077824 */ /* 0x000fe200078e0205 */
[----:B------:R-:W-:Y:S01]  /*5590*/  BSSY B0, `(.L_x_2051) ;  /* 0x0000025000007945 */ /* 0x000fe20003800000 */
[----:B------:R-:W-:Y:S02]  /*55a0*/  IMAD R36, R5, 0x2, R64 ;  /* 0x0000000205247824 */ /* 0x000fe400078e0240 */
[----:B------:R-:W-:-:S04]  /*55b0*/  IMAD.WIDE R32, R63, 0x60, R58 ;  /* 0x000000603f207825 */ /* 0x000fc800078e023a */
[----:B------:R-:W-:-:S04]  /*55c0*/  IMAD R37, R7, 0x2, R64 ;  /* 0x0000000207257824 */ /* 0x000fc800078e0240 */
[----:B------:R-:W-:Y:S05]  /*55d0*/  @P3 BRA `(.L_x_2052) ;  /* 0x0000000000803947 */ /* 0x000fea0003800000 */
[----:B------:R-:W-:Y:S02]  /*55e0*/  IMAD R7, R33, UR38, RZ ;  /* 0x0000002621077c24 */ /* 0x000fe4000f8e02ff */
[----:B-1----:R-:W-:Y:S02]  /*55f0*/  IMAD.MOV.U32 R4, RZ, RZ, R42 ;  /* 0x000000ffff047224 */ /* 0x002fe400078e002a */
[----:B------:R-:W-:Y:S02]  /*5600*/  IMAD.MOV.U32 R5, RZ, RZ, R67 ;  /* 0x000000ffff057224 */ /* 0x000fe400078e0043 */
[C---:B------:R-:W-:Y:S02]  /*5610*/  IMAD R7, R32.reuse, UR39, R7 ;  /* 0x0000002720077c24 */ /* 0x040fe4000f8e0207 */
[----:B------:R-:W-:-:S04]  /*5620*/  IMAD.WIDE.U32 R4, R32, UR38, R4 ;  /* 0x0000002620047c25 */ /* 0x000fc8000f8e0004 */
[----:B------:R-:W-:Y:S01]  /*5630*/  IMAD.IADD R5, R5, 0x1, R7 ;  /* 0x0000000105057824 */ /* 0x000fe200078e0207 */
[----:B------:R-:W-:-:S04]  /*5640*/  LEA R34, P3, R4, UR36, 0x1 ;  /* 0x0000002404227c11 */ /* 0x000fc8000f8608ff */
[----:B------:R-:W-:Y:S02]  /*5650*/  LEA.HI.X R35, R4, UR37, R5, 0x1, P3 ;  /* 0x0000002504237c11 */ /* 0x000fe400098f0c05 */
[----:B------:R-:W-:-:S13]  /*5660*/  ISETP.GE.AND P3, PT, R20, UR51, PT ;  /* 0x0000003314007c0c */ /* 0x000fda000bf66270 */
[----:B------:R-:W1:Y:S04]  /*5670*/  @!P3 LDS.128 R4, [R36] ;  /* 0x000000002404b984 */ /* 0x000e680000000c00 */
[----:B-1----:R-:W-:Y:S01]  /*5680*/  @!P3 STG.E.128 desc[UR40][R34.64], R4 ;  /* 0x000000042200b986 */ /* 0x002fe2000c101d28 */
[----:B------:R-:W-:-:S13]  /*5690*/  ISETP.GE.AND P3, PT, R100, UR51, PT ;  /* 0x0000003364007c0c */ /* 0x000fda000bf66270 */
[----:B------:R-:W1:Y:S04]  /*56a0*/  @!P3 LDS.128 R8, [R37] ;  /* 0x000000002508b984 */ /* 0x000e680000000c00 */
[----:B-1----:R-:W-:Y:S01]  /*56b0*/  @!P3 STG.E.128 desc[UR40][R34.64+0x40], R8 ;  /* 0x000040082200b986 */ /* 0x002fe2000c101d28 */
[----:B------:R-:W-:-:S13]  /*56c0*/  ISETP.GE.AND P3, PT, R99, UR51, PT ;  /* 0x0000003363007c0c */ /* 0x000fda000bf66270 */
[----:B------:R-:W1:Y:S04]  /*56d0*/  @!P3 LDS.128 R12, [R36+0x3000] ;  /* 0x00300000240cb984 */ /* 0x000e680000000c00 */
        /* <DEDUP_REMOVED lines=10> */
[----:B------:R-:W-:-:S13]  /*5780*/  ISETP.NE.AND P3, PT, R0, RZ, PT ;  /* 0x000000ff0000720c */ /* 0x000fda0003f65270 */
[----:B------:R-:W1:Y:S04]  /*5790*/  @P3 LDS.128 R12, [R36+0x9000] ;  /* 0x00900000240c3984 */ /* 0x000e680000000c00 */
[----:B-1----:R-:W-:Y:S01]  /*57a0*/  @P3 STG.E.128 desc[UR40][R34.64+0x180], R12 ;  /* 0x0001800c22003986 */ /* 0x002fe2000c101d28 */
[----:B------:R-:W-:-:S13]  /*57b0*/  ISETP.NE.AND P3, PT, R3, RZ, PT ;  /* 0x000000ff0300720c */ /* 0x000fda0003f65270 */
[----:B------:R-:W1:Y:S04]  /*57c0*/  @P3 LDS.128 R24, [R37+0x9000] ;  /* 0x0090000025183984 */ /* 0x000e680000000c00 */
[----:B-1----:R3:W-:Y:S02]  /*57d0*/  @P3 STG.E.128 desc[UR40][R34.64+0x1c0], R24 ;  /* 0x0001c01822003986 */ /* 0x0027e4000c101d28 */
.L_x_2052:
[----:B------:R-:W-:Y:S05]  /*57e0*/  BSYNC B0 ;  /* 0x0000000000007941 */ /* 0x000fea0003800000 */
.L_x_2051:
[----:B------:R-:W-:Y:S01]  /*57f0*/  ISETP.GE.AND P3, PT, R232, R104, PT ;  /* 0x00000068e800720c */ /* 0x000fe20003f66270 */
[----:B------:R-:W-:-:S12]  /*5800*/  BSSY B0, `(.L_x_2053) ;  /* 0x0000024000007945 */ /* 0x000fd80003800000 */
[----:B------:R-:W-:Y:S05]  /*5810*/  @P3 BRA `(.L_x_2054) ;  /* 0x0000000000883947 */ /* 0x000fea0003800000 */
[----:B------:R-:W-:Y:S01]  /*5820*/  IADD3 R7, P3, R32, 0x40, RZ ;  /* 0x0000004020077810 */ /* 0x000fe20007f7e0ff */
[----:B-1----:R-:W-:Y:S02]  /*5830*/  IMAD.MOV.U32 R4, RZ, RZ, R42 ;  /* 0x000000ffff047224 */ /* 0x002fe400078e002a */
        /* <DEDUP_REMOVED lines=18> */
[----:B---3--:R-:W1:Y:S04]  /*5960*/  @P3 LDS.128 R24, [R36+0xb000] ;  /* 0x00b0000024183984 */ /* 0x008e680000000c00 */
[----:B-1----:R-:W-:Y:S01]  /*5970*/  @P3 STG.E.128 desc[UR40][R32.64+0x180], R24 ;  /* 0x0001801820003986 */ /* 0x002fe2000c101d28 */
        /* <DEDUP_REMOVED lines=11> */
[----:B-1----:R4:W-:Y:S02]  /*5a30*/  @P3 STG.E.128 desc[UR40][R32.64+0x1c0], R24 ;  /* 0x0001c01820003986 */ /* 0x0029e4000c101d28 */
.L_x_2054:
[----:B------:R-:W-:Y:S05]  /*5a40*/  BSYNC B0 ;  /* 0x0000000000007941 */ /* 0x000fea0003800000 */
.L_x_2053:
[----:B------:R-:W-:Y:S01]  /*5a50*/  @!PT LDS RZ, [RZ] ;  /* 0x00000000fffff984 */ /* 0x000fe20000000800 */
[----:B------:R-:W-:Y:S01]  /*5a60*/  @!PT LDS RZ, [RZ] ;  /* 0x00000000fffff984 */ /* 0x000fe20000000800 */
[----:B------:R-:W-:Y:S01]  /*5a70*/  @!PT LDS RZ, [RZ] ;  /* 0x00000000fffff984 */ /* 0x000fe20000000800 */
[----:B------:R-:W-:Y:S01]  /*5a80*/  @!PT LDS RZ, [RZ] ;  /* 0x00000000fffff984 */ /* 0x000fe20000000800 */
[----:B------:R5:W-:Y:S06]  /*5a90*/  MEMBAR.ALL.CTA ;  /* 0x0000000000007992 */ /* 0x000bec0000008000 */
[----:B-----5:R-:W5:Y:S02]  /*5aa0*/  FENCE.VIEW.ASYNC.S ;  /* 0x00000000000073c6 */ /* 0x020f640000000000 */
[----:B-----5:R1:W-:Y:S01]  /*5ab0*/  BAR.SYNC.DEFER_BLOCKING R83, 0x80 ;  /* 0x000200530000751d */ /* 0x0203e20000010000 */
[----:B------:R-:W-:Y:S01]  /*5ac0*/  ISETP.NE.AND P5, PT, R101, RZ, PT ;  /* 0x000000ff6500720c */ /* 0x000fe20003fa5270 */
[----:B------:R-:W-:-:S02]  /*5ad0*/  VIADD R18, R18, 0x1 ;  /* 0x0000000112127836 */ /* 0x000fc40000000000 */
[----:B0-2---:R-:W-:-:S03]  /*5ae0*/  @!P4 VIADD R92, R92, 0x228c0 ;  /* 0x000228c05c5cc836 */ /* 0x005fc60000000000 */
[C---:B------:R-:W-:Y:S02]  /*5af0*/  ISETP.NE.AND P3, PT, R18.reuse, 0x2, PT ;  /* 0x000000021200780c */ /* 0x040fe40003f65270 */
[----:B------:R-:W-:Y:S02]  /*5b00*/  @!P4 PRMT R92, RZ, 0x654, R92 ;  /* 0x00000654ff5cc816 */ /* 0x000fe4000000005c */
[----:B-1----:R-:W-:Y:S02]  /*5b10*/  SEL R4, RZ, 0x1, P3 ;  /* 0x00000001ff047807 */ /* 0x002fe40001800000 */
[----:B------:R-:W-:Y:S02]  /*5b20*/  SEL R18, R18, RZ, P3 ;  /* 0x000000ff12127207 */ /* 0x000fe40001800000 */
[----:B------:R-:W-:Y:S01]  /*5b30*/  LOP3.LUT R201, R201, R4, RZ, 0x3c, !PT ;  /* 0x00000004c9c97212 */ /* 0x000fe200078e3cff */
[----:B------:R0:W-:Y:S01]  /*5b40*/  @!P4 SYNCS.ARRIVE.TRANS64.RED.A1T0 RZ, [R92+URZ], RZ ;  /* 0x000000ff5cffc9a7 */ /* 0x0001e2000810043f */
[----:B------:R-:W-:Y:S05]  /*5b50*/  @P5 BRA `(.L_x_2055) ;  /* 0xffffffc800b85947 */ /* 0x000fea000383ffff */
[----:B------:R-:W1:Y:S01]  /*5b60*/  S2R R5, SR_TID.X ;  /* 0x0000000000057919 */ /* 0x000e620000002100 */
[----:B------:R-:W-:Y:S02]  /*5b70*/  PLOP3.LUT P0, PT, PT, PT, PT, 0x8, 0x0 ;  /* 0x000000000000781c */ /* 0x000fe40003f0e170 */
[----:B-1----:R-:W-:-:S04]  /*5b80*/  SHF.R.U32.HI R5, RZ, 0x7, R5 ;  /* 0x00000007ff057819 */ /* 0x002fc80000011605 */
[----:B------:R-:W-:-:S13]  /*5b90*/  ISETP.NE.AND P5, PT, R5, 0x1, PT ;  /* 0x000000010500780c */ /* 0x000fda0003fa5270 */
[----:B------:R-:W-:Y:S06]  /*5ba0*/  @!P5 BAR.ARV 0x9, 0x100 ;  /* 0x024400000000db1d */ /* 0x000fec0000002000 */
.L_x_2003:
[----:B------:R-:W1:Y:S02]  /*5bb0*/  LDC.64 R4, c[0x0][0x9e0] ;  /* 0x00027800ff047b82 */ /* 0x000e640000000a00 */
[----:B-1----:R-:W-:Y:S01]  /*5bc0*/  ISETP.GE.AND P1, PT, R5, 0x1, PT ;  /* 0x000000010500780c */ /* 0x002fe20003f26270 */
[----:B------:R-:W-:-:S12]  /*5bd0*/  @P0 BRA `(.L_x_2056) ;  /* 0x00000000000c0947 */ /* 0x000fd80003800000 */
[----:B------:R-:W1:Y:S01]  /*5be0*/  FENCE.VIEW.ASYNC.G ;  /* 0x00000000000073c6 */ /* 0x000e620000000100 */
[----:B------:R-:W-:Y:S05]  /*5bf0*/  WARPSYNC.ALL ;  /* 0x0000000000007948 */ /* 0x000fea0003800000 */
[----:B-1----:R-:W-:Y:S06]  /*5c00*/  BAR.ARV 0xc, 0x120 ;  /* 0x0304800000007b1d */ /* 0x002fec0000002000 */
.L_x_2056:
[----:B------:R-:W-:Y:S01]  /*5c10*/  IMAD.IADD R0, R65, 0x1, R4 ;  /* 0x0000000141007824 */ /* 0x000fe200078e0204 */
[----:B------:R-:W-:Y:S06]  /*5c20*/  @!P1 BRA `(.L_x_2057) ;  /* 0x0000000000489947 */ /* 0x000fec0003800000 */
[C---:B------:R-:W-:Y:S01]  /*5c30*/  ISETP.GT.AND P0, PT, R65.reuse, RZ, PT ;  /* 0x000000ff4100720c */ /* 0x040fe20003f04270 */
[----:B------:R-:W-:Y:S01]  /*5c40*/  BSSY B0, `(.L_x_2058) ;  /* 0x000000e000007945 */ /* 0x000fe20003800000 */
[----:B------:R-:W-:-:S11]  /*5c50*/  VIADD R3, R65, 0xffffffff ;  /* 0xffffffff41037836 */ /* 0x000fd60000000000 */
        /* <DEDUP_REMOVED lines=8> */
.L_x_2059:
[----:B------:R-:W-:-:S13]  /*5ce0*/  ISETP.NE.AND P0, PT, R5, 0x1, PT ;  /* 0x000000010500780c */ /* 0x000fda0003f05270 */
[----:B------:R-:W1:Y:S02]  /*5cf0*/  @P0 LDC.64 R6, c[0x0][0x9e8] ;  /* 0x00027a00ff060b82 */ /* 0x000e640000000a00 */
[----:B-1----:R-:W-:-:S05]  /*5d00*/  @P0 IMAD.HI.U32 R4, R3, R6, RZ ;  /* 0x0000000603040227 */ /* 0x002fca00078e00ff */
[----:B------:R-:W-:-:S07]  /*5d10*/  @P0 SHF.R.U32.HI R3, RZ, R7, R4 ;  /* 0x00000007ff030219 */ /* 0x000fce0000011604 */
.L_x_2060:
[----:B------:R-:W-:Y:S05]  /*5d20*/  BSYNC B0 ;  /* 0x0000000000007941 */ /* 0x000fea0003800000 */
.L_x_2058:
[----:B------:R-:W-:-:S05]  /*5d30*/  IMAD R3, R3, R5, R5 ;  /* 0x0000000503037224 */ /* 0x000fca00078e0205 */
[----:B------:R-:W-:-:S07]  /*5d40*/  VIMNMX R0, R0, R3, PT ;  /* 0x0000000300007248 */ /* 0x000fce0003fe0100 */
.L_x_2057:
[----:B------:R-:W-:Y:S01]  /*5d50*/  VIADD R0, R0, 0x5f ;  /* 0x0000005f00007836 */ /* 0x000fe20000000000 */
[----:B------:R-:W-:-:S03]  /*5d60*/  ULDC UR4, c[0x0][0x9dc] ;  /* 0x0002770000047ab9 */ /* 0x000fc60000000800 */
[----:B------:R-:W-:-:S05]  /*5d70*/  IMAD.HI R0, R0, 0x2aaaaaab, RZ ;  /* 0x2aaaaaab00007827 */ /* 0x000fca00078e02ff */
[----:B------:R-:W-:-:S04]  /*5d80*/  SHF.R.U32.HI R3, RZ, 0x1f, R0 ;  /* 0x0000001fff037819 */ /* 0x000fc80000011600 */
[----:B------:R-:W-:Y:S01]  /*5d90*/  LEA.HI.SX32 R3, R0, R3, 0x1c ;  /* 0x0000000300037211 */ /* 0x000fe200078fe2ff */
[----:B------:R-:W-:-:S03]  /*5da0*/  VIADD R0, R61, -UR4 ;  /* 0x800000043d007c36 */ /* 0x000fc60008000000 */
[----:B------:R-:W-:Y:S01]  /*5db0*/  VIMNMX R178, R178, R3, PT ;  /* 0x00000003b2b27248 */ /* 0x000fe20003fe0100 */
[----:B------:R-:W-:Y:S06]  /*5dc0*/  @!P1 BRA `(.L_x_2061) ;  /* 0x0000000000449947 */ /* 0x000fec0003800000 */
        /* <DEDUP_REMOVED lines=10> */
.L_x_2063:
[----:B------:R-:W-:-:S13]  /*5e70*/  ISETP.NE.AND P0, PT, R5, 0x1, PT ;  /* 0x000000010500780c */ /* 0x000fda0003f05270 */
[----:B------:R-:W1:Y:S02]  /*5e80*/  @P0 LDC.64 R6, c[0x0][0x9e8] ;  /* 0x00027a00ff060b82 */ /* 0x000e640000000a00 */
[----:B-1----:R-:W-:-:S05]  /*5e90*/  @P0 IMAD.HI.U32 R6, R61, R6, RZ ;  /* 0x000000063d060227 */ /* 0x002fca00078e00ff */
[----:B------:R-:W-:-:S07]  /*5ea0*/  @P0 SHF.R.U32.HI R61, RZ, R7, R6 ;  /* 0x00000007ff3d0219 */ /* 0x000fce0000011606 */
.L_x_2064:
[----:B------:R-:W-:Y:S05]  /*5eb0*/  BSYNC B0 ;  /* 0x0000000000007941 */ /* 0x000fea0003800000 */
.L_x_2062:
[----:B------:R-:W-:-:S05]  /*5ec0*/  IMAD R61, R61, R5, RZ ;  /* 0x000000053d3d7224 */ /* 0x000fca00078e02ff */
[----:B------:R-:W-:-:S07]  /*5ed0*/  VIMNMX R0, R0, R61, !PT ;  /* 0x0000003d00007248 */ /* 0x000fce0007fe0100 */
.L_x_2061:
[----:B------:R-:W-:Y:S01]  /*5ee0*/  IMAD.HI R0, R0, 0x2aaaaaab, RZ ;  /* 0x2aaaaaab00007827 */ /* 0x000fe200078e02ff */
[----:B------:R-:W-:Y:S02]  /*5ef0*/  PLOP3.LUT P0, PT, PT, PT, PT, 0x80, 0x0 ;  /* 0x000000000000781c */ /* 0x000fe40003f0f070 */
[----:B------:R-:W-:Y:S02]  /*5f00*/  CS2R R4, SRZ ;  /* 0x0000000000047805 */ /* 0x000fe4000001ff00 */
[----:B------:R-:W-:Y:S01]  /*5f10*/  CS2R R148, SRZ ;  /* 0x0000000000947805 */ /* 0x000fe2000001ff00 */
[----:B------:R-:W-:Y:S01]  /*5f20*/  IMAD.MOV.U32 R150, RZ, RZ, RZ ;  /* 0x000000ffff967224 */ /* 0x000fe200078e00ff */
[----:B------:R-:W-:Y:S02]  /*5f30*/  SHF.R.U32.HI R3, RZ, 0x1f, R0 ;  /* 0x0000001fff037819 */ /* 0x000fe40000011600 */
[----:B------:R-:W-:Y:S02]  /*5f40*/  CS2R R146, SRZ ;  /* 0x0000000000927805 */ /* 0x000fe4000001ff00 */
[----:B------:R-:W-:-:S02]  /*5f50*/  CS2R R144, SRZ ;  /* 0x0000000000907805 */ /* 0x000fc4000001ff00 */
[----:B------:R-:W-:Y:S02]  /*5f60*/  CS2R R142, SRZ ;  /* 0x00000000008e7805 */ /* 0x000fe4000001ff00 */
[----:B------:R-:W-:Y:S01]  /*5f70*/  LEA.HI.SX32 R3, R0, R3, 0x1c ;  /* 0x0000000300037211 */ /* 0x000fe200078fe2ff */
[----:B------:R-:W-:Y:S01]  /*5f80*/  IMAD.MOV.U32 R0, RZ, RZ, RZ ;  /* 0x000000ffff007224 */ /* 0x000fe200078e00ff */
[----:B------:R-:W-:Y:S02]  /*5f90*/  CS2R R140, SRZ ;  /* 0x00000000008c7805 */ /* 0x000fe4000001ff00 */
[----:B------:R-:W-:Y:S02]  /*5fa0*/  CS2R R138, SRZ ;  /* 0x00000000008a7805 */ /* 0x000fe4000001ff00 */
[----:B------:R-:W-:Y:S02]  /*5fb0*/  VIMNMX R222, RZ, R3, !PT ;  /* 0x00000003ffde7248 */ /* 0x000fe40007fe0100 */
[----:B------:R-:W-:-:S02]  /*5fc0*/  CS2R R136, SRZ ;  /* 0x0000000000887805 */ /* 0x000fc4000001ff00 */
[----:B------:R-:W-:Y:S02]  /*5fd0*/  CS2R R134, SRZ ;  /* 0x0000000000867805 */ /* 0x000fe4000001ff00 */
[----:B------:R-:W-:Y:S02]  /*5fe0*/  CS2R R132, SRZ ;  /* 0x0000000000847805 */ /* 0x000fe4000001ff00 */
[----:B------:R-:W-:Y:S02]  /*5ff0*/  ISETP.GT.AND P1, PT, R178, R222, PT ;  /* 0x000000deb200720c */ /* 0x000fe40003f24270 */
        /* <DEDUP_REMOVED lines=23> */
[----:B0-----:R-:W-:Y:S02]  /*6170*/  CS2R R92, SRZ ;  /* 0x00000000005c7805 */ /* 0x001fe4000001ff00 */
        /* <DEDUP_REMOVED lines=24> */
[----:B---3--:R-:W-:Y:S02]  /*6300*/  CS2R R34, SRZ ;  /* 0x0000000000227805 */ /* 0x008fe4000001ff00 */
[----:B------:R-:W-:Y:S02]  /*6310*/  CS2R R36, SRZ ;  /* 0x0000000000247805 */ /* 0x000fe4000001ff00 */
[----:B----4-:R-:W-:-:S02]  /*6320*/  CS2R R32, SRZ ;  /* 0x0000000000207805 */ /* 0x010fc4000001ff00 */
[----:B------:R-:W-:Y:S02]  /*6330*/  CS2R R26, SRZ ;  /* 0x00000000001a7805 */ /* 0x000fe4000001ff00 */
[----:B------:R-:W-:Y:S02]  /*6340*/  CS2R R28, SRZ ;  /* 0x00000000001c7805 */ /* 0x000fe4000001ff00 */
[----:B------:R-:W-:Y:S01]  /*6350*/  CS2R R24, SRZ ;  /* 0x0000000000187805 */ /* 0x000fe2000001ff00 */
[----:B------:R-:W-:Y:S06]  /*6360*/  @!P1 BRA `(.L_x_2065) ;  /* 0x000000e800f49947 */ /* 0x000fec0003800000 */
[----:B------:R-:W-:-:S03]  /*6370*/  UMOV UR4, 0xffffffff ;  /* 0xffffffff00047882 */ /* 0x000fc60000000000 */
[----:B------:R-:W-:Y:S05]  /*6380*/  BRA.DIV UR4, `(.L_x_2066) ;  /* 0x0000017a04087947 */ /* 0x000fea000b800000 */
[----:B------:R-:W0:Y:S02]  /*6390*/  S2R R3, SR_TID.X ;  /* 0x0000000000037919 */ /* 0x000e240000002100 */
[----:B0-----:R-:W-:-:S05]  /*63a0*/  VIADD R3, R3, 0xffffff80 ;  /* 0xffffff8003037836 */ /* 0x001fca0000000000 */
[----:B------:R-:W-:-:S04]  /*63b0*/  SHF.R.S32.HI R0, RZ, 0x1f, R3 ;  /* 0x0000001fff007819 */ /* 0x000fc80000011403 */
[----:B------:R-:W-:-:S04]  /*63c0*/  LEA.HI R0, R0, R3, RZ, 0x7 ;  /* 0x0000000300007211 */ /* 0x000fc800078f38ff */
[----:B------:R-:W-:-:S05]  /*63d0*/  SHF.R.S32.HI R0, RZ, 0x7, R0 ;  /* 0x00000007ff007819 */ /* 0x000fca0000011400 */
[----:B------:R0:W1:Y:S02]  /*63e0*/  SHFL.IDX PT, R14, R0, RZ, 0x1f ;  /* 0x00001fff000e7589 */ /* 0x00006400000e0000 */
.L_x_2329:
[----:B01----:R-:W-:Y:S01]  /*63f0*/  LEA.HI R0, R14, R14, RZ, 0x1 ;  /* 0x0000000e0e007211 */ /* 0x003fe200078f08ff */
        /* <DEDUP_REMOVED lines=25> */
.L_x_2068:
[----:B------:R-:W-:Y:S05]  /*6590*/  BSYNC B6 ;  /* 0x0000000000067941 */ /* 0x000fea0003800000 */
.L_x_2067:
[----:B------:R-:W-:Y:S02]  /*65a0*/  ULDC UR4, c[0x0][0x3d4] ;  /* 0x0000f50000047ab9 */ /* 0x000fe40000000800 */
[----:B------:R-:W-:-:S13]  /*65b0*/  ISETP.LT.AND P0, PT, RZ, UR4, PT ;  /* 0x00000004ff007c0c */ /* 0x000fda000bf01270 */
[----:B------:R-:W-:Y:S05]  /*65c0*/  @P0 BRA `(.L_x_2069) ;  /* 0x00000000003c0947 */ /* 0x000fea0003800000 */
[----:B------:R-:W-:-:S04]  /*65d0*/  LEA.HI R0, R233, R233, RZ, 0x1 ;  /* 0x000000e9e9007211 */ /* 0x000fc800078f08ff */
[----:B------:R-:W-:-:S05]  /*65e0*/  LOP3.LUT R0, R0, 0xfffffffe, RZ, 0xc0, !PT ;  /* 0xfffffffe00007812 */ /* 0x000fca00078ec0ff */
[----:B------:R-:W-:-:S05]  /*65f0*/  IMAD.IADD R0, R233, 0x1, -R0 ;  /* 0x00000001e9007824 */ /* 0x000fca00078e0a00 */
[----:B------:R-:W-:-:S04]  /*6600*/  SHF.L.U32 R0, R0, 0x1f, RZ ;  /* 0x0000001f00007819 */ /* 0x000fc800000006ff */
[----:B------:R0:W1:Y:S03]  /*6610*/  SYNCS.PHASECHK.TRANS64.TRYWAIT P0, [R17+URZ+0x22800], R0 ;  /* 0x02280000110075a7 */ /* 0x000066000800017f */
[----:B-1----:R-:W-:Y:S05]  /*6620*/  @!P0 NANOSLEEP.SYNCS 0x989680 ;  /* 0x009896800000895d */ /* 0x002fea0003900000 */
[----:B------:R-:W1:Y:S01]  /*6630*/  @!P0 SYNCS.PHASECHK.TRANS64 P0, [R17+URZ+0x22800], R0 ;  /* 0x02280000110085a7 */ /* 0x000e62000800007f */
[----:B------:R-:W-:Y:S04]  /*6640*/  BSSY B0, `(.L_x_2070) ;  /* 0x0000006000007945 */ /* 0x000fe80003800000 */
[----:B-1----:R-:W-:Y:S05]  /*6650*/  @P0 BRA `(.L_x_2071) ;  /* 0x0000000000100947 */ /* 0x002fea0003800000 */
.L_x_2072:
[----:B-1----:R1:W2:Y:S02]  /*6660*/  SYNCS.PHASECHK.TRANS64.TRYWAIT P0, [R17+URZ+0x22800], R0 ;  /* 0x02280000110075a7 */ /* 0x0022a4000800017f */
[----:B--2---:R-:W-:Y:S05]  /*6670*/  @!P0 NANOSLEEP.SYNCS 0x989680 ;  /* 0x009896800000895d */ /* 0x004fea0003900000 */
[----:B------:R-:W2:Y:S02]  /*6680*/  @!P0 SYNCS.PHASECHK.TRANS64 P0, [R17+URZ+0x22800], R0 ;  /* 0x02280000110085a7 */ /* 0x000ea4000800007f */
[----:B--2---:R-:W-:Y:S05]  /*6690*/  @!P0 BRA `(.L_x_2072) ;  /* 0xfffffffc00f08947 */ /* 0x004fea000383ffff */
.L_x_2071:
[----:B------:R-:W-:Y:S05]  /*66a0*/  BSYNC B0 ;  /* 0x0000000000007941 */ /* 0x000fea0003800000 */
.L_x_2070:
[----:B------:R-:W-:Y:S05]  /*66b0*/  BRA `(.L_x_2073) ;  /* 0x0000003000087947 */ /* 0x000fea0003800000 */
.L_x_2069:
[----:B------:R-:W0:Y:S01]  /*66c0*/  LDC.64 R12, c[0x0][0x3d8] ;  /* 0x0000f600ff0c7b82 */ /* 0x000e220000000a00 */
[----:B-----5:R-:W-:Y:S01]  /*66d0*/  SHF.R.S32.HI R3, RZ, 0x1f, R31 ;  /* 0x0000001fff037819 */ /* 0x020fe2000001141f */
[C---:B------:R-:W-:Y:S01]  /*66e0*/  IMAD.SHL.U32 R24, R237.reuse, 0x4, RZ ;  /* 0x00000004ed187824 */ /* 0x040fe200078e00ff */
[----:B------:R-:W-:Y:S01]  /*66f0*/  LOP3.LUT P0, RZ, R26, 0x3ff, RZ, 0xc0, !PT ;  /* 0x000003ff1aff7812 */ /* 0x000fe2000780c0ff */
[----:B------:R-:W-:Y:S01]  /*6700*/  IMAD.SHL.U32 R40, R237, 0x8, RZ ;  /* 0x00000008ed287824 */ /* 0x000fe200078e00ff */
[----:B------:R-:W-:Y:S02]  /*6710*/  BSSY B6, `(.L_x_2074) ;  /* 0x0000031000067945 */ /* 0x000fe40003800000 */
[----:B------:R-:W-:Y:S01]  /*6720*/  SHF.R.S32.HI R25, RZ, 0x1f, R24 ;  /* 0x0000001fff197819 */ /* 0x000fe20000011418 */
[----:B------:R-:W1:Y:S01]  /*6730*/  LDC.64 R14, c[0x0][0x3e8] ;  /* 0x0000fa00ff0e7b82 */ /* 0x000e620000000a00 */
[----:B------:R-:W-:Y:S01]  /*6740*/  SHF.R.S32.HI R41, RZ, 0x1f, R40 ;  /* 0x0000001fff297819 */ /* 0x000fe20000011428 */
[-C--:B0-----:R-:W-:Y:S01]  /*6750*/  IMAD R6, R234, R12.reuse, RZ ;  /* 0x0000000cea067224 */ /* 0x081fe200078e02ff */
[----:B------:R-:W-:Y:S01]  /*6760*/  SHF.L.U64.HI R59, R12, 0x6, R13 ;  /* 0x000000060c3b7819 */ /* 0x000fe2000001020d */
[----:B------:R-:W-:-:S02]  /*6770*/  IMAD R0, R3, R12, RZ ;  /* 0x0000000c03007224 */ /* 0x000fc400078e02ff */
[----:B------:R-:W-:Y:S02]  /*6780*/  IMAD R27, R19, R13, R6 ;  /* 0x0000000d131b7224 */ /* 0x000fe400078e0206 */
[----:B------:R-:W-:Y:S01]  /*6790*/  IMAD.WIDE.U32 R46, R31, R12, RZ ;  /* 0x0000000c1f2e7225 */ /* 0x000fe200078e00ff */
[----:B-1----:R-:W-:-:S03]  /*67a0*/  SHF.L.U64.HI R61, R14, 0x6, R15 ;  /* 0x000000060e3d7819 */ /* 0x002fc6000001020f */
[-C--:B------:R-:W-:Y:S02]  /*67b0*/  IMAD R4, R3, R14.reuse, RZ ;  /* 0x0000000e03047224 */ /* 0x080fe400078e02ff */
[-C--:B------:R-:W-:Y:S02]  /*67c0*/  IMAD R8, R234, R14.reuse, RZ ;  /* 0x0000000eea087224 */ /* 0x080fe400078e02ff */
[C---:B------:R-:W-:Y:S02]  /*67d0*/  IMAD R51, R31.reuse, R15, R4 ;  /* 0x0000000f1f337224 */ /* 0x040fe400078e0204 */
[C---:B------:R-:W-:Y:S02]  /*67e0*/  IMAD R49, R31.reuse, R13, R0 ;  /* 0x0000000d1f317224 */ /* 0x040fe400078e0200 */
[----:B------:R-:W-:-:S04]  /*67f0*/  IMAD.WIDE.U32 R44, R31, R14, RZ ;  /* 0x0000000e1f2c7225 */ /* 0x000fc800078e00ff */
[C---:B------:R-:W-:Y:S02]  /*6800*/  IMAD R29, R19.reuse, R15, R8 ;  /* 0x0000000f131d7224 */ /* 0x040fe400078e0208 */
[----:B------:R-:W-:-:S04]  /*6810*/  IMAD.WIDE.U32 R4, R19, R12, R24 ;  /* 0x0000000c13047225 */ /* 0x000fc800078e0018 */
[----:B------:R-:W-:Y:S01]  /*6820*/  IMAD.WIDE.U32 R6, R19, R14, R24 ;  /* 0x0000000e13067225 */ /* 0x000fe200078e0018 */
[----:B------:R-:W-:-:S03]  /*6830*/  IADD3 R48, P1, R4, R46, RZ ;  /* 0x0000002e04307210 */ /* 0x000fc60007f3e0ff */
[----:B------:R-:W-:Y:S01]  /*6840*/  IMAD.WIDE.U32 R8, R19, R12, R40 ;  /* 0x0000000c13087225 */ /* 0x000fe200078e0028 */
[----:B------:R-:W-:-:S03]  /*6850*/  IADD3 R52, P2, R6, R44, RZ ;  /* 0x0000002c06347210 */ /* 0x000fc60007f5e0ff */
[----:B------:R-:W-:Y:S01]  /*6860*/  IMAD.WIDE.U32 R10, R19, R14, R40 ;  /* 0x0000000e130a7225 */ /* 0x000fe200078e0028 */
[----:B------:R-:W-:-:S03]  /*6870*/  IADD3 R26, P3, R8, R46, RZ ;  /* 0x0000002e081a7210 */ /* 0x000fc60007f7e0ff */
[----:B------:R-:W-:Y:S01]  /*6880*/  IMAD.IADD R49, R49, 0x1, R47 ;  /* 0x0000000131317824 */ /* 0x000fe200078e022f */
[----:B------:R-:W-:Y:S01]  /*6890*/  IADD3 R28, P4, R10, R44, RZ ;  /* 0x0000002c0a1c7210 */ /* 0x000fe20007f9e0ff */
[----:B------:R-:W-:Y:S02]  /*68a0*/  IMAD.IADD R51, R51, 0x1, R45 ;  /* 0x0000000133337824 */ /* 0x000fe400078e022d */
[----:B------:R-:W-:Y:S01]  /*68b0*/  IMAD.SHL.U32 R60, R12, 0x40, RZ ;  /* 0x000000400c3c7824 */ /* 0x000fe200078e00ff */
[----:B------:R-:W-:Y:S01]  /*68c0*/  IADD3.X R50, R49, R5, R27, P1, !PT ;  /* 0x0000000531327210 */ /* 0x000fe20000ffe41b */
[----:B------:R-:W-:Y:S01]  /*68d0*/  IMAD.SHL.U32 R62, R14, 0x40, RZ ;  /* 0x000000400e3e7824 */ /* 0x000fe200078e00ff */
[----:B------:R-:W-:Y:S02]  /*68e0*/  IADD3.X R53, R51, R7, R29, P2, !PT ;  /* 0x0000000733357210 */ /* 0x000fe400017fe41d */
[----:B------:R-:W-:Y:S02]  /*68f0*/  IADD3.X R27, R49, R27, R9, P3, !PT ;  /* 0x0000001b311b7210 */ /* 0x000fe40001ffe409 */
[----:B------:R-:W-:Y:S01]  /*6900*/  IADD3.X R29, R51, R29, R11, P4, !PT ;  /* 0x0000001d331d7210 */ /* 0x000fe200027fe40b */
        /* <DEDUP_REMOVED lines=17> */
.L_x_2075:
[----:B------:R-:W-:Y:S05]  /*6a20*/  BSYNC B6 ;  /* 0x0000000000067941 */ /* 0x000fea0003800000 */
.L_x_2074:
[----:B------:R-:W0:Y:S01]  /*6a30*/  LDC.64 R6, c[0x0][0x3d8] ;  /* 0x0000f600ff067b82 */ /* 0x000e220000000a00 */
[----:B------:R-:W-:Y:S01]  /*6a40*/  SHF.R.S32.HI R3, RZ, 0x1f, R205 ;  /* 0x0000001fff037819 */ /* 0x000fe200000114cd */
[----:B------:R-:W-:Y:S01]  /*6a50*/  ULDC.U8 UR4, c[0x0][0x3f0] ;  /* 0x0000fc0000047ab9 */ /* 0x000fe20000000000 */
[----:B------:R-:W-:Y:S01]  /*6a60*/  BSSY B0, `(.L_x_2076) ;  /* 0x00002bf000007945 */ /* 0x000fe20003800000 */
[----:B------:R-:W-:-:S04]  /*6a70*/  ISETP.NE.AND P0, PT, RZ, UR4, PT ;  /* 0x00000004ff007c0c */ /* 0x000fc8000bf05270 */
[----:B------:R-:W1:Y:S01]  /*6a80*/  LDC.64 R4, c[0x0][0x3e8] ;  /* 0x0000fa00ff047b82 */ /* 0x000e620000000a00 */
[-C--:B0-----:R-:W-:Y:S02]  /*6a90*/  IMAD R0, R3, R6.reuse, RZ ;  /* 0x0000000603007224 */ /* 0x081fe400078e02ff */
[----:B------:R-:W-:-:S04]  /*6aa0*/  IMAD.WIDE.U32 R8, R205, R6, RZ ;  /* 0x00000006cd087225 */ /* 0x000fc800078e00ff */
[----:B------:R-:W-:Y:S02]  /*6ab0*/  IMAD.SHL.U32 R55, R8, 0x80, RZ ;  /* 0x0000008008377824 */ /* 0x000fe400078e00ff */
[-C--:B-1----:R-:W-:Y:S02]  /*6ac0*/  IMAD R12, R3, R4.reuse, RZ ;  /* 0x00000004030c7224 */ /* 0x082fe400078e02ff */
[C---:B------:R-:W-:Y:S02]  /*6ad0*/  IMAD R3, R205.reuse, R7, R0 ;  /* 0x00000007cd037224 */ /* 0x040fe400078e0200 */
[----:B------:R-:W-:-:S04]  /*6ae0*/  IMAD.WIDE.U32 R10, R205, R4, RZ ;  /* 0x00000004cd0a7225 */ /* 0x000fc800078e00ff */
[----:B------:R-:W-:Y:S02]  /*6af0*/  IMAD R13, R205, R5, R12 ;  /* 0x00000005cd0d7224 */ /* 0x000fe400078e020c */
[----:B------:R-:W-:Y:S02]  /*6b00*/  IMAD.IADD R9, R9, 0x1, R3 ;  /* 0x0000000109097824 */ /* 0x000fe400078e0203 */
[----:B------:R-:W-:Y:S02]  /*6b10*/  IMAD R0, R205, -0x80, R203 ;  /* 0xffffff80cd007824 */ /* 0x000fe400078e02cb */
[----:B------:R-:W-:Y:S01]  /*6b20*/  IMAD.IADD R3, R11, 0x1, R13 ;  /* 0x000000010b037824 */ /* 0x000fe200078e020d */
[----:B------:R-:W-:Y:S01]  /*6b30*/  SHF.L.U64.HI R54, R8, 0x7, R9 ;  /* 0x0000000708367819 */ /* 0x000fe20000010209 */
[----:B------:R-:W-:Y:S01]  /*6b40*/  IMAD.SHL.U32 R57, R10, 0x80, RZ ;  /* 0x000000800a397824 */ /* 0x000fe200078e00ff */
[----:B------:R-:W-:Y:S02]  /*6b50*/  VIMNMX R58, R0, 0x80, PT ;  /* 0x00000080003a7848 */ /* 0x000fe40003fe0100 */
[----:B------:R-:W-:Y:S01]  /*6b60*/  SHF.L.U64.HI R56, R10, 0x7, R3 ;  /* 0x000000070a387819 */ /* 0x000fe20000010203 */
[----:B------:R-:W-:Y:S06]  /*6b70*/  @!P0 BRA `(.L_x_2077) ;  /* 0x0000001400a08947 */ /* 0x000fec0003800000 */
[----:B------:R-:W0:Y:S01]  /*6b80*/  LDC R0, c[0x0][0x428] ;  /* 0x00010a00ff007b82 */ /* 0x000e220000000800 */
[-C--:B------:R-:W-:Y:S01]  /*6b90*/  ISETP.GE.AND P0, PT, R19, R58.reuse, PT ;  /* 0x0000003a1300720c */ /* 0x080fe20003f06270 */
[----:B------:R-:W-:Y:S01]  /*6ba0*/  BSSY B1, `(.L_x_2078) ;  /* 0x000002d000017945 */ /* 0x000fe20003800000 */
[----:B------:R-:W-:Y:S01]  /*6bb0*/  ISETP.GE.AND P1, PT, R232, R58, PT ;  /* 0x0000003ae800720c */ /* 0x000fe20003f26270 */
[----:B------:R-:W-:Y:S01]  /*6bc0*/  IMAD.MOV.U32 R10, RZ, RZ, R46 ;  /* 0x000000ffff0a7224 */ /* 0x000fe200078e002e */
[----:B------:R-:W-:Y:S01]  /*6bd0*/  CS2R R26, SRZ ;  /* 0x00000000001a7805 */ /* 0x000fe2000001ff00 */
[----:B------:R-:W-:Y:S01]  /*6be0*/  IMAD.MOV.U32 R11, RZ, RZ, R49 ;  /* 0x000000ffff0b7224 */ /* 0x000fe200078e0031 */
[----:B------:R-:W-:Y:S01]  /*6bf0*/  CS2R R34, SRZ ;  /* 0x0000000000227805 */ /* 0x000fe2000001ff00 */
[----:B------:R-:W-:Y:S01]  /*6c00*/  IMAD.MOV.U32 R12, RZ, RZ, R44 ;  /* 0x000000ffff0c7224 */ /* 0x000fe200078e002c */
[----:B------:R-:W-:Y:S01]  /*6c10*/  CS2R R30, SRZ ;  /* 0x00000000001e7805 */ /* 0x000fe2000001ff00 */
[----:B------:R-:W-:Y:S01]  /*6c20*/  IMAD.MOV.U32 R13, RZ, RZ, R51 ;  /* 0x000000ffff0d7224 */ /* 0x000fe200078e0033 */
[----:B------:R-:W-:-:S02]  /*6c30*/  CS2R R36, SRZ ;  /* 0x0000000000247805 */ /* 0x000fc4000001ff00 */
[----:B------:R-:W-:Y:S02]  /*6c40*/  CS2R R28, SRZ ;  /* 0x00000000001c7805 */ /* 0x000fe4000001ff00 */
[----:B------:R-:W-:Y:S02]  /*6c50*/  CS2R R20, SRZ ;  /* 0x0000000000147805 */ /* 0x000fe4000001ff00 */
[----:B------:R-:W-:Y:S02]  /*6c60*/  CS2R R32, SRZ ;  /* 0x0000000000207805 */ /* 0x000fe4000001ff00 */
[----:B0-----:R-:W-:Y:S01]  /*6c70*/  ISETP.NE.AND P2, PT, R0, 0x1, PT ;  /* 0x000000010000780c */ /* 0x001fe20003f45270 */
[----:B------:R-:W-:-:S04]  /*6c80*/  IMAD R0, R205, 0x80, R19 ;  /* 0x00000080cd007824 */ /* 0x000fc800078e0213 */
[----:B------:R-:W-:-:S08]  /*6c90*/  IMAD R3, R237, 0x40, R0 ;  /* 0x00000040ed037824 */ /* 0x000fd000078e0200 */
[----:B------:R-:W0:Y:S08]  /*6ca0*/  @P2 LDC R8, c[0x0][0x42c] ;  /* 0x00010b00ff082b82 */ /* 0x000e300000000800 */
[----:B------:R-:W1:Y:S01]  /*6cb0*/  @P2 LDC R9, c[0x0][0x430] ;  /* 0x00010c00ff092b82 */ /* 0x000e620000000800 */
[----:B0-----:R-:W-:-:S05]  /*6cc0*/  @P2 IMAD.HI.U32 R0, R3, R8, RZ ;  /* 0x0000000803002227 */ /* 0x001fca00078e00ff */
[----:B-1----:R-:W-:Y:S02]  /*6cd0*/  @P2 SHF.R.U32.HI R3, RZ, R9, R0 ;  /* 0x00000009ff032219 */ /* 0x002fe40000011600 */
[----:B------:R-:W-:Y:S02]  /*6ce0*/  CS2R R8, SRZ ;  /* 0x0000000000087805 */ /* 0x000fe4000001ff00 */
[----:B------:R-:W-:Y:S01]  /*6cf0*/  SHF.R.S32.HI R43, RZ, 0x1f, R3 ;  /* 0x0000001fff2b7819 */ /* 0x000fe20000011403 */
[----:B------:R-:W-:Y:S06]  /*6d00*/  @P0 BRA `(.L_x_2079) ;  /* 0x0000000000580947 */ /* 0x000fec0003800000 */
[----:B------:R-:W-:Y:S01]  /*6d10*/  IADD3 R15, P2, R55, R48, RZ ;  /* 0x00000030370f7210 */ /* 0x000fe20007f5e0ff */
[C---:B------:R-:W-:Y:S01]  /*6d20*/  VIADD R0, R24.reuse, 0x10 ;  /* 0x0000001018007836 */ /* 0x040fe20000000000 */
[----:B------:R-:W-:Y:S01]  /*6d30*/  ULDC UR4, c[0x0][0x3d4] ;  /* 0x0000f50000047ab9 */ /* 0x000fe20000000800 */
[----:B------:R-:W-:Y:S01]  /*6d40*/  ULDC.64 UR6, c[0x0][0x3c8] ;  /* 0x0000f20000067ab9 */ /* 0x000fe20000000a00 */
[----:B------:R-:W-:Y:S01]  /*6d50*/  ISETP.GE.AND P5, PT, R24, UR4, PT ;  /* 0x0000000418007c0c */ /* 0x000fe2000bfa6270 */
[----:B------:R-:W-:Y:S01]  /*6d60*/  IMAD.X R30, R54, 0x1, R50, P2 ;  /* 0x00000001361e7824 */ /* 0x000fe200010e0632 */
[----:B------:R-:W-:Y:S01]  /*6d70*/  ISETP.GE.AND P2, PT, R0, UR4, PT ;  /* 0x0000000400007c0c */ /* 0x000fe2000bf46270 */
[----:B------:R-:W-:Y:S01]  /*6d80*/  ULDC.64 UR4, c[0x0][0x3e0] ;  /* 0x0000f80000047ab9 */ /* 0x000fe20000000a00 */
[----:B------:R-:W-:Y:S02]  /*6d90*/  IADD3 R0, P4, R57, R52, RZ ;  /* 0x0000003439007210 */ /* 0x000fe40007f9e0ff */
[----:B------:R-:W-:-:S02]  /*6da0*/  CS2R R36, SRZ ;  /* 0x0000000000247805 */ /* 0x000fc4000001ff00 */
[C---:B------:R-:W-:Y:S02]  /*6db0*/  LEA R14, P3, R15.reuse, UR6, 0x1 ;  /* 0x000000060f0e7c11 */ /* 0x040fe4000f8608ff */
[----:B------:R-:W-:Y:S02]  /*6dc0*/  CS2R R32, SRZ ;  /* 0x0000000000207805 */ /* 0x000fe4000001ff00 */
[----:B------:R-:W-:Y:S01]  /*6dd0*/  CS2R R34, SRZ ;  /* 0x0000000000227805 */ /* 0x000fe2000001ff00 */
[----:B------:R-:W-:Y:S01]  /*6de0*/  IMAD.X R31, R56, 0x1, R53, P4 ;  /* 0x00000001381f7824 */ /* 0x000fe200020e0635 */
[----:B------:R-:W-:Y:S02]  /*6df0*/  LEA.HI.X R15, R15, UR7, R30, 0x1, P3 ;  /* 0x000000070f0f7c11 */ /* 0x000fe400098f0c1e */
[----:B------:R-:W-:-:S03]  /*6e00*/  LEA R38, P3, R0, UR4, 0x1 ;  /* 0x0000000400267c11 */ /* 0x000fc6000f8608ff */
[----:B------:R0:W5:Y:S01]  /*6e10*/  @!P5 LDG.E.64 R36, desc[UR40][R14.64] ;  /* 0x000000280e24d981 */ /* 0x000162000c1e1b00 */
[----:B------:R-:W-:Y:S02]  /*6e20*/  LEA.HI.X R39, R0, UR5, R31, 0x1, P3 ;  /* 0x0000000500277c11 */ /* 0x000fe400098f0c1f */
[----:B------:R-:W-:Y:S01]  /*6e30*/  CS2R R30, SRZ ;  /* 0x00000000001e7805 */ /* 0x000fe2000001ff00 */
[----:B------:R0:W5:Y:S04]  /*6e40*/  @!P2 LDG.E.64 R32, desc[UR40][R14.64+0x20] ;  /* 0x000020280e20a981 */ /* 0x000168000c1e1b00 */
[----:B------:R0:W5:Y:S04]  /*6e50*/  @!P5 LDG.E.64 R34, desc[UR40][R38.64] ;  /* 0x000000282622d981 */ /* 0x000168000c1e1b00 */
[----:B------:R0:W5:Y:S02]  /*6e60*/  @!P2 LDG.E.64 R30, desc[UR40][R38.64+0x20] ;  /* 0x00002028261ea981 */ /* 0x000164000c1e1b00 */
.L_x_2079:
[----:B------:R-:W-:Y:S05]  /*6e70*/  BSYNC B1 ;  /* 0x0000000000017941 */ /* 0x000fea0003800000 */
.L_x_2078:
[----:B------:R-:W-:Y:S04]  /*6e80*/  BSSY B1, `(.L_x_2080) ;  /* 0x0000018000017945 */ /* 0x000fe80003800000 */
[----:B------:R-:W-:Y:S05]  /*6e90*/  @P1 BRA `(.L_x_2081) ;  /* 0x0000000000581947 */ /* 0x000fea0003800000 */
[----:B------:R-:W-:Y:S01]  /*6ea0*/  IADD3 R0, P4, P5, R52, R62, R57 ;  /* 0x0000003e34007210 */ /* 0x000fe20007d9e039 */
[----:B0-----:R-:W-:Y:S01]  /*6eb0*/  VIADD R14, R24, 0x10 ;  /* 0x00000010180e7836 */ /* 0x001fe20000000000 */
[----:B------:R-:W-:Y:S01]  /*6ec0*/  IADD3 R8, P2, P3, R48, R60, R55 ;  /* 0x0000003c30087210 */ /* 0x000fe20007b5e037 */
[----:B------:R-:W-:Y:S01]  /*6ed0*/  ULDC UR4, c[0x0][0x3d4] ;  /* 0x0000f50000047ab9 */ /* 0x000fe20000000800 */
[----:B------:R-:W-:Y:S01]  /*6ee0*/  IADD3.X R9, R53, R61, R56, P4, P5 ;  /* 0x0000003d35097210 */ /* 0x000fe200027ea438 */
[----:B------:R-:W-:Y:S01]  /*6ef0*/  ULDC.64 UR6, c[0x0][0x3c8] ;  /* 0x0000f20000067ab9 */ /* 0x000fe20000000a00 */
[----:B------:R-:W-:Y:S02]  /*6f00*/  ISETP.GE.AND P5, PT, R14, UR4, PT ;  /* 0x000000040e007c0c */ /* 0x000fe4000bfa6270 */
[----:B------:R-:W-:Y:S02]  /*6f10*/  CS2R R28, SRZ ;  /* 0x00000000001c7805 */ /* 0x000fe4000001ff00 */
[----:B------:R-:W-:Y:S01]  /*6f20*/  ISETP.GE.AND P4, PT, R24, UR4, PT ;  /* 0x0000000418007c0c */ /* 0x000fe2000bf86270 */
[----:B------:R-:W-:Y:S01]  /*6f30*/  ULDC.64 UR4, c[0x0][0x3e0] ;  /* 0x0000f80000047ab9 */ /* 0x000fe20000000a00 */
[----:B------:R-:W-:-:S02]  /*6f40*/  IADD3.X R15, R50, R59, R54, P2, P3 ;  /* 0x0000003b320f7210 */ /* 0x000fc400017e6436 */
[----:B------:R-:W-:Y:S02]  /*6f50*/  CS2R R20, SRZ ;  /* 0x0000000000147805 */ /* 0x000fe4000001ff00 */
[----:B------:R-:W-:Y:S02]  /*6f60*/  LEA R14, P2, R8, UR6, 0x1 ;  /* 0x00000006080e7c11 */ /* 0x000fe4000f8408ff */
[----:B------:R-:W-:Y:S02]  /*6f70*/  CS2R R26, SRZ ;  /* 0x00000000001a7805 */ /* 0x000fe4000001ff00 */
[----:B------:R-:W-:Y:S02]  /*6f80*/  LEA R38, P3, R0, UR4, 0x1 ;  /* 0x0000000400267c11 */ /* 0x000fe4000f8608ff */
[----:B------:R-:W-:Y:S02]  /*6f90*/  LEA.HI.X R15, R8, UR7, R15, 0x1, P2 ;  /* 0x00000007080f7c11 */ /* 0x000fe400090f0c0f */
[----:B------:R-:W-:-:S02]  /*6fa0*/  LEA.HI.X R39, R0, UR5, R9, 0x1, P3 ;  /* 0x0000000500277c11 */ /* 0x000fc400098f0c09 */
[----:B------:R-:W-:Y:S01]  /*6fb0*/  CS2R R8, SRZ ;  /* 0x0000000000087805 */ /* 0x000fe2000001ff00 */
[----:B------:R1:W5:Y:S04]  /*6fc0*/  @!P4 LDG.E.64 R28, desc[UR40][R14.64] ;  /* 0x000000280e1cc981 */ /* 0x000368000c1e1b00 */
[----:B------:R1:W5:Y:S04]  /*6fd0*/  @!P5 LDG.E.64 R20, desc[UR40][R14.64+0x20] ;  /* 0x000020280e14d981 */ /* 0x000368000c1e1b00 */
[----:B------:R1:W5:Y:S04]  /*6fe0*/  @!P4 LDG.E.64 R26, desc[UR40][R38.64] ;  /* 0x00000028261ac981 */ /* 0x000368000c1e1b00 */
[----:B------:R1:W5:Y:S02]  /*6ff0*/  @!P5 LDG.E.64 R8, desc[UR40][R38.64+0x20] ;  /* 0x000020282608d981 */ /* 0x000364000c1e1b00 */
.L_x_2081:
[----:B------:R-:W-:Y:S05]  /*7000*/  BSYNC B1 ;  /* 0x0000000000017941 */ /* 0x000fea0003800000 */
.L_x_2080:
[----:B01----:R-:W2:Y:S01]  /*7010*/  LDL R38, [R1+0x4] ;  /* 0x0000040001267983 */ /* 0x003ea20000100800 */
[----:B------:R-:W-:Y:S01]  /*7020*/  IMAD.WIDE.U32 R10, R3, R6, R10 ;  /* 0x00000006030a7225 */ /* 0x000fe200078e000a */
[----:B------:R-:W-:Y:S01]  /*7030*/  LEA.HI R0, R233, R233, RZ, 0x1 ;  /* 0x000000e9e9007211 */ /* 0x000fe200078f08ff */
[----:B------:R-:W-:Y:S01]  /*7040*/  ULDC.64 UR4, c[0x0][0x3c8] ;  /* 0x0000f20000047ab9 */ /* 0x000fe20000000a00 */
[----:B------:R-:W-:Y:S01]  /*7050*/  ULDC.64 UR6, c[0x0][0x3e0] ;  /* 0x0000f80000067ab9 */ /* 0x000fe20000000a00 */
[----:B------:R-:W-:-:S04]  /*7060*/  IMAD.WIDE.U32 R12, R3, R4, R12 ;  /* 0x00000004030c7225 */ /* 0x000fc800078e000c */
[C---:B------:R-:W-:Y:S02]  /*7070*/  IMAD R6, R43.reuse, R6, RZ ;  /* 0x000000062b067224 */ /* 0x040fe400078e02ff */
[----:B------:R-:W-:Y:S02]  /*7080*/  IMAD R4, R43, R4, RZ ;  /* 0x000000042b047224 */ /* 0x000fe400078e02ff */
[C---:B------:R-:W-:Y:S01]  /*7090*/  IMAD R7, R3.reuse, R7, R6 ;  /* 0x0000000703077224 */ /* 0x040fe200078e0206 */
[----:B------:R-:W-:Y:S01]  /*70a0*/  LOP3.LUT R6, R0, 0xfffffffe, RZ, 0xc0, !PT ;  /* 0xfffffffe00067812 */ /* 0x000fe200078ec0ff */
[----:B------:R-:W-:Y:S01]  /*70b0*/  IMAD R3, R3, R5, R4 ;  /* 0x0000000503037224 */ /* 0x000fe200078e0204 */
[----:B------:R-:W-:Y:S01]  /*70c0*/  LEA R4, P2, R10, UR4, 0x1 ;  /* 0x000000040a047c11 */ /* 0x000fe2000f8408ff */
[----:B------:R-:W-:Y:S01]  /*70d0*/  IMAD.IADD R5, R11, 0x1, R7 ;  /* 0x000000010b057824 */ /* 0x000fe200078e0207 */
[----:B------:R-:W-:Y:S01]  /*70e0*/  LEA R0, P3, R12, UR6, 0x1 ;  /* 0x000000060c007c11 */ /* 0x000fe2000f8608ff */
[----:B------:R-:W-:Y:S01]  /*70f0*/  IMAD.IADD R3, R13, 0x1, R3 ;  /* 0x000000010d037824 */ /* 0x000fe200078e0203 */
[----:B------:R-:W-:Y:S01]  /*7100*/  UMOV UR4, 0xffffffff ;  /* 0xffffffff00047882 */ /* 0x000fe20000000000 */
[----:B------:R-:W-:Y:S01]  /*7110*/  IMAD.IADD R6, R233, 0x1, -R6 ;  /* 0x00000001e9067824 */ /* 0x000fe200078e0a06 */
[----:B------:R-:W-:-:S02]  /*7120*/  LEA.HI.X R5, R10, UR5, R5, 0x1, P2 ;  /* 0x000000050a057c11 */ /* 0x000fc400090f0c05 */
[----:B------:R-:W-:Y:S02]  /*7130*/  LEA.HI.X R3, R12, UR7, R3, 0x1, P3 ;  /* 0x000000070c037c11 */ /* 0x000fe400098f0c03 */
[----:B------:R-:W-:Y:S01]  /*7140*/  SHF.L.U32 R6, R6, 0x1f, RZ ;  /* 0x0000001f06067819 */ /* 0x000fe200000006ff */
[----:B--2---:R-:W-:-:S05]  /*7150*/  IMAD.SHL.U32 R14, R38, 0x40, RZ ;  /* 0x00000040260e7824 */ /* 0x004fca00078e00ff */
[----:B------:R-:W-:-:S04]  /*7160*/  LOP3.LUT R15, R14, 0x1c0, RZ, 0xc0, !PT ;  /* 0x000001c00e0f7812 */ /* 0x000fc800078ec0ff */
[----:B------:R-:W-:Y:S02]  /*7170*/  LOP3.LUT R40, R15, 0x18, R40, 0xf8, !PT ;  /* 0x000000180f287812 */ /* 0x000fe400078ef828 */
[----:B------:R-:W-:-:S04]  /*7180*/  SHF.R.U32.HI R15, RZ, 0x3, R15 ;  /* 0x00000003ff0f7819 */ /* 0x000fc8000001160f */
[----:B------:R-:W-:Y:S01]  /*7190*/  LOP3.LUT R40, R40, R15, RZ, 0x3c, !PT ;  /* 0x0000000f28287212 */ /* 0x000fe200078e3cff */
[----:B------:R-:W-:Y:S06]  /*71a0*/  BRA.DIV UR4, `(.L_x_2082) ;  /* 0x0000016a04bc7947 */ /* 0x000fec000b800000 */
.L_x_2332:
[----:B------:R-:W-:-:S03]  /*71b0*/  UMOV UR4, 0xffffffff ;  /* 0xffffffff00047882 */ /* 0x000fc60000000000 */
[----:B------:R-:W-:Y:S05]  /*71c0*/  BRA.DIV UR4, `(.L_x_2083) ;  /* 0x0000016a04dc7947 */ /* 0x000fea000b800000 */
.L_x_2335:
[----:B------:R-:W-:-:S03]  /*71d0*/  UMOV UR4, 0xffffffff ;  /* 0xffffffff00047882 */ /* 0x000fc60000000000 */
[----:B------:R-:W-:Y:S05]  /*71e0*/  BRA.DIV UR4, `(.L_x_2084) ;  /* 0x0000016a04fc7947 */ /* 0x000fea000b800000 */
.L_x_2338:
[----:B------:R-:W-:-:S03]  /*71f0*/  UMOV UR4, 0xffffffff ;  /* 0xffffffff00047882 */ /* 0x000fc60000000000 */
[----:B------:R-:W-:Y:S05]  /*7200*/  BRA.DIV UR4, `(.L_x_2085) ;  /* 0x0000016e041c7947 */ /* 0x000fea000b800000 */
.L_x_2341:
[----:B------:R-:W-:-:S03]  /*7210*/  UMOV UR4, 0xffffffff ;  /* 0xffffffff00047882 */ /* 0x000fc60000000000 */
[----:B------:R-:W-:Y:S05]  /*7220*/  BRA.DIV UR4, `(.L_x_2086) ;  /* 0x0000016e043c7947 */ /* 0x000fea000b800000 */
.L_x_2344:
[----:B------:R-:W-:-:S03]  /*7230*/  UMOV UR4, 0xffffffff ;  /* 0xffffffff00047882 */ /* 0x000fc60000000000 */
[----:B------:R-:W-:Y:S05]  /*7240*/  BRA.DIV UR4, `(.L_x_2087) ;  /* 0x0000016e045c7947 */ /* 0x000fea000b800000 */
.L_x_2347:
[----:B------:R-:W-:-:S03]  /*7250*/  UMOV UR4, 0xffffffff ;  /* 0xffffffff00047882 */ /* 0x000fc60000000000 */
[----:B------:R-:W-:Y:S05]  /*7260*/  BRA.DIV UR4, `(.L_x_2088) ;  /* 0x0000016e047c7947 */ /* 0x000fea000b800000 */
.L_x_2350:
[----:B------:R-:W-:-:S03]  /*7270*/  UMOV UR4, 0xffffffff ;  /* 0xffffffff00047882 */ /* 0x000fc60000000000 */
[----:B------:R-:W-:Y:S05]  /*7280*/  BRA.DIV UR4, `(.L_x_2089) ;  /* 0x0000016e049c7947 */ /* 0x000fea000b800000 */
.L_x_2353:
[----:B------:R-:W0:Y:S01]  /*7290*/  SYNCS.PHASECHK.TRANS64.TRYWAIT P2, [R17+URZ+0x22800], R6 ;  /* 0x02280006110075a7 */ /* 0x000e22000804017f */
[----:B-----5:R-:W-:Y:S01]  /*72a0*/  IMAD.MOV.U32 R5, RZ, RZ, R31 ;  /* 0x000000ffff057224 */ /* 0x020fe200078e001f */
[----:B------:R-:W-:Y:S01]  /*72b0*/  LOP3.LUT P3, RZ, R38, 0x4, RZ, 0xc0, !PT ;  /* 0x0000000426ff7812 */ /* 0x000fe2000786c0ff */
[----:B------:R-:W-:Y:S01]  /*72c0*/  IMAD.MOV.U32 R4, RZ, RZ, R30 ;  /* 0x000000ffff047224 */ /* 0x000fe200078e001e */
[----:B------:R-:W-:Y:S01]  /*72d0*/  BSSY B1, `(.L_x_2090) ;  /* 0x0000023000017945 */ /* 0x000fe20003800000 */
[----:B------:R-:W-:Y:S01]  /*72e0*/  IMAD.MOV.U32 R0, RZ, RZ, R34 ;  /* 0x000000ffff007224 */ /* 0x000fe200078e0022 */
[----:B------:R-:W-:Y:S01]  /*72f0*/  PRMT R44, R44, 0x5410, R5 ;  /* 0x000054102c2c7816 */ /* 0x000fe20000000005 */
[----:B------:R-:W-:Y:S01]  /*7300*/  IMAD.MOV.U32 R3, RZ, RZ, R35 ;  /* 0x000000ffff037224 */ /* 0x000fe200078e0023 */
[----:B------:R-:W-:Y:S01]  /*7310*/  PRMT R43, R43, 0x5410, R4 ;  /* 0x000054102b2b7816 */ /* 0x000fe20000000004 */
[----:B------:R-:W-:Y:S01]  /*7320*/  IMAD R40, R223, 0x200, R40 ;  /* 0x00000200df287824 */ /* 0x000fe200078e0228 */
[----:B------:R-:W-:Y:S01]  /*7330*/  PRMT R11, R11, 0x5410, R0 ;  /* 0x000054100b0b7816 */ /* 0x000fe20000000000 */
[----:B------:R-:W-:Y:S01]  /*7340*/  IMAD.MOV.U32 R5, RZ, RZ, R32 ;  /* 0x000000ffff057224 */ /* 0x000fe200078e0020 */
[----:B------:R-:W-:Y:S01]  /*7350*/  PRMT R12, R12, 0x5410, R3 ;  /* 0x000054100c0c7816 */ /* 0x000fe20000000003 */
[----:B------:R-:W-:-:S02]  /*7360*/  IMAD.MOV.U32 R4, RZ, RZ, R37 ;  /* 0x000000ffff047224 */ /* 0x000fc400078e0025 */
[C---:B------:R-:W-:Y:S01]  /*7370*/  IMAD R3, R40.reuse, 0x2, R17 ;  /* 0x0000000228037824 */ /* 0x040fe200078e0211 */
[----:B------:R-:W-:Y:S01]  /*7380*/  PRMT R40, R40, 0x5410, R5 ;  /* 0x0000541028287816 */ /* 0x000fe20000000005 */
[----:B------:R-:W-:Y:S01]  /*7390*/  IMAD.MOV.U32 R0, RZ, RZ, R36 ;  /* 0x000000ffff007224 */ /* 0x000fe200078e0024 */
[----:B------:R-:W-:Y:S01]  /*73a0*/  PRMT R11, R4, 0x7610, R11 ;  /* 0x00007610040b7816 */ /* 0x000fe2000000000b */
[----:B------:R-:W-:Y:S02]  /*73b0*/  IMAD.MOV.U32 R5, RZ, RZ, R33 ;  /* 0x000000ffff057224 */ /* 0x000fe400078e0021 */
[----:B------:R-:W-:Y:S01]  /*73c0*/  VIADD R4, R3, 0x18400 ;  /* 0x0001840003047836 */ /* 0x000fe20000000000 */
[----:B------:R-:W-:Y:S01]  /*73d0*/  PRMT R13, R13, 0x5410, R0 ;  /* 0x000054100d0d7816 */ /* 0x000fe20000000000 */
[----:B------:R-:W-:Y:S01]  /*73e0*/  IMAD.MOV.U32 R7, RZ, RZ, R26 ;  /* 0x000000ffff077224 */ /* 0x000fe200078e001a */
[----:B------:R-:W-:Y:S01]  /*73f0*/  PRMT R40, R5, 0x7610, R40 ;  /* 0x0000761005287816 */ /* 0x000fe20000000028 */
[----:B------:R-:W-:-:S02]  /*7400*/  IMAD.MOV.U32 R10, RZ, RZ, R27 ;  /* 0x000000ffff0a7224 */ /* 0x000fc400078e001b */
[----:B------:R-:W-:Y:S01]  /*7410*/  VIADD R0, R3, 0x18440 ;  /* 0x0001844003007836 */ /* 0x000fe20000000000 */
[----:B------:R-:W-:Y:S01]  /*7420*/  PRMT R43, R7, 0x7610, R43 ;  /* 0x00007610072b7816 */ /* 0x000fe2000000002b */
[----:B------:R-:W-:Y:S01]  /*7430*/  @P3 VIADD R0, R4, 0xffffffc0 ;  /* 0xffffffc004003836 */ /* 0x000fe20000000000 */
        /* <DEDUP_REMOVED lines=11> */
[----:B0-----:R-:W-:Y:S06]  /*74f0*/  @!P2 BRA `(.L_x_2091) ;  /* 0x0000016c0028a947 */ /* 0x001fec0003800000 */
.L_x_2354:
[----:B------:R-:W-:Y:S05]  /*7500*/  BSYNC B1 ;  /* 0x0000000000017941 */ /* 0x000fea0003800000 */
.L_x_2090:
[----:B------:R-:W-:Y:S01]  /*7510*/  BSSY B1, `(.L_x_2092) ;  /* 0x0000068000017945 */ /* 0x000fe20003800000 */
[----:B------:R-:W-:Y:S02]  /*7520*/  PRMT R46, R4, 0x7610, R46 ;  /* 0x00007610042e7816 */ /* 0x000fe4000000002e */
[----:B------:R-:W-:Y:S01]  /*7530*/  PRMT R48, R48, 0x5410, R5 ;  /* 0x0000541030307816 */ /* 0x000fe20000000005 */
[----:B------:R-:W-:Y:S06]  /*7540*/  @P0 BRA `(.L_x_2093) ;  /* 0x0000000400900947 */ /* 0x000fec0003800000 */
[----:B------:R-:W1:Y:S01]  /*7550*/  LDC R5, c[0x0][0x3d4] ;  /* 0x0000f500ff057b82 */ /* 0x000e620000000800 */
[C---:B------:R-:W-:Y:S01]  /*7560*/  VIADD R4, R24.reuse, 0x10 ;  /* 0x0000001018047836 */ /* 0x040fe20000000000 */
[----:B------:R-:W-:Y:S01]  /*7570*/  BSSY B2, `(.L_x_2094) ;  /* 0x0000032000027945 */ /* 0x000fe20003800000 */
[----:B-1----:R-:W-:-:S03]  /*7580*/  ISETP.GE.AND P0, PT, R24, R5, PT ;  /* 0x000000051800720c */ /* 0x002fc60003f06270 */
[----:B------:R-:W-:-:S10]  /*7590*/  ISETP.GE.AND P2, PT, R4, R5, PT ;  /* 0x000000050400720c */ /* 0x000fd40003f46270 */
[----:B------:R-:W-:Y:S05]  /*75a0*/  @P0 BRA `(.L_x_2095) ;  /* 0x0000000000b80947 */ /* 0x000fea0003800000 */
[----:B0-----:R-:W0:Y:S01]  /*75b0*/  LDS.128 R4, [R3+0x18400] ;  /* 0x0184000003047984 */ /* 0x001e220000000c00 */
[----:B------:R-:W-:Y:S02]  /*75c0*/  SHF.R.U64 R14, R36, 0x10, R37 ;  /* 0x00000010240e7819 */ /* 0x000fe40000001225 */
[----:B------:R-:W-:Y:S02]  /*75d0*/  SHF.R.U32.HI R36, RZ, 0x10, R35 ;  /* 0x00000010ff247819 */ /* 0x000fe40000011623 */
[----:B------:R-:W-:Y:S02]  /*75e0*/  SHF.R.U32.HI R15, RZ, 0x10, R37 ;  /* 0x00000010ff0f7819 */ /* 0x000fe40000011625 */
[----:B------:R-:W-:Y:S02]  /*75f0*/  SHF.R.U64 R10, R34, 0x10, R35 ;  /* 0x00000010220a7819 */ /* 0x000fe40000001223 */
[----:B------:R-:W-:Y:S02]  /*7600*/  PRMT R36, R12, 0x5432, R36 ;  /* 0x000054320c247816 */ /* 0x000fe40000000024 */
[----:B------:R-:W-:-:S02]  /*7610*/  PRMT R15, R11, 0x5410, R15 ;  /* 0x000054100b0f7816 */ /* 0x000fc4000000000f */
[----:B------:R-:W-:Y:S01]  /*7620*/  PRMT R35, R11, 0x5432, R10 ;  /* 0x000054320b237816 */ /* 0x000fe2000000000a */
[C---:B------:R-:W-:Y:S01]  /*7630*/  IMAD.U32 R37, R36.reuse, 0x10000, RZ ;  /* 0x0001000024257824 */ /* 0x040fe200078e00ff */
[----:B------:R-:W-:Y:S01]  /*7640*/  PRMT R14, R13, 0x5432, R14 ;  /* 0x000054320d0e7816 */ /* 0x000fe2000000000e */
[C---:B------:R-:W-:Y:S01]  /*7650*/  IMAD.U32 R34, R15.reuse, 0x10000, RZ ;  /* 0x000100000f227824 */ /* 0x040fe200078e00ff */
[----:B------:R-:W-:Y:S02]  /*7660*/  LOP3.LUT R36, R36, 0xffff0000, RZ, 0xc0, !PT ;  /* 0xffff000024247812 */ /* 0x000fe400078ec0ff */
[----:B------:R-:W-:Y:S02]  /*7670*/  LOP3.LUT R15, R15, 0xffff0000, RZ, 0xc0, !PT ;  /* 0xffff00000f0f7812 */ /* 0x000fe400078ec0ff */
[C---:B0-----:R-:W-:Y:S01]  /*7680*/  LOP3.LUT R11, R6.reuse, 0xffff0000, RZ, 0xc0, !PT ;  /* 0xffff0000060b7812 */ /* 0x041fe200078ec0ff */
[----:B------:R-:W-:Y:S01]  /*7690*/  IMAD.U32 R10, R6, 0x10000, RZ ;  /* 0x00010000060a7824 */ /* 0x000fe200078e00ff */
[C---:B------:R-:W-:Y:S01]  /*76a0*/  LOP3.LUT R13, R7.reuse, 0xffff0000, RZ, 0xc0, !PT ;  /* 0xffff0000070d7812 */ /* 0x040fe200078ec0ff */
[----:B------:R-:W-:-:S02]  /*76b0*/  IMAD.U32 R12, R7, 0x10000, RZ ;  /* 0x00010000070c7824 */ /* 0x000fc400078e00ff */
[CC--:B------:R-:W-:Y:S01]  /*76c0*/  FMUL.FTZ R39, R11.reuse, R37.reuse ;  /* 0x000000250b277220 */ /* 0x0c0fe20000410000 */
[----:B------:R-:W-:Y:S01]  /*76d0*/  FMUL.FTZ R38, R11, R34 ;  /* 0x000000220b267220 */ /* 0x000fe20000410000 */
[----:B------:R-:W-:Y:S01]  /*76e0*/  FMUL.FTZ R11, R13, R36 ;  /* 0x000000240d0b7220 */ /* 0x000fe20000410000 */
[----:B------:R-:W-:Y:S02]  /*76f0*/  IMAD.U32 R6, R4, 0x10000, RZ ;  /* 0x0001000004067824 */ /* 0x000fe400078e00ff */
[C---:B------:R-:W-:Y:S01]  /*7700*/  FFMA.FTZ R39, R10.reuse, R34, -R39 ;  /* 0x000000220a277223 */ /* 0x040fe20000010827 */
[----:B------:R-:W-:Y:S01]  /*7710*/  FFMA.FTZ R38, R10, R37, R38 ;  /* 0x000000250a267223 */ /* 0x000fe20000010026 */
[-C--:B------:R-:W-:Y:S01]  /*7720*/  FFMA.FTZ R37, R12, R15.reuse, -R11 ;  /* 0x0000000f0c257223 */ /* 0x080fe2000001080b */
[C---:B------:R-:W-:Y:S01]  /*7730*/  IMAD.U32 R7, R5.reuse, 0x10000, RZ ;  /* 0x0001000005077824 */ /* 0x040fe200078e00ff */
[----:B------:R-:W-:Y:S01]  /*7740*/  LOP3.LUT R4, R4, 0xffff0000, RZ, 0xc0, !PT ;  /* 0xffff000004047812 */ /* 0x000fe200078ec0ff */
[C---:B------:R-:W-:Y:S01]  /*7750*/  IMAD.U32 R11, R14.reuse, 0x10000, RZ ;  /* 0x000100000e0b7824 */ /* 0x040fe200078e00ff */
[----:B------:R-:W-:Y:S01]  /*7760*/  LOP3.LUT R5, R5, 0xffff0000, RZ, 0xc0, !PT ;  /* 0xffff000005057812 */ /* 0x000fe200078ec0ff */
[----:B------:R-:W-:Y:S01]  /*7770*/  FMUL.FTZ R41, R13, R15 ;  /* 0x0000000f0d297220 */ /* 0x000fe20000410000 */
[C---:B------:R-:W-:Y:S01]  /*7780*/  LOP3.LUT R10, R35.reuse, 0xffff0000, RZ, 0xc0, !PT ;  /* 0xffff0000230a7812 */ /* 0x040fe200078ec0ff */
[----:B------:R-:W-:Y:S01]  /*7790*/  IMAD.U32 R13, R35, 0x10000, RZ ;  /* 0x00010000230d7824 */ /* 0x000fe200078e00ff */
[----:B------:R-:W-:Y:S01]  /*77a0*/  LOP3.LUT R14, R14, 0xffff0000, RZ, 0xc0, !PT ;  /* 0xffff00000e0e7812 */ /* 0x000fe200078ec0ff */
[----:B------:R-:W-:Y:S01]  /*77b0*/  FFMA.FTZ R36, R12, R36, R41 ;  /* 0x000000240c247223 */ /* 0x000fe20000010029 */
[C---:B------:R-:W-:Y:S01]  /*77c0*/  FMUL.FTZ R12, R4.reuse, R11 ;  /* 0x0000000b040c7220 */ /* 0x040fe20000410000 */
[-C--:B------:R-:W-:Y:S01]  /*77d0*/  FMUL.FTZ R15, R4, R13.reuse ;  /* 0x0000000d040f7220 */ /* 0x080fe20000410000 */
[C---:B------:R-:W-:Y:S01]  /*77e0*/  FMUL.FTZ R34, R5.reuse, R10 ;  /* 0x0000000a05227220 */ /* 0x040fe20000410000 */
[-C--:B------:R-:W-:Y:S01]  /*77f0*/  FMUL.FTZ R35, R5, R14.reuse ;  /* 0x0000000e05237220 */ /* 0x080fe20000410000 */
[C---:B------:R-:W-:Y:S01]  /*7800*/  FFMA.FTZ R13, R6.reuse, R13, R12 ;  /* 0x0000000d060d7223 */ /* 0x040fe2000001000c */
[----:B------:R-:W-:Y:S01]  /*7810*/  FFMA.FTZ R4, R6, R11, -R15 ;  /* 0x0000000b06047223 */ /* 0x000fe2000001080f */
[C---:B------:R-:W-:Y:S01]  /*7820*/  FFMA.FTZ R5, R7.reuse, R14, -R34 ;  /* 0x0000000e07057223 */ /* 0x040fe20000010822 */
[----:B------:R-:W-:Y:S01]  /*7830*/  FFMA.FTZ R10, R7, R10, R35 ;  /* 0x0000000a070a7223 */ /* 0x000fe20000010023 */
[----:B------:R-:W-:-:S02]  /*7840*/  F2FP.BF16.F32.PACK_AB R6, R38, R39 ;  /* 0x000000272606723e */ /* 0x000fc400000010ff */
[----:B------:R-:W-:Y:S02]  /*7850*/  F2FP.BF16.F32.PACK_AB R7, R36, R37 ;  /* 0x000000252407723e */ /* 0x000fe400000010ff */
[----:B------:R-:W-:Y:S02]  /*7860*/  F2FP.BF16.F32.PACK_AB R4, R13, R4 ;  /* 0x000000040d04723e */ /* 0x000fe400000010ff */
[----:B------:R-:W-:-:S05]  /*7870*/  F2FP.BF16.F32.PACK_AB R5, R10, R5 ;  /* 0x000000050a05723e */ /* 0x000fca00000010ff */
[----:B------:R1:W-:Y:S02]  /*7880*/  STS.128 [R3+0x18400], R4 ;  /* 0x0184000403007388 */ /* 0x0003e40000000c00 */
.L_x_2095:
[----:B------:R-:W-:Y:S05]  /*7890*/  BSYNC B2 ;  /* 0x0000000000027941 */ /* 0x000fea0003800000 */
.L_x_2094:
[----:B------:R-:W-:Y:S05]  /*78a0*/  @P2 BRA `(.L_x_2093) ;  /* 0x0000000000b82947 */ /* 0x000fea0003800000 */
[----:B01----:R-:W0:Y:S01]  /*78b0*/  LDS.128 R4, [R0] ;  /* 0x0000000000047984 */ /* 0x003e220000000c00 */
[----:B------:R-:W-:Y:S02]  /*78c0*/  SHF.R.U64 R14, R32, 0x10, R33 ;  /* 0x00000010200e7819 */ /* 0x000fe40000001221 */
[----:B------:R-:W-:Y:S02]  /*78d0*/  SHF.R.U32.HI R32, RZ, 0x10, R31 ;  /* 0x00000010ff207819 */ /* 0x000fe4000001161f */
[----:B------:R-:W-:Y:S02]  /*78e0*/  SHF.R.U32.HI R15, RZ, 0x10, R33 ;  /* 0x00000010ff0f7819 */ /* 0x000fe40000011621 */
[----:B------:R-:W-:Y:S02]  /*78f0*/  PRMT R32, R44, 0x5432, R32 ;  /* 0x000054322c207816 */ /* 0x000fe40000000020 */
[----:B------:R-:W-:Y:S02]  /*7900*/  PRMT R15, R40, 0x5410, R15 ;  /* 0x00005410280f7816 */ /* 0x000fe4000000000f */
[----:B------:R-:W-:Y:S01]  /*7910*/  SHF.R.U64 R10, R30, 0x10, R31 ;  /* 0x000000101e0a7819 */ /* 0x000fe2000000121f */
[C---:B------:R-:W-:Y:S01]  /*7920*/  IMAD.U32 R33, R32.reuse, 0x10000, RZ ;  /* 0x0001000020217824 */ /* 0x040fe200078e00ff */
[----:B------:R-:W-:Y:S01]  /*7930*/  LOP3.LUT R32, R32, 0xffff0000, RZ, 0xc0, !PT ;  /* 0xffff000020207812 */ /* 0x000fe200078ec0ff */
[----:B------:R-:W-:Y:S01]  /*7940*/  IMAD.U32 R30, R15, 0x10000, RZ ;  /* 0x000100000f1e7824 */ /* 0x000fe200078e00ff */
[----:B------:R-:W-:-:S02]  /*7950*/  PRMT R31, R43, 0x5432, R10 ;  /* 0x000054322b1f7816 */ /* 0x000fc4000000000a */
[----:B------:R-:W-:Y:S02]  /*7960*/  LOP3.LUT R15, R15, 0xffff0000, RZ, 0xc0, !PT ;  /* 0xffff00000f0f7812 */ /* 0x000fe400078ec0ff */
[----:B------:R-:W-:Y:S02]  /*7970*/  PRMT R14, R40, 0x5432, R14 ;  /* 0x00005432280e7816 */ /* 0x000fe4000000000e */
[C---:B0-----:R-:W-:Y:S01]  /*7980*/  LOP3.LUT R11, R6.reuse, 0xffff0000, RZ, 0xc0, !PT ;  /* 0xffff0000060b7812 */ /* 0x041fe200078ec0ff */
[----:B------:R-:W-:Y:S01]  /*7990*/  IMAD.U32 R10, R6, 0x10000, RZ ;  /* 0x00010000060a7824 */ /* 0x000fe200078e00ff */
[C---:B------:R-:W-:Y:S01]  /*79a0*/  LOP3.LUT R13, R7.reuse, 0xffff0000, RZ, 0xc0, !PT ;  /* 0xffff0000070d7812 */ /* 0x040fe200078ec0ff */
[----:B------:R-:W-:Y:S02]  /*79b0*/  IMAD.U32 R12, R7, 0x10000, RZ ;  /* 0x00010000070c7824 */ /* 0x000fe400078e00ff */
[C---:B------:R-:W-:Y:S01]  /*79c0*/  FMUL.FTZ R35, R11.reuse, R33 ;  /* 0x000000210b237220 */ /* 0x040fe20000410000 */
[----:B------:R-:W-:Y:S01]  /*79d0*/  FMUL.FTZ R34, R11, R30 ;  /* 0x0000001e0b227220 */ /* 0x000fe20000410000 */
[----:B------:R-:W-:Y:S01]  /*79e0*/  FMUL.FTZ R11, R13, R32 ;  /* 0x000000200d0b7220 */ /* 0x000fe20000410000 */
[----:B------:R-:W-:-:S02]  /*79f0*/  IMAD.U32 R6, R4, 0x10000, RZ ;  /* 0x0001000004067824 */ /* 0x000fc400078e00ff */
        /* <DEDUP_REMOVED lines=24> */
[----:B------:R2:W-:Y:S02]  /*7b80*/  STS.128 [R0], R4 ;  /* 0x0000000400007388 */ /* 0x0005e40000000c00 */
.L_x_2093:
[----:B------:R-:W-:Y:S05]  /*7b90*/  BSYNC B1 ;  /* 0x0000000000017941 */ /* 0x000fea0003800000 */
.L_x_2092:
[----:B------:R-:W-:Y:S05]  /*7ba0*/  @P1 BRA `(.L_x_2096) ;  /* 0x0000001800a81947 */ /* 0x000fea0003800000 */
[----:B-12---:R-:W1:Y:S01]  /*7bb0*/  LDC R5, c[0x0][0x3d4] ;  /* 0x0000f500ff057b82 */ /* 0x006e620000000800 */
[C---:B------:R-:W-:Y:S01]  /*7bc0*/  VIADD R4, R24.reuse, 0x10 ;  /* 0x0000001018047836 */ /* 0x040fe20000000000 */
[----:B------:R-:W-:Y:S01]  /*7bd0*/  BSSY B1, `(.L_x_2097) ;  /* 0x0000032000017945 */ /* 0x000fe20003800000 */
[----:B-1----:R-:W-:-:S03]  /*7be0*/  ISETP.GE.AND P0, PT, R24, R5, PT ;  /* 0x000000051800720c */ /* 0x002fc60003f06270 */
[----:B------:R-:W-:-:S10]  /*7bf0*/  ISETP.GE.AND P1, PT, R4, R5, PT ;  /* 0x000000050400720c */ /* 0x000fd40003f26270 */
[----:B------:R-:W-:Y:S05]  /*7c00*/  @P0 BRA `(.L_x_2098) ;  /* 0x0000000000b80947 */ /* 0x000fea0003800000 */
[----:B0-----:R-:W0:Y:S01]  /*7c10*/  LDS.128 R4, [R3+0x1a400] ;  /* 0x01a4000003047984 */ /* 0x001e220000000c00 */
[--C-:B------:R-:W-:Y:S02]  /*7c20*/  SHF.R.U64 R25, R26, 0x10, R27.reuse ;  /* 0x000000101a197819 */ /* 0x100fe4000000121b */
[----:B------:R-:W-:Y:S02]  /*7c30*/  SHF.R.U32.HI R26, RZ, 0x10, R27 ;  /* 0x00000010ff1a7819 */ /* 0x000fe4000001161b */
[----:B------:R-:W-:Y:S02]  /*7c40*/  SHF.R.U32.HI R15, RZ, 0x10, R29 ;  /* 0x00000010ff0f7819 */ /* 0x000fe4000001161d */
[C---:B------:R-:W-:Y:S02]  /*7c50*/  PRMT R26, R45.reuse, 0x5432, R26 ;  /* 0x000054322d1a7816 */ /* 0x040fe4000000001a */
[----:B------:R-:W-:Y:S02]  /*7c60*/  PRMT R15, R45, 0x5410, R15 ;  /* 0x000054102d0f7816 */ /* 0x000fe4000000000f */
[----:B------:R-:W-:Y:S01]  /*7c70*/  SHF.R.U64 R14, R28, 0x10, R29 ;  /* 0x000000101c0e7819 */ /* 0x000fe2000000121d */
[C---:B------:R-:W-:Y:S01]  /*7c80*/  IMAD.U32 R27, R26.reuse, 0x10000, RZ ;  /* 0x000100001a1b7824 */ /* 0x040fe200078e00ff */
[----:B------:R-:W-:Y:S01]  /*7c90*/  LOP3.LUT R26, R26, 0xffff0000, RZ, 0xc0, !PT ;  /* 0xffff00001a1a7812 */ /* 0x000fe200078ec0ff */
[C---:B------:R-:W-:Y:S01]  /*7ca0*/  IMAD.U32 R24, R15.reuse, 0x10000, RZ ;  /* 0x000100000f187824 */ /* 0x040fe200078e00ff */
[----:B------:R-:W-:-:S02]  /*7cb0*/  LOP3.LUT R15, R15, 0xffff0000, RZ, 0xc0, !PT ;  /* 0xffff00000f0f7812 */ /* 0x000fc400078ec0ff */
[----:B------:R-:W-:Y:S02]  /*7cc0*/  PRMT R14, R47, 0x5432, R14 ;  /* 0x000054322f0e7816 */ /* 0x000fe4000000000e */
        /* <DEDUP_REMOVED lines=10> */
[----:B------:R-:W-:Y:S02]  /*7d70*/  IMAD.U32 R7, R5, 0x10000, RZ ;  /* 0x0001000005077824 */ /* 0x000fe400078e00ff */
[----:B------:R-:W-:Y:S01]  /*7d80*/  FFMA.FTZ R28, R10, R27, R28 ;  /* 0x0000001b0a1c7223 */ /* 0x000fe2000001001c */
[-C--:B------:R-:W-:Y:S01]  /*7d90*/  FFMA.FTZ R24, R12, R15.reuse, -R11 ;  /* 0x0000000f0c187223 */ /* 0x080fe2000001080b */
[----:B------:R-:W-:Y:S01]  /*7da0*/  LOP3.LUT R4, R4, 0xffff0000, RZ, 0xc0, !PT ;  /* 0xffff000004047812 */ /* 0x000fe200078ec0ff */
[----:B------:R-:W-:Y:S01]  /*7db0*/  FMUL.FTZ R27, R13, R15 ;  /* 0x0000000f0d1b7220 */ /* 0x000fe20000410000 */
[----:B------:R-:W-:Y:S01]  /*7dc0*/  LOP3.LUT R5, R5, 0xffff0000, RZ, 0xc0, !PT ;  /* 0xffff000005057812 */ /* 0x000fe200078ec0ff */
[C---:B------:R-:W-:Y:S01]  /*7dd0*/  IMAD.U32 R11, R14.reuse, 0x10000, RZ ;  /* 0x000100000e0b7824 */ /* 0x040fe200078e00ff */
[C---:B------:R-:W-:Y:S01]  /*7de0*/  LOP3.LUT R10, R25.reuse, 0xffff0000, RZ, 0xc0, !PT ;  /* 0xffff0000190a7812 */ /* 0x040fe200078ec0ff */
[----:B------:R-:W-:Y:S01]  /*7df0*/  IMAD.U32 R13, R25, 0x10000, RZ ;  /* 0x00010000190d7824 */ /* 0x000fe200078e00ff */
[----:B------:R-:W-:Y:S01]  /*7e00*/  LOP3.LUT R14, R14, 0xffff0000, RZ, 0xc0, !PT ;  /* 0xffff00000e0e7812 */ /* 0x000fe200078ec0ff */
[----:B------:R-:W-:-:S02]  /*7e10*/  FFMA.FTZ R27, R12, R26, R27 ;  /* 0x0000001a0c1b7223 */ /* 0x000fc4000001001b */
        /* <DEDUP_REMOVED lines=8> */
[----:B------:R-:W-:Y:S02]  /*7ea0*/  F2FP.BF16.F32.PACK_AB R6, R28, R29 ;  /* 0x0000001d1c06723e */ /* 0x000fe400000010ff */
[----:B------:R-:W-:-:S02]  /*7eb0*/  F2FP.BF16.F32.PACK_AB R7, R27, R24 ;  /* 0x000000181b07723e */ /* 0x000fc400000010ff */
[----:B------:R-:W-:Y:S02]  /*7ec0*/  F2FP.BF16.F32.PACK_AB R4, R4, R15 ;  /* 0x0000000f0404723e */ /* 0x000fe400000010ff */
[----:B------:R-:W-:-:S05]  /*7ed0*/  F2FP.BF16.F32.PACK_AB R5, R5, R12 ;  /* 0x0000000c0505723e */ /* 0x000fca00000010ff */
[----:B------:R1:W-:Y:S02]  /*7ee0*/  STS.128 [R3+0x1a400], R4 ;  /* 0x01a4000403007388 */ /* 0x0003e40000000c00 */
.L_x_2098:
[----:B------:R-:W-:Y:S05]  /*7ef0*/  BSYNC B1 ;  /* 0x0000000000017941 */ /* 0x000fea0003800000 */
.L_x_2097:
[----:B------:R-:W-:Y:S05]  /*7f00*/  @P1 BRA `(.L_x_2096) ;  /* 0x0000001400d01947 */ /* 0x000fea0003800000 */
[----:B01----:R-:W0:Y:S01]  /*7f10*/  LDS.128 R4, [R0+0x2000] ;  /* 0x0020000000047984 */ /* 0x003e220000000c00 */
[----:B------:R-:W-:Y:S02]  /*7f20*/  SHF.R.U32.HI R15, RZ, 0x10, R9 ;  /* 0x00000010ff0f7819 */ /* 0x000fe40000011609 */
[----:B------:R-:W-:Y:S02]  /*7f30*/  SHF.R.U32.HI R12, RZ, 0x10, R21 ;  /* 0x00000010ff0c7819 */ /* 0x000fe40000011615 */
[----:B------:R-:W-:Y:S02]  /*7f40*/  PRMT R15, R44, 0x5410, R15 ;  /* 0x000054102c0f7816 */ /* 0x000fe4000000000f */
[----:B------:R-:W-:Y:S02]  /*7f50*/  PRMT R12, R48, 0x5432, R12 ;  /* 0x00005432300c7816 */ /* 0x000fe4000000000c */
[----:B------:R-:W-:Y:S02]  /*7f60*/  SHF.R.U64 R14, R8, 0x10, R9 ;  /* 0x00000010080e7819 */ /* 0x000fe40000001209 */
[----:B------:R-:W-:Y:S01]  /*7f70*/  SHF.R.U64 R11, R20, 0x10, R21 ;  /* 0x00000010140b7819 */ /* 0x000fe20000001215 */
[C---:B------:R-:W-:Y:S01]  /*7f80*/  IMAD.U32 R20, R15.reuse, 0x10000, RZ ;  /* 0x000100000f147824 */ /* 0x040fe200078e00ff */
[----:B------:R-:W-:Y:S01]  /*7f90*/  PRMT R14, R46, 0x5432, R14 ;  /* 0x000054322e0e7816 */ /* 0x000fe2000000000e */
[----:B------:R-:W-:Y:S01]  /*7fa0*/  IMAD.U32 R13, R12, 0x10000, RZ ;  /* 0x000100000c0d7824 */ /* 0x000fe200078e00ff */
[----:B------:R-:W-:-:S02]  /*7fb0*/  LOP3.LUT R15, R15, 0xffff0000, RZ, 0xc0, !PT ;  /* 0xffff00000f0f7812 */ /* 0x000fc400078ec0ff */
[----:B------:R-:W-:Y:S02]  /*7fc0*/  LOP3.LUT R12, R12, 0xffff0000, RZ, 0xc0, !PT ;  /* 0xffff00000c0c7812 */ /* 0x000fe400078ec0ff */
[----:B------:R-:W-:Y:S02]  /*7fd0*/  PRMT R11, R46, 0x5410, R11 ;  /* 0x000054102e0b7816 */ /* 0x000fe4000000000b */
[C---:B0-----:R-:W-:Y:S01]  /*7fe0*/  LOP3.LUT R9, R6.reuse, 0xffff0000, RZ, 0xc0, !PT ;  /* 0xffff000006097812 */ /* 0x041fe200078ec0ff */
[C---:B------:R-:W-:Y:S01]  /*7ff0*/  IMAD.U32 R10, R7.reuse, 0x10000, RZ ;  /* 0x00010000070a7824 */ /* 0x040fe200078e00ff */
[----:B------:R-:W-:Y:S01]  /*8000*/  LOP3.LUT R7, R7, 0xffff0000, RZ, 0xc0, !PT ;  /* 0xffff000007077812 */ /* 0x000fe200078ec0ff */
[----:B------:R-:W-:Y:S02]  /*8010*/  IMAD.U32 R8, R6, 0x10000, RZ ;  /* 0x0001000006087824 */ /* 0x000fe400078e00ff */
[C---:B------:R-:W-:Y:S01]  /*8020*/  FMUL.FTZ R21, R9.reuse, R20 ;  /* 0x0000001409157220 */ /* 0x040fe20000410000 */
[----:B------:R-:W-:Y:S01]  /*8030*/  FMUL.FTZ R9, R9, R13 ;  /* 0x0000000d09097220 */ /* 0x000fe20000410000 */
[----:B------:R-:W-:-:S02]  /*8040*/  IMAD.U32 R6, R5, 0x10000, RZ ;  /* 0x0001000005067824 */ /* 0x000fc400078e00ff */
[C---:B------:R-:W-:Y:S01]  /*8050*/  FMUL.FTZ R25, R7.reuse, R15 ;  /* 0x0000000f07197220 */ /* 0x040fe20000410000 */
[C---:B------:R-:W-:Y:S01]  /*8060*/  FFMA.FTZ R21, R8.reuse, R13, -R21 ;  /* 0x0000000d08157223 */ /* 0x040fe20000010815 */
[----:B------:R-:W-:Y:S01]  /*8070*/  FFMA.FTZ R20, R8, R20, R9 ;  /* 0x0000001408147223 */ /* 0x000fe20000010009 */
[-C--:B------:R-:W-:Y:S01]  /*8080*/  FMUL.FTZ R9, R7, R12.reuse ;  /* 0x0000000c07097220 */ /* 0x080fe20000410000 */
[----:B------:R-:W-:Y:S01]  /*8090*/  IMAD.U32 R8, R14, 0x10000, RZ ;  /* 0x000100000e087824 */ /* 0x000fe200078e00ff */
[----:B------:R-:W-:Y:S01]  /*80a0*/  LOP3.LUT R5, R5, 0xffff0000, RZ, 0xc0, !PT ;  /* 0xffff000005057812 */ /* 0x000fe200078ec0ff */
[----:B------:R-:W-:Y:S01]  /*80b0*/  IMAD.U32 R3, R4, 0x10000, RZ ;  /* 0x0001000004037824 */ /* 0x000fe200078e00ff */
[----:B------:R-:W-:Y:S01]  /*80c0*/  LOP3.LUT R14, R14, 0xffff0000, RZ, 0xc0, !PT ;  /* 0xffff00000e0e7812 */ /* 0x000fe200078ec0ff */
[C---:B------:R-:W-:Y:S01]  /*80d0*/  IMAD.U32 R7, R11.reuse, 0x10000, RZ ;  /* 0x000100000b077824 */ /* 0x040fe200078e00ff */
[----:B------:R-:W-:Y:S01]  /*80e0*/  LOP3.LUT R4, R4, 0xffff0000, RZ, 0xc0, !PT ;  /* 0xffff000004047812 */ /* 0x000fe200078ec0ff */
[C---:B------:R-:W-:Y:S01]  /*80f0*/  FFMA.FTZ R25, R10.reuse, R12, -R25 ;  /* 0x0000000c0a197223 */ /* 0x040fe20000010819 */
[----:B------:R-:W-:Y:S01]  /*8100*/  LOP3.LUT R11, R11, 0xffff0000, RZ, 0xc0, !PT ;  /* 0xffff00000b0b7812 */ /* 0x000fe200078ec0ff */
[----:B------:R-:W-:Y:S01]  /*8110*/  FFMA.FTZ R12, R10, R15, R9 ;  /* 0x0000000f0a0c7223 */ /* 0x000fe20000010009 */
[C---:B------:R-:W-:Y:S01]  /*8120*/  FMUL.FTZ R13, R5.reuse, R14 ;  /* 0x0000000e050d7220 */ /* 0x040fe20000410000 */
[CC--:B------:R-:W-:Y:S01]  /*8130*/  FMUL.FTZ R10, R4.reuse, R8.reuse ;  /* 0x00000008040a7220 */ /* 0x0c0fe20000410000 */
[----:B------:R-:W-:Y:S01]  /*8140*/  FMUL.FTZ R9, R4, R7 ;  /* 0x0000000704097220 */ /* 0x000fe20000410000 */
        /* <DEDUP_REMOVED lines=11> */
.L_x_2077:
[----:B------:R-:W0:Y:S01]  /*8200*/  LDC R21, c[0x0][0x3d4] ;  /* 0x0000f500ff157b82 */ /* 0x000e220000000800 */
[-C--:B------:R-:W-:Y:S01]  /*8210*/  ISETP.GE.AND P0, PT, R232, R58.reuse, PT ;  /* 0x0000003ae800720c */ /* 0x080fe20003f06270 */
[----:B------:R-:W-:Y:S01]  /*8220*/  ULDC.64 UR4, c[0x0][0x3c8] ;  /* 0x0000f20000047ab9 */ /* 0x000fe20000000a00 */
[----:B------:R-:W-:Y:S01]  /*8230*/  ISETP.GE.AND P1, PT, R19, R58, PT ;  /* 0x0000003a1300720c */ /* 0x000fe20003f26270 */
[----:B------:R-:W-:Y:S01]  /*8240*/  ULDC.64 UR6, c[0x0][0x3e0] ;  /* 0x0000f80000067ab9 */ /* 0x000fe20000000a00 */
[----:B------:R-:W-:Y:S02]  /*8250*/  CS2R R32, SRZ ;  /* 0x0000000000207805 */ /* 0x000fe4000001ff00 */
[----:B------:R-:W-:Y:S02]  /*8260*/  CS2R R34, SRZ ;  /* 0x0000000000227805 */ /* 0x000fe4000001ff00 */
[CC--:B0-----:R-:W-:Y:S02]  /*8270*/  ISETP.GE.OR P0, PT, R40.reuse, R21.reuse, P0 ;  /* 0x000000152800720c */ /* 0x0c1fe40000706670 */
[----:B------:R-:W-:-:S11]  /*8280*/  ISETP.GE.OR P1, PT, R40, R21, P1 ;  /* 0x000000152800720c */ /* 0x000fd60000f26670 */
[----:B------:R-:W0:Y:S01]  /*8290*/  @!P0 LDC.64 R14, c[0x0][0x3c8] ;  /* 0x0000f200ff0e8b82 */ /* 0x000e220000000a00 */
[----:B------:R-:W-:Y:S02]  /*82a0*/  @!P0 IADD3 R13, P2, P3, R26, R60, R55 ;  /* 0x0000003c1a0d8210 */ /* 0x000fe40007b5e037 */
[----:B------:R-:W-:Y:S02]  /*82b0*/  @!P1 IADD3 R9, P5, R55, R26, RZ ;  /* 0x0000001a37099210 */ /* 0x000fe40007fbe0ff */
[----:B------:R-:W-:Y:S02]  /*82c0*/  @!P0 IADD3.X R20, R27, R59, R54, P2, P3 ;  /* 0x0000003b1b148210 */ /* 0x000fe400017e6436 */
[----:B------:R-:W-:Y:S01]  /*82d0*/  @!P0 IADD3 R0, P3, P4, R28, R62, R57 ;  /* 0x0000003e1c008210 */ /* 0x000fe20007c7e039 */
[----:B------:R-:W1:Y:S01]  /*82e0*/  @!P0 LDC.64 R30, c[0x0][0x3e0] ;  /* 0x0000f800ff1e8b82 */ /* 0x000e620000000a00 */
[----:B------:R-:W-:Y:S01]  /*82f0*/  @!P1 IADD3 R11, P2, R57, R28, RZ ;  /* 0x0000001c390b9210 */ /* 0x000fe20007f5e0ff */
[----:B------:R-:W-:Y:S01]  /*8300*/  @!P1 IMAD.X R10, R54, 0x1, R27, P5 ;  /* 0x00000001360a9824 */ /* 0x000fe200028e061b */
[----:B------:R-:W-:-:S02]  /*8310*/  @!P0 IADD3.X R3, R29, R61, R56, P3, P4 ;  /* 0x0000003d1d038210 */ /* 0x000fc40001fe8438 */
[----:B------:R-:W-:Y:S01]  /*8320*/  @!P1 LEA R8, P5, R9, UR4, 0x1 ;  /* 0x0000000409089c11 */ /* 0x000fe2000f8a08ff */
[----:B------:R-:W-:-:S03]  /*8330*/  @!P1 IMAD.X R24, R56, 0x1, R29, P2 ;  /* 0x0000000138189824 */ /* 0x000fc600010e061d */
[----:B------:R-:W-:Y:S02]  /*8340*/  @!P1 LEA.HI.X R9, R9, UR5, R10, 0x1, P5 ;  /* 0x0000000509099c11 */ /* 0x000fe4000a8f0c0a */
[----:B------:R-:W-:Y:S02]  /*8350*/  @!P1 LEA R10, P2, R11, UR6, 0x1 ;  /* 0x000000060b0a9c11 */ /* 0x000fe4000f8408ff */
[----:B0-----:R-:W-:Y:S02]  /*8360*/  @!P0 LEA R12, P3, R13, R14, 0x1 ;  /* 0x0000000e0d0c8211 */ /* 0x001fe400078608ff */
[----:B------:R-:W-:Y:S02]  /*8370*/  CS2R R26, SRZ ;  /* 0x00000000001a7805 */ /* 0x000fe4000001ff00 */
[----:B------:R-:W-:Y:S02]  /*8380*/  @!P1 LEA.HI.X R11, R11, UR7, R24, 0x1, P2 ;  /* 0x000000070b0b9c11 */ /* 0x000fe400090f0c18 */
[----:B------:R-:W-:-:S02]  /*8390*/  CS2R R28, SRZ ;  /* 0x00000000001c7805 */ /* 0x000fc4000001ff00 */
[----:B------:R-:W-:Y:S01]  /*83a0*/  @!P0 LEA.HI.X R13, R13, R15, R20, 0x1, P3 ;  /* 0x0000000f0d0d8211 */ /* 0x000fe200018f0c14 */
[----:B------:R0:W5:Y:S01]  /*83b0*/  @!P1 LDG.E.128 R32, desc[UR40][R8.64] ;  /* 0x0000002808209981 */ /* 0x000162000c1e1d00 */
[----:B-1----:R-:W-:-:S04]  /*83c0*/  @!P0 LEA R14, P4, R0, R30, 0x1 ;  /* 0x0000001e000e8211 */ /* 0x002fc800078808ff */
[----:B------:R-:W-:Y:S02]  /*83d0*/  @!P0 LEA.HI.X R15, R0, R31, R3, 0x1, P4 ;  /* 0x0000001f000f8211 */ /* 0x000fe400020f0c03 */
[----:B------:R-:W1:Y:S01]  /*83e0*/  LDC R0, c[0x0][0x428] ;  /* 0x00010a00ff007b82 */ /* 0x000e620000000800 */
[----:B------:R-:W-:Y:S02]  /*83f0*/  CS2R R24, SRZ ;  /* 0x0000000000187805 */ /* 0x000fe4000001ff00 */
[----:B------:R-:W-:-:S04]  /*8400*/  CS2R R30, SRZ ;  /* 0x00000000001e7805 */ /* 0x000fc8000001ff00 */
[----:B------:R-:W5:Y:S04]  /*8410*/  @!P0 LDG.E.128 R24, desc[UR40][R12.64] ;  /* 0x000000280c188981 */ /* 0x000f68000c1e1d00 */
[----:B------:R-:W5:Y:S01]  /*8420*/  @!P0 LDG.E.128 R28, desc[UR40][R14.64] ;  /* 0x000000280e1c8981 */ /* 0x000f62000c1e1d00 */
[----:B-1----:R-:W-:-:S13]  /*8430*/  ISETP.NE.AND P0, PT, R0, 0x1, PT ;  /* 0x000000010000780c */ /* 0x002fda0003f05270 */
[----:B0-----:R-:W0:Y:S08]  /*8440*/  @P0 LDC R8, c[0x0][0x42c] ;  /* 0x00010b00ff080b82 */ /* 0x001e300000000800 */
[----:B------:R-:W1:Y:S01]  /*8450*/  @P0 LDC R9, c[0x0][0x430] ;  /* 0x00010c00ff090b82 */ /* 0x000e620000000800 */
[----:B------:R-:W-:-:S04]  /*8460*/  IMAD R0, R205, 0x80, R19 ;  /* 0x00000080cd007824 */ /* 0x000fc800078e0213 */
[----:B------:R-:W-:Y:S01]  /*8470*/  IMAD R3, R237, 0x40, R0 ;  /* 0x00000040ed037824 */ /* 0x000fe200078e0200 */
[----:B------:R-:W-:Y:S02]  /*8480*/  CS2R R36, SRZ ;  /* 0x0000000000247805 */ /* 0x000fe4000001ff00 */
[----:B------:R-:W-:-:S06]  /*8490*/  CS2R R38, SRZ ;  /* 0x0000000000267805 */ /* 0x000fcc000001ff00 */
[----:B------:R2:W5:Y:S01]  /*84a0*/  @!P1 LDG.E.128 R36, desc[UR40][R10.64] ;  /* 0x000000280a249981 */ /* 0x000562000c1e1d00 */
[----:B0-----:R-:W-:-:S05]  /*84b0*/  @P0 IMAD.HI.U32 R0, R3, R8, RZ ;  /* 0x0000000803000227 */ /* 0x001fca00078e00ff */
[----:B-1----:R-:W-:-:S04]  /*84c0*/  @P0 SHF.R.U32.HI R3, RZ, R9, R0 ;  /* 0x00000009ff030219 */ /* 0x002fc80000011600 */
[----:B------:R-:W-:Y:S01]  /*84d0*/  SHF.R.S32.HI R43, RZ, 0x1f, R3 ;  /* 0x0000001fff2b7819 */ /* 0x000fe20000011403 */
[----:B------:R-:W-:Y:S02]  /*84e0*/  IMAD.MOV.U32 R8, RZ, RZ, R46 ;  /* 0x000000ffff087224 */ /* 0x000fe400078e002e */
[----:B------:R-:W-:Y:S02]  /*84f0*/  IMAD.MOV.U32 R9, RZ, RZ, R49 ;  /* 0x000000ffff097224 */ /* 0x000fe400078e0031 */
[----:B--2---:R-:W-:Y:S02]  /*8500*/  IMAD.MOV.U32 R10, RZ, RZ, R44 ;  /* 0x000000ffff0a7224 */ /* 0x004fe400078e002c */
[----:B------:R-:W-:Y:S02]  /*8510*/  IMAD.MOV.U32 R11, RZ, RZ, R51 ;  /* 0x000000ffff0b7224 */ /* 0x000fe400078e0033 */
[C---:B------:R-:W-:Y:S02]  /*8520*/  IMAD R0, R43.reuse, R6, RZ ;  /* 0x000000062b007224 */ /* 0x040fe400078e02ff */
[----:B------:R-:W-:-:S02]  /*8530*/  IMAD R12, R43, R4, RZ ;  /* 0x000000042b0c7224 */ /* 0x000fc400078e02ff */
[----:B------:R-:W-:-:S04]  /*8540*/  IMAD.WIDE.U32 R8, R3, R6, R8 ;  /* 0x0000000603087225 */ /* 0x000fc800078e0008 */
[----:B------:R-:W-:-:S04]  /*8550*/  IMAD.WIDE.U32 R10, R3, R4, R10 ;  /* 0x00000004030a7225 */ /* 0x000fc800078e000a */
[C---:B------:R-:W-:Y:S02]  /*8560*/  IMAD R7, R3.reuse, R7, R0 ;  /* 0x0000000703077224 */ /* 0x040fe400078e0200 */
[----:B------:R-:W-:Y:S01]  /*8570*/  IMAD R3, R3, R5, R12 ;  /* 0x0000000503037224 */ /* 0x000fe200078e020c */
[----:B------:R-:W-:Y:S01]  /*8580*/  LEA R4, P0, R8, UR4, 0x1 ;  /* 0x0000000408047c11 */ /* 0x000fe2000f8008ff */
[----:B------:R-:W-:Y:S01]  /*8590*/  IMAD.IADD R5, R9, 0x1, R7 ;  /* 0x0000000109057824 */ /* 0x000fe200078e0207 */
[----:B------:R-:W-:Y:S01]  /*85a0*/  LEA R0, P1, R10, UR6, 0x1 ;  /* 0x000000060a007c11 */ /* 0x000fe2000f8208ff */
[----:B------:R-:W-:Y:S01]  /*85b0*/  IMAD.IADD R3, R11, 0x1, R3 ;  /* 0x000000010b037824 */ /* 0x000fe200078e0203 */
[----:B------:R-:W-:Y:S02]  /*85c0*/  UMOV UR4, 0xffffffff ;  /* 0xffffffff00047882 */ /* 0x000fe40000000000 */
[----:B------:R-:W-:Y:S02]  /*85d0*/  LEA.HI.X R5, R8, UR5, R5, 0x1, P0 ;  /* 0x0000000508057c11 */ /* 0x000fe400080f0c05 */
[----:B------:R-:W-:-:S02]  /*85e0*/  LEA.HI.X R3, R10, UR7, R3, 0x1, P1 ;  /* 0x000000070a037c11 */ /* 0x000fc400088f0c03 */
[----:B------:R-:W-:Y:S01]  /*85f0*/  LEA.HI R6, R233, R233, RZ, 0x1 ;  /* 0x000000e9e9067211 */ /* 0x000fe200078f08ff */
[----:B------:R-:W-:Y:S06]  /*8600*/  BRA.DIV UR4, `(.L_x_2099) ;  /* 0x0000015a04f87947 */ /* 0x000fec000b800000 */
.L_x_2357:
[----:B------:R-:W-:-:S03]  /*8610*/  UMOV UR4, 0xffffffff ;  /* 0xffffffff00047882 */ /* 0x000fc60000000000 */
[----:B------:R-:W-:Y:S05]  /*8620*/  BRA.DIV UR4, `(.L_x_2100) ;  /* 0x0000015e04187947 */ /* 0x000fea000b800000 */
.L_x_2360:
[----:B------:R-:W-:-:S03]  /*8630*/  UMOV UR4, 0xffffffff ;  /* 0xffffffff00047882 */ /* 0x000fc60000000000 */
[----:B------:R-:W-:Y:S05]  /*8640*/  BRA.DIV UR4, `(.L_x_2101) ;  /* 0x0000015e04387947 */ /* 0x000fea000b800000 */
.L_x_2363:
[----:B------:R-:W-:-:S03]  /*8650*/  UMOV UR4, 0xffffffff ;  /* 0xffffffff00047882 */ /* 0x000fc60000000000 */
[----:B------:R-:W-:Y:S05]  /*8660*/  BRA.DIV UR4, `(.L_x_2102) ;  /* 0x0000015e04587947 */ /* 0x000fea000b800000 */
.L_x_2366:
[----:B------:R-:W-:-:S03]  /*8670*/  UMOV UR4, 0xffffffff ;  /* 0xffffffff00047882 */ /* 0x000fc60000000000 */
[----:B------:R-:W-:Y:S05]  /*8680*/  BRA.DIV UR4, `(.L_x_2103) ;  /* 0x0000015e04787947 */ /* 0x000fea000b800000 */
.L_x_2369:
[----:B------:R-:W-:Y:S01]  /*8690*/  UMOV UR4, 0xffffffff ;  /* 0xffffffff00047882 */ /* 0x000fe20000000000 */
[----:B------:R-:W-:Y:S02]  /*86a0*/  LOP3.LUT R6, R6, 0xfffffffe, RZ, 0xc0, !PT ;  /* 0xfffffffe06067812 */ /* 0x000fe400078ec0ff */
[----:B------:R-:W-:Y:S05]  /*86b0*/  BRA.DIV UR4, `(.L_x_2104) ;  /* 0x0000015e04947947 */ /* 0x000fea000b800000 */
.L_x_2372:
[----:B------:R-:W-:Y:S01]  /*86c0*/  UMOV UR4, 0xffffffff ;  /* 0xffffffff00047882 */ /* 0x000fe20000000000 */
[----:B------:R-:W-:Y:S02]  /*86d0*/  IMAD.IADD R4, R233, 0x1, -R6 ;  /* 0x00000001e9047824 */ /* 0x000fe400078e0a06 */
[----:B------:R-:W-:Y:S05]  /*86e0*/  BRA.DIV UR4, `(.L_x_2105) ;  /* 0x0000015e04b07947 */ /* 0x000fea000b800000 */
.L_x_2375:
[----:B------:R-:W-:Y:S01]  /*86f0*/  UMOV UR4, 0xffffffff ;  /* 0xffffffff00047882 */ /* 0x000fe20000000000 */
[----:B------:R-:W-:Y:S02]  /*8700*/  SHF.L.U32 R4, R4, 0x1f, RZ ;  /* 0x0000001f04047819 */ /* 0x000fe400000006ff */
[----:B------:R-:W-:Y:S05]  /*8710*/  BRA.DIV UR4, `(.L_x_2106) ;  /* 0x0000015e04cc7947 */ /* 0x000fea000b800000 */
.L_x_2378:
[----:B------:R-:W0:Y:S01]  /*8720*/  SYNCS.PHASECHK.TRANS64.TRYWAIT P1, [R17+URZ+0x22800], R4 ;  /* 0x02280004110075a7 */ /* 0x000e22000802017f */
[----:B-----5:R-:W-:Y:S01]  /*8730*/  IMAD.MOV.U32 R0, RZ, RZ, R32 ;  /* 0x000000ffff007224 */ /* 0x020fe200078e0020 */
[----:B------:R-:W-:Y:S01]  /*8740*/  ISETP.GE.AND P0, PT, R40, R21, PT ;  /* 0x000000152800720c */ /* 0x000fe20003f06270 */
[----:B------:R-:W-:Y:S01]  /*8750*/  IMAD.MOV.U32 R3, RZ, RZ, R33 ;  /* 0x000000ffff037224 */ /* 0x000fe200078e0021 */
[----:B------:R-:W-:Y:S01]  /*8760*/  BSSY B1, `(.L_x_2107) ;  /* 0x000001d000017945 */ /* 0x000fe20003800000 */
        /* <DEDUP_REMOVED lines=9> */
[-C--:B------:R-:W-:Y:S01]  /*8800*/  ISETP.GE.OR P2, PT, R19, R58.reuse, P0 ;  /* 0x0000003a1300720c */ /* 0x080fe20000746670 */
[----:B------:R-:W-:Y:S01]  /*8810*/  IMAD.MOV.U32 R6, RZ, RZ, R25 ;  /* 0x000000ffff067224 */ /* 0x000fe200078e0019 */
[----:B------:R-:W-:Y:S01]  /*8820*/  PRMT R13, R3, 0x5410, R0 ;  /* 0x00005410030d7816 */ /* 0x000fe20000000000 */
[----:B------:R-:W-:Y:S01]  /*8830*/  IMAD.MOV.U32 R0, RZ, RZ, R38 ;  /* 0x000000ffff007224 */ /* 0x000fe200078e0026 */
[----:B------:R-:W-:Y:S01]  /*8840*/  PRMT R54, R54, 0x5410, R5 ;  /* 0x0000541036367816 */ /* 0x000fe20000000005 */
[----:B------:R-:W-:Y:S01]  /*8850*/  IMAD.MOV.U32 R3, RZ, RZ, R39 ;  /* 0x000000ffff037224 */ /* 0x000fe200078e0027 */
[----:B------:R-:W-:Y:S01]  /*8860*/  PRMT R55, R55, 0x5410, R6 ;  /* 0x0000541037377816 */ /* 0x000fe20000000006 */
[----:B------:R-:W-:Y:S01]  /*8870*/  IMAD.MOV.U32 R5, RZ, RZ, R26 ;  /* 0x000000ffff057224 */ /* 0x000fe200078e001a */
[----:B------:R-:W-:Y:S01]  /*8880*/  ISETP.GE.OR P0, PT, R232, R58, P0 ;  /* 0x0000003ae800720c */ /* 0x000fe20000706670 */
[----:B------:R-:W-:Y:S01]  /*8890*/  IMAD.MOV.U32 R6, RZ, RZ, R27 ;  /* 0x000000ffff067224 */ /* 0x000fe200078e001b */
[----:B------:R-:W-:Y:S01]  /*88a0*/  PRMT R14, R3, 0x5410, R0 ;  /* 0x00005410030e7816 */ /* 0x000fe20000000000 */
[----:B------:R-:W-:Y:S01]  /*88b0*/  IMAD.MOV.U32 R0, RZ, RZ, R28 ;  /* 0x000000ffff007224 */ /* 0x000fe200078e001c */
[----:B------:R-:W-:Y:S01]  /*88c0*/  PRMT R54, R5, 0x7610, R54 ;  /* 0x0000761005367816 */ /* 0x000fe20000000036 */
[----:B------:R-:W-:Y:S01]  /*88d0*/  IMAD.MOV.U32 R3, RZ, RZ, R29 ;  /* 0x000000ffff037224 */ /* 0x000fe200078e001d */
[----:B------:R-:W-:Y:S01]  /*88e0*/  PRMT R56, R56, 0x5410, R6 ;  /* 0x0000541038387816 */ /* 0x000fe20000000006 */
[----:B------:R-:W-:-:S02]  /*88f0*/  IMAD.MOV.U32 R57, RZ, RZ, R30 ;  /* 0x000000ffff397224 */ /* 0x000fc400078e001e */
[----:B------:R-:W-:Y:S01]  /*8900*/  IMAD.MOV.U32 R58, RZ, RZ, R31 ;  /* 0x000000ffff3a7224 */ /* 0x000fe200078e001f */
[----:B------:R-:W-:Y:S01]  /*8910*/  PRMT R53, R3, 0x5410, R0 ;  /* 0x0000541003357816 */ /* 0x000fe20000000000 */
[----:B0-----:R-:W-:Y:S06]  /*8920*/  @!P1 BRA `(.L_x_2108) ;  /* 0x0000015c00709947 */ /* 0x001fec0003800000 */
.L_x_2379:
[----:B------:R-:W-:Y:S05]  /*8930*/  BSYNC B1 ;  /* 0x0000000000017941 */ /* 0x000fea0003800000 */
.L_x_2107:
[----:B------:R-:W-:Y:S04]  /*8940*/  BSSY B1, `(.L_x_2109) ;  /* 0x000006b000017945 */ /* 0x000fe80003800000 */
[----:B------:R-:W-:Y:S05]  /*8950*/  @P2 BRA `(.L_x_2110) ;  /* 0x0000000400a42947 */ /* 0x000fea0003800000 */
[----:B------:R-:W2:Y:S01]  /*8960*/  LDL R0, [R1+0x4] ;  /* 0x0000040001007983 */ /* 0x000ea20000100800 */
[----:B------:R-:W-:Y:S01]  /*8970*/  IMAD.IADD R3, R40, 0x1, R21 ;  /* 0x0000000128037824 */ /* 0x000fe200078e0215 */
[--C-:B------:R-:W-:Y:S02]  /*8980*/  SHF.R.U64 R12, R32, 0x10, R33.reuse ;  /* 0x00000010200c7819 */ /* 0x100fe40000001221 */
[----:B------:R-:W-:Y:S02]  /*8990*/  SHF.R.U32.HI R32, RZ, 0x10, R33 ;  /* 0x00000010ff207819 */ /* 0x000fe40000011621 */
[--C-:B------:R-:W-:Y:S02]  /*89a0*/  SHF.R.U64 R44, R38, 0x10, R39.reuse ;  /* 0x00000010262c7819 */ /* 0x100fe40000001227 */
[----:B------:R-:W-:Y:S02]  /*89b0*/  SHF.R.U32.HI R45, RZ, 0x10, R39 ;  /* 0x00000010ff2d7819 */ /* 0x000fe40000011627 */
[----:B------:R-:W-:-:S02]  /*89c0*/  PRMT R33, R15, 0x5432, R12 ;  /* 0x000054320f217816 */ /* 0x000fc4000000000c */
[----:B------:R-:W-:Y:S02]  /*89d0*/  SHF.R.U32.HI R43, RZ, 0x10, R37 ;  /* 0x00000010ff2b7819 */ /* 0x000fe40000011625 */
[C---:B------:R-:W-:Y:S02]  /*89e0*/  PRMT R44, R14.reuse, 0x5432, R44 ;  /* 0x000054320e2c7816 */ /* 0x040fe4000000002c */
[----:B------:R-:W-:Y:S02]  /*89f0*/  PRMT R45, R14, 0x5410, R45 ;  /* 0x000054100e2d7816 */ /* 0x000fe4000000002d */
[----:B------:R-:W-:Y:S01]  /*8a00*/  PRMT R43, R13, 0x5410, R43 ;  /* 0x000054100d2b7816 */ /* 0x000fe2000000002b */
[----:B--2---:R-:W-:-:S05]  /*8a10*/  IMAD.SHL.U32 R0, R0, 0x40, RZ ;  /* 0x0000004000007824 */ /* 0x004fca00078e00ff */
[----:B0-----:R-:W-:-:S04]  /*8a20*/  LOP3.LUT R4, R0, 0x1c0, RZ, 0xc0, !PT ;  /* 0x000001c000047812 */ /* 0x001fc800078ec0ff */
[----:B------:R-:W-:Y:S02]  /*8a30*/  SHF.R.U32.HI R5, RZ, 0x3, R4 ;  /* 0x00000003ff057819 */ /* 0x000fe40000011604 */
[C---:B------:R-:W-:Y:S02]  /*8a40*/  LOP3.LUT R3, R4.reuse, 0x38, R3, 0xf8, !PT ;  /* 0x0000003804037812 */ /* 0x040fe400078ef803 */
[----:B------:R-:W-:Y:S02]  /*8a50*/  LOP3.LUT R0, R4, 0x38, R40, 0xf8, !PT ;  /* 0x0000003804007812 */ /* 0x000fe400078ef828 */
[-C--:B------:R-:W-:Y:S02]  /*8a60*/  LOP3.LUT R4, R3, R5.reuse, RZ, 0x3c, !PT ;  /* 0x0000000503047212 */ /* 0x080fe400078e3cff */
[----:B------:R-:W-:Y:S02]  /*8a70*/  LOP3.LUT R0, R0, R5, RZ, 0x3c, !PT ;  /* 0x0000000500007212 */ /* 0x000fe400078e3cff */
[--C-:B------:R-:W-:Y:S01]  /*8a80*/  SHF.R.U64 R3, R34, 0x10, R35.reuse ;  /* 0x0000001022037819 */ /* 0x100fe20000001223 */
[C---:B------:R-:W-:Y:S01]  /*8a90*/  IMAD R4, R223.reuse, 0x200, R4 ;  /* 0x00000200df047824 */ /* 0x040fe200078e0204 */
[----:B------:R-:W-:Y:S01]  /*8aa0*/  SHF.R.U32.HI R35, RZ, 0x10, R35 ;  /* 0x00000010ff237819 */ /* 0x000fe20000011623 */
[----:B------:R-:W-:Y:S01]  /*8ab0*/  IMAD R0, R223, 0x200, R0 ;  /* 0x00000200df007824 */ /* 0x000fe200078e0200 */
[----:B------:R-:W-:Y:S01]  /*8ac0*/  PRMT R34, R20, 0x5432, R32 ;  /* 0x0000543214227816 */ /* 0x000fe20000000020 */
[----:B------:R-:W-:-:S02]  /*8ad0*/  IMAD R52, R4, 0x2, R17 ;  /* 0x0000000204347824 */ /* 0x000fc400078e0211 */
[----:B------:R-:W-:Y:S01]  /*8ae0*/  IMAD R51, R0, 0x2, R17 ;  /* 0x0000000200337824 */ /* 0x000fe200078e0211 */
[----:B------:R-:W-:Y:S02]  /*8af0*/  SHF.R.U64 R0, R36, 0x10, R37 ;  /* 0x0000001024007819 */ /* 0x000fe40000001225 */
[----:B------:R-:W0:Y:S01]  /*8b00*/  LDS.128 R4, [R52+0x18400] ;  /* 0x0184000034047984 */ /* 0x000e220000000c00 */
[----:B------:R-:W-:Y:S01]  /*8b10*/  PRMT R37, R20, 0x5410, R35 ;  /* 0x0000541014257816 */ /* 0x000fe20000000023 */
[----:B------:R-:W-:Y:S01]  /*8b20*/  IMAD.U32 R35, R33, 0x10000, RZ ;  /* 0x0001000021237824 */ /* 0x000fe200078e00ff */
[----:B------:R-:W-:Y:S01]  /*8b30*/  PRMT R38, R13, 0x5432, R0 ;  /* 0x000054320d267816 */ /* 0x000fe20000000000 */
[----:B------:R-:W1:Y:S01]  /*8b40*/  LDS.128 R8, [R51+0x18400] ;  /* 0x0184000033087984 */ /* 0x000e620000000c00 */
[----:B------:R-:W-:Y:S02]  /*8b50*/  PRMT R36, R15, 0x5410, R3 ;  /* 0x000054100f247816 */ /* 0x000fe40000000003 */
[----:B------:R-:W-:Y:S01]  /*8b60*/  LOP3.LUT R33, R33, 0xffff0000, RZ, 0xc0, !PT ;  /* 0xffff000021217812 */ /* 0x000fe200078ec0ff */
[C---:B------:R-:W-:Y:S01]  /*8b70*/  IMAD.U32 R39, R38.reuse, 0x10000, RZ ;  /* 0x0001000026277824 */ /* 0x040fe200078e00ff */
[----:B------:R-:W-:Y:S01]  /*8b80*/  LOP3.LUT R38, R38, 0xffff0000, RZ, 0xc0, !PT ;  /* 0xffff000026267812 */ /* 0x000fe200078ec0ff */
[C---:B0-----:R-:W-:Y:S01]  /*8b90*/  IMAD.U32 R14, R4.reuse, 0x10000, RZ ;  /* 0x00010000040e7824 */ /* 0x041fe200078e00ff */
[----:B------:R-:W-:Y:S01]  /*8ba0*/  LOP3.LUT R4, R4, 0xffff0000, RZ, 0xc0, !PT ;  /* 0xffff000004047812 */ /* 0x000fe200078ec0ff */
[C---:B------:R-:W-:Y:S01]  /*8bb0*/  IMAD.U32 R15, R5.reuse, 0x10000, RZ ;  /* 0x00010000050f7824 */ /* 0x040fe200078e00ff */
[----:B------:R-:W-:Y:S01]  /*8bc0*/  LOP3.LUT R5, R5, 0xffff0000, RZ, 0xc0, !PT ;  /* 0xffff000005057812 */ /* 0x000fe200078ec0ff */
[----:B-1----:R-:W-:-:S02]  /*8bd0*/  IMAD.U32 R0, R8, 0x10000, RZ ;  /* 0x0001000008007824 */ /* 0x002fc400078e00ff */
[C---:B------:R-:W-:Y:S01]  /*8be0*/  FMUL.FTZ R47, R14.reuse, R39 ;  /* 0x000000270e2f7220 */ /* 0x040fe20000410000 */
[-C--:B------:R-:W-:Y:S01]  /*8bf0*/  FMUL.FTZ R49, R14, R35.reuse ;  /* 0x000000230e317220 */ /* 0x080fe20000410000 */
[----:B------:R-:W-:Y:S01]  /*8c00*/  LOP3.LUT R3, R8, 0xffff0000, RZ, 0xc0, !PT ;  /* 0xffff000008037812 */ /* 0x000fe200078ec0ff */
[----:B------:R-:W-:Y:S01]  /*8c10*/  FMUL.FTZ R46, R4, R38 ;  /* 0x00000026042e7220 */ /* 0x000fe20000410000 */
[C---:B------:R-:W-:Y:S01]  /*8c20*/  FFMA.FTZ R47, R0.reuse, R35, -R47 ;  /* 0x00000023002f7223 */ /* 0x040fe2000001082f */
[----:B------:R-:W-:Y:S02]  /*8c30*/  IMAD.U32 R14, R43, 0x10000, RZ ;  /* 0x000100002b0e7824 */ /* 0x000fe400078e00ff */
[----:B------:R-:W-:Y:S01]  /*8c40*/  FFMA.FTZ R49, R0, R39, R49 ;  /* 0x0000002700317223 */ /* 0x000fe20000010031 */
[----:B------:R-:W-:Y:S02]  /*8c50*/  IMAD.U32 R0, R34, 0x10000, RZ ;  /* 0x0001000022007824 */ /* 0x000fe400078e00ff */
[-C--:B------:R-:W-:Y:S01]  /*8c60*/  FMUL.FTZ R48, R4, R33.reuse ;  /* 0x0000002104307220 */ /* 0x080fe20000410000 */
[----:B------:R-:W-:Y:S01]  /*8c70*/  FFMA.FTZ R46, R3, R33, -R46 ;  /* 0x00000021032e7223 */ /* 0x000fe2000001082e */
[----:B------:R-:W-:-:S02]  /*8c80*/  IMAD.U32 R8, R9, 0x10000, RZ ;  /* 0x0001000009087824 */ /* 0x000fc400078e00ff */
[----:B------:R-:W-:Y:S01]  /*8c90*/  FMUL.FTZ R33, R15, R14 ;  /* 0x0000000e0f217220 */ /* 0x000fe20000410000 */
[----:B------:R-:W-:Y:S01]  /*8ca0*/  LOP3.LUT R4, R43, 0xffff0000, RZ, 0xc0, !PT ;  /* 0xffff00002b047812 */ /* 0x000fe200078ec0ff */
[-C--:B------:R-:W-:Y:S01]  /*8cb0*/  FMUL.FTZ R15, R15, R0.reuse ;  /* 0x000000000f0f7220 */ /* 0x080fe20000410000 */
[----:B------:R-:W-:Y:S01]  /*8cc0*/  LOP3.LUT R34, R34, 0xffff0000, RZ, 0xc0, !PT ;  /* 0xffff000022227812 */ /* 0x000fe200078ec0ff */
[C---:B------:R-:W-:Y:S01]  /*8cd0*/  FFMA.FTZ R33, R8.reuse, R0, -R33 ;  /* 0x0000000008217223 */ /* 0x040fe20000010821 */
[----:B------:R-:W-:Y:S01]  /*8ce0*/  LOP3.LUT R9, R9, 0xffff0000, RZ, 0xc0, !PT ;  /* 0xffff000009097812 */ /* 0x000fe200078ec0ff */
[----:B------:R-:W-:Y:S01]  /*8cf0*/  FFMA.FTZ R48, R3, R38, R48 ;  /* 0x0000002603307223 */ /* 0x000fe20000010030 */
[----:B------:R-:W-:Y:S01]  /*8d00*/  FFMA.FTZ R14, R8, R14, R15 ;  /* 0x0000000e080e7223 */ /* 0x000fe2000001000f */
[C---:B------:R-:W-:Y:S01]  /*8d10*/  FMUL.FTZ R0, R5.reuse, R4 ;  /* 0x0000000405007220 */ /* 0x040fe20000410000 */
[----:B------:R-:W-:Y:S02]  /*8d20*/  IMAD.U32 R20, R6, 0x10000, RZ ;  /* 0x0001000006147824 */ /* 0x000fe400078e00ff */
[----:B------:R-:W-:Y:S01]  /*8d30*/  FMUL.FTZ R38, R5, R34 ;  /* 0x0000002205267220 */ /* 0x000fe20000410000 */
[----:B------:R-:W-:-:S02]  /*8d40*/  IMAD.U32 R3, R36, 0x10000, RZ ;  /* 0x0001000024037824 */ /* 0x000fc400078e00ff */
[C---:B------:R-:W-:Y:S01]  /*8d50*/  FFMA.FTZ R34, R9.reuse, R34, -R0 ;  /* 0x0000002209227223 */ /* 0x040fe20000010800 */
[----:B------:R-:W-:Y:S02]  /*8d60*/  IMAD.U32 R15, R44, 0x10000, RZ ;  /* 0x000100002c0f7824 */ /* 0x000fe400078e00ff */
[----:B------:R-:W-:Y:S01]  /*8d70*/  FFMA.FTZ R9, R9, R4, R38 ;  /* 0x0000000409097223 */ /* 0x000fe20000010026 */
[----:B------:R-:W-:Y:S02]  /*8d80*/  IMAD.U32 R32, R7, 0x10000, RZ ;  /* 0x0001000007207824 */ /* 0x000fe400078e00ff */
[C---:B------:R-:W-:Y:S01]  /*8d90*/  FMUL.FTZ R50, R20.reuse, R3 ;  /* 0x0000000314327220 */ /* 0x040fe20000410000 */
[----:B------:R-:W-:Y:S02]  /*8da0*/  IMAD.U32 R8, R45, 0x10000, RZ ;  /* 0x000100002d087824 */ /* 0x000fe400078e00ff */
[----:B------:R-:W-:Y:S01]  /*8db0*/  FMUL.FTZ R5, R20, R15 ;  /* 0x0000000f14057220 */ /* 0x000fe20000410000 */
[----:B------:R-:W-:Y:S01]  /*8dc0*/  IMAD.U32 R12, R10, 0x10000, RZ ;  /* 0x000100000a0c7824 */ /* 0x000fe200078e00ff */
[----:B------:R-:W-:Y:S01]  /*8dd0*/  LOP3.LUT R6, R6, 0xffff0000, RZ, 0xc0, !PT ;  /* 0xffff000006067812 */ /* 0x000fe200078ec0ff */
[----:B------:R-:W-:-:S02]  /*8de0*/  IMAD.U32 R13, R11, 0x10000, RZ ;  /* 0x000100000b0d7824 */ /* 0x000fc400078e00ff */
[----:B------:R-:W-:Y:S01]  /*8df0*/  FMUL.FTZ R4, R32, R8 ;  /* 0x0000000820047220 */ /* 0x000fe20000410000 */
[----:B------:R-:W-:Y:S02]  /*8e00*/  IMAD.U32 R0, R37, 0x10000, RZ ;  /* 0x0001000025007824 */ /* 0x000fe400078e00ff */
[C---:B------:R-:W-:Y:S01]  /*8e10*/  FFMA.FTZ R20, R12.reuse, R3, -R5 ;  /* 0x000000030c147223 */ /* 0x040fe20000010805 */
[----:B------:R-:W-:Y:S01]  /*8e20*/  FFMA.FTZ R50, R12, R15, R50 ;  /* 0x0000000f0c327223 */ /* 0x000fe20000010032 */
[----:B------:R-:W-:Y:S01]  /*8e30*/  LOP3.LUT R7, R7, 0xffff0000, RZ, 0xc0, !PT ;  /* 0xffff000007077812 */ /* 0x000fe200078ec0ff */
[-C--:B------:R-:W-:Y:S01]  /*8e40*/  FFMA.FTZ R12, R13, R0.reuse, -R4 ;  /* 0x000000000d0c7223 */ /* 0x080fe20000010804 */
[----:B------:R-:W-:Y:S01]  /*8e50*/  FMUL.FTZ R32, R32, R0 ;  /* 0x0000000020207220 */ /* 0x000fe20000410000 */
[----:B------:R-:W-:Y:S02]  /*8e60*/  LOP3.LUT R5, R44, 0xffff0000, RZ, 0xc0, !PT ;  /* 0xffff00002c057812 */ /* 0x000fe400078ec0ff */
[----:B------:R-:W-:Y:S01]  /*8e70*/  LOP3.LUT R4, R45, 0xffff0000, RZ, 0xc0, !PT ;  /* 0xffff00002d047812 */ /* 0x000fe200078ec0ff */
[----:B------:R-:W-:Y:S01]  /*8e80*/  FFMA.FTZ R32, R13, R8, R32 ;  /* 0x000000080d207223 */ /* 0x000fe20000010020 */
[----:B------:R-:W-:Y:S01]  /*8e90*/  LOP3.LUT R3, R36, 0xffff0000, RZ, 0xc0, !PT ;  /* 0xffff000024037812 */ /* 0x000fe200078ec0ff */
[----:B------:R-:W-:Y:S01]  /*8ea0*/  FMUL.FTZ R13, R6, R5 ;  /* 0x00000005060d7220 */ /* 0x000fe20000410000 */
[----:B------:R-:W-:Y:S01]  /*8eb0*/  LOP3.LUT R0, R37, 0xffff0000, RZ, 0xc0, !PT ;  /* 0xffff000025007812 */ /* 0x000fe200078ec0ff */
[----:B------:R-:W-:Y:S01]  /*8ec0*/  FMUL.FTZ R8, R7, R4 ;  /* 0x0000000407087220 */ /* 0x000fe20000410000 */
[----:B------:R-:W-:Y:S01]  /*8ed0*/  LOP3.LUT R10, R10, 0xffff0000, RZ, 0xc0, !PT ;  /* 0xffff00000a0a7812 */ /* 0x000fe200078ec0ff */
[-C--:B------:R-:W-:Y:S01]  /*8ee0*/  FMUL.FTZ R6, R6, R3.reuse ;  /* 0x0000000306067220 */ /* 0x080fe20000410000 */
[----:B------:R-:W-:Y:S01]  /*8ef0*/  LOP3.LUT R11, R11, 0xffff0000, RZ, 0xc0, !PT ;  /* 0xffff00000b0b7812 */ /* 0x000fe200078ec0ff */
[----:B------:R-:W-:Y:S01]  /*8f00*/  FMUL.FTZ R15, R7, R0 ;  /* 0x00000000070f7220 */ /* 0x000fe20000410000 */
[----:B------:R-:W-:Y:S01]  /*8f10*/  F2FP.BF16.F32.PACK_AB R9, R9, R14 ;  /* 0x0000000e0909723e */ /* 0x000fe200000010ff */
[C---:B------:R-:W-:Y:S01]  /*8f20*/  FFMA.FTZ R13, R10.reuse, R3, -R13 ;  /* 0x000000030a0d7223 */ /* 0x040fe2000001080d */
[----:B------:R-:W-:Y:S01]  /*8f30*/  FFMA.FTZ R3, R10, R5, R6 ;  /* 0x000000050a037223 */ /* 0x000fe20000010006 */
[C---:B------:R-:W-:Y:S01]  /*8f40*/  FFMA.FTZ R7, R11.reuse, R0, -R8 ;  /* 0x000000000b077223 */ /* 0x040fe20000010808 */
        /* <DEDUP_REMOVED lines=10> */
.L_x_2110:
[----:B------:R-:W-:Y:S05]  /*8ff0*/  BSYNC B1 ;  /* 0x0000000000017941 */ /* 0x000fea0003800000 */
.L_x_2109:
[----:B------:R-:W-:Y:S01]  /*9000*/  PRMT R15, R58, 0x5410, R57 ;  /* 0x000054103a0f7816 */ /* 0x000fe20000000039 */
[----:B------:R-:W-:Y:S06]  /*9010*/  @P0 BRA `(.L_x_2096) ;  /* 0x00000004008c0947 */ /* 0x000fec0003800000 */
[----:B------:R-:W2:Y:S01]  /*9020*/  LDL R44, [R1+0xc] ;  /* 0x00000c00012c7983 */ /* 0x000ea20000100800 */
[----:B------:R-:W-:Y:S01]  /*9030*/  IMAD.IADD R0, R40, 0x1, R21 ;  /* 0x0000000128007824 */ /* 0x000fe200078e0215 */
[----:B------:R-:W-:-:S04]  /*9040*/  SHF.R.U32.HI R3, RZ, 0x3, R219 ;  /* 0x00000003ff037819 */ /* 0x000fc800000116db */
[----:B------:R-:W-:-:S04]  /*9050*/  LOP3.LUT R0, R219, 0x38, R0, 0xf8, !PT ;  /* 0x00000038db007812 */ /* 0x000fc800078ef800 */
[----:B------:R-:W-:-:S05]  /*9060*/  LOP3.LUT R3, R0, R3, RZ, 0x3c, !PT ;  /* 0x0000000300037212 */ /* 0x000fca00078e3cff */
[----:B------:R-:W-:-:S04]  /*9070*/  IMAD.IADD R0, R224, 0x1, R3 ;  /* 0x00000001e0007824 */ /* 0x000fc800078e0203 */
[----:B------:R-:W-:-:S05]  /*9080*/  IMAD R0, R0, 0x2, R17 ;  /* 0x0000000200007824 */ /* 0x000fca00078e0211 */
[----:B01----:R-:W0:Y:S01]  /*9090*/  LDS.128 R4, [R0+0x18400] ;  /* 0x0184000000047984 */ /* 0x003e220000000c00 */
[----:B------:R-:W-:Y:S02]  /*90a0*/  SHF.R.U64 R14, R24, 0x10, R25 ;  /* 0x00000010180e7819 */ /* 0x000fe40000001219 */
[----:B------:R-:W-:Y:S02]  /*90b0*/  SHF.R.U64 R12, R28, 0x10, R29 ;  /* 0x000000101c0c7819 */ /* 0x000fe4000000121d */
[----:B------:R-:W-:Y:S02]  /*90c0*/  SHF.R.U32.HI R24, RZ, 0x10, R25 ;  /* 0x00000010ff187819 */ /* 0x000fe40000011619 */
[----:B------:R-:W-:Y:S02]  /*90d0*/  SHF.R.U64 R13, R26, 0x10, R27 ;  /* 0x000000101a0d7819 */ /* 0x000fe4000000121b */
[----:B------:R-:W-:Y:S02]  /*90e0*/  SHF.R.U64 R34, R30, 0x10, R31 ;  /* 0x000000101e227819 */ /* 0x000fe4000000121f */
[----:B------:R-:W-:-:S02]  /*90f0*/  SHF.R.U32.HI R26, RZ, 0x10, R27 ;  /* 0x00000010ff1a7819 */ /* 0x000fc4000001161b */
[----:B------:R-:W-:Y:S02]  /*9100*/  SHF.R.U32.HI R35, RZ, 0x10, R31 ;  /* 0x00000010ff237819 */ /* 0x000fe4000001161f */
[----:B------:R-:W-:Y:S02]  /*9110*/  PRMT R25, R54, 0x5432, R14 ;  /* 0x0000543236197816 */ /* 0x000fe4000000000e */
[----:B------:R-:W-:Y:S02]  /*9120*/  PRMT R30, R53, 0x5432, R12 ;  /* 0x00005432351e7816 */ /* 0x000fe4000000000c */
[----:B------:R-:W-:Y:S02]  /*9130*/  SHF.R.U32.HI R3, RZ, 0x10, R29 ;  /* 0x00000010ff037819 */ /* 0x000fe4000001161d */
[----:B------:R-:W-:Y:S01]  /*9140*/  PRMT R29, R56, 0x5432, R26 ;  /* 0x00005432381d7816 */ /* 0x000fe2000000001a */
[----:B------:R-:W-:Y:S01]  /*9150*/  IMAD.U32 R32, R30, 0x10000, RZ ;  /* 0x000100001e207824 */ /* 0x000fe200078e00ff */
[----:B------:R-:W-:Y:S01]  /*9160*/  PRMT R34, R15, 0x5432, R34 ;  /* 0x000054320f227816 */ /* 0x000fe20000000022 */
[----:B------:R-:W-:Y:S01]  /*9170*/  IMAD.U32 R26, R25, 0x10000, RZ ;  /* 0x00010000191a7824 */ /* 0x000fe200078e00ff */
[----:B------:R-:W-:-:S02]  /*9180*/  PRMT R35, R15, 0x5410, R35 ;  /* 0x000054100f237816 */ /* 0x000fc40000000023 */
[----:B------:R-:W-:Y:S02]  /*9190*/  PRMT R31, R53, 0x5410, R3 ;  /* 0x00005410351f7816 */ /* 0x000fe40000000003 */
[----:B------:R-:W-:Y:S01]  /*91a0*/  PRMT R27, R55, 0x5432, R24 ;  /* 0x00005432371b7816 */ /* 0x000fe20000000018 */
[----:B------:R-:W-:Y:S02]  /*91b0*/  IMAD.U32 R37, R35, 0x10000, RZ ;  /* 0x0001000023257824 */ /* 0x000fe400078e00ff */
[----:B------:R-:W-:Y:S02]  /*91c0*/  IMAD.U32 R33, R31, 0x10000, RZ ;  /* 0x000100001f217824 */ /* 0x000fe400078e00ff */
[----:B0-----:R-:W-:Y:S02]  /*91d0*/  IMAD.U32 R15, R4, 0x10000, RZ ;  /* 0x00010000040f7824 */ /* 0x001fe400078e00ff */
[----:B------:R-:W-:Y:S02]  /*91e0*/  IMAD.U32 R20, R5, 0x10000, RZ ;  /* 0x0001000005147824 */ /* 0x000fe400078e00ff */
[C---:B------:R-:W-:Y:S01]  /*91f0*/  FMUL.FTZ R36, R15.reuse, R32 ;  /* 0x000000200f247220 */ /* 0x040fe20000410000 */
[----:B------:R-:W-:Y:S01]  /*9200*/  FMUL.FTZ R38, R15, R26 ;  /* 0x0000001a0f267220 */ /* 0x000fe20000410000 */
[----:B------:R-:W-:-:S02]  /*9210*/  IMAD.U32 R24, R7, 0x10000, RZ ;  /* 0x0001000007187824 */ /* 0x000fc400078e00ff */
[----:B------:R-:W-:Y:S01]  /*9220*/  FMUL.FTZ R39, R20, R33 ;  /* 0x0000002114277220 */ /* 0x000fe20000410000 */
[----:B------:R-:W-:Y:S02]  /*9230*/  IMAD.U32 R15, R27, 0x10000, RZ ;  /* 0x000100001b0f7824 */ /* 0x000fe400078e00ff */
[----:B------:R-:W-:Y:S01]  /*9240*/  FMUL.FTZ R43, R24, R37 ;  /* 0x00000025182b7220 */ /* 0x000fe20000410000 */
[----:B------:R-:W-:Y:S01]  /*9250*/  LOP3.LUT R4, R4, 0xffff0000, RZ, 0xc0, !PT ;  /* 0xffff000004047812 */ /* 0x000fe200078ec0ff */
[----:B------:R-:W-:Y:S01]  /*9260*/  FMUL.FTZ R41, R20, R15 ;  /* 0x0000000f14297220 */ /* 0x000fe20000410000 */
[----:B------:R-:W-:Y:S02]  /*9270*/  LOP3.LUT R25, R25, 0xffff0000, RZ, 0xc0, !PT ;  /* 0xffff000019197812 */ /* 0x000fe400078ec0ff */
[----:B------:R-:W-:Y:S01]  /*9280*/  LOP3.LUT R5, R5, 0xffff0000, RZ, 0xc0, !PT ;  /* 0xffff000005057812 */ /* 0x000fe200078ec0ff */
[----:B------:R-:W-:Y:S01]  /*9290*/  IMAD.U32 R21, R6, 0x10000, RZ ;  /* 0x0001000006157824 */ /* 0x000fe200078e00ff */
[----:B------:R-:W-:Y:S01]  /*92a0*/  PRMT R28, R54, 0x5410, R13 ;  /* 0x00005410361c7816 */ /* 0x000fe2000000000d */
[----:B------:R-:W-:Y:S01]  /*92b0*/  IMAD.U32 R20, R34, 0x10000, RZ ;  /* 0x0001000022147824 */ /* 0x000fe200078e00ff */
[----:B------:R-:W-:-:S02]  /*92c0*/  LOP3.LUT R6, R6, 0xffff0000, RZ, 0xc0, !PT ;  /* 0xffff000006067812 */ /* 0x000fc400078ec0ff */
[----:B------:R-:W-:Y:S01]  /*92d0*/  LOP3.LUT R7, R7, 0xffff0000, RZ, 0xc0, !PT ;  /* 0xffff000007077812 */ /* 0x000fe200078ec0ff */
[----:B--2---:R-:W0:Y:S02]  /*92e0*/  LDS.128 R8, [R44+0x18400] ;  /* 0x018400002c087984 */ /* 0x004e240000000c00 */
[----:B0-----:R-:W-:Y:S02]  /*92f0*/  IMAD.U32 R3, R8, 0x10000, RZ ;  /* 0x0001000008037824 */ /* 0x001fe400078e00ff */
[----:B------:R-:W-:Y:S02]  /*9300*/  IMAD.U32 R12, R9, 0x10000, RZ ;  /* 0x00010000090c7824 */ /* 0x000fe400078e00ff */
[C---:B------:R-:W-:Y:S01]  /*9310*/  FFMA.FTZ R36, R3.reuse, R26, -R36 ;  /* 0x0000001a03247223 */ /* 0x040fe20000010824 */
[----:B------:R-:W-:Y:S01]  /*9320*/  FFMA.FTZ R38, R3, R32, R38 ;  /* 0x0000002003267223 */ /* 0x000fe20000010026 */
[----:B------:R-:W-:Y:S02]  /*9330*/  IMAD.U32 R3, R29, 0x10000, RZ ;  /* 0x000100001d037824 */ /* 0x000fe400078e00ff */
[----:B------:R-:W-:Y:S01]  /*9340*/  FFMA.FTZ R39, R12, R15, -R39 ;  /* 0x0000000f0c277223 */ /* 0x000fe20000010827 */
[----:B------:R-:W-:-:S02]  /*9350*/  IMAD.U32 R14, R11, 0x10000, RZ ;  /* 0x000100000b0e7824 */ /* 0x000fc400078e00ff */
[-C--:B------:R-:W-:Y:S01]  /*9360*/  FMUL.FTZ R24, R24, R3.reuse ;  /* 0x0000000318187220 */ /* 0x080fe20000410000 */
[----:B------:R-:W-:Y:S01]  /*9370*/  LOP3.LUT R15, R30, 0xffff0000, RZ, 0xc0, !PT ;  /* 0xffff00001e0f7812 */ /* 0x000fe200078ec0ff */
[----:B------:R-:W-:Y:S01]  /*9380*/  FFMA.FTZ R43, R14, R3, -R43 ;  /* 0x000000030e2b7223 */ /* 0x000fe2000001082b */
[----:B------:R-:W-:Y:S01]  /*9390*/  FFMA.FTZ R41, R12, R33, R41 ;  /* 0x000000210c297223 */ /* 0x000fe20000010029 */
[----:B------:R-:W-:Y:S01]  /*93a0*/  FFMA.FTZ R37, R14, R37, R24 ;  /* 0x000000250e257223 */ /* 0x000fe20000010018 */
[----:B------:R-:W-:Y:S01]  /*93b0*/  LOP3.LUT R14, R31, 0xffff0000, RZ, 0xc0, !PT ;  /* 0xffff00001f0e7812 */ /* 0x000fe200078ec0ff */
[----:B------:R-:W-:Y:S01]  /*93c0*/  FMUL.FTZ R3, R4, R15 ;  /* 0x0000000f04037220 */ /* 0x000fe20000410000 */
[----:B------:R-:W-:Y:S02]  /*93d0*/  LOP3.LUT R8, R8, 0xffff0000, RZ, 0xc0, !PT ;  /* 0xffff000008087812 */ /* 0x000fe400078ec0ff */
[----:B------:R-:W-:Y:S01]  /*93e0*/  LOP3.LUT R12, R27, 0xffff0000, RZ, 0xc0, !PT ;  /* 0xffff00001b0c7812 */ /* 0x000fe200078ec0ff */
[-C--:B------:R-:W-:Y:S01]  /*93f0*/  FMUL.FTZ R27, R4, R25.reuse ;  /* 0x00000019041b7220 */ /* 0x080fe20000410000 */
[----:B------:R-:W-:Y:S01]  /*9400*/  LOP3.LUT R9, R9, 0xffff0000, RZ, 0xc0, !PT ;  /* 0xffff000009097812 */ /* 0x000fe200078ec0ff */
[C---:B------:R-:W-:Y:S01]  /*9410*/  FMUL.FTZ R24, R5.reuse, R14 ;  /* 0x0000000e05187220 */ /* 0x040fe20000410000 */
[C---:B------:R-:W-:Y:S01]  /*9420*/  FFMA.FTZ R25, R8.reuse, R25, -R3 ;  /* 0x0000001908197223 */ /* 0x040fe20000010803 */
[----:B------:R-:W-:Y:S01]  /*9430*/  FMUL.FTZ R5, R5, R12 ;  /* 0x0000000c05057220 */ /* 0x000fe20000410000 */
[----:B------:R-:W-:Y:S01]  /*9440*/  FFMA.FTZ R27, R8, R15, R27 ;  /* 0x0000000f081b7223 */ /* 0x000fe2000001001b */
        /* <DEDUP_REMOVED lines=9> */
[----:B------:R-:W-:-:S02]  /*94e0*/  LOP3.LUT R3, R28, 0xffff0000, RZ, 0xc0, !PT ;  /* 0xffff00001c037812 */ /* 0x000fc400078ec0ff */
[----:B------:R-:W-:Y:S01]  /*94f0*/  LOP3.LUT R4, R29, 0xffff0000, RZ, 0xc0, !PT ;  /* 0xffff00001d047812 */ /* 0x000fe200078ec0ff */
[----:B------:R-:W-:Y:S01]  /*9500*/  FFMA.FTZ R12, R13, R20, R12 ;  /* 0x000000140d0c7223 */ /* 0x000fe2000001000c */
[----:B------:R-:W-:Y:S01]  /*9510*/  LOP3.LUT R10, R10, 0xffff0000, RZ, 0xc0, !PT ;  /* 0xffff00000a0a7812 */ /* 0x000fe200078ec0ff */
[C---:B------:R-:W-:Y:S01]  /*9520*/  FMUL.FTZ R13, R6.reuse, R5 ;  /* 0x00000005060d7220 */ /* 0x040fe20000410000 */
[----:B------:R-:W-:Y:S01]  /*9530*/  LOP3.LUT R11, R11, 0xffff0000, RZ, 0xc0, !PT ;  /* 0xffff00000b0b7812 */ /* 0x000fe200078ec0ff */
        /* <DEDUP_REMOVED lines=11> */
[----:B------:R-:W-:Y:S02]  /*95f0*/  F2FP.BF16.F32.PACK_AB R32, R27, R38 ;  /* 0x000000261b20723e */ /* 0x000fe400000010ff */
[----:B------:R-:W-:Y:S02]  /*9600*/  F2FP.BF16.F32.PACK_AB R33, R14, R41 ;  /* 0x000000290e21723e */ /* 0x000fe400000010ff */
[----:B------:R-:W-:-:S02]  /*9610*/  F2FP.BF16.F32.PACK_AB R34, R5, R12 ;  /* 0x0000000c0522723e */ /* 0x000fc400000010ff */
[----:B------:R-:W-:Y:S01]  /*9620*/  F2FP.BF16.F32.PACK_AB R35, R8, R37 ;  /* 0x000000250823723e */ /* 0x000fe200000010ff */
[----:B------:R4:W-:Y:S04]  /*9630*/  STS.128 [R44+0x18400], R28 ;  /* 0x0184001c2c007388 */ /* 0x0009e80000000c00 */
[----:B------:R4:W-:Y:S02]  /*9640*/  STS.128 [R0+0x18400], R32 ;  /* 0x0184002000007388 */ /* 0x0009e40000000c00 */
.L_x_2096:
[----:B------:R-:W-:Y:S05]  /*9650*/  BSYNC B0 ;  /* 0x0000000000007941 */ /* 0x000fea0003800000 */
.L_x_2076:
        /* <DEDUP_REMOVED lines=8> */
.L_x_2073:
[----:B01234-:R-:W0:Y:S01]  /*96e0*/  S2R R0, SR_TID.X ;  /* 0x0000000000007919 */ /* 0x01fe220000002100 */
[----:B------:R-:W-:Y:S01]  /*96f0*/  ISETP.NE.AND P0, PT, R200, 0x3, PT ;  /* 0x00000003c800780c */ /* 0x000fe20003f05270 */
[----:B------:R-:W-:Y:S05]  /*9700*/  WARPSYNC.ALL ;  /* 0x0000000000007948 */ /* 0x000fea0003800000 */
[----:B0-----:R-:W-:-:S05]  /*9710*/  SHF.R.U32.HI R0, RZ, 0x7, R0 ;  /* 0x00000007ff007819 */ /* 0x001fca0000011600 */
[----:B------:R-:W-:-:S05]  /*9720*/  VIADD R179, R0, 0x8 ;  /* 0x0000000800b37836 */ /* 0x000fca0000000000 */
[----:B------:R0:W-:Y:S06]  /*9730*/  BAR.SYNC.DEFER_BLOCKING R179, 0x100 ;  /* 0x000400b30000751d */ /* 0x0001ec0000010000 */
[----:B------:R-:W-:Y:S05]  /*9740*/  @!P0 BRA `(.L_x_2111) ;  /* 0x0000000000048947 */ /* 0x000fea0003800000 */
[----:B------:R-:W-:Y:S01]  /*9750*/  BPT.TRAP 0x1 ;  /* 0x000000040000795c */ /* 0x000fe20000300000 */
.L_x_2111:
[----:B------:R-:W-:Y:S01]  /*9760*/  IMAD R7, R16, 0x8, R17 ;  /* 0x0000000810077824 */ /* 0x000fe200078e0211 */
[----:B------:R-:W-:-:S04]  /*9770*/  SHF.L.U32 R72, R22, 0x1f, RZ ;  /* 0x0000001f16487819 */ /* 0x000fc800000006ff */
[----:B------:R1:W2:Y:S01]  /*9780*/  SYNCS.PHASECHK.TRANS64.TRYWAIT P2, [R7+URZ+0x22830], R72 ;  /* 0x02283048070075a7 */ /* 0x0002a2000804017f */
[----:B------:R-:W-:Y:S05]  /*9790*/  @!P0 BRA `(.L_x_2112) ;  /* 0x0000000000048947 */ /* 0x000fea0003800000 */
[----:B------:R-:W-:Y:S01]  /*97a0*/  BPT.TRAP 0x1 ;  /* 0x000000040000795c */ /* 0x000fe20000300000 */
.L_x_2112:
[----:B------:R-:W3:Y:S01]  /*97b0*/  S2R R3, SR_TID.X ;  /* 0x0000000000037919 */ /* 0x000ee20000002100 */
[----:B------:R-:W-:-:S05]  /*97c0*/  VIADD R0, R17, 0x1c400 ;  /* 0x0001c40011007836 */ /* 0x000fca0000000000 */
[----:B------:R-:W-:-:S04]  /*97d0*/  SHF.R.U32.HI R0, RZ, 0x4, R0 ;  /* 0x00000004ff007819 */ /* 0x000fc80000011600 */
[----:B------:R-:W-:Y:S02]  /*97e0*/  LOP3.LUT R0, R0, 0x3fff, RZ, 0xc0, !PT ;  /* 0x00003fff00007812 */ /* 0x000fe400078ec0ff */
[----:B---3--:R-:W-:-:S04]  /*97f0*/  LOP3.LUT R3, R3, 0x7f, RZ, 0xc0, !PT ;  /* 0x0000007f03037812 */ /* 0x008fc800078ec0ff */
[----:B------:R-:W-:Y:S01]  /*9800*/  ISETP.NE.AND P1, PT, R3, RZ, PT ;  /* 0x000000ff0300720c */ /* 0x000fe20003f25270 */
[----:B--2---:R-:W-:-:S12]  /*9810*/  @P2 BRA `(.L_x_2113) ;  /* 0x0000000000082947 */ /* 0x004fd80003800000 */
[----:B------:R-:W2:Y:S02]  /*9820*/  SYNCS.PHASECHK.TRANS64.TRYWAIT P2, [R7+URZ+0x22830], R72 ;  /* 0x02283048070075a7 */ /* 0x000ea4000804017f */
[----:B--2---:R-:W-:Y:S05]  /*9830*/  @!P2 BRA `(.L_x_2114) ;  /* 0x0000014c00c0a947 */ /* 0x004fea0003800000 */
.L_x_2113:
[----:B------:R-:W-:Y:S05]  /*9840*/  WARPSYNC.ALL ;  /* 0x0000000000007948 */ /* 0x000fea0003800000 */
[----:B------:R-:W-:-:S05]  /*9850*/  LOP3.LUT R207, R0, 0x10000, RZ, 0xfc, !PT ;  /* 0x0001000000cf7812 */ /* 0x000fca00078efcff */
[----:B------:R-:W-:Y:S01]  /*9860*/  IMAD R4, R16, 0x300, R207 ;  /* 0x0000030010047824 */ /* 0x000fe200078e02cf */
[----:B------:R-:W-:Y:S01]  /*9870*/  LOP3.LUT R8, R42, 0x10000, RZ, 0xfc, !PT ;  /* 0x000100002a087812 */ /* 0x000fe200078efcff */
[----:B------:R-:W-:Y:S01]  /*9880*/  IMAD.MOV.U32 R5, RZ, RZ, 0x40000040 ;  /* 0x40000040ff057424 */ /* 0x000fe200078e00ff */
[----:B------:R-:W3:Y:S01]  /*9890*/  LDL R73, [R1+0x10] ;  /* 0x0000100001497983 */ /* 0x000ee20000100800 */
[----:B------:R-:W-:Y:S01]  /*98a0*/  IMAD.MOV.U32 R9, RZ, RZ, 0x40000040 ;  /* 0x40000040ff097424 */ /* 0x000fe200078e00ff */
[C---:B------:R-:W-:Y:S01]  /*98b0*/  R2UR UR6, R4.reuse ;  /* 0x00000000040672ca */ /* 0x040fe200000e0000 */
[----:B-----5:R-:W-:Y:S01]  /*98c0*/  WARPGROUP.ARRIVE ;  /* 0x00000000000079c5 */ /* 0x020fe20000000000 */
[----:B------:R-:W-:Y:S01]  /*98d0*/  R2UR UR7, R5 ;  /* 0x00000000050772ca */ /* 0x000fe200000e0000 */
[----:B------:R-:W-:Y:S01]  /*98e0*/  VIADD R10, R4, 0x2 ;  /* 0x00000002040a7836 */ /* 0x000fe20000000000 */
[C---:B------:R-:W-:Y:S01]  /*98f0*/  R2UR UR4, R8.reuse ;  /* 0x00000000080472ca */ /* 0x040fe200000e0000 */
[C---:B------:R-:W-:Y:S01]  /*9900*/  VIADD R20, R8.reuse, 0x2 ;  /* 0x0000000208147836 */ /* 0x040fe20000000000 */
[----:B------:R-:W-:Y:S01]  /*9910*/  R2UR UR5, R9 ;  /* 0x00000000090572ca */ /* 0x000fe200000e0000 */
[----:B------:R-:W-:Y:S01]  /*9920*/  IMAD.MOV.U32 R11, RZ, RZ, 0x40000040 ;  /* 0x40000040ff0b7424 */ /* 0x000fe200078e00ff */
[----:B------:R-:W4:Y:S01]  /*9930*/  S2R R3, SR_TID.X ;  /* 0x0000000000037919 */ /* 0x000f220000002100 */
[----:B------:R-:W-:Y:S01]  /*9940*/  IMAD.MOV.U32 R21, RZ, RZ, 0x40000040 ;  /* 0x40000040ff157424 */ /* 0x000fe200078e00ff */
[----:B------:R-:W0:Y:S01]  /*9950*/  LDC.64 R176, c[0x0][0x9e0] ;  /* 0x00027800ffb07b82 */ /* 0x000e220000000a00 */
[----:B------:R-:W-:Y:S01]  /*9960*/  VIADD R14, R8, 0x4 ;  /* 0x00000004080e7836 */ /* 0x000fe20000000000 */
[----:B------:R-:W-:Y:S01]  /*9970*/  LOP3.LUT R2, R2, 0xffefffff, RZ, 0xc0, !PT ;  /* 0xffefffff02027812 */ /* 0x000fe200078ec0ff */
[----:B------:R-:W-:-:S02]  /*9980*/  IMAD.MOV.U32 R15, RZ, RZ, 0x40000040 ;  /* 0x40000040ff0f7424 */ /* 0x000fc400078e00ff */
[----:B------:R-:W-:Y:S02]  /*9990*/  VIADD R12, R8, 0x6 ;  /* 0x00000006080c7836 */ /* 0x000fe40000000000 */
[----:B------:R-:W-:Y:S02]  /*99a0*/  IMAD.MOV.U32 R5, RZ, RZ, 0x40000040 ;  /* 0x40000040ff057424 */ /* 0x000fe400078e00ff */
        /* <DEDUP_REMOVED lines=8> */
[----:B------:R-:W-:-:S02]  /*9a30*/  IMAD.MOV.U32 R13, RZ, RZ, 0x40000040 ;  /* 0x40000040ff0d7424 */ /* 0x000fc400078e00ff */
[----:B------:R-:W-:-:S05]  /*9a40*/  @!P1 VIADD R0, R7, 0x22840 ;  /* 0x0002284007009836 */ /* 0x000fca0000000000 */
[----:B------:R-:W-:Y:S02]  /*9a50*/  @!P1 PRMT R0, RZ, 0x654, R0 ;  /* 0x00000654ff009816 */ /* 0x000fe40000000000 */
[----:B0-----:R-:W-:Y:S02]  /*9a60*/  ISETP.GE.AND P2, PT, R177, 0x1, PT ;  /* 0x00000001b100780c */ /* 0x001fe40003f46270 */
[----:B----4-:R-:W-:-:S04]  /*9a70*/  SHF.R.U32.HI R3, RZ, 0x7, R3 ;  /* 0x00000007ff037819 */ /* 0x010fc80000011603 */
[----:B------:R-:W-:-:S07]  /*9a80*/  IADD3 R6, -R3, 0xb, RZ ;  /* 0x0000000b03067810 */ /* 0x000fce0007ffe1ff */
[----:B------:R-:W-:Y:S01]  /*9a90*/  @P2 LOP3.LUT R2, R2, 0x100000, RZ, 0xfc, !PT ;  /* 0x0010000002022812 */ /* 0x000fe200078efcff */
[----:B------:R-:W-:Y:S02]  /*9aa0*/  WARPGROUP.DEPBAR.LE gsb0, 0x0 ;  /* 0x00008000000079c5 */ /* 0x000fe40000010000 */
[----:B------:R-:W-:-:S06]  /*9ab0*/  WARPGROUP.ARRIVE ;  /* 0x00000000000079c5 */ /* 0x000fcc0000000000 */
[----:B------:R-:W-:Y:S01]  /*9ac0*/  HGMMA.64x96x16.F32.BF16 R24, gdesc[UR4], R24, gsb0 ;  /* 0x01600000041879f0 */ /* 0x000fe20008001818 */
[----:B------:R-:W-:Y:S02]  /*9ad0*/  R2UR UR6, R10 ;  /* 0x000000000a0672ca */ /* 0x000fe400000e0000 */
[----:B------:R-:W-:Y:S01]  /*9ae0*/  R2UR UR7, R11 ;  /* 0x000000000b0772ca */ /* 0x000fe200000e0000 */
[----:B------:R-:W-:Y:S01]  /*9af0*/  IMAD.MOV.U32 R11, RZ, RZ, -0x60 ;  /* 0xffffffa0ff0b7424 */ /* 0x000fe200078e00ff */
[----:B------:R-:W-:Y:S02]  /*9b00*/  R2UR UR4, R14 ;  /* 0x000000000e0472ca */ /* 0x000fe400000e0000 */
[----:B------:R-:W-:Y:S01]  /*9b10*/  R2UR UR5, R15 ;  /* 0x000000000f0572ca */ /* 0x000fe200000e0000 */
[----:B------:R-:W-:-:S04]  /*9b20*/  IMAD R11, R178, R11, 0x60 ;  /* 0x00000060b20b7424 */ /* 0x000fc800078e020b */
[----:B------:R-:W-:Y:S01]  /*9b30*/  IMAD.IADD R74, R11, 0x1, -R23 ;  /* 0x000000010b4a7824 */ /* 0x000fe200078e0a17 */
[----:B------:R-:W-:Y:S02]  /*9b40*/  WARPGROUP.DEPBAR.LE gsb0, 0x0 ;  /* 0x00008000000079c5 */ /* 0x000fe40000010000 */
[----:B------:R-:W-:-:S06]  /*9b50*/  WARPGROUP.ARRIVE ;  /* 0x00000000000079c5 */ /* 0x000fcc0000000000 */
[----:B------:R-:W-:Y:S01]  /*9b60*/  HGMMA.64x96x16.F32.BF16 R24, gdesc[UR4], R24, gsb0 ;  /* 0x01600000041879f0 */ /* 0x000fe20008001818 */
[----:B------:R-:W-:Y:S01]  /*9b70*/  R2UR UR6, R4 ;  /* 0x00000000040672ca */ /* 0x000fe200000e0000 */
[----:B------:R-:W-:Y:S01]  /*9b80*/  IMAD.IADD R4, R202, 0x1, R11 ;  /* 0x00000001ca047824 */ /* 0x000fe200078e020b */
[----:B------:R-:W-:Y:S02]  /*9b90*/  R2UR UR7, R5 ;  /* 0x00000000050772ca */ /* 0x000fe400000e0000 */
[----:B------:R-:W-:Y:S01]  /*9ba0*/  R2UR UR4, R12 ;  /* 0x000000000c0472ca */ /* 0x000fe200000e0000 */
[----:B------:R-:W-:Y:S01]  /*9bb0*/  IMAD.IADD R100, R4, 0x1, -R23 ;  /* 0x0000000104647824 */ /* 0x000fe200078e0a17 */
[----:B------:R-:W-:Y:S01]  /*9bc0*/  R2UR UR5, R13 ;  /* 0x000000000d0572ca */ /* 0x000fe200000e0000 */
[----:B------:R-:W-:Y:S02]  /*9bd0*/  WARPGROUP.DEPBAR.LE gsb0, 0x0 ;  /* 0x00008000000079c5 */ /* 0x000fe40000010000 */
[----:B------:R-:W-:-:S10]  /*9be0*/  WARPGROUP.ARRIVE ;  /* 0x00000000000079c5 */ /* 0x000fd40000000000 */
[----:B------:R-:W-:Y:S01]  /*9bf0*/  HGMMA.64x96x16.F32.BF16 R24, gdesc[UR4], R24, gsb0 ;  /* 0x01600000041879f0 */ /* 0x000fe20008001818 */
[----:B------:R-:W-:Y:S02]  /*9c00*/  ULDC UR4, c[0x0][0x9dc] ;  /* 0x0002770000047ab9 */ /* 0x000fe40000000800 */
[----:B------:R-:W-:-:S05]  /*9c10*/  IMAD.U32 R206, RZ, RZ, UR4 ;  /* 0x00000004ffce7e24 */ /* 0x000fca000f8e00ff */
[----:B------:R-:W-:Y:S01]  /*9c20*/  LOP3.LUT R10, RZ, R206, RZ, 0x33, !PT ;  /* 0x000000ceff0a7212 */ /* 0x000fe200078e33ff */
[----:B------:R-:W-:Y:S02]  /*9c30*/  WARPGROUP.DEPBAR.LE gsb0, 0x0 ;  /* 0x00008000000079c5 */ /* 0x000fe40000010000 */
[----:B------:R0:W-:Y:S06]  /*9c40*/  BAR.ARV R6, 0x100 ;  /* 0x000400060000751d */ /* 0x0001ec0000002000 */
[----:B------:R4:W-:Y:S02]  /*9c50*/  @!P1 SYNCS.ARRIVE.TRANS64.RED.A1T0 RZ, [R0+URZ], RZ ;  /* 0x000000ff00ff99a7 */ /* 0x0009e4000810043f */
[----:B----4-:R-:W-:-:S05]  /*9c60*/  IADD3 R0, -R203, 0x1, R4 ;  /* 0x00000001cb007810 */ /* 0x010fca0007ffe104 */
[----:B------:R-:W-:Y:S02]  /*9c70*/  IMAD.IADD R3, R0, 0x1, -R23 ;  /* 0x0000000100037824 */ /* 0x000fe400078e0a17 */
[----:B---3--:R-:W-:Y:S02]  /*9c80*/  IMAD R0, R205, 0x80, R73 ;  /* 0x00000080cd007824 */ /* 0x008fe400078e0249 */
[C---:B------:R-:W-:Y:S02]  /*9c90*/  IMAD.IADD R73, R3.reuse, 0x1, R176 ;  /* 0x0000000103497824 */ /* 0x040fe400078e02b0 */
[----:B------:R-:W-:-:S03]  /*9ca0*/  IMAD.IADD R75, R3, 0x1, R10 ;  /* 0x00000001034b7824 */ /* 0x000fc600078e020a */
[----:B------:R-:W-:Y:S01]  /*9cb0*/  VIADDMNMX R4, R0, R73, R100, PT ;  /* 0x0000004900047246 */ /* 0x000fe20003800164 */
[----:B------:R-:W-:Y:S01]  /*9cc0*/  IMAD.IADD R3, R75, 0x1, R0 ;  /* 0x000000014b037824 */ /* 0x000fe200078e0200 */
[----:B0-----:R-:W-:Y:S06]  /*9cd0*/  @!P2 BRA `(.L_x_2115) ;  /* 0x00000000004ca947 */ /* 0x001fec0003800000 */
[----:B------:R-:W-:Y:S01]  /*9ce0*/  IADD3 R5, R0, R202, -R203 ;  /* 0x000000ca00057210 */ /* 0x000fe20007ffe8cb */
[----:B------:R-:W-:Y:S03]  /*9cf0*/  BSSY B0, `(.L_x_2116) ;  /* 0x000000e000007945 */ /* 0x000fe60003800000 */
        /* <DEDUP_REMOVED lines=9> */
.L_x_2117:
[----:B------:R-:W-:-:S13]  /*9d90*/  ISETP.NE.AND P2, PT, R177, 0x1, PT ;  /* 0x00000001b100780c */ /* 0x000fda0003f45270 */
[----:B------:R-:W0:Y:S02]  /*9da0*/  @P2 LDC.64 R76, c[0x0][0x9e8] ;  /* 0x00027a00ff4c2b82 */ /* 0x000e240000000a00 */
[----:B0-----:R-:W-:-:S05]  /*9db0*/  @P2 IMAD.HI.U32 R10, R5, R76, RZ ;  /* 0x0000004c050a2227 */ /* 0x001fca00078e00ff */
[----:B------:R-:W-:-:S07]  /*9dc0*/  @P2 SHF.R.U32.HI R5, RZ, R77, R10 ;  /* 0x0000004dff052219 */ /* 0x000fce000001160a */
.L_x_2118:
[----:B------:R-:W-:Y:S05]  /*9dd0*/  BSYNC B0 ;  /* 0x0000000000007941 */ /* 0x000fea0003800000 */
.L_x_2116:
[----:B------:R-:W-:-:S05]  /*9de0*/  IMAD R10, R5, R177, R74 ;  /* 0x000000b1050a7224 */ /* 0x000fca00078e024a */
[----:B------:R-:W-:Y:S02]  /*9df0*/  VIMNMX R3, R3, R10, !PT ;  /* 0x0000000a03037248 */ /* 0x000fe40007fe0100 */
[----:B------:R-:W-:-:S07]  /*9e00*/  VIADDMNMX R4, R10, R177, R4, PT ;  /* 0x000000b10a047246 */ /* 0x000fce0003800104 */
.L_x_2115:
[C---:B------:R-:W-:Y:S02]  /*9e10*/  ISETP.GE.AND P2, PT, R11.reuse, 0x2, PT ;  /* 0x000000020b00780c */ /* 0x040fe40003f46270 */
[----:B------:R-:W-:Y:S02]  /*9e20*/  ISETP.GE.AND P4, PT, R11, 0x9, PT ;  /* 0x000000090b00780c */ /* 0x000fe40003f86270 */
[----:B------:R-:W-:Y:S02]  /*9e30*/  ISETP.GT.AND P3, PT, R3, 0x1, !P2 ;  /* 0x000000010300780c */ /* 0x000fe40005764270 */
[----:B------:R-:W-:Y:S02]  /*9e40*/  ISETP.GE.AND P6, PT, R11, 0x1, PT ;  /* 0x000000010b00780c */ /* 0x000fe40003fc6270 */
[----:B------:R-:W-:-:S04]  /*9e50*/  ISETP.LT.OR P3, PT, R4, 0x2, P3 ;  /* 0x000000020400780c */ /* 0x000fc80001f61670 */
        /* <DEDUP_REMOVED lines=94> */
[----:B------:R-:W-:Y:S02]  /*a440*/  IADD3 R29, R75, 0x8, R0 ;  /* 0x000000084b1d7810 */ /* 0x000fe40007ffe000 */
[----:B------:R-:W-:-:S02]  /*a450*/  FSEL R64, R64, -INF , !P3 ;  /* 0xff80000040407808 */ /* 0x000fc40005800000 */
        /* <DEDUP_REMOVED lines=13> */
[----:B------:R-:W-:Y:S01]  /*a530*/  ISETP.GT.AND P5, PT, R3, 0x59, !P5 ;  /* 0x000000590300780c */ /* 0x000fe20006fa4270 */
[----:B------:R-:W-:-:S03]  /*a540*/  VIADD R3, R0, 0x8 ;  /* 0x0000000800037836 */ /* 0x000fc60000000000 */
[----:B------:R-:W-:Y:S02]  /*a550*/  ISETP.LT.OR P5, PT, R4, 0x5a, P5 ;  /* 0x0000005a0400780c */ /* 0x000fe40002fa1670 */
[----:B------:R-:W-:Y:S02]  /*a560*/  VIADDMNMX R100, R3, R73, R100, PT ;  /* 0x0000004903647246 */ /* 0x000fe40003800164 */
[----:B------:R-:W-:Y:S02]  /*a570*/  FSEL R36, R69, -INF , !P5 ;  /* 0xff80000045247808 */ /* 0x000fe40006800000 */
[----:B------:R-:W-:-:S13]  /*a580*/  ISETP.GE.AND P5, PT, R177, 0x1, PT ;  /* 0x00000001b100780c */ /* 0x000fda0003fa6270 */
[----:B------:R-:W-:Y:S05]  /*a590*/  @!P5 BRA `(.L_x_2119) ;  /* 0x000000000050d947 */ /* 0x000fea0003800000 */
[----:B------:R-:W-:Y:S01]  /*a5a0*/  IADD3 R3, R0, R202, -R203 ;  /* 0x000000ca00037210 */ /* 0x000fe20007ffe8cb */
[----:B------:R-:W-:Y:S04]  /*a5b0*/  BSSY B0, `(.L_x_2120) ;  /* 0x000000f000007945 */ /* 0x000fe80003800000 */
[----:B------:R-:W-:-:S05]  /*a5c0*/  VIADD R3, R3, 0x8 ;  /* 0x0000000803037836 */ /* 0x000fca0000000000 */
        /* <DEDUP_REMOVED lines=9> */
.L_x_2121:
[----:B------:R-:W-:-:S13]  /*a660*/  ISETP.NE.AND P5, PT, R177, 0x1, PT ;  /* 0x00000001b100780c */ /* 0x000fda0003fa5270 */
[----:B------:R-:W0:Y:S02]  /*a670*/  @P5 LDC.64 R4, c[0x0][0x9e8] ;  /* 0x00027a00ff045b82 */ /* 0x000e240000000a00 */
[----:B0-----:R-:W-:-:S05]  /*a680*/  @P5 IMAD.HI.U32 R4, R3, R4, RZ ;  /* 0x0000000403045227 */ /* 0x001fca00078e00ff */
[----:B------:R-:W-:-:S07]  /*a690*/  @P5 SHF.R.U32.HI R3, RZ, R5, R4 ;  /* 0x00000005ff035219 */ /* 0x000fce0000011604 */
.L_x_2122:
[----:B------:R-:W-:Y:S05]  /*a6a0*/  BSYNC B0 ;  /* 0x0000000000007941 */ /* 0x000fea0003800000 */
.L_x_2120:
[----:B------:R-:W-:-:S05]  /*a6b0*/  IMAD R4, R3, R177, R74 ;  /* 0x000000b103047224 */ /* 0x000fca00078e024a */
[----:B------:R-:W-:Y:S02]  /*a6c0*/  VIMNMX R29, R29, R4, !PT ;  /* 0x000000041d1d7248 */ /* 0x000fe40007fe0100 */
[----:B------:R-:W-:-:S07]  /*a6d0*/  VIADDMNMX R100, R4, R177, R100, PT ;  /* 0x000000b104647246 */ /* 0x000fce0003800164 */
.L_x_2119:
[----:B------:R-:W-:Y:S01]  /*a6e0*/  ISETP.GT.AND P2, PT, R29, 0x1, !P2 ;  /* 0x000000011d00780c */ /* 0x000fe20005744270 */
[----:B------:R-:W-:Y:S01]  /*a6f0*/  ULDC UR4, c[0x0][0x988] ;  /* 0x0002620000047ab9 */ /* 0x000fe20000000800 */
[----:B------:R-:W-:Y:S01]  /*a700*/  ISETP.NE.AND P5, PT, R37, RZ, PT ;  /* 0x000000ff2500720c */ /* 0x000fe20003fa5270 */
[----:B------:R-:W-:Y:S01]  /*a710*/  IMAD.U32 R11, RZ, RZ, UR4 ;  /* 0x00000004ff0b7e24 */ /* 0x000fe2000f8e00ff */
        /* <DEDUP_REMOVED lines=41> */
[----:B------:R-:W-:Y:S02]  /*a9b0*/  FMNMX.FTZ R3, R60, R3, !PT ;  /* 0x000000033c037209 */ /* 0x000fe40007810000 */
[----:B------:R-:W-:Y:S02]  /*a9c0*/  ISETP.LT.OR P2, PT, R100, 0x1a, P2 ;  /* 0x0000001a6400780c */ /* 0x000fe40001741670 */
[----:B------:R-:W-:Y:S02]  /*a9d0*/  FMNMX.FTZ R3, R40, R3, !PT ;  /* 0x0000000328037209 */ /* 0x000fe40007810000 */
[----:B------:R-:W-:Y:S02]  /*a9e0*/  FSEL R38, R39, -INF , !P2 ;  /* 0xff80000027267808 */ /* 0x000fe40005000000 */
[----:B------:R-:W-:-:S02]  /*a9f0*/  ISETP.GT.AND P2, PT, R29, 0x20, !P5 ;  /* 0x000000201d00780c */ /* 0x000fc40006f44270 */
[----:B------:R-:W-:Y:S02]  /*aa00*/  FMNMX.FTZ R3, R64, R3, !PT ;  /* 0x0000000340037209 */ /* 0x000fe40007810000 */
[----:B------:R-:W-:Y:S02]  /*aa10*/  ISETP.LT.OR P2, PT, R100, 0x21, P2 ;  /* 0x000000216400780c */ /* 0x000fe40001741670 */
[----:B------:R-:W-:Y:S02]  /*aa20*/  FMNMX.FTZ R3, R10, R3, !PT ;  /* 0x000000030a037209 */ /* 0x000fe40007810000 */
[----:B------:R-:W-:Y:S02]  /*aa30*/  FSEL R42, R42, -INF , !P2 ;  /* 0xff8000002a2a7808 */ /* 0x000fe40005000000 */
[----:B------:R-:W-:Y:S02]  /*aa40*/  ISETP.NE.AND P2, PT, R81, RZ, PT ;  /* 0x000000ff5100720c */ /* 0x000fe40003f45270 */
[----:B------:R-:W-:-:S02]  /*aa50*/  FMNMX.FTZ R3, R68, R3, !PT ;  /* 0x0000000344037209 */ /* 0x000fc40007810000 */
[C---:B------:R-:W-:Y:S02]  /*aa60*/  ISETP.GT.AND P2, PT, R29.reuse, 0x21, !P2 ;  /* 0x000000211d00780c */ /* 0x040fe40005744270 */
[----:B------:R-:W-:Y:S02]  /*aa70*/  FMNMX.FTZ R5, R36, R3, !PT ;  /* 0x0000000324057209 */ /* 0x000fe40007810000 */
[----:B------:R-:W-:Y:S02]  /*aa80*/  ISETP.LT.OR P2, PT, R100, 0x22, P2 ;  /* 0x000000226400780c */ /* 0x000fe40001741670 */
[----:B------:R-:W-:Y:S01]  /*aa90*/  ISETP.GT.AND P6, PT, R29, RZ, !P6 ;  /* 0x000000ff1d00720c */ /* 0x000fe200077c4270 */
[----:B------:R-:W0:Y:S01]  /*aaa0*/  SHFL.BFLY PT, R102, R5, 0x2, 0x1f ;  /* 0x0c401f0005667f89 */ /* 0x000e2200000e0000 */
[----:B------:R-:W-:Y:S02]  /*aab0*/  FSEL R4, R43, -INF , !P2 ;  /* 0xff8000002b047808 */ /* 0x000fe40005000000 */
[----:B------:R-:W-:-:S02]  /*aac0*/  ISETP.NE.AND P2, PT, R41, RZ, PT ;  /* 0x000000ff2900720c */ /* 0x000fc40003f45270 */
[C---:B------:R-:W-:Y:S02]  /*aad0*/  ISETP.LT.OR P6, PT, R100.reuse, 0x1, P6 ;  /* 0x000000016400780c */ /* 0x040fe400037c1670 */
[----:B------:R-:W-:Y:S02]  /*aae0*/  ISETP.GT.AND P2, PT, R29, 0x28, !P2 ;  /* 0x000000281d00780c */ /* 0x000fe40005744270 */
[----:B------:R-:W-:Y:S02]  /*aaf0*/  ISETP.NE.AND P5, PT, R91, RZ, PT ;  /* 0x000000ff5b00720c */ /* 0x000fe40003fa5270 */
[----:B------:R-:W-:Y:S02]  /*ab00*/  ISETP.LT.OR P2, PT, R100, 0x29, P2 ;  /* 0x000000296400780c */ /* 0x000fe40001741670 */
[----:B------:R-:W-:Y:S02]  /*ab10*/  FSEL R26, R26, -INF , !P6 ;  /* 0xff8000001a1a7808 */ /* 0x000fe40007000000 */
[----:B------:R-:W-:-:S02]  /*ab20*/  FSEL R46, R46, -INF , !P2 ;  /* 0xff8000002e2e7808 */ /* 0x000fc40005000000 */
[----:B------:R-:W-:Y:S02]  /*ab30*/  ISETP.NE.AND P2, PT, R83, RZ, PT ;  /* 0x000000ff5300720c */ /* 0x000fe40003f45270 */
[C---:B------:R-:W-:Y:S02]  /*ab40*/  ISETP.GT.AND P3, PT, R29.reuse, 0x51, !P3 ;  /* 0x000000511d00780c */ /* 0x040fe40005f64270 */
[C---:B------:R-:W-:Y:S02]  /*ab50*/  ISETP.GT.AND P2, PT, R29.reuse, 0x29, !P2 ;  /* 0x000000291d00780c */ /* 0x040fe40005744270 */
[----:B------:R-:W-:Y:S02]  /*ab60*/  ISETP.GT.AND P4, PT, R29, 0x58, !P4 ;  /* 0x000000581d00780c */ /* 0x000fe40006784270 */
[----:B------:R-:W-:Y:S02]  /*ab70*/  ISETP.LT.OR P2, PT, R100, 0x2a, P2 ;  /* 0x0000002a6400780c */ /* 0x000fe40001741670 */
[----:B0-----:R-:W-:-:S02]  /*ab80*/  FMNMX.FTZ R102, R5, R102, !PT ;  /* 0x0000006605667209 */ /* 0x001fc40007810000 */
[----:B------:R-:W-:Y:S02]  /*ab90*/  FSEL R24, R47, -INF , !P2 ;  /* 0xff8000002f187808 */ /* 0x000fe40005000000 */
[----:B------:R-:W-:Y:S01]  /*aba0*/  ISETP.NE.AND P2, PT, R45, RZ, PT ;  /* 0x000000ff2d00720c */ /* 0x000fe20003f45270 */
[----:B------:R-:W0:Y:S01]  /*abb0*/  SHFL.BFLY PT, R3, R102, 0x1, 0x1f ;  /* 0x0c201f0066037f89 */ /* 0x000e2200000e0000 */
[----:B------:R-:W-:Y:S02]  /*abc0*/  FMNMX.FTZ R5, R26, R88, !PT ;  /* 0x000000581a057209 */ /* 0x000fe40007810000 */
[----:B------:R-:W-:Y:S02]  /*abd0*/  ISETP.GT.AND P2, PT, R29, 0x30, !P2 ;  /* 0x000000301d00780c */ /* 0x000fe40005744270 */
[----:B------:R-:W-:Y:S02]  /*abe0*/  FMNMX.FTZ R5, R76, R5, !PT ;  /* 0x000000054c057209 */ /* 0x000fe40007810000 */
[----:B------:R-:W-:-:S02]  /*abf0*/  ISETP.LT.OR P2, PT, R100, 0x31, P2 ;  /* 0x000000316400780c */ /* 0x000fc40001741670 */
[----:B------:R-:W-:Y:S02]  /*ac00*/  FMNMX.FTZ R5, R74, R5, !PT ;  /* 0x000000054a057209 */ /* 0x000fe40007810000 */
[----:B------:R-:W-:Y:S02]  /*ac10*/  FSEL R50, R50, -INF , !P2 ;  /* 0xff80000032327808 */ /* 0x000fe40005000000 */
[----:B------:R-:W-:Y:S02]  /*ac20*/  ISETP.NE.AND P2, PT, R85, RZ, PT ;  /* 0x000000ff5500720c */ /* 0x000fe40003f45270 */
[C---:B------:R-:W-:Y:S02]  /*ac30*/  ISETP.LT.OR P3, PT, R100.reuse, 0x52, P3 ;  /* 0x000000526400780c */ /* 0x040fe40001f61670 */
[----:B------:R-:W-:Y:S02]  /*ac40*/  ISETP.GT.AND P2, PT, R29, 0x31, !P2 ;  /* 0x000000311d00780c */ /* 0x000fe40005744270 */
[----:B------:R-:W-:-:S02]  /*ac50*/  ISETP.LT.OR P4, PT, R100, 0x59, P4 ;  /* 0x000000596400780c */ /* 0x000fc40002781670 */
[----:B------:R-:W-:Y:S02]  /*ac60*/  ISETP.LT.OR P2, PT, R100, 0x32, P2 ;  /* 0x000000326400780c */ /* 0x000fe40001741670 */
[----:B------:R-:W-:Y:S02]  /*ac70*/  FSEL R70, R70, -INF , !P4 ;  /* 0xff80000046467808 */ /* 0x000fe40006000000 */
[----:B------:R-:W-:Y:S02]  /*ac80*/  FSEL R28, R51, -INF , !P2 ;  /* 0xff800000331c7808 */ /* 0x000fe40005000000 */
[----:B------:R-:W-:Y:S02]  /*ac90*/  ISETP.NE.AND P2, PT, R49, RZ, PT ;  /* 0x000000ff3100720c */ /* 0x000fe40003f45270 */
[----:B0-----:R-:W-:Y:S02]  /*aca0*/  FMNMX.FTZ R3, R102, R3, !PT ;  /* 0x0000000366037209 */ /* 0x001fe40007810000 */
[----:B------:R-:W-:-:S03]  /*acb0*/  ISETP.GT.AND P2, PT, R29, 0x38, !P2 ;  /* 0x000000381d00780c */ /* 0x000fc60005744270 */
[----:B------:R-:W-:Y:S01]  /*acc0*/  FMUL.FTZ R25, R3, R11 ;  /* 0x0000000b03197220 */ /* 0x000fe20000410000 */
        /* <DEDUP_REMOVED lines=22> */
[----:B------:R-:W-:-:S04]  /*ae30*/  FSETP.NEU.FTZ.AND P2, PT, R3, -INF , PT ;  /* 0xff8000000300780b */ /* 0x000fc80003f5d000 */
[----:B------:R-:W-:Y:S02]  /*ae40*/  FSEL R33, R25, RZ, P2 ;  /* 0x000000ff19217208 */ /* 0x000fe40001000000 */
[----:B------:R-:W-:Y:S02]  /*ae50*/  FMNMX.FTZ R25, R52, R5, !PT ;  /* 0x0000000534197209 */ /* 0x000fe40007810000 */
[----:B------:R-:W-:Y:S01]  /*ae60*/  ISETP.GT.AND P2, PT, R29, 0x50, !P5 ;  /* 0x000000501d00780c */ /* 0x000fe20006f44270 */
[--C-:B------:R-:W-:Y:S01]  /*ae70*/  FFMA.FTZ R31, R104, R11, -R33.reuse ;  /* 0x0000000b681f7223 */ /* 0x100fe20000010821 */
[----:B------:R-:W-:Y:S01]  /*ae80*/  FMNMX.FTZ R25, R48, R25, !PT ;  /* 0x0000001930197209 */ /* 0x000fe20007810000 */
[--C-:B------:R-:W-:Y:S01]  /*ae90*/  FFMA.FTZ R37, R108, R11, -R33.reuse ;  /* 0x0000000b6c257223 */ /* 0x100fe20000010821 */
[----:B------:R-:W-:Y:S01]  /*aea0*/  ISETP.LT.OR P2, PT, R100, 0x51, P2 ;  /* 0x000000516400780c */ /* 0x000fe20001741670 */
[----:B------:R0:W-:Y:S01]  /*aeb0*/  MUFU.EX2 R5, R31 ;  /* 0x0000001f00057308 */ /* 0x0001e20000000800 */
[----:B------:R-:W-:Y:S01]  /*aec0*/  FMNMX.FTZ R25, R44, R25, !PT ;  /* 0x000000192c197209 */ /* 0x000fe20007810000 */
[-CC-:B------:R-:W-:Y:S01]  /*aed0*/  FFMA.FTZ R39, R90, R11.reuse, -R33.reuse ;  /* 0x0000000b5a277223 */ /* 0x180fe20000010821 */
[----:B------:R-:W-:Y:S01]  /*aee0*/  ISETP.NE.AND P5, PT, R65, RZ, PT ;  /* 0x000000ff4100720c */ /* 0x000fe20003fa5270 */
[--C-:B------:R-:W-:Y:S01]  /*aef0*/  FFMA.FTZ R47, R10, R11, -R33.reuse ;  /* 0x0000000b0a2f7223 */ /* 0x100fe20000010821 */
[----:B------:R-:W-:Y:S01]  /*af00*/  FMNMX.FTZ R25, R38, R25, !PT ;  /* 0x0000001926197209 */ /* 0x000fe20007810000 */
[-CC-:B------:R-:W-:Y:S01]  /*af10*/  FFMA.FTZ R152, R152, R11.reuse, -R33.reuse ;  /* 0x0000000b98987223 */ /* 0x180fe20000010821 */
[----:B------:R-:W-:Y:S01]  /*af20*/  FSEL R66, R66, -INF , !P2 ;  /* 0xff80000042427808 */ /* 0x000fe20005000000 */
[--C-:B------:R-:W-:Y:S01]  /*af30*/  FFMA.FTZ R154, R154, R11, -R33.reuse ;  /* 0x0000000b9a9a7223 */ /* 0x100fe20000010821 */
[----:B------:R-:W-:Y:S01]  /*af40*/  FMNMX.FTZ R27, R42, R25, !PT ;  /* 0x000000192a1b7209 */ /* 0x000fe20007810000 */
[-CC-:B------:R-:W-:Y:S01]  /*af50*/  FFMA.FTZ R35, R106, R11.reuse, -R33.reuse ;  /* 0x0000000b6a237223 */ /* 0x180fe20000010821 */
[----:B------:R-:W-:Y:S01]  /*af60*/  ISETP.GT.AND P2, PT, R29, 0x59, !P5 ;  /* 0x000000591d00780c */ /* 0x000fe20006f44270 */
[--C-:B------:R-:W-:Y:S01]  /*af70*/  FFMA.FTZ R29, R94, R11, -R33.reuse ;  /* 0x0000000b5e1d7223 */ /* 0x100fe20000010821 */
[----:B------:R-:W-:Y:S01]  /*af80*/  FMNMX.FTZ R27, R4, R27, !PT ;  /* 0x0000001b041b7209 */ /* 0x000fe20007810000 */
[----:B------:R-:W3:Y:S01]  /*af90*/  MUFU.EX2 R152, R152 ;  /* 0x0000009800987308 */ /* 0x000ee20000000800 */
[----:B------:R-:W-:Y:S01]  /*afa0*/  ISETP.LT.OR P2, PT, R100, 0x5a, P2 ;  /* 0x0000005a6400780c */ /* 0x000fe20001741670 */
[--C-:B------:R-:W-:Y:S01]  /*afb0*/  FFMA.FTZ R156, R156, R11, -R33.reuse ;  /* 0x0000000b9c9c7223 */ /* 0x100fe20000010821 */
[----:B------:R-:W-:Y:S01]  /*afc0*/  FMNMX.FTZ R27, R46, R27, !PT ;  /* 0x0000001b2e1b7209 */ /* 0x000fe20007810000 */
[-CC-:B------:R-:W-:Y:S01]  /*afd0*/  FFMA.FTZ R158, R158, R11.reuse, -R33.reuse ;  /* 0x0000000b9e9e7223 */ /* 0x180fe20000010821 */
[----:B------:R-:W-:Y:S01]  /*afe0*/  FSEL R94, R71, -INF , !P2 ;  /* 0xff800000475e7808 */ /* 0x000fe20005000000 */
[--C-:B------:R-:W-:Y:S01]  /*aff0*/  FFMA.FTZ R98, R98, R11, -R33.reuse ;  /* 0x0000000b62627223 */ /* 0x100fe20000010821 */
[----:B------:R-:W-:Y:S01]  /*b000*/  FMNMX.FTZ R27, R24, R27, !PT ;  /* 0x0000001b181b7209 */ /* 0x000fe20007810000 */
[----:B------:R-:W-:Y:S01]  /*b010*/  MUFU.EX2 R160, R29 ;  /* 0x0000001d00a07308 */ /* 0x000fe20000000800 */
[-CC-:B------:R-:W-:Y:S01]  /*b020*/  FFMA.FTZ R92, R92, R11.reuse, -R33.reuse ;  /* 0x0000000b5c5c7223 */ /* 0x180fe20000010821 */
[--C-:B------:R-:W-:Y:S01]  /*b030*/  FFMA.FTZ R86, R86, R11, -R33.reuse ;  /* 0x0000000b56567223 */ /* 0x100fe20000010821 */
[----:B0-----:R-:W-:Y:S01]  /*b040*/  FMNMX.FTZ R31, R50, R27, !PT ;  /* 0x0000001b321f7209 */ /* 0x001fe20007810000 */
[-CC-:B------:R-:W-:Y:S01]  /*b050*/  FFMA.FTZ R84, R84, R11.reuse, -R33.reuse ;  /* 0x0000000b54547223 */ /* 0x180fe20000010821 */
[-CC-:B------:R-:W-:Y:S01]  /*b060*/  FFMA.FTZ R82, R82, R11.reuse, -R33.reuse ;  /* 0x0000000b52527223 */ /* 0x180fe20000010821 */
[----:B------:R-:W-:Y:S01]  /*b070*/  FFMA.FTZ R80, R80, R11, -R33 ;  /* 0x0000000b50507223 */ /* 0x000fe20000010821 */
[----:B------:R-:W-:Y:S01]  /*b080*/  FMNMX.FTZ R31, R28, R31, !PT ;  /* 0x0000001f1c1f7209 */ /* 0x000fe20007810000 */
[----:B------:R0:W-:Y:S01]  /*b090*/  MUFU.EX2 R27, R37 ;  /* 0x00000025001b7308 */ /* 0x0001e20000000800 */
[----:B---3--:R-:W-:Y:S01]  /*b0a0*/  FADD.FTZ R49, R152, R5 ;  /* 0x0000000598317221 */ /* 0x008fe20000010000 */
[--C-:B------:R-:W-:Y:S01]  /*b0b0*/  FFMA.FTZ R78, R78, R11, -R33.reuse ;  /* 0x0000000b4e4e7223 */ /* 0x100fe20000010821 */
[----:B------:R-:W-:Y:S01]  /*b0c0*/  FMNMX.FTZ R31, R54, R31, !PT ;  /* 0x0000001f361f7209 */ /* 0x000fe20007810000 */
[-CC-:B------:R-:W-:Y:S01]  /*b0d0*/  FFMA.FTZ R56, R56, R11.reuse, -R33.reuse ;  /* 0x0000000b38387223 */ /* 0x180fe20000010821 */
[-CC-:B------:R-:W-:Y:S01]  /*b0e0*/  FFMA.FTZ R60, R60, R11.reuse, -R33.reuse ;  /* 0x0000000b3c3c7223 */ /* 0x180fe20000010821 */
[--C-:B------:R-:W-:Y:S01]  /*b0f0*/  FFMA.FTZ R40, R40, R11, -R33.reuse ;  /* 0x0000000b28287223 */ /* 0x100fe20000010821 */
[----:B------:R-:W-:Y:S01]  /*b100*/  FMNMX.FTZ R31, R30, R31, !PT ;  /* 0x0000001f1e1f7209 */ /* 0x000fe20007810000 */
[----:B------:R-:W3:Y:S01]  /*b110*/  MUFU.EX2 R154, R154 ;  /* 0x0000009a009a7308 */ /* 0x000ee20000000800 */
[-CC-:B0-----:R-:W-:Y:S01]  /*b120*/  FFMA.FTZ R37, R96, R11.reuse, -R33.reuse ;  /* 0x0000000b60257223 */ /* 0x181fe20000010821 */
[----:B------:R-:W-:Y:S01]  /*b130*/  FSEL R96, R67, -INF , !P3 ;  /* 0xff80000043607808 */ /* 0x000fe20005800000 */
[--C-:B------:R-:W-:Y:S01]  /*b140*/  FFMA.FTZ R64, R64, R11, -R33.reuse ;  /* 0x0000000b40407223 */ /* 0x100fe20000010821 */
[----:B------:R-:W-:Y:S01]  /*b150*/  FMNMX.FTZ R31, R58, R31, !PT ;  /* 0x0000001f3a1f7209 */ /* 0x000fe20007810000 */
[-CC-:B------:R-:W-:Y:S01]  /*b160*/  FFMA.FTZ R68, R68, R11.reuse, -R33.reuse ;  /* 0x0000000b44447223 */ /* 0x180fe20000010821 */
[----:B------:R-:W-:Y:S01]  /*b170*/  FFMA.FTZ R33, R36, R11, -R33 ;  /* 0x0000000b24217223 */ /* 0x000fe20000010821 */
[----:B------:R-:W-:Y:S01]  /*b180*/  F2FP.BF16.F32.PACK_AB R152, R5, R152 ;  /* 0x000000980598723e */ /* 0x000fe200000010ff */
[----:B------:R-:W0:Y:S01]  /*b190*/  MUFU.EX2 R25, R35 ;  /* 0x0000002300197308 */ /* 0x000e220000000800 */
[----:B------:R-:W-:-:S04]  /*b1a0*/  FMNMX.FTZ R31, R32, R31, !PT ;  /* 0x0000001f201f7209 */ /* 0x000fc80007810000 */
[----:B------:R-:W-:-:S03]  /*b1b0*/  FMNMX.FTZ R31, R62, R31, !PT ;  /* 0x0000001f3e1f7209 */ /* 0x000fc60007810000 */
[----:B------:R-:W-:Y:S01]  /*b1c0*/  MUFU.EX2 R156, R156 ;  /* 0x0000009c009c7308 */ /* 0x000fe20000000800 */
[----:B------:R-:W-:Y:S01]  /*b1d0*/  FMNMX.FTZ R31, R34, R31, !PT ;  /* 0x0000001f221f7209 */ /* 0x000fe20007810000 */
[----:B---3--:R-:W-:-:S03]  /*b1e0*/  FADD.FTZ R36, R154, R49 ;  /* 0x000000319a247221 */ /* 0x008fc60000010000 */
[----:B------:R-:W-:-:S03]  /*b1f0*/  FMNMX.FTZ R31, R66, R31, !PT ;  /* 0x0000001f421f7209 */ /* 0x000fc60007810000 */
[----:B------:R-:W-:Y:S01]  /*b200*/  MUFU.EX2 R158, R158 ;  /* 0x0000009e009e7308 */ /* 0x000fe20000000800 */
[----:B------:R-:W-:Y:S01]  /*b210*/  FMNMX.FTZ R31, R96, R31, !PT ;  /* 0x0000001f601f7209 */ /* 0x000fe20007810000 */
[C---:B0-----:R-:W-:Y:S01]  /*b220*/  FADD.FTZ R49, R25.reuse, R36 ;  /* 0x0000002419317221 */ /* 0x041fe20000010000 */
[----:B------:R-:W-:Y:S02]  /*b230*/  F2FP.BF16.F32.PACK_AB R154, R25, R154 ;  /* 0x0000009a199a723e */ /* 0x000fe400000010ff */
[----:B------:R-:W-:-:S03]  /*b240*/  FMNMX.FTZ R31, R70, R31, !PT ;  /* 0x0000001f461f7209 */ /* 0x000fc60007810000 */
[----:B------:R-:W-:Y:S01]  /*b250*/  MUFU.EX2 R35, R98 ;  /* 0x0000006200237308 */ /* 0x000fe20000000800 */
[----:B------:R-:W-:-:S05]  /*b260*/  FMNMX.FTZ R31, R94, R31, !PT ;  /* 0x0000001f5e1f7209 */ /* 0x000fca0007810000 */
[----:B------:R-:W0:Y:S02]  /*b270*/  SHFL.BFLY PT, R90, R31, 0x2, 0x1f ;  /* 0x0c401f001f5a7f89 */ /* 0x000e2400000e0000 */
[----:B------:R-:W-:Y:S08]  /*b280*/  MUFU.EX2 R37, R37 ;  /* 0x0000002500257308 */ /* 0x000ff00000000800 */
[----:B------:R-:W-:Y:S08]  /*b290*/  MUFU.EX2 R92, R92 ;  /* 0x0000005c005c7308 */ /* 0x000ff00000000800 */
[----:B------:R-:W3:Y:S01]  /*b2a0*/  MUFU.EX2 R39, R39 ;  /* 0x0000002700277308 */ /* 0x000ee20000000800 */
[----:B0-----:R-:W-:-:S07]  /*b2b0*/  FMNMX.FTZ R90, R31, R90, !PT ;  /* 0x0000005a1f5a7209 */ /* 0x001fce0007810000 */
[----:B------:R-:W-:Y:S01]  /*b2c0*/  MUFU.EX2 R86, R86 ;  /* 0x0000005600567308 */ /* 0x000fe20000000800 */
[----:B------:R-:W0:Y:S07]  /*b2d0*/  SHFL.BFLY PT, R29, R90, 0x1, 0x1f ;  /* 0x0c201f005a1d7f89 */ /* 0x000e2e00000e0000 */
[----:B------:R-:W4:Y:S01]  /*b2e0*/  MUFU.EX2 R41, R84 ;  /* 0x0000005400297308 */ /* 0x000f220000000800 */
[----:B---3--:R-:W-:-:S07]  /*b2f0*/  F2FP.BF16.F32.PACK_AB R162, R39, R92 ;  /* 0x0000005c27a2723e */ /* 0x008fce00000010ff */
[----:B------:R-:W-:Y:S08]  /*b300*/  MUFU.EX2 R82, R82 ;  /* 0x0000005200527308 */ /* 0x000ff00000000800 */
[----:B------:R-:W3:Y:S01]  /*b310*/  MUFU.EX2 R43, R80 ;  /* 0x00000050002b7308 */ /* 0x000ee20000000800 */
[----:B----4-:R-:W-:Y:S02]  /*b320*/  F2FP.BF16.F32.PACK_AB R164, R41, R86 ;  /* 0x0000005629a4723e */ /* 0x010fe400000010ff */
[----:B0-----:R-:W-:-:S04]  /*b330*/  FMNMX.FTZ R10, R90, R29, !PT ;  /* 0x0000001d5a0a7209 */ /* 0x001fc80007810000 */
[C---:B------:R-:W-:Y:S01]  /*b340*/  FSETP.NEU.FTZ.AND P2, PT, R10.reuse, -INF , PT ;  /* 0xff8000000a00780b */ /* 0x040fe20003f5d000 */
[----:B------:R-:W-:Y:S01]  /*b350*/  FMUL.FTZ R29, R10, R11 ;  /* 0x0000000b0a1d7220 */ /* 0x000fe20000410000 */
[----:B------:R-:W-:Y:S04]  /*b360*/  MUFU.EX2 R78, R78 ;  /* 0x0000004e004e7308 */ /* 0x000fe80000000800 */
[----:B------:R-:W-:-:S04]  /*b370*/  FSEL R29, R29, RZ, P2 ;  /* 0x000000ff1d1d7208 */ /* 0x000fc80001000000 */
[----:B------:R-:W0:Y:S01]  /*b380*/  MUFU.EX2 R31, R56 ;  /* 0x00000038001f7308 */ /* 0x000e220000000800 */
[-CC-:B------:R-:W-:Y:S01]  /*b390*/  FFMA.FTZ R26, R26, R11.reuse, -R29.reuse ;  /* 0x0000000b1a1a7223 */ /* 0x180fe2000001081d */
        /* <DEDUP_REMOVED lines=26> */
[----:B---3--:R-:W-:-:S02]  /*b540*/  F2FP.BF16.F32.PACK_AB R166, R43, R82 ;  /* 0x000000522ba6723e */ /* 0x008fc400000010ff */
[----:B0-----:R-:W-:Y:S02]  /*b550*/  F2FP.BF16.F32.PACK_AB R168, R31, R78 ;  /* 0x0000004e1fa8723e */ /* 0x001fe400000010ff */
[----:B------:R-:W0:Y:S08]  /*b560*/  MUFU.EX2 R155, R74 ;  /* 0x0000004a009b7308 */ /* 0x000e300000000800 */
[----:B------:R-:W3:Y:S08]  /*b570*/  MUFU.EX2 R52, R52 ;  /* 0x0000003400347308 */ /* 0x000ef00000000800 */
[----:B------:R1:W-:Y:S08]  /*b580*/  MUFU.EX2 R161, R4 ;  /* 0x0000000400a17308 */ /* 0x0003f00000000800 */
[----:B------:R-:W2:Y:S01]  /*b590*/  MUFU.EX2 R157, R48 ;  /* 0x00000030009d7308 */ /* 0x000ea20000000800 */
[----:B-1----:R-:W-:Y:S01]  /*b5a0*/  FADD.FTZ R4, R156, R49 ;  /* 0x000000319c047221 */ /* 0x002fe20000010000 */
[----:B----4-:R-:W-:Y:S01]  /*b5b0*/  FADD.FTZ R49, R26, R153 ;  /* 0x000000991a317221 */ /* 0x010fe20000010000 */
[----:B------:R-:W-:-:S02]  /*b5c0*/  F2FP.BF16.F32.PACK_AB R156, R27, R156 ;  /* 0x0000009c1b9c723e */ /* 0x000fc400000010ff */
[----:B------:R-:W-:Y:S01]  /*b5d0*/  FADD.FTZ R51, R27, R4 ;  /* 0x000000041b337221 */ /* 0x000fe20000010000 */
[----:B-----5:R-:W-:Y:S01]  /*b5e0*/  FADD.FTZ R4, R76, R49 ;  /* 0x000000314c047221 */ /* 0x020fe20000010000 */
[----:B------:R-:W-:Y:S01]  /*b5f0*/  F2FP.BF16.F32.PACK_AB R153, R153, R26 ;  /* 0x0000001a9999723e */ /* 0x000fe200000010ff */
[----:B------:R-:W1:Y:S02]  /*b600*/  MUFU.EX2 R44, R44 ;  /* 0x0000002c002c7308 */ /* 0x000e640000000800 */
[C---:B0-----:R-:W-:Y:S01]  /*b610*/  FADD.FTZ R49, R155.reuse, R4 ;  /* 0x000000049b317221 */ /* 0x041fe20000010000 */
[----:B------:R-:W-:-:S03]  /*b620*/  F2FP.BF16.F32.PACK_AB R155, R155, R76 ;  /* 0x0000004c9b9b723e */ /* 0x000fc600000010ff */
[----:B---3--:R-:W-:Y:S02]  /*b630*/  FADD.FTZ R4, R52, R49 ;  /* 0x0000003134047221 */ /* 0x008fe40000010000 */
[----:B------:R0:W-:Y:S02]  /*b640*/  MUFU.EX2 R163, R24 ;  /* 0x0000001800a37308 */ /* 0x0001e40000000800 */
[C---:B--2---:R-:W-:Y:S01]  /*b650*/  FADD.FTZ R49, R157.reuse, R4 ;  /* 0x000000049d317221 */ /* 0x044fe20000010000 */
[----:B------:R-:W-:-:S05]  /*b660*/  F2FP.BF16.F32.PACK_AB R157, R157, R52 ;  /* 0x000000349d9d723e */ /* 0x000fca00000010ff */
[----:B------:R-:W2:Y:S01]  /*b670*/  MUFU.EX2 R159, R38 ;  /* 0x00000026009f7308 */ /* 0x000ea20000000800 */
[----:B0-----:R-:W-:Y:S01]  /*b680*/  FADD.FTZ R24, R158, R51 ;  /* 0x000000339e187221 */ /* 0x001fe20000010000 */
[----:B-1----:R-:W-:Y:S01]  /*b690*/  FADD.FTZ R4, R44, R49 ;  /* 0x000000312c047221 */ /* 0x002fe20000010000 */
[C---:B------:R-:W-:Y:S02]  /*b6a0*/  F2FP.BF16.F32.PACK_AB R158, R35.reuse, R158 ;  /* 0x0000009e239e723e */ /* 0x040fe400000010ff */
[----:B------:R-:W-:-:S03]  /*b6b0*/  FADD.FTZ R24, R35, R24 ;  /* 0x0000001823187221 */ /* 0x000fc60000010000 */
[----:B------:R-:W0:Y:S01]  /*b6c0*/  MUFU.EX2 R42, R42 ;  /* 0x0000002a002a7308 */ /* 0x000e220000000800 */
[----:B------:R-:W-:-:S04]  /*b6d0*/  FADD.FTZ R51, R37, R24 ;  /* 0x0000001825337221 */ /* 0x000fc80000010000 */
[C---:B------:R-:W-:Y:S01]  /*b6e0*/  FADD.FTZ R51, R160.reuse, R51 ;  /* 0x00000033a0337221 */ /* 0x040fe20000010000 */
[----:B------:R-:W-:Y:S02]  /*b6f0*/  F2FP.BF16.F32.PACK_AB R160, R160, R37 ;  /* 0x00000025a0a0723e */ /* 0x000fe400000010ff */
[----:B------:R-:W1:Y:S01]  /*b700*/  MUFU.EX2 R46, R46 ;  /* 0x0000002e002e7308 */ /* 0x000e620000000800 */
[----:B------:R-:W-:Y:S01]  /*b710*/  FADD.FTZ R24, R92, R51 ;  /* 0x000000335c187221 */ /* 0x000fe20000010000 */
[C---:B--2---:R-:W-:Y:S01]  /*b720*/  FADD.FTZ R49, R159.reuse, R4 ;  /* 0x000000049f317221 */ /* 0x044fe20000010000 */
[----:B------:R-:W-:Y:S02]  /*b730*/  F2FP.BF16.F32.PACK_AB R159, R159, R44 ;  /* 0x0000002c9f9f723e */ /* 0x000fe400000010ff */
[----:B------:R-:W-:-:S03]  /*b740*/  FADD.FTZ R51, R39, R24 ;  /* 0x0000001827337221 */ /* 0x000fc60000010000 */
[----:B------:R-:W2:Y:S01]  /*b750*/  MUFU.EX2 R50, R50 ;  /* 0x0000003200327308 */ /* 0x000ea20000000800 */
[----:B0-----:R-:W-:Y:S01]  /*b760*/  FADD.FTZ R4, R42, R49 ;  /* 0x000000312a047221 */ /* 0x001fe20000010000 */
[----:B------:R-:W-:-:S03]  /*b770*/  FADD.FTZ R24, R86, R51 ;  /* 0x0000003356187221 */ /* 0x000fc60000010000 */
[----:B------:R-:W-:Y:S01]  /*b780*/  FADD.FTZ R49, R161, R4 ;  /* 0x00000004a1317221 */ /* 0x000fe20000010000 */
[----:B------:R-:W-:Y:S01]  /*b790*/  FADD.FTZ R51, R41, R24 ;  /* 0x0000001829337221 */ /* 0x000fe20000010000 */
[----:B------:R-:W-:Y:S01]  /*b7a0*/  F2FP.BF16.F32.PACK_AB R161, R161, R42 ;  /* 0x0000002aa1a1723e */ /* 0x000fe200000010ff */
[----:B------:R-:W0:Y:S01]  /*b7b0*/  MUFU.EX2 R165, R28 ;  /* 0x0000001c00a57308 */ /* 0x000e220000000800 */
[----:B-1----:R-:W-:Y:S01]  /*b7c0*/  FADD.FTZ R4, R46, R49 ;  /* 0x000000312e047221 */ /* 0x002fe20000010000 */
[----:B------:R-:W-:-:S03]  /*b7d0*/  FADD.FTZ R24, R82, R51 ;  /* 0x0000003352187221 */ /* 0x000fc60000010000 */
[----:B------:R-:W-:Y:S01]  /*b7e0*/  FADD.FTZ R49, R163, R4 ;  /* 0x00000004a3317221 */ /* 0x000fe20000010000 */
[----:B------:R-:W-:Y:S01]  /*b7f0*/  FADD.FTZ R51, R43, R24 ;  /* 0x000000182b337221 */ /* 0x000fe20000010000 */
[----:B------:R-:W-:Y:S01]  /*b800*/  F2FP.BF16.F32.PACK_AB R163, R163, R46 ;  /* 0x0000002ea3a3723e */ /* 0x000fe200000010ff */
[----:B------:R-:W1:Y:S01]  /*b810*/  MUFU.EX2 R54, R54 ;  /* 0x0000003600367308 */ /* 0x000e620000000800 */
[----:B--2---:R-:W-:Y:S01]  /*b820*/  FADD.FTZ R4, R50, R49 ;  /* 0x0000003132047221 */ /* 0x004fe20000010000 */
[----:B------:R-:W-:-:S04]  /*b830*/  FADD.FTZ R24, R78, R51 ;  /* 0x000000334e187221 */ /* 0x000fc80000010000 */
[----:B------:R-:W-:Y:S02]  /*b840*/  FADD.FTZ R25, R31, R24 ;  /* 0x000000181f197221 */ /* 0x000fe40000010000 */
[----:B------:R-:W2:Y:S01]  /*b850*/  MUFU.EX2 R60, R60 ;  /* 0x0000003c003c7308 */ /* 0x000ea20000000800 */
[C---:B0-----:R-:W-:Y:S01]  /*b860*/  FADD.FTZ R5, R165.reuse, R4 ;  /* 0x00000004a5057221 */ /* 0x041fe20000010000 */
[----:B------:R-:W-:-:S06]  /*b870*/  F2FP.BF16.F32.PACK_AB R165, R165, R50 ;  /* 0x00000032a5a5723e */ /* 0x000fcc00000010ff */
[----:B------:R-:W0:Y:S01]  /*b880*/  MUFU.EX2 R167, R30 ;  /* 0x0000001e00a77308 */ /* 0x000e220000000800 */
[----:B-1----:R-:W-:-:S07]  /*b890*/  FADD.FTZ R4, R54, R5 ;  /* 0x0000000536047221 */ /* 0x002fce0000010000 */
[----:B------:R-:W1:Y:S01]  /*b8a0*/  MUFU.EX2 R45, R40 ;  /* 0x00000028002d7308 */ /* 0x000e620000000800 */
[----:B--2---:R-:W-:-:S07]  /*b8b0*/  FADD.FTZ R24, R60, R25 ;  /* 0x000000193c187221 */ /* 0x004fce0000010000 */
[----:B------:R-:W2:Y:S01]  /*b8c0*/  MUFU.EX2 R58, R58 ;  /* 0x0000003a003a7308 */ /* 0x000ea20000000800 */
[C---:B0-----:R-:W-:Y:S01]  /*b8d0*/  FADD.FTZ R5, R167.reuse, R4 ;  /* 0x00000004a7057221 */ /* 0x041fe20000010000 */
[----:B------:R-:W-:-:S06]  /*b8e0*/  F2FP.BF16.F32.PACK_AB R167, R167, R54 ;  /* 0x00000036a7a7723e */ /* 0x000fcc00000010ff */
[----:B------:R-:W0:Y:S01]  /*b8f0*/  MUFU.EX2 R64, R64 ;  /* 0x0000004000407308 */ /* 0x000e220000000800 */
[C---:B-1----:R-:W-:Y:S01]  /*b900*/  FADD.FTZ R25, R45.reuse, R24 ;  /* 0x000000182d197221 */ /* 0x042fe20000010000 */
[----:B------:R-:W-:-:S06]  /*b910*/  F2FP.BF16.F32.PACK_AB R170, R45, R60 ;  /* 0x0000003c2daa723e */ /* 0x000fcc00000010ff */
[----:B------:R-:W1:Y:S01]  /*b920*/  MUFU.EX2 R169, R32 ;  /* 0x0000002000a97308 */ /* 0x000e620000000800 */
[----:B--2---:R-:W-:-:S07]  /*b930*/  FADD.FTZ R4, R58, R5 ;  /* 0x000000053a047221 */ /* 0x004fce0000010000 */
        /* <DEDUP_REMOVED lines=21> */
[----:B--2---:R-:W-:Y:S01]  /*ba90*/  FADD.FTZ R4, R70, R25 ;  /* 0x0000001946047221 */ /* 0x004fe20000010000 */
[C---:B0-----:R-:W-:Y:S01]  /*baa0*/  FADD.FTZ R5, R33.reuse, R24 ;  /* 0x0000001821057221 */ /* 0x041fe20000010000 */
[----:B------:R-:W-:Y:S02]  /*bab0*/  F2FP.BF16.F32.PACK_AB R174, R33, R68 ;  /* 0x0000004421ae723e */ /* 0x000fe400000010ff */
[C---:B-1----:R-:W-:Y:S01]  /*bac0*/  FADD.FTZ R4, R29.reuse, R4 ;  /* 0x000000041d047221 */ /* 0x042fe20000010000 */
[----:B------:R-:W-:Y:S01]  /*bad0*/  F2FP.BF16.F32.PACK_AB R175, R29, R70 ;  /* 0x000000461daf723e */ /* 0x000fe200000010ff */
[----:B------:R-:W-:Y:S06]  /*bae0*/  @!P0 BRA `(.L_x_2123) ;  /* 0x0000000000048947 */ /* 0x000fec0003800000 */
[----:B------:R-:W-:Y:S01]  /*baf0*/  BPT.TRAP 0x1 ;  /* 0x000000040000795c */ /* 0x000fe20000300000 */
.L_x_2123:
[----:B------:R0:W1:Y:S01]  /*bb00*/  SYNCS.PHASECHK.TRANS64.TRYWAIT P2, [R7+URZ+0x22850], R72 ;  /* 0x02285048070075a7 */ /* 0x000062000804017f */
[----:B------:R-:W-:Y:S05]  /*bb10*/  @!P0 BRA `(.L_x_2124) ;  /* 0x0000000000048947 */ /* 0x000fea0003800000 */
[----:B------:R-:W-:Y:S01]  /*bb20*/  BPT.TRAP 0x1 ;  /* 0x000000040000795c */ /* 0x000fe20000300000 */
.L_x_2124:
[----:B------:R-:W-:Y:S04]  /*bb30*/  BSSY B0, `(.L_x_2125) ;  /* 0x0000004000007945 */ /* 0x000fe80003800000 */
[----:B-1----:R-:W-:Y:S05]  /*bb40*/  @P2 BRA `(.L_x_2126) ;  /* 0x0000000000082947 */ /* 0x002fea0003800000 */
[----:B------:R-:W1:Y:S02]  /*bb50*/  SYNCS.PHASECHK.TRANS64.TRYWAIT P2, [R7+URZ+0x22850], R72 ;  /* 0x02285048070075a7 */ /* 0x000e64000804017f */
[----:B-1----:R-:W-:Y:S05]  /*bb60*/  @!P2 BRA `(.L_x_2127) ;  /* 0x0000012c0008a947 */ /* 0x002fea0003800000 */
.L_x_2126:
[----:B------:R-:W-:Y:S05]  /*bb70*/  BSYNC B0 ;  /* 0x0000000000007941 */ /* 0x000fea0003800000 */
.L_x_2125:
[----:B------:R-:W-:Y:S05]  /*bb80*/  WARPSYNC.ALL ;  /* 0x0000000000007948 */ /* 0x000fea0003800000 */
[----:B------:R-:W-:Y:S01]  /*bb90*/  VIADD R24, R17, 0x400 ;  /* 0x0000040011187836 */ /* 0x000fe20000000000 */
[----:B------:R2:W-:Y:S01]  /*bba0*/  BAR.SYNC.DEFER_BLOCKING R179, 0x100 ;  /* 0x000400b30000751d */ /* 0x0005e20000010000 */
[----:B------:R-:W-:Y:S01]  /*bbb0*/  IMAD.MOV.U32 R181, RZ, RZ, 0x40000040 ;  /* 0x40000040ffb57424 */ /* 0x000fe200078e00ff */
[----:B------:R-:W-:Y:S01]  /*bbc0*/  ISETP.GE.AND P2, PT, R177, 0x1, PT ;  /* 0x00000001b100780c */ /* 0x000fe20003f46270 */
[----:B01----:R-:W-:Y:S01]  /*bbd0*/  @!P1 VIADD R7, R7, 0x22860 ;  /* 0x0002286007079836 */ /* 0x003fe20000000000 */
[----:B------:R-:W-:Y:S01]  /*bbe0*/  SHF.R.U32.HI R24, RZ, 0x4, R24 ;  /* 0x00000004ff187819 */ /* 0x000fe20000011618 */
[----:B------:R-:W-:Y:S01]  /*bbf0*/  IMAD.IADD R217, R202, 0x1, -R203 ;  /* 0x00000001cad97824 */ /* 0x000fe200078e0acb */
[----:B------:R-:W-:Y:S01]  /*bc00*/  R2UR UR7, R181 ;  /* 0x00000000b50772ca */ /* 0x000fe200000e0000 */
[----:B------:R-:W-:Y:S01]  /*bc10*/  IMAD.MOV.U32 R181, RZ, RZ, 0x40000040 ;  /* 0x40000040ffb57424 */ /* 0x000fe200078e00ff */
[----:B------:R-:W-:-:S02]  /*bc20*/  LOP3.LUT R24, R24, 0x3fff, RZ, 0xc0, !PT ;  /* 0x00003fff18187812 */ /* 0x000fc400078ec0ff */
[----:B------:R-:W-:Y:S02]  /*bc30*/  @!P1 PRMT R7, RZ, 0x654, R7 ;  /* 0x00000654ff079816 */ /* 0x000fe40000000007 */
[----:B------:R-:W-:-:S05]  /*bc40*/  LOP3.LUT R204, R24, 0x3000000, RZ, 0xfc, !PT ;  /* 0x0300000018cc7812 */ /* 0x000fca00078efcff */
[----:B------:R-:W-:-:S05]  /*bc50*/  IMAD R180, R16, 0xc00, R204 ;  /* 0x00000c0010b47824 */ /* 0x000fca00078e02cc */
[----:B------:R-:W-:Y:S01]  /*bc60*/  R2UR UR6, R180 ;  /* 0x00000000b40672ca */ /* 0x000fe200000e0000 */
[----:B------:R-:W-:-:S12]  /*bc70*/  WARPGROUP.ARRIVE ;  /* 0x00000000000079c5 */ /* 0x000fd80000000000 */
[----:B------:R-:W-:Y:S03]  /*bc80*/  HGMMA.64x256x16.F32.BF16 R24, R152, gdesc[UR4].tnspB, RZ, !UPT, gsb0 ;  /* 0x43e0000498187df0 */ /* 0x000fe6000c0018ff */
[----:B------:R-:W-:Y:S02]  /*bc90*/  WARPGROUP.DEPBAR.LE gsb0, 0x0 ;  /* 0x00008000000079c5 */ /* 0x000fe40000010000 */
[----:B------:R-:W-:Y:S01]  /*bca0*/  VIADD R152, R180, 0x80 ;  /* 0x00000080b4987836 */ /* 0x000fe20000000000 */
[----:B------:R-:W-:Y:S01]  /*bcb0*/  WARPGROUP.ARRIVE ;  /* 0x00000000000079c5 */ /* 0x000fe20000000000 */
[----:B------:R-:W-:Y:S02]  /*bcc0*/  IMAD.MOV.U32 R153, RZ, RZ, 0x40000040 ;  /* 0x40000040ff997424 */ /* 0x000fe400078e00ff */
[----:B------:R-:W-:Y:S01]  /*bcd0*/  IMAD R155, R205, 0x80, R217 ;  /* 0x00000080cd9b7824 */ /* 0x000fe200078e02d9 */
[----:B------:R-:W-:Y:S01]  /*bce0*/  R2UR UR6, R152 ;  /* 0x00000000980672ca */ /* 0x000fe200000e0000 */
[----:B------:R-:W-:Y:S01]  /*bcf0*/  VIADD R152, R180, 0x100 ;  /* 0x00000100b4987836 */ /* 0x000fe20000000000 */
[----:B------:R-:W-:Y:S01]  /*bd00*/  R2UR UR7, R153 ;  /* 0x00000000990772ca */ /* 0x000fe200000e0000 */
[----:B------:R-:W-:-:S02]  /*bd10*/  IMAD.MOV.U32 R153, RZ, RZ, 0x40000040 ;  /* 0x40000040ff997424 */ /* 0x000fc400078e00ff */
[----:B------:R-:W-:-:S13]  /*bd20*/  IMAD.IADD R176, R155, 0x1, R176 ;  /* 0x000000019bb07824 */ /* 0x000fda00078e02b0 */
        /* <DEDUP_REMOVED lines=31> */
[----:B------:R0:W-:Y:S02]  /*bf20*/  @!P1 SYNCS.ARRIVE.TRANS64.RED.A1T0 RZ, [R7+URZ], RZ ;  /* 0x000000ff07ff99a7 */ /* 0x0001e4000810043f */
[----:B0-----:R-:W-:Y:S01]  /*bf30*/  VIADD R7, R178, 0xfffffffe ;  /* 0xfffffffeb2077836 */ /* 0x001fe20000000000 */
[----:B--2---:R-:W-:Y:S06]  /*bf40*/  @!P2 BRA `(.L_x_2128) ;  /* 0x000000000048a947 */ /* 0x004fec0003800000 */
        /* <DEDUP_REMOVED lines=11> */
.L_x_2130:
[----:B------:R-:W-:-:S13]  /*c000*/  ISETP.NE.AND P2, PT, R177, 0x1, PT ;  /* 0x00000001b100780c */ /* 0x000fda0003f45270 */
[----:B------:R-:W0:Y:S02]  /*c010*/  @P2 LDC.64 R152, c[0x0][0x9e8] ;  /* 0x00027a00ff982b82 */ /* 0x000e240000000a00 */
[----:B0-----:R-:W-:-:S05]  /*c020*/  @P2 IMAD.HI.U32 R152, R154, R152, RZ ;  /* 0x000000989a982227 */ /* 0x001fca00078e00ff */
[----:B------:R-:W-:-:S07]  /*c030*/  @P2 SHF.R.U32.HI R154, RZ, R153, R152 ;  /* 0x00000099ff9a2219 */ /* 0x000fce0000011698 */
.L_x_2131:
[----:B------:R-:W-:Y:S05]  /*c040*/  BSYNC B0 ;  /* 0x0000000000007941 */ /* 0x000fea0003800000 */
.L_x_2129:
[----:B------:R-:W-:-:S05]  /*c050*/  IMAD R177, R154, R177, R177 ;  /* 0x000000b19ab17224 */ /* 0x000fca00078e02b1 */
[----:B------:R-:W-:-:S07]  /*c060*/  VIMNMX R176, R176, R177, PT ;  /* 0x000000b1b0b07248 */ /* 0x000fce0003fe0100 */
.L_x_2128:
[----:B------:R-:W-:Y:S01]  /*c070*/  IMAD.HI R176, R176, 0x2aaaaaab, RZ ;  /* 0x2aaaaaabb0b07827 */ /* 0x000fe200078e02ff */
[----:B------:R-:W-:Y:S01]  /*c080*/  ULDC UR46, c[0x0][0x9e4] ;  /* 0x00027900002e7ab9 */ /* 0x000fe20000000800 */
[----:B------:R-:W-:Y:S01]  /*c090*/  ULDC UR43, c[0x0][0x9e4] ;  /* 0x00027900002b7ab9 */ /* 0x000fe20000000800 */
[----:B------:R-:W-:Y:S01]  /*c0a0*/  ULDC UR47, c[0x0][0x9dc] ;  /* 0x00027700002f7ab9 */ /* 0x000fe20000000800 */
[----:B------:R-:W-:Y:S01]  /*c0b0*/  ULDC UR49, c[0x0][0x9dc] ;  /* 0x0002770000317ab9 */ /* 0x000fe20000000800 */
[----:B------:R-:W-:Y:S01]  /*c0c0*/  SHF.R.U32.HI R153, RZ, 0x1f, R176 ;  /* 0x0000001fff997819 */ /* 0x000fe200000116b0 */
[----:B------:R-:W-:Y:S01]  /*c0d0*/  ULDC UR42, c[0x0][0x988] ;  /* 0x00026200002a7ab9 */ /* 0x000fe20000000800 */
[----:B------:R-:W-:Y:S01]  /*c0e0*/  ULDC UR45, c[0x0][0x988] ;  /* 0x00026200002d7ab9 */ /* 0x000fe20000000800 */
[----:B------:R-:W-:Y:S01]  /*c0f0*/  ULDC UR44, c[0x0][0x988] ;  /* 0x00026200002c7ab9 */ /* 0x000fe20000000800 */
[----:B------:R-:W-:Y:S01]  /*c100*/  LEA.HI.SX32 R153, R176, R153, 0x1c ;  /* 0x00000099b0997211 */ /* 0x000fe200078fe2ff */
[----:B------:R-:W-:Y:S01]  /*c110*/  ULDC UR50, c[0x0][0x9e0] ;  /* 0x0002780000327ab9 */ /* 0x000fe20000000800 */
[----:B------:R-:W-:-:S02]  /*c120*/  ULDC UR48, c[0x0][0x9e0] ;  /* 0x0002780000307ab9 */ /* 0x000fc40000000800 */
[----:B------:R-:W-:-:S04]  /*c130*/  VIMNMX R218, R222, R153, !PT ;  /* 0x00000099deda7248 */ /* 0x000fc80007fe0100 */
[----:B------:R-:W-:-:S13]  /*c140*/  ISETP.GE.AND P2, PT, R7, R218, PT ;  /* 0x000000da0700720c */ /* 0x000fda0003f46270 */
[----:B------:R-:W-:Y:S05]  /*c150*/  @!P2 BRA `(.L_x_2132) ;  /* 0x000000300054a947 */ /* 0x000fea0003800000 */
[----:B------:R-:W-:-:S04]  /*c160*/  IMAD.IADD R216, R0, 0x1, R217 ;  /* 0x0000000100d87824 */ /* 0x000fc800078e02d9 */
[----:B------:R-:W-:-:S07]  /*c170*/  VIADD R208, R216, 0x8 ;  /* 0x00000008d8d07836 */ /* 0x000fce0000000000 */
.L_x_2150:
[----:B------:R-:W-:Y:S01]  /*c180*/  VIADD R16, R16, 0x1 ;  /* 0x0000000110107836 */ /* 0x000fe20000000000 */
[----:B------:R-:W-:Y:S05]  /*c190*/  YIELD ;  /* 0x0000000000007946 */ /* 0x000fea0003800000 */
[----:B------:R-:W-:-:S04]  /*c1a0*/  ISETP.NE.AND P2, PT, R16, 0x2, PT ;  /* 0x000000021000780c */ /* 0x000fc80003f45270 */
[----:B------:R-:W-:Y:S02]  /*c1b0*/  SEL R11, RZ, 0x1, P2 ;  /* 0x00000001ff0b7807 */ /* 0x000fe40001000000 */
[----:B------:R-:W-:Y:S02]  /*c1c0*/  SEL R16, R16, RZ, P2 ;  /* 0x000000ff10107207 */ /* 0x000fe40001000000 */
[----:B------:R-:W-:Y:S01]  /*c1d0*/  LOP3.LUT R22, R22, R11, RZ, 0x3c, !PT ;  /* 0x0000000b16167212 */ /* 0x000fe200078e3cff */
[----:B0-----:R-:W-:Y:S06]  /*c1e0*/  @!P0 BRA `(.L_x_2133) ;  /* 0x0000000000048947 */ /* 0x001fec0003800000 */
[----:B------:R-:W-:Y:S01]  /*c1f0*/  BPT.TRAP 0x1 ;  /* 0x000000040000795c */ /* 0x000fe20000300000 */
.L_x_2133:
[----:B------:R-:W-:Y:S01]  /*c200*/  IMAD R209, R16, 0x8, R17 ;  /* 0x0000000810d17824 */ /* 0x000fe200078e0211 */
[----:B------:R-:W-:-:S04]  /*c210*/  SHF.L.U32 R210, R22, 0x1f, RZ ;  /* 0x0000001f16d27819 */ /* 0x000fc800000006ff */
[----:B------:R0:W1:Y:S01]  /*c220*/  SYNCS.PHASECHK.TRANS64.TRYWAIT P2, [R209+URZ+0x22830], R210 ;  /* 0x022830d2d10075a7 */ /* 0x000062000804017f */
[----:B------:R-:W-:Y:S05]  /*c230*/  @!P0 BRA `(.L_x_2134) ;  /* 0x0000000000048947 */ /* 0x000fea0003800000 */
[----:B------:R-:W-:Y:S01]  /*c240*/  BPT.TRAP 0x1 ;  /* 0x000000040000795c */ /* 0x000fe20000300000 */
.L_x_2134:
[----:B------:R-:W-:Y:S02]  /*c250*/  IMAD R212, R16, 0x300, R207 ;  /* 0x0000030010d47824 */ /* 0x000fe400078e02cf */
[----:B------:R-:W-:Y:S01]  /*c260*/  IMAD.MOV.U32 R213, RZ, RZ, 0x40000040 ;  /* 0x40000040ffd57424 */ /* 0x000fe200078e00ff */
[----:B-1----:R-:W-:Y:S06]  /*c270*/  @P2 BRA `(.L_x_2135) ;  /* 0x0000000000082947 */ /* 0x002fec0003800000 */
[----:B------:R-:W1:Y:S02]  /*c280*/  SYNCS.PHASECHK.TRANS64.TRYWAIT P2, [R209+URZ+0x22830], R210 ;  /* 0x022830d2d10075a7 */ /* 0x000e64000804017f */
[----:B-1----:R-:W-:Y:S05]  /*c290*/  @!P2 BRA `(.L_x_2136) ;  /* 0x000001240050a947 */ /* 0x002fea0003800000 */
.L_x_2135:
        /* <DEDUP_REMOVED lines=9> */
[----:B------:R-:W2:Y:S01]  /*c330*/  S2R R206, SR_TID.X ;  /* 0x0000000000ce7919 */ /* 0x000ea20000002100 */
[----:B------:R-:W-:Y:S01]  /*c340*/  @!P1 VIADD R6, R209, 0x22840 ;  /* 0x00022840d1069836 */ /* 0x000fe20000000000 */
[----:B------:R-:W-:-:S04]  /*c350*/  LOP3.LUT P2, RZ, R2, 0x100000, RZ, 0xc0, !PT ;  /* 0x0010000002ff7812 */ /* 0x000fc8000784c0ff */
[----:B------:R-:W-:-:S05]  /*c360*/  @!P1 PRMT R11, RZ, 0x654, R6 ;  /* 0x00000654ff0b9816 */ /* 0x000fca0000000006 */
[----:B------:R-:W-:Y:S01]  /*c370*/  HGMMA.64x96x16.F32.BF16 R152, gdesc[UR4], RZ, !UPT, gsb0 ;  /* 0x01600000049879f0 */ /* 0x000fe2000c0018ff */
[----:B------:R-:W-:Y:S01]  /*c380*/  R2UR UR6, R214 ;  /* 0x00000000d60672ca */ /* 0x000fe200000e0000 */
[----:B------:R-:W-:Y:S01]  /*c390*/  VIADD R214, R212, 0x4 ;  /* 0x00000004d4d67836 */ /* 0x000fe20000000000 */
[----:B------:R-:W-:Y:S01]  /*c3a0*/  R2UR UR7, R215 ;  /* 0x00000000d70772ca */ /* 0x000fe200000e0000 */
[----:B------:R-:W-:Y:S01]  /*c3b0*/  IMAD.MOV.U32 R215, RZ, RZ, 0x40000040 ;  /* 0x40000040ffd77424 */ /* 0x000fe200078e00ff */
[----:B------:R-:W-:Y:S01]  /*c3c0*/  R2UR UR4, R20 ;  /* 0x00000000140472ca */ /* 0x000fe200000e0000 */
[----:B------:R-:W-:Y:S01]  /*c3d0*/  VIADD R212, R212, 0x6 ;  /* 0x00000006d4d47836 */ /* 0x000fe20000000000 */
[----:B------:R-:W-:Y:S02]  /*c3e0*/  R2UR UR5, R21 ;  /* 0x00000000150572ca */ /* 0x000fe400000e0000 */
[----:B--2---:R-:W-:-:S04]  /*c3f0*/  SHF.R.U32.HI R206, RZ, 0x7, R206 ;  /* 0x00000007ffce7819 */ /* 0x004fc800000116ce */
[----:B------:R-:W-:Y:S01]  /*c400*/  IADD3 R6, -R206, 0xb, RZ ;  /* 0x0000000bce067810 */ /* 0x000fe20007ffe1ff */
[----:B------:R-:W-:-:S05]  /*c410*/  IMAD R206, R7, -0x60, R202 ;  /* 0xffffffa007ce7824 */ /* 0x000fca00078e02ca */
[----:B------:R-:W-:Y:S01]  /*c420*/  IADD3 R227, -R203, 0x1, R206 ;  /* 0x00000001cbe37810 */ /* 0x000fe20007ffe1ce */
[----:B------:R-:W-:-:S04]  /*c430*/  IMAD.U32 R206, RZ, RZ, UR47 ;  /* 0x0000002fffce7e24 */ /* 0x000fc8000f8e00ff */
[----:B------:R-:W-:Y:S01]  /*c440*/  IMAD.IADD R227, R227, 0x1, -R23 ;  /* 0x00000001e3e37824 */ /* 0x000fe200078e0a17 */
[----:B------:R-:W-:-:S05]  /*c450*/  LOP3.LUT R228, RZ, R206, RZ, 0x33, !PT ;  /* 0x000000ceffe47212 */ /* 0x000fca00078e33ff */
[----:B------:R-:W-:Y:S02]  /*c460*/  IMAD.IADD R228, R228, 0x1, R227 ;  /* 0x00000001e4e47824 */ /* 0x000fe400078e02e3 */
[----:B------:R-:W-:Y:S01]  /*c470*/  VIADD R227, R227, UR50 ;  /* 0x00000032e3e37c36 */ /* 0x000fe20008000000 */
[----:B------:R-:W-:Y:S02]  /*c480*/  WARPGROUP.DEPBAR.LE gsb0, 0x0 ;  /* 0x00008000000079c5 */ /* 0x000fe40000010000 */
[----:B------:R-:W-:-:S06]  /*c490*/  WARPGROUP.ARRIVE ;  /* 0x00000000000079c5 */ /* 0x000fcc0000000000 */
[----:B------:R-:W-:Y:S01]  /*c4a0*/  HGMMA.64x96x16.F32.BF16 R152, gdesc[UR4], R152, gsb0 ;  /* 0x01600000049879f0 */ /* 0x000fe20008001898 */
[----:B------:R-:W-:Y:S01]  /*c4b0*/  R2UR UR6, R214 ;  /* 0x00000000d60672ca */ /* 0x000fe200000e0000 */
[C---:B------:R-:W-:Y:S01]  /*c4c0*/  IMAD.IADD R214, R0.reuse, 0x1, R228 ;  /* 0x0000000100d67824 */ /* 0x040fe200078e02e4 */
[----:B------:R-:W-:Y:S01]  /*c4d0*/  R2UR UR7, R215 ;  /* 0x00000000d70772ca */ /* 0x000fe200000e0000 */
[----:B------:R-:W-:Y:S01]  /*c4e0*/  IMAD.IADD R215, R0, 0x1, R227 ;  /* 0x0000000100d77824 */ /* 0x000fe200078e02e3 */
        /* <DEDUP_REMOVED lines=13> */
[----:B------:R2:W-:Y:S06]  /*c5c0*/  BAR.ARV R6, 0x100 ;  /* 0x000400060000751d */ /* 0x0005ec0000002000 */
[----:B------:R2:W-:Y:S01]  /*c5d0*/  @!P1 SYNCS.ARRIVE.TRANS64.RED.A1T0 RZ, [R11+URZ], RZ ;  /* 0x000000ff0bff99a7 */ /* 0x0005e2000810043f */
[----:B------:R-:W-:Y:S05]  /*c5e0*/  @!P2 BRA `(.L_x_2137) ;  /* 0x000000000058a947 */ /* 0x000fea0003800000 */
[----:B--2---:R-:W-:Y:S01]  /*c5f0*/  IMAD.IADD R11, R0, 0x1, R217 ;  /* 0x00000001000b7824 */ /* 0x004fe200078e02d9 */
        /* <DEDUP_REMOVED lines=11> */
.L_x_2139:
[----:B------:R-:W-:-:S05]  /*c6b0*/  IMAD.U32 R229, RZ, RZ, UR46 ;  /* 0x0000002effe57e24 */ /* 0x000fca000f8e00ff */
[----:B------:R-:W-:-:S13]  /*c6c0*/  ISETP.NE.AND P2, PT, R229, 0x1, PT ;  /* 0x00000001e500780c */ /* 0x000fda0003f45270 */
[----:B------:R-:W2:Y:S02]  /*c6d0*/  @P2 LDC.64 R212, c[0x0][0x9e8] ;  /* 0x00027a00ffd42b82 */ /* 0x000ea40000000a00 */
[----:B--2---:R-:W-:-:S05]  /*c6e0*/  @P2 IMAD.HI.U32 R212, R11, R212, RZ ;  /* 0x000000d40bd42227 */ /* 0x004fca00078e00ff */
[----:B------:R-:W-:-:S07]  /*c6f0*/  @P2 SHF.R.U32.HI R11, RZ, R213, R212 ;  /* 0x000000d5ff0b2219 */ /* 0x000fce00000116d4 */
.L_x_2140:
[----:B------:R-:W-:Y:S05]  /*c700*/  BSYNC B0 ;  /* 0x0000000000007941 */ /* 0x000fea0003800000 */
.L_x_2138:
[----:B------:R-:W-:-:S04]  /*c710*/  IMAD R212, R7, -0x60, -R23 ;  /* 0xffffffa007d47824 */ /* 0x000fc800078e0a17 */
[----:B------:R-:W-:-:S05]  /*c720*/  IMAD R11, R11, R229, R212 ;  /* 0x000000e50b0b7224 */ /* 0x000fca00078e02d4 */
[----:B------:R-:W-:Y:S02]  /*c730*/  VIMNMX R214, R214, R11, !PT ;  /* 0x0000000bd6d67248 */ /* 0x000fe40007fe0100 */
[----:B------:R-:W-:-:S07]  /*c740*/  VIADDMNMX R215, R11, R229, R215, PT ;  /* 0x000000e50bd77246 */ /* 0x000fce00038001d7 */
.L_x_2137:
[----:B--2---:R-:W-:Y:S01]  /*c750*/  IMAD R11, R7, -0x60, RZ ;  /* 0xffffffa0070b7824 */ /* 0x004fe200078e02ff */
[----:B------:R-:W-:Y:S02]  /*c760*/  LOP3.LUT R2, R2, 0xfff7ffff, RZ, 0xc0, !PT ;  /* 0xfff7ffff02027812 */ /* 0x000fe400078ec0ff */
[--C-:B------:R-:W-:Y:S02]  /*c770*/  IADD3 R227, R227, 0x8, R0.reuse ;  /* 0x00000008e3e37810 */ /* 0x100fe40007ffe000 */
[C---:B------:R-:W-:Y:S02]  /*c780*/  ISETP.GE.AND P2, PT, R11.reuse, 0x1, PT ;  /* 0x000000010b00780c */ /* 0x040fe40003f46270 */
[----:B------:R-:W-:Y:S02]  /*c790*/  ISETP.GE.AND P4, PT, R11, 0x9, PT ;  /* 0x000000090b00780c */ /* 0x000fe40003f86270 */
[----:B------:R-:W-:-:S09]  /*c7a0*/  IADD3 R228, R228, 0x8, R0 ;  /* 0x00000008e4e47810 */ /* 0x000fd20007ffe000 */
[----:B------:R-:W-:Y:S02]  /*c7b0*/  @P2 LOP3.LUT R2, R2, 0x80000, RZ, 0xfc, !PT ;  /* 0x0008000002022812 */ /* 0x000fe400078efcff */
[----:B------:R-:W-:Y:S02]  /*c7c0*/  ISETP.GT.AND P2, PT, R214, RZ, !P2 ;  /* 0x000000ffd600720c */ /* 0x000fe40005744270 */
[----:B------:R-:W-:Y:S02]  /*c7d0*/  LOP3.LUT R2, R2, 0xfffffffd, RZ, 0xc0, !PT ;  /* 0xfffffffd02027812 */ /* 0x000fe400078ec0ff */
[----:B------:R-:W-:Y:S02]  /*c7e0*/  ISETP.LT.OR P3, PT, R215, 0x1, P2 ;  /* 0x00000001d700780c */ /* 0x000fe40001761670 */
[----:B------:R-:W-:Y:S02]  /*c7f0*/  ISETP.GE.AND P2, PT, R11, 0x2, PT ;  /* 0x000000020b00780c */ /* 0x000fe40003f46270 */
[----:B------:R-:W-:-:S02]  /*c800*/  FSEL R152, R152, -INF , !P3 ;  /* 0xff80000098987808 */ /* 0x000fc40005800000 */
[----:B------:R-:W-:Y:S02]  /*c810*/  ISETP.GT.AND P3, PT, R214, 0x1, !P2 ;  /* 0x00000001d600780c */ /* 0x000fe40005764270 */
[----:B------:R-:W-:Y:S02]  /*c820*/  @P4 LOP3.LUT R2, R2, 0x2, RZ, 0xfc, !PT ;  /* 0x0000000202024812 */ /* 0x000fe400078efcff */
[----:B------:R-:W-:Y:S02]  /*c830*/  ISETP.LT.OR P3, PT, R215, 0x2, P3 ;  /* 0x00000002d700780c */ /* 0x000fe40001f61670 */
[----:B------:R-:W-:Y:S02]  /*c840*/  LOP3.LUT R2, R2, 0xfffffffb, RZ, 0xc0, !PT ;  /* 0xfffffffb02027812 */ /* 0x000fe400078ec0ff */
[----:B------:R-:W-:Y:S02]  /*c850*/  FSEL R153, R153, -INF , !P3 ;  /* 0xff80000099997808 */ /* 0x000fe40005800000 */
[----:B------:R-:W-:-:S02]  /*c860*/  ISETP.GT.AND P3, PT, R214, 0x8, !P4 ;  /* 0x00000008d600780c */ /* 0x000fc40006764270 */
[----:B------:R-:W-:Y:S02]  /*c870*/  ISETP.GE.AND P4, PT, R11, 0xa, PT ;  /* 0x0000000a0b00780c */ /* 0x000fe40003f86270 */
[----:B------:R-:W-:-:S04]  /*c880*/  ISETP.LT.OR P3, PT, R215, 0x9, P3 ;  /* 0x00000009d700780c */ /* 0x000fc80001f61670 */
        /* <DEDUP_REMOVED lines=119> */
[----:B------:R-:W-:-:S13]  /*d000*/  LOP3.LUT P6, RZ, R2, 0x100000, RZ, 0xc0, !PT ;  /* 0x0010000002ff7812 */ /* 0x000fda00078cc0ff */
[----:B------:R-:W-:Y:S05]  /*d010*/  @!P6 BRA `(.L_x_2141) ;  /* 0x00000000005ce947 */ /* 0x000fea0003800000 */
[----:B------:R-:W-:Y:S01]  /*d020*/  ISETP.GT.AND P6, PT, R208, -0x1, PT ;  /* 0xffffffffd000780c */ /* 0x000fe20003fc4270 */
[----:B------:R-:W-:-:S12]  /*d030*/  BSSY B0, `(.L_x_2142) ;  /* 0x0000011000007945 */ /* 0x000fd80003800000 */
[----:B------:R-:W-:Y:S05]  /*d040*/  @P6 BRA `(.L_x_2143) ;  /* 0x0000000000246947 */ /* 0x000fea0003800000 */
[----:B------:R-:W-:Y:S02]  /*d050*/  IMAD.U32 R214, RZ, RZ, UR46 ;  /* 0x0000002effd67e24 */ /* 0x000fe4000f8e00ff */
[----:B------:R-:W-:-:S03]  /*d060*/  VIADD R215, R216, 0x8 ;  /* 0x00000008d8d77836 */ /* 0x000fc60000000000 */
[----:B------:R-:W-:Y:S02]  /*d070*/  ISETP.NE.AND P6, PT, R214, 0x1, PT ;  /* 0x00000001d600780c */ /* 0x000fe40003fc5270 */
[----:B------:R-:W-:-:S11]  /*d080*/  LOP3.LUT R215, RZ, R215, RZ, 0x33, !PT ;  /* 0x000000d7ffd77212 */ /* 0x000fd600078e33ff */
[----:B------:R-:W2:Y:S02]  /*d090*/  @P6 LDC.64 R156, c[0x0][0x9e8] ;  /* 0x00027a00ff9c6b82 */ /* 0x000ea40000000a00 */
[----:B--2---:R-:W-:-:S05]  /*d0a0*/  @P6 IMAD.HI.U32 R156, R215, R156, RZ ;  /* 0x0000009cd79c6227 */ /* 0x004fca00078e00ff */
[----:B------:R-:W-:-:S04]  /*d0b0*/  @P6 SHF.R.U32.HI R215, RZ, R157, R156 ;  /* 0x0000009dffd76219 */ /* 0x000fc8000001169c */
[----:B------:R-:W-:Y:S01]  /*d0c0*/  LOP3.LUT R215, RZ, R215, RZ, 0x33, !PT ;  /* 0x000000d7ffd77212 */ /* 0x000fe200078e33ff */
[----:B------:R-:W-:Y:S06]  /*d0d0*/  BRA `(.L_x_2144) ;  /* 0x0000000000187947 */ /* 0x000fec0003800000 */
.L_x_2143:
[----:B------:R-:W-:Y:S02]  /*d0e0*/  IMAD.U32 R214, RZ, RZ, UR46 ;  /* 0x0000002effd67e24 */ /* 0x000fe4000f8e00ff */
[----:B------:R-:W-:-:S03]  /*d0f0*/  IMAD.MOV.U32 R215, RZ, RZ, R208 ;  /* 0x000000ffffd77224 */ /* 0x000fc600078e00d0 */
[----:B------:R-:W-:-:S13]  /*d100*/  ISETP.NE.AND P6, PT, R214, 0x1, PT ;  /* 0x00000001d600780c */ /* 0x000fda0003fc5270 */
[----:B------:R-:W2:Y:S02]  /*d110*/  @P6 LDC.64 R156, c[0x0][0x9e8] ;  /* 0x00027a00ff9c6b82 */ /* 0x000ea40000000a00 */
[----:B--2---:R-:W-:-:S05]  /*d120*/  @P6 IMAD.HI.U32 R156, R208, R156, RZ ;  /* 0x0000009cd09c6227 */ /* 0x004fca00078e00ff */
[----:B------:R-:W-:-:S07]  /*d130*/  @P6 SHF.R.U32.HI R215, RZ, R157, R156 ;  /* 0x0000009dffd76219 */ /* 0x000fce000001169c */
.L_x_2144:
[----:B------:R-:W-:Y:S05]  /*d140*/  BSYNC B0 ;  /* 0x0000000000007941 */ /* 0x000fea0003800000 */
.L_x_2142:
[----:B------:R-:W-:-:S04]  /*d150*/  IMAD.IADD R11, R11, 0x1, -R23 ;  /* 0x000000010b0b7824 */ /* 0x000fc800078e0a17 */
[----:B------:R-:W-:-:S05]  /*d160*/  IMAD R11, R215, R214, R11 ;  /* 0x000000d6d70b7224 */ /* 0x000fca00078e020b */
[----:B------:R-:W-:Y:S02]  /*d170*/  VIMNMX R228, R228, R11, !PT ;  /* 0x0000000be4e47248 */ /* 0x000fe40007fe0100 */
[----:B------:R-:W-:-:S07]  /*d180*/  VIADDMNMX R227, R11, R214, R227, PT ;  /* 0x000000d60be37246 */ /* 0x000fce00038001e3 */
.L_x_2141:
[----:B------:R-:W-:Y:S02]  /*d190*/  ISETP.GT.AND P2, PT, R228, 0x1, !P2 ;  /* 0x00000001e400780c */ /* 0x000fe40005744270 */
[----:B------:R-:W-:Y:S02]  /*d1a0*/  FMNMX.FTZ R11, R152, R3, !PT ;  /* 0x00000003980b7209 */ /* 0x000fe40007810000 */
[----:B------:R-:W-:Y:S02]  /*d1b0*/  ISETP.LT.OR P2, PT, R227, 0x2, P2 ;  /* 0x00000002e300780c */ /* 0x000fe40001741670 */
[C---:B------:R-:W-:Y:S02]  /*d1c0*/  LOP3.LUT P6, RZ, R2.reuse, 0x8000, RZ, 0xc0, !PT ;  /* 0x0000800002ff7812 */ /* 0x040fe400078cc0ff */
        /* <DEDUP_REMOVED lines=71> */
[----:B--2---:R-:W-:Y:S02]  /*d640*/  FMNMX.FTZ R157, R11, R157, !PT ;  /* 0x0000009d0b9d7209 */ /* 0x004fe40007810000 */
[----:B------:R-:W-:Y:S02]  /*d650*/  ISETP.GT.AND P2, PT, R228, 0x30, !P2 ;  /* 0x00000030e400780c */ /* 0x000fe40005744270 */
[C---:B------:R-:W-:Y:S02]  /*d660*/  ISETP.LT.OR P4, PT, R227.reuse, 0x52, P4 ;  /* 0x00000052e300780c */ /* 0x040fe40002781670 */
[C---:B------:R-:W-:Y:S02]  /*d670*/  ISETP.LT.OR P2, PT, R227.reuse, 0x31, P2 ;  /* 0x00000031e300780c */ /* 0x040fe40001741670 */
[----:B------:R-:W-:-:S02]  /*d680*/  ISETP.LT.OR P5, PT, R227, 0x59, P5 ;  /* 0x00000059e300780c */ /* 0x000fc40002fa1670 */
[----:B------:R-:W-:Y:S02]  /*d690*/  FSEL R156, R178, -INF , !P2 ;  /* 0xff800000b29c7808 */ /* 0x000fe40005000000 */
[----:B------:R-:W-:Y:S01]  /*d6a0*/  LOP3.LUT P2, RZ, R2, 0x400, RZ, 0xc0, !PT ;  /* 0x0000040002ff7812 */ /* 0x000fe2000784c0ff */
[----:B------:R-:W2:Y:S01]  /*d6b0*/  SHFL.BFLY PT, R178, R157, 0x1, 0x1f ;  /* 0x0c201f009db27f89 */ /* 0x000ea200000e0000 */
[----:B------:R-:W-:Y:S02]  /*d6c0*/  FSEL R195, R195, -INF , !P4 ;  /* 0xff800000c3c37808 */ /* 0x000fe40006000000 */
[----:B------:R-:W-:Y:S02]  /*d6d0*/  ISETP.GT.AND P2, PT, R228, 0x31, !P2 ;  /* 0x00000031e400780c */ /* 0x000fe40005744270 */
[----:B------:R-:W-:Y:S02]  /*d6e0*/  FSEL R198, R198, -INF , !P5 ;  /* 0xff800000c6c67808 */ /* 0x000fe40006800000 */
[----:B------:R-:W-:-:S04]  /*d6f0*/  ISETP.LT.OR P2, PT, R227, 0x32, P2 ;  /* 0x00000032e300780c */ /* 0x000fc80001741670 */
[----:B------:R-:W-:Y:S02]  /*d700*/  FSEL R179, R179, -INF , !P2 ;  /* 0xff800000b3b37808 */ /* 0x000fe40005000000 */
[----:B------:R-:W-:-:S04]  /*d710*/  LOP3.LUT P2, RZ, R2, 0x200, RZ, 0xc0, !PT ;  /* 0x0000020002ff7812 */ /* 0x000fc8000784c0ff */
[----:B------:R-:W-:-:S04]  /*d720*/  ISETP.GT.AND P2, PT, R228, 0x38, !P2 ;  /* 0x00000038e400780c */ /* 0x000fc80005744270 */
[----:B------:R-:W-:Y:S02]  /*d730*/  ISETP.LT.OR P2, PT, R227, 0x39, P2 ;  /* 0x00000039e300780c */ /* 0x000fe40001741670 */
[----:B--2---:R-:W-:Y:S02]  /*d740*/  FMNMX.FTZ R178, R157, R178, !PT ;  /* 0x000000b29db27209 */ /* 0x004fe40007810000 */
        /* <DEDUP_REMOVED lines=21> */
[----:B------:R-:W-:-:S04]  /*d8a0*/  FSETP.NEU.FTZ.AND P2, PT, R178, -INF , PT ;  /* 0xff800000b200780b */ /* 0x000fc80003f5d000 */
[----:B------:R-:W-:-:S05]  /*d8b0*/  FSEL R11, R178, RZ, P2 ;  /* 0x000000ffb20b7208 */ /* 0x000fca0001000000 */
[----:B------:R-:W-:Y:S01]  /*d8c0*/  FADD.FTZ R3, -R11, R3 ;  /* 0x000000030b037221 */ /* 0x000fe20000010100 */
[----:B------:R-:W-:-:S04]  /*d8d0*/  IMAD.U32 R11, RZ, RZ, UR45 ;  /* 0x0000002dff0b7e24 */ /* 0x000fc8000f8e00ff */
[-C--:B------:R-:W-:Y:S01]  /*d8e0*/  FMUL.FTZ R214, R178, R11.reuse ;  /* 0x0000000bb2d67220 */ /* 0x080fe20000410000 */
[----:B------:R-:W-:-:S04]  /*d8f0*/  FMUL.FTZ R3, R3, R11 ;  /* 0x0000000b03037220 */ /* 0x000fc80000410000 */
[----:B------:R-:W-:Y:S02]  /*d900*/  FSEL R214, R214, RZ, P2 ;  /* 0x000000ffd6d67208 */ /* 0x000fe40001000000 */
[----:B------:R-:W-:Y:S01]  /*d910*/  MUFU.EX2 R3, R3 ;  /* 0x0000000300037308 */ /* 0x000fe20000000800 */
[----:B------:R-:W-:Y:S02]  /*d920*/  LOP3.LUT P2, RZ, R2, 0x80000, RZ, 0xc0, !PT ;  /* 0x0008000002ff7812 */ /* 0x000fe4000784c0ff */
[-CC-:B------:R-:W-:Y:S01]  /*d930*/  FFMA.FTZ R152, R152, R11.reuse, -R214.reuse ;  /* 0x0000000b98987223 */ /* 0x180fe200000108d6 */
[-CC-:B------:R-:W-:Y:S01]  /*d940*/  FFMA.FTZ R153, R153, R11.reuse, -R214.reuse ;  /* 0x0000000b99997223 */ /* 0x180fe200000108d6 */
[----:B------:R-:W-:Y:S01]  /*d950*/  ISETP.GT.AND P2, PT, R228, RZ, !P2 ;  /* 0x000000ffe400720c */ /* 0x000fe20005744270 */
[-CC-:B------:R-:W-:Y:S01]  /*d960*/  FFMA.FTZ R212, R212, R11.reuse, -R214.reuse ;  /* 0x0000000bd4d47223 */ /* 0x180fe200000108d6 */
[-CC-:B------:R-:W-:Y:S01]  /*d970*/  FFMA.FTZ R213, R213, R11.reuse, -R214.reuse ;  /* 0x0000000bd5d57223 */ /* 0x180fe200000108d6 */
[-CC-:B------:R-:W-:Y:S01]  /*d980*/  FFMA.FTZ R160, R160, R11.reuse, -R214.reuse ;  /* 0x0000000ba0a07223 */ /* 0x180fe200000108d6 */
[----:B------:R-:W2:Y:S01]  /*d990*/  MUFU.EX2 R152, R152 ;  /* 0x0000009800987308 */ /* 0x000ea20000000800 */
[----:B------:R-:W-:Y:S01]  /*d9a0*/  ISETP.LT.OR P2, PT, R227, 0x1, P2 ;  /* 0x00000001e300780c */ /* 0x000fe20001741670 */
[-CC-:B------:R-:W-:Y:S01]  /*d9b0*/  FFMA.FTZ R161, R161, R11.reuse, -R214.reuse ;  /* 0x0000000ba1a17223 */ /* 0x180fe200000108d6 */
[-CC-:B------:R-:W-:Y:S01]  /*d9c0*/  FFMA.FTZ R164, R164, R11.reuse, -R214.reuse ;  /* 0x0000000ba4a47223 */ /* 0x180fe200000108d6 */
[-CC-:B------:R-:W-:Y:S01]  /*d9d0*/  FFMA.FTZ R165, R165, R11.reuse, -R214.reuse ;  /* 0x0000000ba5a57223 */ /* 0x180fe200000108d6 */
[----:B------:R-:W-:Y:S01]  /*d9e0*/  FSEL R154, R154, -INF , !P2 ;  /* 0xff8000009a9a7808 */ /* 0x000fe20005000000 */
[-CC-:B------:R-:W-:Y:S01]  /*d9f0*/  FFMA.FTZ R168, R168, R11.reuse, -R214.reuse ;  /* 0x0000000ba8a87223 */ /* 0x180fe200000108d6 */
[----:B------:R-:W-:Y:S01]  /*da00*/  ISETP.GT.AND P2, PT, R228, 0x59, !P6 ;  /* 0x00000059e400780c */ /* 0x000fe20007744270 */
[----:B------:R-:W3:Y:S01]  /*da10*/  MUFU.EX2 R153, R153 ;  /* 0x0000009900997308 */ /* 0x000ee20000000800 */
[-CC-:B------:R-:W-:Y:S01]  /*da20*/  FFMA.FTZ R176, R176, R11.reuse, -R214.reuse ;  /* 0x0000000bb0b07223 */ /* 0x180fe200000108d6 */
[-CC-:B------:R-:W-:Y:S01]  /*da30*/  FFMA.FTZ R169, R169, R11.reuse, -R214.reuse ;  /* 0x0000000ba9a97223 */ /* 0x180fe200000108d6 */
[----:B------:R-:W-:Y:S01]  /*da40*/  ISETP.LT.OR P2, PT, R227, 0x5a, P2 ;  /* 0x0000005ae300780c */ /* 0x000fe20001741670 */
[-CC-:B------:R-:W-:Y:S01]  /*da50*/  FFMA.FTZ R172, R172, R11.reuse, -R214.reuse ;  /* 0x0000000bacac7223 */ /* 0x180fe200000108d6 */
[-CC-:B------:R-:W-:Y:S01]  /*da60*/  FFMA.FTZ R173, R173, R11.reuse, -R214.reuse ;  /* 0x0000000badad7223 */ /* 0x180fe200000108d6 */
[----:B------:R-:W-:Y:S01]  /*da70*/  FFMA.FTZ R177, R177, R11, -R214 ;  /* 0x0000000bb1b17223 */ /* 0x000fe200000108d6 */
[----:B------:R-:W-:Y:S01]  /*da80*/  FSEL R199, R199, -INF , !P2 ;  /* 0xff800000c7c77808 */ /* 0x000fe20005000000 */
[----:B------:R-:W4:Y:S01]  /*da90*/  MUFU.EX2 R212, R212 ;  /* 0x000000d400d47308 */ /* 0x000f220000000800 */
[----:B--2---:R-:W-:Y:S01]  /*daa0*/  FFMA.FTZ R5, R3, R5, R152 ;  /* 0x0000000503057223 */ /* 0x004fe20000010098 */
[-CC-:B------:R-:W-:Y:S01]  /*dab0*/  FFMA.FTZ R180, R180, R11.reuse, -R214.reuse ;  /* 0x0000000bb4b47223 */ /* 0x180fe200000108d6 */
[-CC-:B------:R-:W-:Y:S01]  /*dac0*/  FFMA.FTZ R181, R181, R11.reuse, -R214.reuse ;  /* 0x0000000bb5b57223 */ /* 0x180fe200000108d6 */
[-CC-:B------:R-:W-:Y:S01]  /*dad0*/  FFMA.FTZ R184, R184, R11.reuse, -R214.reuse ;  /* 0x0000000bb8b87223 */ /* 0x180fe200000108d6 */
[-CC-:B------:R-:W-:Y:S01]  /*dae0*/  FFMA.FTZ R185, R185, R11.reuse, -R214.reuse ;  /* 0x0000000bb9b97223 */ /* 0x180fe200000108d6 */
[-CC-:B------:R-:W-:Y:S01]  /*daf0*/  FFMA.FTZ R188, R188, R11.reuse, -R214.reuse ;  /* 0x0000000bbcbc7223 */ /* 0x180fe200000108d6 */
[-CC-:B------:R-:W-:Y:S01]  /*db00*/  FFMA.FTZ R189, R189, R11.reuse, -R214.reuse ;  /* 0x0000000bbdbd7223 */ /* 0x180fe200000108d6 */
[----:B------:R-:W2:Y:S01]  /*db10*/  MUFU.EX2 R213, R213 ;  /* 0x000000d500d57308 */ /* 0x000ea20000000800 */
[C---:B---3--:R-:W-:Y:S01]  /*db20*/  FADD.FTZ R5, R153.reuse, R5 ;  /* 0x0000000599057221 */ /* 0x048fe20000010000 */
[----:B------:R-:W-:Y:S01]  /*db30*/  F2FP.BF16.F32.PACK_AB R152, R153, R152 ;  /* 0x000000989998723e */ /* 0x000fe200000010ff */
[-CC-:B------:R-:W-:Y:S01]  /*db40*/  FFMA.FTZ R192, R192, R11.reuse, -R214.reuse ;  /* 0x0000000bc0c07223 */ /* 0x180fe200000108d6 */
[----:B------:R-:W-:Y:S01]  /*db50*/  FMNMX.FTZ R153, R154, R10, !PT ;  /* 0x0000000a9a997209 */ /* 0x000fe20007810000 */
[-CC-:B------:R-:W-:Y:S01]  /*db60*/  FFMA.FTZ R193, R193, R11.reuse, -R214.reuse ;  /* 0x0000000bc1c17223 */ /* 0x180fe200000108d6 */
[-CC-:B------:R-:W-:Y:S01]  /*db70*/  FFMA.FTZ R196, R196, R11.reuse, -R214.reuse ;  /* 0x0000000bc4c47223 */ /* 0x180fe200000108d6 */
[----:B------:R-:W-:Y:S01]  /*db80*/  FFMA.FTZ R197, R197, R11, -R214 ;  /* 0x0000000bc5c57223 */ /* 0x000fe200000108d6 */
[----:B------:R-:W-:Y:S01]  /*db90*/  FMNMX.FTZ R153, R155, R153, !PT ;  /* 0x000000999b997209 */ /* 0x000fe20007810000 */
[----:B------:R-:W3:Y:S01]  /*dba0*/  MUFU.EX2 R160, R160 ;  /* 0x000000a000a07308 */ /* 0x000ee20000000800 */
[----:B----4-:R-:W-:Y:S01]  /*dbb0*/  FADD.FTZ R5, R212, R5 ;  /* 0x00000005d4057221 */ /* 0x010fe20000010000 */
[----:B------:R-:W-:Y:S01]  /*dbc0*/  FMUL.FTZ R24, R24, R3 ;  /* 0x0000000318187220 */ /* 0x000fe20000410000 */
[----:B------:R-:W-:Y:S01]  /*dbd0*/  FMNMX.FTZ R153, R158, R153, !PT ;  /* 0x000000999e997209 */ /* 0x000fe20007810000 */
[-C--:B------:R-:W-:Y:S01]  /*dbe0*/  FMUL.FTZ R25, R25, R3.reuse ;  /* 0x0000000319197220 */ /* 0x080fe20000410000 */
[-C--:B------:R-:W-:Y:S01]  /*dbf0*/  FMUL.FTZ R28, R28, R3.reuse ;  /* 0x000000031c1c7220 */ /* 0x080fe20000410000 */
[----:B------:R-:W-:Y:S01]  /*dc00*/  FMUL.FTZ R29, R29, R3 ;  /* 0x000000031d1d7220 */ /* 0x000fe20000410000 */
[----:B------:R-:W-:Y:S01]  /*dc10*/  FMNMX.FTZ R153, R159, R153, !PT ;  /* 0x000000999f997209 */ /* 0x000fe20007810000 */
[----:B------:R-:W4:Y:S01]  /*dc20*/  MUFU.EX2 R161, R161 ;  /* 0x000000a100a17308 */ /* 0x000f220000000800 */
[----:B--2---:R-:W-:Y:S01]  /*dc30*/  FADD.FTZ R5, R213, R5 ;  /* 0x00000005d5057221 */ /* 0x004fe20000010000 */
[----:B------:R-:W-:Y:S01]  /*dc40*/  FMUL.FTZ R32, R32, R3 ;  /* 0x0000000320207220 */ /* 0x000fe20000410000 */
[----:B------:R-:W-:Y:S01]  /*dc50*/  FMNMX.FTZ R153, R162, R153, !PT ;  /* 0x00000099a2997209 */ /* 0x000fe20007810000 */
[-C--:B------:R-:W-:Y:S01]  /*dc60*/  FMUL.FTZ R33, R33, R3.reuse ;  /* 0x0000000321217220 */ /* 0x080fe20000410000 */
[-C--:B------:R-:W-:Y:S01]  /*dc70*/  FMUL.FTZ R36, R36, R3.reuse ;  /* 0x0000000324247220 */ /* 0x080fe20000410000 */
[----:B------:R-:W-:Y:S01]  /*dc80*/  FMUL.FTZ R37, R37, R3 ;  /* 0x0000000325257220 */ /* 0x000fe20000410000 */
[----:B------:R-:W-:Y:S01]  /*dc90*/  FMNMX.FTZ R153, R163, R153, !PT ;  /* 0x00000099a3997209 */ /* 0x000fe20007810000 */
[----:B------:R-:W2:Y:S01]  /*dca0*/  MUFU.EX2 R164, R164 ;  /* 0x000000a400a47308 */ /* 0x000ea20000000800 */
[----:B---3--:R-:W-:Y:S01]  /*dcb0*/  FADD.FTZ R5, R160, R5 ;  /* 0x00000005a0057221 */ /* 0x008fe20000010000 */
[----:B------:R-:W-:Y:S01]  /*dcc0*/  FMUL.FTZ R40, R40, R3 ;  /* 0x0000000328287220 */ /* 0x000fe20000410000 */
[----:B------:R-:W-:Y:S01]  /*dcd0*/  FMNMX.FTZ R153, R166, R153, !PT ;  /* 0x00000099a6997209 */ /* 0x000fe20007810000 */
[-C--:B------:R-:W-:Y:S01]  /*dce0*/  FMUL.FTZ R41, R41, R3.reuse ;  /* 0x0000000329297220 */ /* 0x080fe20000410000 */
[-C--:B------:R-:W-:Y:S01]  /*dcf0*/  FMUL.FTZ R44, R44, R3.reuse ;  /* 0x000000032c2c7220 */ /* 0x080fe20000410000 */
[----:B------:R-:W-:Y:S01]  /*dd00*/  FMUL.FTZ R45, R45, R3 ;  /* 0x000000032d2d7220 */ /* 0x000fe20000410000 */
        /* <DEDUP_REMOVED lines=9> */
[----:B------:R4:W-:Y:S01]  /*dda0*/  MUFU.EX2 R214, R176 ;  /* 0x000000b000d67308 */ /* 0x0009e20000000800 */
        /* <DEDUP_REMOVED lines=16> */
[-C--:B------:R-:W-:Y:S01]  /*deb0*/  FMUL.FTZ R72, R72, R3.reuse ;  /* 0x0000000348487220 */ /* 0x080fe20000410000 */
[----:B------:R-:W-:Y:S01]  /*dec0*/  FMUL.FTZ R73, R73, R3 ;  /* 0x0000000349497220 */ /* 0x000fe20000410000 */
[----:B------:R-:W-:Y:S01]  /*ded0*/  FMNMX.FTZ R153, R182, R153, !PT ;  /* 0x00000099b6997209 */ /* 0x000fe20007810000 */
[-C--:B------:R-:W-:Y:S01]  /*dee0*/  FMUL.FTZ R76, R76, R3.reuse ;  /* 0x000000034c4c7220 */ /* 0x080fe20000410000 */
[-C--:B------:R-:W-:Y:S01]  /*def0*/  FMUL.FTZ R77, R77, R3.reuse ;  /* 0x000000034d4d7220 */ /* 0x080fe20000410000 */
[----:B------:R-:W-:Y:S01]  /*df00*/  FMUL.FTZ R80, R80, R3 ;  /* 0x0000000350507220 */ /* 0x000fe20000410000 */
[----:B------:R-:W-:Y:S01]  /*df10*/  FMNMX.FTZ R153, R183, R153, !PT ;  /* 0x00000099b7997209 */ /* 0x000fe20007810000 */
[----:B------:R-:W5:Y:S01]  /*df20*/  MUFU.EX2 R172, R172 ;  /* 0x000000ac00ac7308 */ /* 0x000f620000000800 */
[-C--:B------:R-:W-:Y:S01]  /*df30*/  FMUL.FTZ R81, R81, R3.reuse ;  /* 0x0000000351517220 */ /* 0x080fe20000410000 */
[----:B------:R-:W-:Y:S01]  /*df40*/  FMUL.FTZ R84, R84, R3 ;  /* 0x0000000354547220 */ /* 0x000fe20000410000 */
[----:B------:R-:W-:Y:S01]  /*df50*/  FMNMX.FTZ R153, R186, R153, !PT ;  /* 0x00000099ba997209 */ /* 0x000fe20007810000 */
[-C--:B------:R-:W-:Y:S01]  /*df60*/  FMUL.FTZ R85, R85, R3.reuse ;  /* 0x0000000355557220 */ /* 0x080fe20000410000 */
[-C--:B------:R-:W-:Y:S01]  /*df70*/  FMUL.FTZ R88, R88, R3.reuse ;  /* 0x0000000358587220 */ /* 0x080fe20000410000 */
[----:B------:R-:W-:Y:S01]  /*df80*/  FMUL.FTZ R89, R89, R3 ;  /* 0x0000000359597220 */ /* 0x000fe20000410000 */
[----:B------:R-:W-:Y:S01]  /*df90*/  FMNMX.FTZ R153, R187, R153, !PT ;  /* 0x00000099bb997209 */ /* 0x000fe20007810000 */
[----:B------:R-:W0:Y:S01]  /*dfa0*/  MUFU.EX2 R173, R173 ;  /* 0x000000ad00ad7308 */ /* 0x000e220000000800 */
[-C--:B------:R-:W-:Y:S01]  /*dfb0*/  FMUL.FTZ R92, R92, R3.reuse ;  /* 0x000000035c5c7220 */ /* 0x080fe20000410000 */
[----:B------:R-:W-:Y:S01]  /*dfc0*/  FMUL.FTZ R93, R93, R3 ;  /* 0x000000035d5d7220 */ /* 0x000fe20000410000 */
[----:B------:R-:W-:Y:S01]  /*dfd0*/  FMNMX.FTZ R153, R190, R153, !PT ;  /* 0x00000099be997209 */ /* 0x000fe20007810000 */
[-C--:B------:R-:W-:Y:S01]  /*dfe0*/  FMUL.FTZ R96, R96, R3.reuse ;  /* 0x0000000360607220 */ /* 0x080fe20000410000 */
[-C--:B------:R-:W-:Y:S01]  /*dff0*/  FMUL.FTZ R97, R97, R3.reuse ;  /* 0x0000000361617220 */ /* 0x080fe20000410000 */
[----:B------:R-:W-:Y:S01]  /*e000*/  FMUL.FTZ R100, R100, R3 ;  /* 0x0000000364647220 */ /* 0x000fe20000410000 */
[----:B------:R-:W-:Y:S01]  /*e010*/  FMNMX.FTZ R153, R191, R153, !PT ;  /* 0x00000099bf997209 */ /* 0x000fe20007810000 */
[----:B------:R-:W1:Y:S01]  /*e020*/  MUFU.EX2 R177, R177 ;  /* 0x000000b100b17308 */ /* 0x000e620000000800 */
        /* <DEDUP_REMOVED lines=17> */
[-C--:B------:R-:W-:Y:S01]  /*e140*/  FMUL.FTZ R124, R124, R3.reuse ;  /* 0x000000037c7c7220 */ /* 0x080fe20000410000 */
[-C--:B------:R-:W-:Y:S01]  /*e150*/  FMUL.FTZ R125, R125, R3.reuse ;  /* 0x000000037d7d7220 */ /* 0x080fe20000410000 */
[----:B------:R-:W4:Y:S01]  /*e160*/  SHFL.BFLY PT, R157, R153, 0x2, 0x1f ;  /* 0x0c401f00999d7f89 */ /* 0x000f2200000e0000 */
        /* <DEDUP_REMOVED lines=13> */
[----:B------:R-:W-:-:S06]  /*e240*/  FMUL.FTZ R149, R149, R3 ;  /* 0x0000000395957220 */ /* 0x000fcc0000410000 */
[----:B------:R-:W1:Y:S01]  /*e250*/  MUFU.EX2 R188, R188 ;  /* 0x000000bc00bc7308 */ /* 0x000e620000000800 */
[----:B----4-:R-:W-:-:S07]  /*e260*/  FMNMX.FTZ R153, R153, R157, !PT ;  /* 0x0000009d99997209 */ /* 0x010fce0007810000 */
[----:B------:R-:W4:Y:S01]  /*e270*/  MUFU.EX2 R189, R189 ;  /* 0x000000bd00bd7308 */ /* 0x000f220000000800 */
[----:B------:R-:W2:Y:S07]  /*e280*/  SHFL.BFLY PT, R157, R153, 0x1, 0x1f ;  /* 0x0c201f00999d7f89 */ /* 0x000eae00000e0000 */
[----:B------:R-:W4:Y:S08]  /*e290*/  MUFU.EX2 R192, R192 ;  /* 0x000000c000c07308 */ /* 0x000f300000000800 */
[----:B------:R-:W4:Y:S08]  /*e2a0*/  MUFU.EX2 R193, R193 ;  /* 0x000000c100c17308 */ /* 0x000f300000000800 */
[----:B------:R-:W4:Y:S01]  /*e2b0*/  MUFU.EX2 R196, R196 ;  /* 0x000000c400c47308 */ /* 0x000f220000000800 */
[----:B--2---:R-:W-:-:S04]  /*e2c0*/  FMNMX.FTZ R176, R153, R157, !PT ;  /* 0x0000009d99b07209 */ /* 0x004fc80007810000 */
[C---:B------:R-:W-:Y:S01]  /*e2d0*/  FSETP.NEU.FTZ.AND P2, PT, R176.reuse, -INF , PT ;  /* 0xff800000b000780b */ /* 0x040fe20003f5d000 */
[----:B------:R-:W-:-:S05]  /*e2e0*/  FMUL.FTZ R228, R176, R11 ;  /* 0x0000000bb0e47220 */ /* 0x000fca0000410000 */
[----:B------:R-:W-:-:S05]  /*e2f0*/  FSEL R228, R228, RZ, P2 ;  /* 0x000000ffe4e47208 */ /* 0x000fca0001000000 */
[-CC-:B------:R-:W-:Y:S01]  /*e300*/  FFMA.FTZ R231, R156, R11.reuse, -R228.reuse ;  /* 0x0000000b9ce77223 */ /* 0x180fe200000108e4 */
[----:B------:R-:W-:Y:S01]  /*e310*/  F2FP.BF16.F32.PACK_AB R156, R161, R160 ;  /* 0x000000a0a19c723e */ /* 0x000fe200000010ff */
[----:B------:R-:W-:Y:S01]  /*e320*/  FADD.FTZ R160, R168, R5 ;  /* 0x00000005a8a07221 */ /* 0x000fe20000010000 */
[-CC-:B------:R-:W-:Y:S01]  /*e330*/  FFMA.FTZ R227, R162, R11.reuse, -R228.reuse ;  /* 0x0000000ba2e37223 */ /* 0x180fe200000108e4 */
[-C--:B------:R-:W-:Y:S01]  /*e340*/  FFMA.FTZ R229, R158, R11.reuse, -R228 ;  /* 0x0000000b9ee57223 */ /* 0x080fe200000108e4 */
[----:B------:R-:W-:Y:S01]  /*e350*/  F2FP.BF16.F32.PACK_AB R158, R165, R164 ;  /* 0x000000a4a59e723e */ /* 0x000fe200000010ff */
[C---:B---3--:R-:W-:Y:S01]  /*e360*/  FADD.FTZ R5, R169.reuse, R160 ;  /* 0x000000a0a9057221 */ /* 0x048fe20000010000 */
[-CC-:B------:R-:W-:Y:S01]  /*e370*/  FFMA.FTZ R215, R166, R11.reuse, -R228.reuse ;  /* 0x0000000ba6d77223 */ /* 0x180fe200000108e4 */
[----:B------:R-:W-:Y:S01]  /*e380*/  F2FP.BF16.F32.PACK_AB R160, R169, R168 ;  /* 0x000000a8a9a0723e */ /* 0x000fe200000010ff */
[-CC-:B------:R-:W-:Y:S01]  /*e390*/  FFMA.FTZ R167, R167, R11.reuse, -R228.reuse ;  /* 0x0000000ba7a77223 */ /* 0x180fe200000108e4 */
[----:B-----5:R-:W-:Y:S01]  /*e3a0*/  FADD.FTZ R162, R172, R5 ;  /* 0x00000005aca27221 */ /* 0x020fe20000010000 */
[-CC-:B------:R-:W-:Y:S01]  /*e3b0*/  FFMA.FTZ R157, R170, R11.reuse, -R228.reuse ;  /* 0x0000000baa9d7223 */ /* 0x180fe200000108e4 */
[-CC-:B------:R-:W-:Y:S01]  /*e3c0*/  FFMA.FTZ R230, R154, R11.reuse, -R228.reuse ;  /* 0x0000000b9ae67223 */ /* 0x180fe200000108e4 */
[-C--:B------:R-:W-:Y:S01]  /*e3d0*/  FFMA.FTZ R155, R155, R11.reuse, -R228 ;  /* 0x0000000b9b9b7223 */ /* 0x080fe200000108e4 */
[----:B0-----:R-:W-:Y:S01]  /*e3e0*/  FADD.FTZ R5, R173, R162 ;  /* 0x000000a2ad057221 */ /* 0x001fe20000010000 */
[-CC-:B------:R-:W-:Y:S01]  /*e3f0*/  FFMA.FTZ R159, R159, R11.reuse, -R228.reuse ;  /* 0x0000000b9f9f7223 */ /* 0x180fe200000108e4 */
[----:B------:R-:W-:Y:S01]  /*e400*/  MUFU.EX2 R229, R229 ;  /* 0x000000e500e57308 */ /* 0x000fe20000000800 */
[-CC-:B------:R-:W-:Y:S01]  /*e410*/  FFMA.FTZ R163, R163, R11.reuse, -R228.reuse ;  /* 0x0000000ba3a37223 */ /* 0x180fe200000108e4 */
[----:B------:R-:W-:Y:S01]  /*e420*/  FADD.FTZ R164, R214, R5 ;  /* 0x00000005d6a47221 */ /* 0x000fe20000010000 */
[----:B------:R-:W-:Y:S01]  /*e430*/  F2FP.BF16.F32.PACK_AB R162, R173, R172 ;  /* 0x000000acada2723e */ /* 0x000fe200000010ff */
[-CC-:B------:R-:W-:Y:S01]  /*e440*/  FFMA.FTZ R171, R171, R11.reuse, -R228.reuse ;  /* 0x0000000babab7223 */ /* 0x180fe200000108e4 */
[-C--:B------:R-:W-:Y:S01]  /*e450*/  FFMA.FTZ R153, R174, R11.reuse, -R228 ;  /* 0x0000000bae997223 */ /* 0x080fe200000108e4 */
[C---:B-1----:R-:W-:Y:S01]  /*e460*/  FADD.FTZ R5, R177.reuse, R164 ;  /* 0x000000a4b1057221 */ /* 0x042fe20000010000 */
[----:B------:R-:W-:Y:S01]  /*e470*/  F2FP.BF16.F32.PACK_AB R164, R177, R214 ;  /* 0x000000d6b1a4723e */ /* 0x000fe200000010ff */
[----:B------:R-:W-:Y:S01]  /*e480*/  MUFU.EX2 R230, R230 ;  /* 0x000000e600e67308 */ /* 0x000fe20000000800 */
[-CC-:B------:R-:W-:Y:S01]  /*e490*/  FFMA.FTZ R175, R175, R11.reuse, -R228.reuse ;  /* 0x0000000bafaf7223 */ /* 0x180fe200000108e4 */
[----:B------:R-:W-:Y:S01]  /*e4a0*/  FADD.FTZ R166, R180, R5 ;  /* 0x00000005b4a67221 */ /* 0x000fe20000010000 */
[-CC-:B------:R-:W-:Y:S01]  /*e4b0*/  FFMA.FTZ R179, R179, R11.reuse, -R228.reuse ;  /* 0x0000000bb3b37223 */ /* 0x180fe200000108e4 */
[-CC-:B------:R-:W-:Y:S01]  /*e4c0*/  FFMA.FTZ R186, R186, R11.reuse, -R228.reuse ;  /* 0x0000000bbaba7223 */ /* 0x180fe200000108e4 */
[-C--:B------:R-:W-:Y:S01]  /*e4d0*/  FFMA.FTZ R182, R182, R11.reuse, -R228 ;  /* 0x0000000bb6b67223 */ /* 0x080fe200000108e4 */
[C---:B------:R-:W-:Y:S01]  /*e4e0*/  FADD.FTZ R5, R181.reuse, R166 ;  /* 0x000000a6b5057221 */ /* 0x040fe20000010000 */
        /* <DEDUP_REMOVED lines=9> */
[----:B------:R0:W-:Y:S01]  /*e580*/  MUFU.EX2 R180, R167 ;  /* 0x000000a700b47308 */ /* 0x0001e20000000800 */
[-CC-:B------:R-:W-:Y:S01]  /*e590*/  FFMA.FTZ R194, R194, R11.reuse, -R228.reuse ;  /* 0x0000000bc2c27223 */ /* 0x180fe200000108e4 */
[----:B------:R-:W-:Y:S01]  /*e5a0*/  FADD.FTZ R170, R188, R5 ;  /* 0x00000005bcaa7221 */ /* 0x000fe20000010000 */
[-CC-:B------:R-:W-:Y:S01]  /*e5b0*/  FFMA.FTZ R195, R195, R11.reuse, -R228.reuse ;  /* 0x0000000bc3c37223 */ /* 0x180fe200000108e4 */
[-CC-:B------:R-:W-:Y:S01]  /*e5c0*/  FFMA.FTZ R198, R198, R11.reuse, -R228.reuse ;  /* 0x0000000bc6c67223 */ /* 0x180fe200000108e4 */
[----:B------:R-:W-:Y:S01]  /*e5d0*/  FFMA.FTZ R199, R199, R11, -R228 ;  /* 0x0000000bc7c77223 */ /* 0x000fe200000108e4 */
[C---:B----4-:R-:W-:Y:S01]  /*e5e0*/  FADD.FTZ R5, R189.reuse, R170 ;  /* 0x000000aabd057221 */ /* 0x050fe20000010000 */
[----:B------:R-:W-:Y:S01]  /*e5f0*/  F2FP.BF16.F32.PACK_AB R170, R189, R188 ;  /* 0x000000bcbdaa723e */ /* 0x000fe200000010ff */
[----:B------:R-:W-:Y:S01]  /*e600*/  MUFU.EX2 R159, R159 ;  /* 0x0000009f009f7308 */ /* 0x000fe20000000800 */
[----:B0-----:R-:W-:Y:S01]  /*e610*/  FSEL R167, R176, RZ, P2 ;  /* 0x000000ffb0a77208 */ /* 0x001fe20001000000 */
[----:B------:R-:W-:Y:S01]  /*e620*/  FADD.FTZ R172, R192, R5 ;  /* 0x00000005c0ac7221 */ /* 0x000fe20000010000 */
[----:B------:R-:W-:-:S03]  /*e630*/  F2FP.BF16.F32.PACK_AB R154, R213, R212 ;  /* 0x000000d4d59a723e */ /* 0x000fc600000010ff */
[----:B------:R-:W-:Y:S01]  /*e640*/  FADD.FTZ R188, -R167, R10 ;  /* 0x0000000aa7bc7221 */ /* 0x000fe20000010100 */
[C---:B------:R-:W-:Y:S01]  /*e650*/  FADD.FTZ R5, R193.reuse, R172 ;  /* 0x000000acc1057221 */ /* 0x040fe20000010000 */
[----:B------:R-:W-:Y:S01]  /*e660*/  MUFU.EX2 R227, R227 ;  /* 0x000000e300e37308 */ /* 0x000fe20000000800 */
[----:B------:R-:W-:Y:S01]  /*e670*/  F2FP.BF16.F32.PACK_AB R172, R193, R192 ;  /* 0x000000c0c1ac723e */ /* 0x000fe200000010ff */
[----:B------:R-:W-:Y:S01]  /*e680*/  FMUL.FTZ R177, R188, R11 ;  /* 0x0000000bbcb17220 */ /* 0x000fe20000410000 */
[----:B------:R-:W-:-:S05]  /*e690*/  FADD.FTZ R5, R196, R5 ;  /* 0x00000005c4057221 */ /* 0x000fca0000010000 */
[----:B------:R-:W0:Y:S08]  /*e6a0*/  MUFU.EX2 R177, R177 ;  /* 0x000000b100b17308 */ /* 0x000e300000000800 */
[----:B------:R-:W1:Y:S08]  /*e6b0*/  MUFU.EX2 R163, R163 ;  /* 0x000000a300a37308 */ /* 0x000e700000000800 */
[----:B------:R-:W2:Y:S01]  /*e6c0*/  MUFU.EX2 R215, R215 ;  /* 0x000000d700d77308 */ /* 0x000ea20000000800 */
[----:B0-----:R-:W-:Y:S01]  /*e6d0*/  FFMA.FTZ R4, R177, R4, R230 ;  /* 0x00000004b1047223 */ /* 0x001fe200000100e6 */
[-C--:B------:R-:W-:Y:S01]  /*e6e0*/  FMUL.FTZ R26, R26, R177.reuse ;  /* 0x000000b11a1a7220 */ /* 0x080fe20000410000 */
[-C--:B------:R-:W-:Y:S01]  /*e6f0*/  FMUL.FTZ R27, R27, R177.reuse ;  /* 0x000000b11b1b7220 */ /* 0x080fe20000410000 */
[-C--:B------:R-:W-:Y:S01]  /*e700*/  FMUL.FTZ R30, R30, R177.reuse ;  /* 0x000000b11e1e7220 */ /* 0x080fe20000410000 */
[----:B------:R-:W-:Y:S01]  /*e710*/  FADD.FTZ R4, R155, R4 ;  /* 0x000000049b047221 */ /* 0x000fe20000010000 */
[-C--:B------:R-:W-:Y:S01]  /*e720*/  FMUL.FTZ R31, R31, R177.reuse ;  /* 0x000000b11f1f7220 */ /* 0x080fe20000410000 */
[-C--:B------:R-:W-:Y:S01]  /*e730*/  FMUL.FTZ R34, R34, R177.reuse ;  /* 0x000000b122227220 */ /* 0x080fe20000410000 */
[----:B------:R1:W0:Y:S01]  /*e740*/  MUFU.EX2 R161, R157 ;  /* 0x0000009d00a17308 */ /* 0x0002220000000800 */
[----:B------:R-:W-:Y:S01]  /*e750*/  FADD.FTZ R192, R229, R4 ;  /* 0x00000004e5c07221 */ /* 0x000fe20000010000 */
[-C--:B------:R-:W-:Y:S01]  /*e760*/  FMUL.FTZ R35, R35, R177.reuse ;  /* 0x000000b123237220 */ /* 0x080fe20000410000 */
[-C--:B------:R-:W-:Y:S01]  /*e770*/  FMUL.FTZ R38, R38, R177.reuse ;  /* 0x000000b126267220 */ /* 0x080fe20000410000 */
[-C--:B------:R-:W-:Y:S01]  /*e780*/  FMUL.FTZ R39, R39, R177.reuse ;  /* 0x000000b127277220 */ /* 0x080fe20000410000 */
[----:B------:R-:W-:Y:S01]  /*e790*/  FADD.FTZ R192, R159, R192 ;  /* 0x000000c09fc07221 */ /* 0x000fe20000010000 */
[-C--:B------:R-:W-:Y:S01]  /*e7a0*/  FMUL.FTZ R42, R42, R177.reuse ;  /* 0x000000b12a2a7220 */ /* 0x080fe20000410000 */
[----:B------:R-:W-:Y:S01]  /*e7b0*/  FMUL.FTZ R43, R43, R177 ;  /* 0x000000b12b2b7220 */ /* 0x000fe20000410000 */
[----:B------:R-:W3:Y:S01]  /*e7c0*/  MUFU.EX2 R184, R171 ;  /* 0x000000ab00b87308 */ /* 0x000ee20000000800 */
[----:B------:R-:W-:Y:S01]  /*e7d0*/  FADD.FTZ R192, R227, R192 ;  /* 0x000000c0e3c07221 */ /* 0x000fe20000010000 */
[----:B-1----:R-:W-:Y:S01]  /*e7e0*/  F2FP.BF16.F32.PACK_AB R157, R163, R227 ;  /* 0x000000e3a39d723e */ /* 0x002fe200000010ff */
[-C--:B------:R-:W-:Y:S01]  /*e7f0*/  FMUL.FTZ R46, R46, R177.reuse ;  /* 0x000000b12e2e7220 */ /* 0x080fe20000410000 */
[-C--:B------:R-:W-:Y:S01]  /*e800*/  FMUL.FTZ R47, R47, R177.reuse ;  /* 0x000000b12f2f7220 */ /* 0x080fe20000410000 */
[----:B------:R-:W-:Y:S01]  /*e810*/  FADD.FTZ R192, R163, R192 ;  /* 0x000000c0a3c07221 */ /* 0x000fe20000010000 */
        /* <DEDUP_REMOVED lines=15> */
[----:B------:R-:W-:Y:S01]  /*e910*/  FADD.FTZ R192, R180, R153 ;  /* 0x00000099b4c07221 */ /* 0x000fe20000010000 */
[-C--:B------:R-:W-:Y:S01]  /*e920*/  FMUL.FTZ R74, R74, R177.reuse ;  /* 0x000000b14a4a7220 */ /* 0x080fe20000410000 */
[----:B------:R-:W-:Y:S01]  /*e930*/  FMUL.FTZ R75, R75, R177 ;  /* 0x000000b14b4b7220 */ /* 0x000fe20000410000 */
[----:B------:R-:W-:Y:S01]  /*e940*/  MUFU.EX2 R231, R231 ;  /* 0x000000e700e77308 */ /* 0x000fe20000000800 */
[----:B0-----:R-:W-:Y:S01]  /*e950*/  FADD.FTZ R153, R161, R192 ;  /* 0x000000c0a1997221 */ /* 0x001fe20000010000 */
[----:B---3--:R-:W-:Y:S01]  /*e960*/  F2FP.BF16.F32.PACK_AB R161, R184, R161 ;  /* 0x000000a1b8a1723e */ /* 0x008fe200000010ff */
[-C--:B------:R-:W-:Y:S01]  /*e970*/  FMUL.FTZ R78, R78, R177.reuse ;  /* 0x000000b14e4e7220 */ /* 0x080fe20000410000 */
[-C--:B------:R-:W-:Y:S01]  /*e980*/  FMUL.FTZ R79, R79, R177.reuse ;  /* 0x000000b14f4f7220 */ /* 0x080fe20000410000 */
[-C--:B------:R-:W-:Y:S01]  /*e990*/  FMUL.FTZ R82, R82, R177.reuse ;  /* 0x000000b152527220 */ /* 0x080fe20000410000 */
[-C--:B------:R-:W-:Y:S01]  /*e9a0*/  FMUL.FTZ R83, R83, R177.reuse ;  /* 0x000000b153537220 */ /* 0x080fe20000410000 */
[----:B------:R-:W-:Y:S01]  /*e9b0*/  FMUL.FTZ R86, R86, R177 ;  /* 0x000000b156567220 */ /* 0x000fe20000410000 */
[----:B------:R-:W0:Y:S01]  /*e9c0*/  MUFU.EX2 R188, R179 ;  /* 0x000000b300bc7308 */ /* 0x000e220000000800 */
[----:B-1----:R-:W-:Y:S01]  /*e9d0*/  F2FP.BF16.F32.PACK_AB R163, R10, R165 ;  /* 0x000000a50aa3723e */ /* 0x002fe200000010ff */
        /* <DEDUP_REMOVED lines=18> */
[----:B------:R-:W-:Y:S01]  /*eb00*/  FMUL.FTZ R118, R118, R177 ;  /* 0x000000b176767220 */ /* 0x000fe20000410000 */
[----:B------:R-:W-:Y:S01]  /*eb10*/  FADD.FTZ R153, R165, R186 ;  /* 0x000000baa5997221 */ /* 0x000fe20000010000 */
[----:B0-----:R-:W-:Y:S01]  /*eb20*/  F2FP.BF16.F32.PACK_AB R165, R188, R231 ;  /* 0x000000e7bca5723e */ /* 0x001fe200000010ff */
        /* <DEDUP_REMOVED lines=17> */
[----:B------:R3:W4:Y:S01]  /*ec40*/  MUFU.EX2 R171, R190 ;  /* 0x000000be00ab7308 */ /* 0x0007220000000800 */
[-C--:B------:R-:W-:Y:S01]  /*ec50*/  FMUL.FTZ R146, R146, R177.reuse ;  /* 0x000000b192927220 */ /* 0x080fe20000410000 */
[-C--:B------:R-:W-:Y:S01]  /*ec60*/  FMUL.FTZ R147, R147, R177.reuse ;  /* 0x000000b193937220 */ /* 0x080fe20000410000 */
[-C--:B------:R-:W-:Y:S01]  /*ec70*/  FMUL.FTZ R150, R150, R177.reuse ;  /* 0x000000b196967220 */ /* 0x080fe20000410000 */
[----:B------:R-:W-:-:S04]  /*ec80*/  FMUL.FTZ R151, R151, R177 ;  /* 0x000000b197977220 */ /* 0x000fc80000410000 */
[----:B------:R-:W5:Y:S01]  /*ec90*/  MUFU.EX2 R186, R191 ;  /* 0x000000bf00ba7308 */ /* 0x000f620000000800 */
[----:B---3--:R-:W-:Y:S01]  /*eca0*/  FADD.FTZ R190, R188, R153 ;  /* 0x00000099bcbe7221 */ /* 0x008fe20000010000 */
[----:B------:R-:W-:Y:S02]  /*ecb0*/  F2FP.BF16.F32.PACK_AB R153, R155, R230 ;  /* 0x000000e69b99723e */ /* 0x000fe400000010ff */
[----:B------:R-:W-:Y:S01]  /*ecc0*/  F2FP.BF16.F32.PACK_AB R155, R159, R229 ;  /* 0x000000e59f9b723e */ /* 0x000fe200000010ff */
[----:B--2---:R-:W-:Y:S01]  /*ecd0*/  FADD.FTZ R3, R167, R190 ;  /* 0x000000bea7037221 */ /* 0x004fe20000010000 */
[----:B------:R-:W-:Y:S02]  /*ece0*/  F2FP.BF16.F32.PACK_AB R159, R180, R215 ;  /* 0x000000d7b49f723e */ /* 0x000fe400000010ff */
[----:B------:R2:W3:Y:S01]  /*ecf0*/  MUFU.EX2 R173, R194 ;  /* 0x000000c200ad7308 */ /* 0x0004e20000000800 */
[C---:B0-----:R-:W-:Y:S01]  /*ed00*/  FADD.FTZ R192, R4.reuse, R3 ;  /* 0x0000000304c07221 */ /* 0x041fe20000010000 */
[----:B------:R-:W-:-:S03]  /*ed10*/  F2FP.BF16.F32.PACK_AB R167, R4, R167 ;  /* 0x000000a704a7723e */ /* 0x000fc600000010ff */
[----:B------:R-:W-:Y:S01]  /*ed20*/  FADD.FTZ R3, R169, R192 ;  /* 0x000000c0a9037221 */ /* 0x000fe20000010000 */
[C---:B-1----:R-:W-:Y:S02]  /*ed30*/  F2FP.BF16.F32.PACK_AB R169, R182.reuse, R169 ;  /* 0x000000a9b6a9723e */ /* 0x042fe400000010ff */
[----:B------:R-:W0:Y:S01]  /*ed40*/  MUFU.EX2 R190, R195 ;  /* 0x000000c300be7308 */ /* 0x000e220000000800 */
[----:B------:R-:W-:-:S04]  /*ed50*/  FADD.FTZ R192, R182, R3 ;  /* 0x00000003b6c07221 */ /* 0x000fc80000010000 */
[----:B----4-:R-:W-:Y:S01]  /*ed60*/  FADD.FTZ R3, R171, R192 ;  /* 0x000000c0ab037221 */ /* 0x010fe20000010000 */
[C---:B-----5:R-:W-:Y:S02]  /*ed70*/  F2FP.BF16.F32.PACK_AB R171, R186.reuse, R171 ;  /* 0x000000abbaab723e */ /* 0x060fe400000010ff */
[----:B------:R-:W1:Y:S01]  /*ed80*/  MUFU.EX2 R175, R198 ;  /* 0x000000c600af7308 */ /* 0x000e620000000800 */
[----:B--2---:R-:W-:-:S04]  /*ed90*/  FADD.FTZ R194, R186, R3 ;  /* 0x00000003bac27221 */ /* 0x004fc80000010000 */
[----:B---3--:R-:W-:-:S03]  /*eda0*/  FADD.FTZ R3, R173, R194 ;  /* 0x000000c2ad037221 */ /* 0x008fc60000010000 */
[----:B------:R-:W2:Y:S01]  /*edb0*/  MUFU.EX2 R174, R197 ;  /* 0x000000c500ae7308 */ /* 0x000ea20000000800 */
[C---:B0-----:R-:W-:Y:S01]  /*edc0*/  FADD.FTZ R180, R190.reuse, R3 ;  /* 0x00000003beb47221 */ /* 0x041fe20000010000 */
[----:B------:R-:W-:-:S06]  /*edd0*/  F2FP.BF16.F32.PACK_AB R173, R190, R173 ;  /* 0x000000adbead723e */ /* 0x000fcc00000010ff */
[----:B------:R-:W0:Y:S01]  /*ede0*/  MUFU.EX2 R192, R199 ;  /* 0x000000c700c07308 */ /* 0x000e220000000800 */
[----:B-1----:R-:W-:Y:S01]  /*edf0*/  FADD.FTZ R3, R175, R180 ;  /* 0x000000b4af037221 */ /* 0x002fe20000010000 */
[C---:B--2---:R-:W-:Y:S01]  /*ee00*/  FADD.FTZ R5, R174.reuse, R5 ;  /* 0x00000005ae057221 */ /* 0x044fe20000010000 */
[----:B------:R-:W-:Y:S02]  /*ee10*/  F2FP.BF16.F32.PACK_AB R174, R174, R196 ;  /* 0x000000c4aeae723e */ /* 0x000fe400000010ff */
[C---:B0-----:R-:W-:Y:S01]  /*ee20*/  FADD.FTZ R4, R192.reuse, R3 ;  /* 0x00000003c0047221 */ /* 0x041fe20000010000 */
[----:B------:R-:W-:Y:S01]  /*ee30*/  F2FP.BF16.F32.PACK_AB R175, R192, R175 ;  /* 0x000000afc0af723e */ /* 0x000fe200000010ff */
[----:B------:R-:W-:Y:S06]  /*ee40*/  @!P0 BRA `(.L_x_2145) ;  /* 0x0000000000048947 */ /* 0x000fec0003800000 */
[----:B------:R-:W-:Y:S01]  /*ee50*/  BPT.TRAP 0x1 ;  /* 0x000000040000795c */ /* 0x000fe20000300000 */
.L_x_2145:
[----:B------:R0:W1:Y:S01]  /*ee60*/  SYNCS.PHASECHK.TRANS64.TRYWAIT P2, [R209+URZ+0x22850], R210 ;  /* 0x022850d2d10075a7 */ /* 0x000062000804017f */
[----:B------:R-:W-:Y:S05]  /*ee70*/  @!P0 BRA `(.L_x_2146) ;  /* 0x0000000000048947 */ /* 0x000fea0003800000 */
[----:B------:R-:W-:Y:S01]  /*ee80*/  BPT.TRAP 0x1 ;  /* 0x000000040000795c */ /* 0x000fe20000300000 */
.L_x_2146:
[----:B------:R-:W-:Y:S04]  /*ee90*/  BSSY B0, `(.L_x_2147) ;  /* 0x0000004000007945 */ /* 0x000fe80003800000 */
[----:B-1----:R-:W-:Y:S05]  /*eea0*/  @P2 BRA `(.L_x_2148) ;  /* 0x0000000000082947 */ /* 0x002fea0003800000 */
[----:B------:R-:W1:Y:S02]  /*eeb0*/  SYNCS.PHASECHK.TRANS64.TRYWAIT P2, [R209+URZ+0x22850], R210 ;  /* 0x022850d2d10075a7 */ /* 0x000e64000804017f */
[----:B-1----:R-:W-:Y:S05]  /*eec0*/  @!P2 BRA `(.L_x_2149) ;  /* 0x000000f80058a947 */ /* 0x002fea0003800000 */
.L_x_2148:
[----:B------:R-:W-:Y:S05]  /*eed0*/  BSYNC B0 ;  /* 0x0000000000007941 */ /* 0x000fea0003800000 */
.L_x_2147:
[----:B------:R-:W2:Y:S01]  /*eee0*/  S2R R3, SR_TID.X ;  /* 0x0000000000037919 */ /* 0x000ea20000002100 */
[----:B------:R-:W-:Y:S05]  /*eef0*/  WARPSYNC.ALL ;  /* 0x0000000000007948 */ /* 0x000fea0003800000 */
[----:B------:R-:W-:Y:S01]  /*ef00*/  IMAD R180, R16, 0xc00, R204 ;  /* 0x00000c0010b47824 */ /* 0x000fe200078e02cc */
[----:B------:R-:W-:Y:S01]  /*ef10*/  ISETP.GT.AND P2, PT, R7, R218, PT ;  /* 0x000000da0700720c */ /* 0x000fe20003f44270 */
[----:B------:R-:W-:Y:S02]  /*ef20*/  IMAD.MOV.U32 R181, RZ, RZ, 0x40000040 ;  /* 0x40000040ffb57424 */ /* 0x000fe400078e00ff */
[----:B01----:R-:W-:Y:S01]  /*ef30*/  @!P1 VIADD R209, R209, 0x22860 ;  /* 0x00022860d1d19836 */ /* 0x003fe20000000000 */
[----:B------:R-:W-:Y:S01]  /*ef40*/  R2UR UR6, R180 ;  /* 0x00000000b40672ca */ /* 0x000fe200000e0000 */
[----:B------:R-:W-:Y:S01]  /*ef50*/  VIADD R7, R7, 0xffffffff ;  /* 0xffffffff07077836 */ /* 0x000fe20000000000 */
[----:B------:R-:W-:Y:S01]  /*ef60*/  R2UR UR7, R181 ;  /* 0x00000000b50772ca */ /* 0x000fe200000e0000 */
[----:B------:R-:W-:Y:S01]  /*ef70*/  IMAD.MOV.U32 R181, RZ, RZ, 0x40000040 ;  /* 0x40000040ffb57424 */ /* 0x000fe200078e00ff */
[----:B------:R-:W-:Y:S01]  /*ef80*/  @!P1 PRMT R209, RZ, 0x654, R209 ;  /* 0x00000654ffd19816 */ /* 0x000fe200000000d1 */
[----:B------:R-:W-:Y:S01]  /*ef90*/  IMAD.MOV.U32 R10, RZ, RZ, R176 ;  /* 0x000000ffff0a7224 */ /* 0x000fe200078e00b0 */
[----:B--2---:R-:W-:-:S05]  /*efa0*/  SHF.R.U32.HI R3, RZ, 0x7, R3 ;  /* 0x00000007ff037819 */ /* 0x004fca0000011603 */
[----:B------:R-:W-:-:S05]  /*efb0*/  VIADD R3, R3, 0x8 ;  /* 0x0000000803037836 */ /* 0x000fca0000000000 */
[----:B------:R0:W-:Y:S02]  /*efc0*/  BAR.SYNC.DEFER_BLOCKING R3, 0x100 ;  /* 0x000400030000751d */ /* 0x0001e40000010000 */
[----:B0-----:R-:W-:-:S04]  /*efd0*/  IMAD.MOV.U32 R3, RZ, RZ, R178 ;  /* 0x000000ffff037224 */ /* 0x001fc800078e00b2 */
        /* <DEDUP_REMOVED lines=43> */
[----:B------:R-:W-:Y:S02]  /*f290*/  IMAD.MOV.U32 R10, RZ, RZ, R176 ;  /* 0x000000ffff0a7224 */ /* 0x000fe400078e00b0 */
[----:B------:R-:W-:-:S07]  /*f2a0*/  IMAD.MOV.U32 R3, RZ, RZ, R178 ;  /* 0x000000ffff037224 */ /* 0x000fce00078e00b2 */
.L_x_2132:
[----:B------:R-:W1:Y:S01]  /*f2b0*/  LDC R217, c[0x0][0x9e4] ;  /* 0x00027900ffd97b82 */ /* 0x000e620000000800 */
[----:B------:R-:W-:Y:S02]  /*f2c0*/  IADD3 R152, R202, 0x80, -R203 ;  /* 0x00000080ca987810 */ /* 0x000fe40007ffe8cb */
[----:B------:R-:W-:-:S03]  /*f2d0*/  LOP3.LUT R2, R2, 0xffefffff, RZ, 0xc0, !PT ;  /* 0xffefffff02027812 */ /* 0x000fc600078ec0ff */
[----:B------:R-:W-:-:S04]  /*f2e0*/  IMAD R153, R205, 0x80, R152 ;  /* 0x00000080cd997824 */ /* 0x000fc800078e0298 */
[----:B------:R-:W-:Y:S01]  /*f2f0*/  IMAD.IADD R206, R153, 0x1, -R206 ;  /* 0x0000000199ce7824 */ /* 0x000fe200078e0ace */
[----:B-1----:R-:W-:-:S13]  /*f300*/  ISETP.GE.AND P2, PT, R217, 0x1, PT ;  /* 0x00000001d900780c */ /* 0x002fda0003f46270 */
[----:B------:R-:W-:Y:S01]  /*f310*/  @P2 LOP3.LUT R2, R2, 0x100000, RZ, 0xfc, !PT ;  /* 0x0010000002022812 */ /* 0x000fe200078efcff */
[----:B------:R-:W-:Y:S06]  /*f320*/  @!P2 BRA `(.L_x_2151) ;  /* 0x000000000048a947 */ /* 0x000fec0003800000 */
[----:B------:R-:W-:Y:S01]  /*f330*/  IMAD.MOV.U32 R154, RZ, RZ, R153 ;  /* 0x000000ffff9a7224 */ /* 0x000fe200078e0099 */
[----:B------:R-:W-:Y:S04]  /*f340*/  BSSY B0, `(.L_x_2152) ;  /* 0x000000e000007945 */ /* 0x000fe80003800000 */
        /* <DEDUP_REMOVED lines=9> */
.L_x_2153:
[----:B------:R-:W-:-:S13]  /*f3e0*/  ISETP.NE.AND P2, PT, R217, 0x1, PT ;  /* 0x00000001d900780c */ /* 0x000fda0003f45270 */
[----:B------:R-:W1:Y:S02]  /*f3f0*/  @P2 LDC.64 R152, c[0x0][0x9e8] ;  /* 0x00027a00ff982b82 */ /* 0x000e640000000a00 */
[----:B-1----:R-:W-:-:S05]  /*f400*/  @P2 IMAD.HI.U32 R152, R154, R152, RZ ;  /* 0x000000989a982227 */ /* 0x002fca00078e00ff */
[----:B------:R-:W-:-:S07]  /*f410*/  @P2 SHF.R.U32.HI R154, RZ, R153, R152 ;  /* 0x00000099ff9a2219 */ /* 0x000fce0000011698 */
.L_x_2154:
[----:B------:R-:W-:Y:S05]  /*f420*/  BSYNC B0 ;  /* 0x0000000000007941 */ /* 0x000fea0003800000 */
.L_x_2152:
[----:B------:R-:W-:-:S05]  /*f430*/  IMAD R153, R154, R217, RZ ;  /* 0x000000d99a997224 */ /* 0x000fca00078e02ff */
[----:B------:R-:W-:-:S07]  /*f440*/  VIMNMX R206, R206, R153, !PT ;  /* 0x00000099cece7248 */ /* 0x000fce0007fe0100 */
.L_x_2151:
[----:B------:R-:W-:-:S04]  /*f450*/  VIADD R206, R206, 0x5f ;  /* 0x0000005fcece7836 */ /* 0x000fc80000000000 */
[----:B------:R-:W-:-:S05]  /*f460*/  IMAD.HI R206, R206, 0x2aaaaaab, RZ ;  /* 0x2aaaaaabcece7827 */ /* 0x000fca00078e02ff */
[----:B------:R-:W-:-:S04]  /*f470*/  SHF.R.U32.HI R153, RZ, 0x1f, R206 ;  /* 0x0000001fff997819 */ /* 0x000fc800000116ce */
[----:B------:R-:W-:-:S04]  /*f480*/  LEA.HI.SX32 R153, R206, R153, 0x1c ;  /* 0x00000099ce997211 */ /* 0x000fc800078fe2ff */
[----:B------:R-:W-:-:S04]  /*f490*/  VIMNMX R205, R222, R153, !PT ;  /* 0x00000099decd7248 */ /* 0x000fc80007fe0100 */
[----:B------:R-:W-:-:S13]  /*f4a0*/  ISETP.GE.AND P2, PT, R7, R205, PT ;  /* 0x000000cd0700720c */ /* 0x000fda0003f46270 */
[----:B------:R-:W-:Y:S05]  /*f4b0*/  @!P2 BRA `(.L_x_2155) ;  /* 0x0000001c00bca947 */ /* 0x000fea0003800000 */
[----:B0-----:R-:W-:Y:S02]  /*f4c0*/  IMAD.MOV.U32 R209, RZ, RZ, R10 ;  /* 0x000000ffffd17224 */ /* 0x001fe400078e000a */
[----:B------:R-:W-:Y:S02]  /*f4d0*/  IMAD.MOV.U32 R210, RZ, RZ, R3 ;  /* 0x000000ffffd27224 */ /* 0x000fe400078e0003 */
[----:B------:R-:W-:-:S07]  /*f4e0*/  IMAD.MOV.U32 R208, RZ, RZ, R7 ;  /* 0x000000ffffd07224 */ /* 0x000fce00078e0007 */
.L_x_2165:
[----:B------:R-:W-:Y:S01]  /*f4f0*/  VIADD R16, R16, 0x1 ;  /* 0x0000000110107836 */ /* 0x000fe20000000000 */
[----:B------:R-:W-:Y:S05]  /*f500*/  YIELD ;  /* 0x0000000000007946 */ /* 0x000fea0003800000 */
[----:B------:R-:W-:Y:S01]  /*f510*/  ISETP.NE.AND P3, PT, R16, 0x2, PT ;  /* 0x000000021000780c */ /* 0x000fe20003f65270 */
[----:B------:R-:W-:Y:S02]  /*f520*/  IMAD.MOV.U32 R6, RZ, RZ, R208 ;  /* 0x000000ffff067224 */ /* 0x000fe400078e00d0 */
[----:B------:R-:W-:Y:S01]  /*f530*/  VIADD R208, R208, 0xffffffff ;  /* 0xffffffffd0d07836 */ /* 0x000fe20000000000 */
[----:B------:R-:W-:-:S02]  /*f540*/  SEL R3, RZ, 0x1, P3 ;  /* 0x00000001ff037807 */ /* 0x000fc40001800000 */
[----:B------:R-:W-:Y:S02]  /*f550*/  ISETP.GT.AND P2, PT, R6, R205, PT ;  /* 0x000000cd0600720c */ /* 0x000fe40003f44270 */
[----:B------:R-:W-:Y:S02]  /*f560*/  LOP3.LUT R22, R22, R3, RZ, 0x3c, !PT ;  /* 0x0000000316167212 */ /* 0x000fe400078e3cff */
[----:B------:R-:W-:Y:S01]  /*f570*/  SEL R16, R16, RZ, P3 ;  /* 0x000000ff10107207 */ /* 0x000fe20001800000 */
[----:B0-----:R-:W-:Y:S08]  /*f580*/  @!P0 BRA `(.L_x_2156) ;  /* 0x0000000000048947 */ /* 0x001ff00003800000 */
[----:B------:R-:W-:Y:S01]  /*f590*/  BPT.TRAP 0x1 ;  /* 0x000000040000795c */ /* 0x000fe20000300000 */
.L_x_2156:
[----:B------:R-:W-:Y:S01]  /*f5a0*/  IMAD R206, R16, 0x8, R17 ;  /* 0x0000000810ce7824 */ /* 0x000fe200078e0211 */
[----:B------:R-:W-:-:S04]  /*f5b0*/  SHF.L.U32 R7, R22, 0x1f, RZ ;  /* 0x0000001f16077819 */ /* 0x000fc800000006ff */
[----:B------:R0:W1:Y:S01]  /*f5c0*/  SYNCS.PHASECHK.TRANS64.TRYWAIT P3, [R206+URZ+0x22830], R7 ;  /* 0x02283007ce0075a7 */ /* 0x000062000806017f */
[----:B------:R-:W-:Y:S05]  /*f5d0*/  @!P0 BRA `(.L_x_2157) ;  /* 0x0000000000048947 */ /* 0x000fea0003800000 */
[----:B------:R-:W-:Y:S01]  /*f5e0*/  BPT.TRAP 0x1 ;  /* 0x000000040000795c */ /* 0x000fe20000300000 */
.L_x_2157:
[----:B------:R-:W-:Y:S02]  /*f5f0*/  IMAD R10, R16, 0x300, R207 ;  /* 0x00000300100a7824 */ /* 0x000fe400078e02cf */
[----:B------:R-:W-:Y:S01]  /*f600*/  IMAD.MOV.U32 R11, RZ, RZ, 0x40000040 ;  /* 0x40000040ff0b7424 */ /* 0x000fe200078e00ff */
[----:B-1----:R-:W-:Y:S06]  /*f610*/  @P3 BRA `(.L_x_2158) ;  /* 0x0000000000083947 */ /* 0x002fec0003800000 */
[----:B------:R-:W1:Y:S02]  /*f620*/  SYNCS.PHASECHK.TRANS64.TRYWAIT P3, [R206+URZ+0x22830], R7 ;  /* 0x02283007ce0075a7 */ /* 0x000e64000806017f */
[----:B-1----:R-:W-:Y:S05]  /*f630*/  @!P3 BRA `(.L_x_2159) ;  /* 0x000000f00090b947 */ /* 0x002fea0003800000 */
.L_x_2158:
        /* <DEDUP_REMOVED lines=17> */
[----:B------:R-:W-:-:S02]  /*f750*/  R2UR UR5, R21 ;  /* 0x00000000150572ca */ /* 0x000fc400000e0000 */
[----:B--2---:R-:W-:Y:S01]  /*f760*/  SHF.R.U32.HI R218, RZ, 0x7, R218 ;  /* 0x00000007ffda7819 */ /* 0x004fe200000116da */
[----:B------:R-:W-:Y:S02]  /*f770*/  WARPGROUP.DEPBAR.LE gsb0, 0x0 ;  /* 0x00008000000079c5 */ /* 0x000fe40000010000 */
[----:B------:R-:W-:-:S08]  /*f780*/  WARPGROUP.ARRIVE ;  /* 0x00000000000079c5 */ /* 0x000fd00000000000 */
        /* <DEDUP_REMOVED lines=9> */
[----:B------:R-:W-:Y:S01]  /*f820*/  R2UR UR7, R11 ;  /* 0x000000000b0772ca */ /* 0x000fe200000e0000 */
[----:B------:R-:W-:Y:S01]  /*f830*/  IMAD.U32 R11, RZ, RZ, UR44 ;  /* 0x0000002cff0b7e24 */ /* 0x000fe2000f8e00ff */
        /* <DEDUP_REMOVED lines=54> */
[----:B------:R-:W2:Y:S02]  /*fba0*/  SHFL.BFLY PT, R3, R212, 0x2, 0x1f ;  /* 0x0c401f00d4037f89 */ /* 0x000ea400000e0000 */
[----:B--2---:R-:W-:Y:S02]  /*fbb0*/  FMNMX.FTZ R213, R212, R3, !PT ;  /* 0x00000003d4d57209 */ /* 0x004fe40007810000 */
[----:B------:R-:W2:Y:S04]  /*fbc0*/  SHFL.BFLY PT, R212, R10, 0x2, 0x1f ;  /* 0x0c401f000ad47f89 */ /* 0x000ea800000e0000 */
[----:B------:R-:W3:Y:S01]  /*fbd0*/  SHFL.BFLY PT, R6, R213, 0x1, 0x1f ;  /* 0x0c201f00d5067f89 */ /* 0x000ee200000e0000 */
[----:B--2---:R-:W-:Y:S02]  /*fbe0*/  FMNMX.FTZ R10, R10, R212, !PT ;  /* 0x000000d40a0a7209 */ /* 0x004fe40007810000 */
[----:B---3--:R-:W-:-:S03]  /*fbf0*/  FMNMX.FTZ R3, R213, R6, !PT ;  /* 0x00000006d5037209 */ /* 0x008fc60007810000 */
[----:B------:R-:W2:Y:S02]  /*fc00*/  SHFL.BFLY PT, R212, R10, 0x1, 0x1f ;  /* 0x0c201f000ad47f89 */ /* 0x000ea400000e0000 */
[----:B------:R-:W-:-:S04]  /*fc10*/  FADD.FTZ R6, -R3, R210 ;  /* 0x000000d203067221 */ /* 0x000fc80000010100 */
[-C--:B------:R-:W-:Y:S01]  /*fc20*/  FMUL.FTZ R210, R6, R11.reuse ;  /* 0x0000000b06d27220 */ /* 0x080fe20000410000 */
[----:B------:R-:W-:-:S04]  /*fc30*/  FMUL.FTZ R6, R3, R11 ;  /* 0x0000000b03067220 */ /* 0x000fc80000410000 */
        /* <DEDUP_REMOVED lines=11> */
[----:B--2---:R-:W-:Y:S01]  /*fcf0*/  FMNMX.FTZ R10, R10, R212, !PT ;  /* 0x000000d40a0a7209 */ /* 0x004fe20007810000 */
        /* <DEDUP_REMOVED lines=13> */
[----:B------:R-:W-:Y:S01]  /*fdd0*/  FADD.FTZ R6, -R10, R209 ;  /* 0x000000d10a067221 */ /* 0x000fe20000010100 */
[----:B------:R-:W2:Y:S03]  /*fde0*/  MUFU.EX2 R210, R210 ;  /* 0x000000d200d27308 */ /* 0x000ea60000000800 */
[-C--:B------:R-:W-:Y:S01]  /*fdf0*/  FMUL.FTZ R197, R6, R11.reuse ;  /* 0x0000000b06c57220 */ /* 0x080fe20000410000 */
[----:B------:R-:W-:-:S04]  /*fe00*/  FMUL.FTZ R6, R10, R11 ;  /* 0x0000000b0a067220 */ /* 0x000fc80000410000 */
        /* <DEDUP_REMOVED lines=18> */
[----:B------:R-:W3:Y:S01]  /*ff30*/  MUFU.EX2 R212, R212 ;  /* 0x000000d400d47308 */ /* 0x000ee20000000800 */
[-CC-:B------:R-:W-:Y:S01]  /*ff40*/  FFMA.FTZ R191, R191, R11.reuse, -R6.reuse ;  /* 0x0000000bbfbf7223 */ /* 0x180fe20000010806 */
[-CC-:B------:R-:W-:Y:S01]  /*ff50*/  FFMA.FTZ R194, R194, R11.reuse, -R6.reuse ;  /* 0x0000000bc2c27223 */ /* 0x180fe20000010806 */
[-CC-:B------:R-:W-:Y:S01]  /*ff60*/  FFMA.FTZ R195, R195, R11.reuse, -R6.reuse ;  /* 0x0000000bc3c37223 */ /* 0x180fe20000010806 */
[-CC-:B------:R-:W-:Y:S01]  /*ff70*/  FFMA.FTZ R198, R198, R11.reuse, -R6.reuse ;  /* 0x0000000bc6c67223 */ /* 0x180fe20000010806 */
[-C--:B------:R-:W-:Y:S01]  /*ff80*/  FFMA.FTZ R199, R199, R11.reuse, -R6 ;  /* 0x0000000bc7c77223 */ /* 0x080fe20000010806 */
[-C--:B--2---:R-:W-:Y:S01]  /*ff90*/  FMUL.FTZ R24, R24, R210.reuse ;  /* 0x000000d218187220 */ /* 0x084fe20000410000 */
        /* <DEDUP_REMOVED lines=9> */
[----:B------:R-:W2:Y:S01]  /*10030*/  MUFU.EX2 R155, R155 ;  /* 0x0000009b009b7308 */ /* 0x000ea20000000800 */
[----:B---3--:R-:W-:Y:S01]  /*10040*/  FFMA.FTZ R4, R197, R4, R212 ;  /* 0x00000004c5047223 */ /* 0x008fe200000100d4 */
        /* <DEDUP_REMOVED lines=23> */
[-CC-:B---3--:R-:W-:Y:S01]  /*101c0*/  FFMA.FTZ R214, R162, R11.reuse, -R6.reuse ;  /* 0x0000000ba2d67223 */ /* 0x188fe20000010806 */
[----:B------:R-:W-:Y:S01]  /*101d0*/  FFMA.FTZ R162, R182, R11, -R6 ;  /* 0x0000000bb6a27223 */ /* 0x000fe20000010806 */
[----:B------:R-:W-:Y:S01]  /*101e0*/  FFMA.FTZ R182, R210, R5, R152 ;  /* 0x00000005d2b67223 */ /* 0x000fe20000010098 */
[----:B------:R-:W-:Y:S01]  /*101f0*/  F2FP.BF16.F32.PACK_AB R152, R153, R152 ;  /* 0x000000989998723e */ /* 0x000fe200000010ff */
[-C--:B------:R-:W-:Y:S01]  /*10200*/  FMUL.FTZ R80, R80, R210.reuse ;  /* 0x000000d250507220 */ /* 0x080fe20000410000 */
[-C--:B------:R-:W-:Y:S01]  /*10210*/  FMUL.FTZ R81, R81, R210.reuse ;  /* 0x000000d251517220 */ /* 0x080fe20000410000 */
[----:B------:R-:W-:Y:S01]  /*10220*/  FADD.FTZ R5, R153, R182 ;  /* 0x000000b699057221 */ /* 0x000fe20000010000 */
[----:B------:R3:W-:Y:S01]  /*10230*/  MUFU.EX2 R167, R166 ;  /* 0x000000a600a77308 */ /* 0x0007e20000000800 */
        /* <DEDUP_REMOVED lines=8> */
[----:B---3--:R-:W-:Y:S01]  /*102c0*/  FFMA.FTZ R166, R175, R11, -R6 ;  /* 0x0000000bafa67223 */ /* 0x008fe20000010806 */
[----:B------:R-:W-:-:S02]  /*102d0*/  @!P1 VIADD R6, R206, 0x22840 ;  /* 0x00022840ce069836 */ /* 0x000fc40000000000 */
[----:B--2---:R-:W-:Y:S01]  /*102e0*/  FADD.FTZ R4, R213, R4 ;  /* 0x00000004d5047221 */ /* 0x004fe20000010000 */
[-C--:B------:R-:W-:Y:S01]  /*102f0*/  FMUL.FTZ R97, R97, R210.reuse ;  /* 0x000000d261617220 */ /* 0x080fe20000410000 */
        /* <DEDUP_REMOVED lines=28> */
[----:B---3--:R-:W-:Y:S01]  /*104c0*/  @!P1 PRMT R170, RZ, 0x654, R6 ;  /* 0x00000654ffaa9816 */ /* 0x008fe20000000006 */
[-C--:B------:R-:W-:Y:S01]  /*104d0*/  FMUL.FTZ R145, R145, R210.reuse ;  /* 0x000000d291917220 */ /* 0x080fe20000410000 */
[----:B------:R-:W-:Y:S01]  /*104e0*/  IADD3 R6, -R218, 0xb, RZ ;  /* 0x0000000bda067810 */ /* 0x000fe20007ffe1ff */
[-C--:B------:R-:W-:Y:S01]  /*104f0*/  FMUL.FTZ R148, R148, R210.reuse ;  /* 0x000000d294947220 */ /* 0x080fe20000410000 */
[----:B------:R-:W-:Y:S01]  /*10500*/  FMUL.FTZ R149, R149, R210 ;  /* 0x000000d295957220 */ /* 0x000fe20000410000 */
[-C--:B------:R-:W-:Y:S01]  /*10510*/  FMUL.FTZ R26, R26, R197.reuse ;  /* 0x000000c51a1a7220 */ /* 0x080fe20000410000 */
[-C--:B------:R-:W-:Y:S01]  /*10520*/  FMUL.FTZ R27, R27, R197.reuse ;  /* 0x000000c51b1b7220 */ /* 0x080fe20000410000 */
[----:B------:R-:W-:Y:S01]  /*10530*/  MUFU.EX2 R161, R161 ;  /* 0x000000a100a17308 */ /* 0x000fe20000000800 */
[----:B------:R3:W-:Y:S06]  /*10540*/  BAR.ARV R6, 0x100 ;  /* 0x000400060000751d */ /* 0x0007ec0000002000 */
[----:B------:R4:W-:Y:S01]  /*10550*/  @!P1 SYNCS.ARRIVE.TRANS64.RED.A1T0 RZ, [R170+URZ], RZ ;  /* 0x000000ffaaff99a7 */ /* 0x0009e2000810043f */
[----:B------:R-:W5:Y:S01]  /*10560*/  MUFU.EX2 R163, R163 ;  /* 0x000000a300a37308 */ /* 0x000f620000000800 */
[----:B--2---:R-:W-:Y:S01]  /*10570*/  FADD.FTZ R4, R214, R153 ;  /* 0x00000099d6047221 */ /* 0x004fe20000010000 */
[-C--:B------:R-:W-:Y:S01]  /*10580*/  FMUL.FTZ R30, R30, R197.reuse ;  /* 0x000000c51e1e7220 */ /* 0x080fe20000410000 */
[-C--:B------:R-:W-:Y:S01]  /*10590*/  FMUL.FTZ R31, R31, R197.reuse ;  /* 0x000000c51f1f7220 */ /* 0x080fe20000410000 */
[-C--:B------:R-:W-:Y:S01]  /*105a0*/  FMUL.FTZ R34, R34, R197.reuse ;  /* 0x000000c522227220 */ /* 0x080fe20000410000 */
[-C--:B------:R-:W-:Y:S01]  /*105b0*/  FMUL.FTZ R35, R35, R197.reuse ;  /* 0x000000c523237220 */ /* 0x080fe20000410000 */
[-C--:B------:R-:W-:Y:S01]  /*105c0*/  FMUL.FTZ R38, R38, R197.reuse ;  /* 0x000000c526267220 */ /* 0x080fe20000410000 */
[----:B----4-:R-:W-:Y:S01]  /*105d0*/  FADD.FTZ R170, R156, R5 ;  /* 0x000000059caa7221 */ /* 0x010fe20000010000 */
[----:B------:R-:W2:Y:S01]  /*105e0*/  MUFU.EX2 R164, R164 ;  /* 0x000000a400a47308 */ /* 0x000ea20000000800 */
[-C--:B------:R-:W-:Y:S01]  /*105f0*/  FMUL.FTZ R39, R39, R197.reuse ;  /* 0x000000c527277220 */ /* 0x080fe20000410000 */
[-C--:B------:R-:W-:Y:S01]  /*10600*/  FMUL.FTZ R42, R42, R197.reuse ;  /* 0x000000c52a2a7220 */ /* 0x080fe20000410000 */
[----:B------:R-:W-:Y:S01]  /*10610*/  FADD.FTZ R5, R157, R170 ;  /* 0x000000aa9d057221 */ /* 0x000fe20000010000 */
[-C--:B------:R-:W-:Y:S01]  /*10620*/  FMUL.FTZ R43, R43, R197.reuse ;  /* 0x000000c52b2b7220 */ /* 0x080fe20000410000 */
[-C--:B------:R-:W-:Y:S01]  /*10630*/  FMUL.FTZ R46, R46, R197.reuse ;  /* 0x000000c52e2e7220 */ /* 0x080fe20000410000 */
[-C--:B------:R-:W-:Y:S01]  /*10640*/  FMUL.FTZ R47, R47, R197.reuse ;  /* 0x000000c52f2f7220 */ /* 0x080fe20000410000 */
[----:B------:R-:W-:Y:S01]  /*10650*/  FADD.FTZ R170, R160, R5 ;  /* 0x00000005a0aa7221 */ /* 0x000fe20000010000 */
[----:B------:R-:W4:Y:S01]  /*10660*/  MUFU.EX2 R165, R165 ;  /* 0x000000a500a57308 */ /* 0x000f220000000800 */
[----:B-----5:R-:W-:Y:S01]  /*10670*/  FADD.FTZ R4, R163, R4 ;  /* 0x00000004a3047221 */ /* 0x020fe20000010000 */
[-C--:B------:R-:W-:Y:S01]  /*10680*/  FMUL.FTZ R50, R50, R197.reuse ;  /* 0x000000c532327220 */ /* 0x080fe20000410000 */
[----:B------:R-:W-:Y:S01]  /*10690*/  FADD.FTZ R5, R161, R170 ;  /* 0x000000aaa1057221 */ /* 0x000fe20000010000 */
[-C--:B------:R-:W-:Y:S01]  /*106a0*/  FMUL.FTZ R51, R51, R197.reuse ;  /* 0x000000c533337220 */ /* 0x080fe20000410000 */
[----:B------:R-:W-:Y:S01]  /*106b0*/  FADD.FTZ R4, R167, R4 ;  /* 0x00000004a7047221 */ /* 0x000fe20000010000 */
[-C--:B------:R-:W-:Y:S01]  /*106c0*/  FMUL.FTZ R54, R54, R197.reuse ;  /* 0x000000c536367220 */ /* 0x080fe20000410000 */
[-C--:B------:R-:W-:Y:S01]  /*106d0*/  FMUL.FTZ R55, R55, R197.reuse ;  /* 0x000000c537377220 */ /* 0x080fe20000410000 */
[----:B------:R-:W5:Y:S01]  /*106e0*/  MUFU.EX2 R171, R216 ;  /* 0x000000d800ab7308 */ /* 0x000f620000000800 */
        /* <DEDUP_REMOVED lines=8> */
[----:B----4-:R-:W-:Y:S01]  /*10770*/  FADD.FTZ R5, R165, R170 ;  /* 0x000000aaa5057221 */ /* 0x010fe20000010000 */
[-C--:B------:R-:W-:Y:S01]  /*10780*/  FMUL.FTZ R70, R70, R197.reuse ;  /* 0x000000c546467220 */ /* 0x080fe20000410000 */
[-C--:B------:R-:W-:Y:S01]  /*10790*/  FMUL.FTZ R71, R71, R197.reuse ;  /* 0x000000c547477220 */ /* 0x080fe20000410000 */
[-C--:B------:R-:W-:Y:S01]  /*107a0*/  FMUL.FTZ R74, R74, R197.reuse ;  /* 0x000000c54a4a7220 */ /* 0x080fe20000410000 */
[-C--:B------:R-:W-:Y:S01]  /*107b0*/  FMUL.FTZ R75, R75, R197.reuse ;  /* 0x000000c54b4b7220 */ /* 0x080fe20000410000 */
[-C--:B------:R-:W-:Y:S01]  /*107c0*/  FMUL.FTZ R78, R78, R197.reuse ;  /* 0x000000c54e4e7220 */ /* 0x080fe20000410000 */
[-C--:B------:R-:W-:Y:S01]  /*107d0*/  FMUL.FTZ R79, R79, R197.reuse ;  /* 0x000000c54f4f7220 */ /* 0x080fe20000410000 */
[----:B------:R-:W-:Y:S01]  /*107e0*/  MUFU.EX2 R169, R169 ;  /* 0x000000a900a97308 */ /* 0x000fe20000000800 */
[----:B-----5:R-:W-:Y:S01]  /*107f0*/  FADD.FTZ R153, R171, R4 ;  /* 0x00000004ab997221 */ /* 0x020fe20000010000 */
[-C--:B------:R-:W-:Y:S01]  /*10800*/  FMUL.FTZ R82, R82, R197.reuse ;  /* 0x000000c552527220 */ /* 0x080fe20000410000 */
        /* <DEDUP_REMOVED lines=42> */
[----:B------:R-:W-:-:S03]  /*10ab0*/  FMUL.FTZ R151, R151, R197 ;  /* 0x000000c597977220 */ /* 0x000fc60000410000 */
[----:B------:R4:W5:Y:S08]  /*10ac0*/  MUFU.EX2 R210, R154 ;  /* 0x0000009a00d27308 */ /* 0x0009700000000800 */
[----:B------:R-:W-:Y:S01]  /*10ad0*/  MUFU.EX2 R176, R176 ;  /* 0x000000b000b07308 */ /* 0x000fe20000000800 */
[----:B----4-:R-:W-:Y:S01]  /*10ae0*/  F2FP.BF16.F32.PACK_AB R154, R157, R156 ;  /* 0x0000009c9d9a723e */ /* 0x010fe200000010ff */
[----:B--2---:R-:W-:Y:S01]  /*10af0*/  FADD.FTZ R153, R182, R153 ;  /* 0x00000099b6997221 */ /* 0x004fe20000010000 */
[----:B------:R-:W-:Y:S01]  /*10b00*/  F2FP.BF16.F32.PACK_AB R156, R161, R160 ;  /* 0x000000a0a19c723e */ /* 0x000fe200000010ff */
[----:B------:R-:W-:Y:S01]  /*10b10*/  FADD.FTZ R160, R168, R5 ;  /* 0x00000005a8a07221 */ /* 0x000fe20000010000 */
[----:B------:R-:W-:-:S02]  /*10b20*/  F2FP.BF16.F32.PACK_AB R157, R163, R214 ;  /* 0x000000d6a39d723e */ /* 0x000fc400000010ff */
[----:B------:R-:W-:Y:S01]  /*10b30*/  F2FP.BF16.F32.PACK_AB R163, R182, R175 ;  /* 0x000000afb6a3723e */ /* 0x000fe200000010ff */
[----:B------:R-:W-:Y:S01]  /*10b40*/  MUFU.EX2 R177, R177 ;  /* 0x000000b100b17308 */ /* 0x000fe20000000800 */
[C---:B------:R-:W-:Y:S01]  /*10b50*/  FADD.FTZ R5, R169.reuse, R160 ;  /* 0x000000a0a9057221 */ /* 0x040fe20000010000 */
[----:B------:R-:W-:Y:S01]  /*10b60*/  F2FP.BF16.F32.PACK_AB R160, R169, R168 ;  /* 0x000000a8a9a0723e */ /* 0x000fe200000010ff */
[----:B-----5:R-:W-:Y:S01]  /*10b70*/  FADD.FTZ R4, R210, R153 ;  /* 0x00000099d2047221 */ /* 0x020fe20000010000 */
[----:B------:R-:W-:-:S04]  /*10b80*/  F2FP.BF16.F32.PACK_AB R161, R179, R178 ;  /* 0x000000b2b3a1723e */ /* 0x000fc800000010ff */
[----:B------:R2:W4:Y:S08]  /*10b90*/  MUFU.EX2 R215, R158 ;  /* 0x0000009e00d77308 */ /* 0x0005300000000800 */
[----:B------:R-:W5:Y:S01]  /*10ba0*/  MUFU.EX2 R180, R180 ;  /* 0x000000b400b47308 */ /* 0x000f620000000800 */
[----:B--2---:R-:W-:Y:S01]  /*10bb0*/  F2FP.BF16.F32.PACK_AB R158, R165, R164 ;  /* 0x000000a4a59e723e */ /* 0x004fe200000010ff */
[----:B------:R-:W-:-:S04]  /*10bc0*/  FADD.FTZ R164, R172, R5 ;  /* 0x00000005aca47221 */ /* 0x000fc80000010000 */
[----:B------:R-:W-:Y:S02]  /*10bd0*/  FADD.FTZ R5, R173, R164 ;  /* 0x000000a4ad057221 */ /* 0x000fe40000010000 */
[----:B------:R2:W0:Y:S01]  /*10be0*/  MUFU.EX2 R216, R162 ;  /* 0x000000a200d87308 */ /* 0x0004220000000800 */
[C---:B----4-:R-:W-:Y:S01]  /*10bf0*/  FADD.FTZ R153, R215.reuse, R4 ;  /* 0x00000004d7997221 */ /* 0x050fe20000010000 */
[----:B------:R-:W-:Y:S01]  /*10c00*/  FADD.FTZ R164, R176, R5 ;  /* 0x00000005b0a47221 */ /* 0x000fe20000010000 */
[----:B------:R-:W-:-:S03]  /*10c10*/  F2FP.BF16.F32.PACK_AB R165, R215, R210 ;  /* 0x000000d2d7a5723e */ /* 0x000fc600000010ff */
[C---:B------:R-:W-:Y:S01]  /*10c20*/  FADD.FTZ R5, R177.reuse, R164 ;  /* 0x000000a4b1057221 */ /* 0x040fe20000010000 */
[----:B------:R-:W-:Y:S01]  /*10c30*/  F2FP.BF16.F32.PACK_AB R164, R177, R176 ;  /* 0x000000b0b1a4723e */ /* 0x000fe200000010ff */
[----:B------:R-:W4:Y:S01]  /*10c40*/  MUFU.EX2 R181, R181 ;  /* 0x000000b500b57308 */ /* 0x000f220000000800 */
[----:B--2---:R-:W-:Y:S01]  /*10c50*/  F2FP.BF16.F32.PACK_AB R162, R173, R172 ;  /* 0x000000acada2723e */ /* 0x004fe200000010ff */
[----:B-----5:R-:W-:-:S06]  /*10c60*/  FADD.FTZ R166, R180, R5 ;  /* 0x00000005b4a67221 */ /* 0x020fcc0000010000 */
[----:B------:R-:W2:Y:S01]  /*10c70*/  MUFU.EX2 R183, R183 ;  /* 0x000000b700b77308 */ /* 0x000ea20000000800 */
[----:B0-----:R-:W-:-:S07]  /*10c80*/  FADD.FTZ R4, R216, R153 ;  /* 0x00000099d8047221 */ /* 0x001fce0000010000 */
[----:B------:R-:W0:Y:S01]  /*10c90*/  MUFU.EX2 R184, R184 ;  /* 0x000000b800b87308 */ /* 0x000e220000000800 */
[C---:B----4-:R-:W-:Y:S01]  /*10ca0*/  FADD.FTZ R5, R181.reuse, R166 ;  /* 0x000000a6b5057221 */ /* 0x050fe20000010000 */
[----:B------:R-:W-:-:S06]  /*10cb0*/  F2FP.BF16.F32.PACK_AB R166, R181, R180 ;  /* 0x000000b4b5a6723e */ /* 0x000fcc00000010ff */
[----:B------:R-:W4:Y:S01]  /*10cc0*/  MUFU.EX2 R169, R186 ;  /* 0x000000ba00a97308 */ /* 0x000f220000000800 */
[----:B--2---:R-:W-:-:S07]  /*10cd0*/  FADD.FTZ R4, R183, R4 ;  /* 0x00000004b7047221 */ /* 0x004fce0000010000 */
[----:B------:R-:W2:Y:S01]  /*10ce0*/  MUFU.EX2 R185, R185 ;  /* 0x000000b900b97308 */ /* 0x000ea20000000800 */
[----:B0-----:R-:W-:-:S07]  /*10cf0*/  FADD.FTZ R168, R184, R5 ;  /* 0x00000005b8a87221 */ /* 0x001fce0000010000 */
[----:B------:R-:W0:Y:S01]  /*10d00*/  MUFU.EX2 R187, R187 ;  /* 0x000000bb00bb7308 */ /* 0x000e220000000800 */
[----:B----4-:R-:W-:-:S07]  /*10d10*/  FADD.FTZ R4, R169, R4 ;  /* 0x00000004a9047221 */ /* 0x010fce0000010000 */
[----:B------:R-:W4:Y:S01]  /*10d20*/  MUFU.EX2 R188, R188 ;  /* 0x000000bc00bc7308 */ /* 0x000f220000000800 */
[C---:B--2---:R-:W-:Y:S01]  /*10d30*/  FADD.FTZ R5, R185.reuse, R168 ;  /* 0x000000a8b9057221 */ /* 0x044fe20000010000 */
[----:B------:R-:W-:-:S06]  /*10d40*/  F2FP.BF16.F32.PACK_AB R168, R185, R184 ;  /* 0x000000b8b9a8723e */ /* 0x000fcc00000010ff */
[----:B------:R-:W2:Y:S01]  /*10d50*/  MUFU.EX2 R190, R190 ;  /* 0x000000be00be7308 */ /* 0x000ea20000000800 */
[C---:B0-----:R-:W-:Y:S01]  /*10d60*/  FADD.FTZ R153, R187.reuse, R4 ;  /* 0x00000004bb997221 */ /* 0x041fe20000010000 */
[----:B------:R-:W-:-:S06]  /*10d70*/  F2FP.BF16.F32.PACK_AB R169, R187, R169 ;  /* 0x000000a9bba9723e */ /* 0x000fcc00000010ff */
[----:B------:R-:W0:Y:S01]  /*10d80*/  MUFU.EX2 R189, R189 ;  /* 0x000000bd00bd7308 */ /* 0x000e220000000800 */
[----:B----4-:R-:W-:-:S07]  /*10d90*/  FADD.FTZ R170, R188, R5 ;  /* 0x00000005bcaa7221 */ /* 0x010fce0000010000 */
[----:B------:R-:W4:Y:S01]  /*10da0*/  MUFU.EX2 R191, R191 ;  /* 0x000000bf00bf7308 */ /* 0x000f220000000800 */
        /* <DEDUP_REMOVED lines=9> */
[----:B----4-:R-:W-:-:S07]  /*10e40*/  FADD.FTZ R4, R191, R4 ;  /* 0x00000004bf047221 */ /* 0x010fce0000010000 */
[----:B------:R-:W4:Y:S01]  /*10e50*/  MUFU.EX2 R193, R193 ;  /* 0x000000c100c17308 */ /* 0x000f220000000800 */
[----:B--2---:R-:W-:-:S07]  /*10e60*/  FADD.FTZ R172, R192, R5 ;  /* 0x00000005c0ac7221 */ /* 0x004fce0000010000 */
[----:B------:R-:W2:Y:S01]  /*10e70*/  MUFU.EX2 R195, R195 ;  /* 0x000000c300c37308 */ /* 0x000ea20000000800 */
[----:B0-----:R-:W-:-:S07]  /*10e80*/  FADD.FTZ R4, R173, R4 ;  /* 0x00000004ad047221 */ /* 0x001fce0000010000 */
[----:B------:R-:W0:Y:S01]  /*10e90*/  MUFU.EX2 R196, R196 ;  /* 0x000000c400c47308 */ /* 0x000e220000000800 */
[C---:B----4-:R-:W-:Y:S01]  /*10ea0*/  FADD.FTZ R5, R193.reuse, R172 ;  /* 0x000000acc1057221 */ /* 0x050fe20000010000 */
[----:B------:R-:W-:-:S06]  /*10eb0*/  F2FP.BF16.F32.PACK_AB R172, R193, R192 ;  /* 0x000000c0c1ac723e */ /* 0x000fcc00000010ff */
[----:B------:R-:W4:Y:S01]  /*10ec0*/  MUFU.EX2 R198, R198 ;  /* 0x000000c600c67308 */ /* 0x000f220000000800 */
[C---:B--2---:R-:W-:Y:S01]  /*10ed0*/  FADD.FTZ R171, R195.reuse, R4 ;  /* 0x00000004c3ab7221 */ /* 0x044fe20000010000 */
[----:B------:R-:W-:-:S06]  /*10ee0*/  F2FP.BF16.F32.PACK_AB R173, R195, R173 ;  /* 0x000000adc3ad723e */ /* 0x000fcc00000010ff */
[----:B------:R-:W2:Y:S01]  /*10ef0*/  MUFU.EX2 R199, R199 ;  /* 0x000000c700c77308 */ /* 0x000ea20000000800 */
[----:B0-----:R-:W-:-:S04]  /*10f00*/  FADD.FTZ R174, R196, R5 ;  /* 0x00000005c4ae7221 */ /* 0x001fc80000010000 */
[C---:B------:R-:W-:Y:S01]  /*10f10*/  FADD.FTZ R5, R209.reuse, R174 ;  /* 0x000000aed1057221 */ /* 0x040fe20000010000 */
[----:B------:R-:W-:Y:S01]  /*10f20*/  F2FP.BF16.F32.PACK_AB R174, R209, R196 ;  /* 0x000000c4d1ae723e */ /* 0x000fe200000010ff */
[----:B----4-:R-:W-:Y:S01]  /*10f30*/  FADD.FTZ R4, R198, R171 ;  /* 0x000000abc6047221 */ /* 0x010fe20000010000 */
[----:B------:R-:W-:-:S03]  /*10f40*/  F2FP.BF16.F32.PACK_AB R171, R191, R190 ;  /* 0x000000bebfab723e */ /* 0x000fc600000010ff */
[C---:B--2---:R-:W-:Y:S01]  /*10f50*/  FADD.FTZ R4, R199.reuse, R4 ;  /* 0x00000004c7047221 */ /* 0x044fe20000010000 */
[----:B------:R-:W-:Y:S01]  /*10f60*/  F2FP.BF16.F32.PACK_AB R175, R199, R198 ;  /* 0x000000c6c7af723e */ /* 0x000fe200000010ff */
[----:B---3--:R-:W-:Y:S06]  /*10f70*/  @!P0 BRA `(.L_x_2160) ;  /* 0x0000000000048947 */ /* 0x008fec0003800000 */
[----:B------:R-:W-:Y:S01]  /*10f80*/  BPT.TRAP 0x1 ;  /* 0x000000040000795c */ /* 0x000fe20000300000 */
.L_x_2160:
[----:B------:R0:W2:Y:S01]  /*10f90*/  SYNCS.PHASECHK.TRANS64.TRYWAIT P3, [R206+URZ+0x22850], R7 ;  /* 0x02285007ce0075a7 */ /* 0x0000a2000806017f */
[----:B------:R-:W-:Y:S05]  /*10fa0*/  @!P0 BRA `(.L_x_2161) ;  /* 0x0000000000048947 */ /* 0x000fea0003800000 */
[----:B------:R-:W-:Y:S01]  /*10fb0*/  BPT.TRAP 0x1 ;  /* 0x000000040000795c */ /* 0x000fe20000300000 */
.L_x_2161:
[----:B------:R-:W-:Y:S04]  /*10fc0*/  BSSY B0, `(.L_x_2162) ;  /* 0x0000004000007945 */ /* 0x000fe80003800000 */
[----:B--2---:R-:W-:Y:S05]  /*10fd0*/  @P3 BRA `(.L_x_2163) ;  /* 0x0000000000083947 */ /* 0x004fea0003800000 */
[----:B------:R-:W2:Y:S02]  /*10fe0*/  SYNCS.PHASECHK.TRANS64.TRYWAIT P3, [R206+URZ+0x22850], R7 ;  /* 0x02285007ce0075a7 */ /* 0x000ea4000806017f */
[----:B--2---:R-:W-:Y:S05]  /*10ff0*/  @!P3 BRA `(.L_x_2164) ;  /* 0x000000d80034b947 */ /* 0x004fea0003800000 */
.L_x_2163:
[----:B------:R-:W-:Y:S05]  /*11000*/  BSYNC B0 ;  /* 0x0000000000007941 */ /* 0x000fea0003800000 */
.L_x_2162:
[----:B------:R-:W3:Y:S01]  /*11010*/  S2R R178, SR_TID.X ;  /* 0x0000000000b27919 */ /* 0x000ee20000002100 */
[----:B------:R-:W-:Y:S05]  /*11020*/  WARPSYNC.ALL ;  /* 0x0000000000007948 */ /* 0x000fea0003800000 */
[----:B------:R-:W-:Y:S02]  /*11030*/  IMAD R176, R16, 0xc00, R204 ;  /* 0x00000c0010b07824 */ /* 0x000fe400078e02cc */
[----:B------:R-:W-:Y:S02]  /*11040*/  IMAD.MOV.U32 R177, RZ, RZ, 0x40000040 ;  /* 0x40000040ffb17424 */ /* 0x000fe400078e00ff */
[----:B012---:R-:W-:Y:S01]  /*11050*/  @!P1 VIADD R206, R206, 0x22860 ;  /* 0x00022860cece9836 */ /* 0x007fe20000000000 */
[----:B------:R-:W-:Y:S01]  /*11060*/  R2UR UR6, R176 ;  /* 0x00000000b00672ca */ /* 0x000fe200000e0000 */
[----:B------:R-:W-:Y:S01]  /*11070*/  IMAD.MOV.U32 R209, RZ, RZ, R10 ;  /* 0x000000ffffd17224 */ /* 0x000fe200078e000a */
[----:B------:R-:W-:Y:S01]  /*11080*/  R2UR UR7, R177 ;  /* 0x00000000b10772ca */ /* 0x000fe200000e0000 */
[----:B------:R-:W-:Y:S01]  /*11090*/  IMAD.MOV.U32 R177, RZ, RZ, 0x40000040 ;  /* 0x40000040ffb17424 */ /* 0x000fe200078e00ff */
[----:B------:R-:W-:Y:S01]  /*110a0*/  @!P1 PRMT R206, RZ, 0x654, R206 ;  /* 0x00000654ffce9816 */ /* 0x000fe200000000ce */
[----:B------:R-:W-:Y:S01]  /*110b0*/  IMAD.MOV.U32 R210, RZ, RZ, R3 ;  /* 0x000000ffffd27224 */ /* 0x000fe200078e0003 */
        /* <DEDUP_REMOVED lines=46> */
[----:B0-----:R-:W-:-:S07]  /*113a0*/  IMAD.MOV.U32 R7, RZ, RZ, R208 ;  /* 0x000000ffff077224 */ /* 0x001fce00078e00d0 */
.L_x_2155:
[----:B------:R-:W-:-:S13]  /*113b0*/  ISETP.GE.AND P2, PT, R7, R222, PT ;  /* 0x000000de0700720c */ /* 0x000fda0003f46270 */
[----:B------:R-:W-:Y:S05]  /*113c0*/  @!P2 BRA `(.L_x_2166) ;  /* 0x000000300054a947 */ /* 0x000fea0003800000 */
[----:B------:R-:W-:Y:S02]  /*113d0*/  VIADD R208, R0, 0x8 ;  /* 0x0000000800d07836 */ /* 0x000fe40000000000 */
[----:B0-----:R-:W-:Y:S02]  /*113e0*/  IMAD.MOV.U32 R209, RZ, RZ, R10 ;  /* 0x000000ffffd17224 */ /* 0x001fe400078e000a */
[----:B------:R-:W-:Y:S01]  /*113f0*/  IMAD.MOV.U32 R210, RZ, RZ, R3 ;  /* 0x000000ffffd27224 */ /* 0x000fe200078e0003 */
[----:B------:R-:W-:-:S07]  /*11400*/  IADD3 R208, R208, R202, -R203 ;  /* 0x000000cad0d07210 */ /* 0x000fce0007ffe8cb */
.L_x_2184:
[----:B------:R-:W-:Y:S01]  /*11410*/  VIADD R16, R16, 0x1 ;  /* 0x0000000110107836 */ /* 0x000fe20000000000 */
[----:B------:R-:W-:Y:S05]  /*11420*/  YIELD ;  /* 0x0000000000007946 */ /* 0x000fea0003800000 */
[----:B------:R-:W-:-:S04]  /*11430*/  ISETP.NE.AND P2, PT, R16, 0x2, PT ;  /* 0x000000021000780c */ /* 0x000fc80003f45270 */
[----:B------:R-:W-:Y:S02]  /*11440*/  SEL R3, RZ, 0x1, P2 ;  /* 0x00000001ff037807 */ /* 0x000fe40001000000 */
[----:B------:R-:W-:Y:S02]  /*11450*/  SEL R16, R16, RZ, P2 ;  /* 0x000000ff10107207 */ /* 0x000fe40001000000 */
[----:B------:R-:W-:Y:S01]  /*11460*/  LOP3.LUT R22, R22, R3, RZ, 0x3c, !PT ;  /* 0x0000000316167212 */ /* 0x000fe200078e3cff */
[----:B-1----:R-:W-:Y:S06]  /*11470*/  @!P0 BRA `(.L_x_2167) ;  /* 0x0000000000048947 */ /* 0x002fec0003800000 */
[----:B------:R-:W-:Y:S01]  /*11480*/  BPT.TRAP 0x1 ;  /* 0x000000040000795c */ /* 0x000fe20000300000 */
.L_x_2167:
[----:B------:R-:W-:Y:S01]  /*11490*/  IMAD R206, R16, 0x8, R17 ;  /* 0x0000000810ce7824 */ /* 0x000fe200078e0211 */
[----:B------:R-:W-:-:S04]  /*114a0*/  SHF.L.U32 R205, R22, 0x1f, RZ ;  /* 0x0000001f16cd7819 */ /* 0x000fc800000006ff */
[----:B------:R0:W1:Y:S01]  /*114b0*/  SYNCS.PHASECHK.TRANS64.TRYWAIT P2, [R206+URZ+0x22830], R205 ;  /* 0x022830cdce0075a7 */ /* 0x000062000804017f */
[----:B------:R-:W-:Y:S05]  /*114c0*/  @!P0 BRA `(.L_x_2168) ;  /* 0x0000000000048947 */ /* 0x000fea0003800000 */
[----:B------:R-:W-:Y:S01]  /*114d0*/  BPT.TRAP 0x1 ;  /* 0x000000040000795c */ /* 0x000fe20000300000 */
.L_x_2168:
[----:B------:R-:W-:Y:S02]  /*114e0*/  IMAD R10, R16, 0x300, R207 ;  /* 0x00000300100a7824 */ /* 0x000fe400078e02cf */
[----:B------:R-:W-:Y:S01]  /*114f0*/  IMAD.MOV.U32 R11, RZ, RZ, 0x40000040 ;  /* 0x40000040ff0b7424 */ /* 0x000fe200078e00ff */
[----:B-1----:R-:W-:Y:S06]  /*11500*/  @P2 BRA `(.L_x_2169) ;  /* 0x0000000000082947 */ /* 0x002fec0003800000 */
[----:B------:R-:W1:Y:S02]  /*11510*/  SYNCS.PHASECHK.TRANS64.TRYWAIT P2, [R206+URZ+0x22830], R205 ;  /* 0x022830cdce0075a7 */ /* 0x000e64000804017f */
[----:B-1----:R-:W-:Y:S05]  /*11520*/  @!P2 BRA `(.L_x_2170) ;  /* 0x000000d000fca947 */ /* 0x002fea0003800000 */
.L_x_2169:
        /* <DEDUP_REMOVED lines=10> */
[----:B------:R-:W-:Y:S01]  /*115d0*/  ISETP.GE.AND P2, PT, R217, 0x1, PT ;  /* 0x00000001d900780c */ /* 0x000fe20003f46270 */
[----:B------:R-:W-:-:S05]  /*115e0*/  @!P1 VIADD R3, R206, 0x22840 ;  /* 0x00022840ce039836 */ /* 0x000fca0000000000 */
[----:B------:R-:W-:-:S04]  /*115f0*/  @!P1 PRMT R3, RZ, 0x654, R3 ;  /* 0x00000654ff039816 */ /* 0x000fc80000000003 */
        /* <DEDUP_REMOVED lines=10> */
[----:B------:R-:W-:Y:S02]  /*116a0*/  WARPGROUP.DEPBAR.LE gsb0, 0x0 ;  /* 0x00008000000079c5 */ /* 0x000fe40000010000 */
[----:B------:R-:W-:-:S06]  /*116b0*/  WARPGROUP.ARRIVE ;  /* 0x00000000000079c5 */ /* 0x000fcc0000000000 */
        /* <DEDUP_REMOVED lines=8> */
[----:B------:R-:W-:Y:S01]  /*11740*/  R2UR UR6, R10 ;  /* 0x000000000a0672ca */ /* 0x000fe200000e0000 */
[----:B------:R-:W-:Y:S01]  /*11750*/  IMAD R10, R7, -0x60, R202 ;  /* 0xffffffa0070a7824 */ /* 0x000fe200078e02ca */
[----:B------:R-:W-:Y:S02]  /*11760*/  R2UR UR7, R11 ;  /* 0x000000000b0772ca */ /* 0x000fe400000e0000 */
[----:B------:R-:W-:Y:S02]  /*11770*/  R2UR UR4, R12 ;  /* 0x000000000c0472ca */ /* 0x000fe400000e0000 */
[----:B------:R-:W-:Y:S02]  /*11780*/  R2UR UR5, R13 ;  /* 0x000000000d0572ca */ /* 0x000fe400000e0000 */
[----:B------:R-:W-:-:S05]  /*11790*/  IADD3 R10, -R203, 0x1, R10 ;  /* 0x00000001cb0a7810 */ /* 0x000fca0007ffe10a */
[----:B------:R-:W-:-:S04]  /*117a0*/  IMAD.IADD R10, R10, 0x1, -R23 ;  /* 0x000000010a0a7824 */ /* 0x000fc800078e0a17 */
[----:B------:R-:W-:-:S04]  /*117b0*/  VIADD R215, R10, UR48 ;  /* 0x000000300ad77c36 */ /* 0x000fc80008000000 */
[----:B------:R-:W-:Y:S01]  /*117c0*/  IMAD.IADD R213, R0, 0x1, R215 ;  /* 0x0000000100d57824 */ /* 0x000fe200078e02d7 */
[----:B------:R-:W-:Y:S02]  /*117d0*/  WARPGROUP.DEPBAR.LE gsb0, 0x0 ;  /* 0x00008000000079c5 */ /* 0x000fe40000010000 */
[----:B------:R-:W-:-:S06]  /*117e0*/  WARPGROUP.ARRIVE ;  /* 0x00000000000079c5 */ /* 0x000fcc0000000000 */
[----:B------:R-:W-:Y:S01]  /*117f0*/  HGMMA.64x96x16.F32.BF16 R152, gdesc[UR4], R152, gsb0 ;  /* 0x01600000049879f0 */ /* 0x000fe20008001898 */
[----:B------:R-:W-:-:S06]  /*11800*/  ULOP3.LUT UR4, URZ, UR49, URZ, 0x33, !UPT ;  /* 0x000000313f047292 */ /* 0x000fcc000f8e333f */
[----:B------:R-:W-:-:S04]  /*11810*/  VIADD R214, R10, UR4 ;  /* 0x000000040ad67c36 */ /* 0x000fc80008000000 */
[----:B------:R-:W-:Y:S01]  /*11820*/  IMAD.IADD R212, R0, 0x1, R214 ;  /* 0x0000000100d47824 */ /* 0x000fe200078e02d6 */
[----:B------:R-:W-:Y:S02]  /*11830*/  WARPGROUP.DEPBAR.LE gsb0, 0x0 ;  /* 0x00008000000079c5 */ /* 0x000fe40000010000 */
[----:B------:R2:W-:Y:S06]  /*11840*/  BAR.ARV R6, 0x100 ;  /* 0x000400060000751d */ /* 0x0005ec0000002000 */
[----:B------:R2:W-:Y:S01]  /*11850*/  @!P1 SYNCS.ARRIVE.TRANS64.RED.A1T0 RZ, [R3+URZ], RZ ;  /* 0x000000ff03ff99a7 */ /* 0x0005e2000810043f */
[----:B------:R-:W-:Y:S05]  /*11860*/  @!P2 BRA `(.L_x_2171) ;  /* 0x000000000058a947 */ /* 0x000fea0003800000 */
[----:B--2---:R-:W-:Y:S01]  /*11870*/  IADD3 R3, R0, R202, -R203 ;  /* 0x000000ca00037210 */ /* 0x004fe20007ffe8cb */
[----:B------:R-:W-:Y:S03]  /*11880*/  BSSY B0, `(.L_x_2172) ;  /* 0x0000010000007945 */ /* 0x000fe60003800000 */
        /* <DEDUP_REMOVED lines=10> */
.L_x_2173:
[----:B------:R-:W-:-:S05]  /*11930*/  IMAD.U32 R216, RZ, RZ, UR43 ;  /* 0x0000002bffd87e24 */ /* 0x000fca000f8e00ff */
[----:B------:R-:W-:-:S13]  /*11940*/  ISETP.NE.AND P2, PT, R216, 0x1, PT ;  /* 0x00000001d800780c */ /* 0x000fda0003f45270 */
[----:B------:R-:W2:Y:S02]  /*11950*/  @P2 LDC.64 R10, c[0x0][0x9e8] ;  /* 0x00027a00ff0a2b82 */ /* 0x000ea40000000a00 */
[----:B--2---:R-:W-:-:S05]  /*11960*/  @P2 IMAD.HI.U32 R10, R3, R10, RZ ;  /* 0x0000000a030a2227 */ /* 0x004fca00078e00ff */
[----:B------:R-:W-:-:S07]  /*11970*/  @P2 SHF.R.U32.HI R3, RZ, R11, R10 ;  /* 0x0000000bff032219 */ /* 0x000fce000001160a */
.L_x_2174:
[----:B------:R-:W-:Y:S05]  /*11980*/  BSYNC B0 ;  /* 0x0000000000007941 */ /* 0x000fea0003800000 */
.L_x_2172:
[----:B------:R-:W-:-:S04]  /*11990*/  IMAD R10, R7, -0x60, -R23 ;  /* 0xffffffa0070a7824 */ /* 0x000fc800078e0a17 */
[----:B------:R-:W-:-:S05]  /*119a0*/  IMAD R3, R3, R216, R10 ;  /* 0x000000d803037224 */ /* 0x000fca00078e020a */
[----:B------:R-:W-:Y:S02]  /*119b0*/  VIMNMX R212, R212, R3, !PT ;  /* 0x00000003d4d47248 */ /* 0x000fe40007fe0100 */
[----:B------:R-:W-:-:S07]  /*119c0*/  VIADDMNMX R213, R3, R216, R213, PT ;  /* 0x000000d803d57246 */ /* 0x000fce00038001d5 */
.L_x_2171:
        /* <DEDUP_REMOVED lines=141> */
[----:B------:R-:W-:Y:S01]  /*122a0*/  ISETP.GT.AND P6, PT, R208, -0x1, PT ;  /* 0xffffffffd000780c */ /* 0x000fe20003fc4270 */
[----:B------:R-:W-:-:S12]  /*122b0*/  BSSY B0, `(.L_x_2176) ;  /* 0x0000012000007945 */ /* 0x000fd80003800000 */
[----:B------:R-:W-:Y:S05]  /*122c0*/  @P6 BRA `(.L_x_2177) ;  /* 0x0000000000286947 */ /* 0x000fea0003800000 */
[----:B------:R-:W-:Y:S02]  /*122d0*/  IMAD.U32 R212, RZ, RZ, UR43 ;  /* 0x0000002bffd47e24 */ /* 0x000fe4000f8e00ff */
[----:B------:R-:W-:-:S03]  /*122e0*/  VIADD R213, R0, 0x8 ;  /* 0x0000000800d57836 */ /* 0x000fc60000000000 */
[----:B------:R-:W-:Y:S02]  /*122f0*/  ISETP.NE.AND P6, PT, R212, 0x1, PT ;  /* 0x00000001d400780c */ /* 0x000fe40003fc5270 */
[----:B------:R-:W-:-:S04]  /*12300*/  IADD3 R213, R213, R202, -R203 ;  /* 0x000000cad5d57210 */ /* 0x000fc80007ffe8cb */
[----:B------:R-:W-:-:S07]  /*12310*/  LOP3.LUT R213, RZ, R213, RZ, 0x33, !PT ;  /* 0x000000d5ffd57212 */ /* 0x000fce00078e33ff */
[----:B------:R-:W2:Y:S02]  /*12320*/  @P6 LDC.64 R10, c[0x0][0x9e8] ;  /* 0x00027a00ff0a6b82 */ /* 0x000ea40000000a00 */
[----:B--2---:R-:W-:-:S05]  /*12330*/  @P6 IMAD.HI.U32 R10, R213, R10, RZ ;  /* 0x0000000ad50a6227 */ /* 0x004fca00078e00ff */
[----:B------:R-:W-:-:S04]  /*12340*/  @P6 SHF.R.U32.HI R213, RZ, R11, R10 ;  /* 0x0000000bffd56219 */ /* 0x000fc8000001160a */
[----:B------:R-:W-:Y:S01]  /*12350*/  LOP3.LUT R213, RZ, R213, RZ, 0x33, !PT ;  /* 0x000000d5ffd57212 */ /* 0x000fe200078e33ff */
[----:B------:R-:W-:Y:S06]  /*12360*/  BRA `(.L_x_2178) ;  /* 0x0000000000187947 */ /* 0x000fec0003800000 */
.L_x_2177:
[----:B------:R-:W-:Y:S02]  /*12370*/  IMAD.U32 R212, RZ, RZ, UR43 ;  /* 0x0000002bffd47e24 */ /* 0x000fe4000f8e00ff */
[----:B------:R-:W-:-:S03]  /*12380*/  IMAD.MOV.U32 R213, RZ, RZ, R208 ;  /* 0x000000ffffd57224 */ /* 0x000fc600078e00d0 */
[----:B------:R-:W-:-:S13]  /*12390*/  ISETP.NE.AND P6, PT, R212, 0x1, PT ;  /* 0x00000001d400780c */ /* 0x000fda0003fc5270 */
[----:B------:R-:W2:Y:S02]  /*123a0*/  @P6 LDC.64 R10, c[0x0][0x9e8] ;  /* 0x00027a00ff0a6b82 */ /* 0x000ea40000000a00 */
[----:B--2---:R-:W-:-:S05]  /*123b0*/  @P6 IMAD.HI.U32 R10, R208, R10, RZ ;  /* 0x0000000ad00a6227 */ /* 0x004fca00078e00ff */
[----:B------:R-:W-:-:S07]  /*123c0*/  @P6 SHF.R.U32.HI R213, RZ, R11, R10 ;  /* 0x0000000bffd56219 */ /* 0x000fce000001160a */
.L_x_2178:
[----:B------:R-:W-:Y:S05]  /*123d0*/  BSYNC B0 ;  /* 0x0000000000007941 */ /* 0x000fea0003800000 */
.L_x_2176:
[----:B------:R-:W-:-:S04]  /*123e0*/  IMAD.IADD R3, R3, 0x1, -R23 ;  /* 0x0000000103037824 */ /* 0x000fc800078e0a17 */
[----:B------:R-:W-:-:S05]  /*123f0*/  IMAD R3, R213, R212, R3 ;  /* 0x000000d4d5037224 */ /* 0x000fca00078e0203 */
[----:B------:R-:W-:Y:S02]  /*12400*/  VIADDMNMX R215, R3, R212, R215, PT ;  /* 0x000000d403d77246 */ /* 0x000fe400038001d7 */
[----:B------:R-:W-:-:S07]  /*12410*/  VIMNMX R214, R214, R3, !PT ;  /* 0x00000003d6d67248 */ /* 0x000fce0007fe0100 */
.L_x_2175:
        /* <DEDUP_REMOVED lines=56> */
[C---:B------:R-:W-:Y:S02]  /*127a0*/  ISETP.GT.AND P2, PT, R214.reuse, 0x21, !P2 ;  /* 0x00000021d600780c */ /* 0x040fe40005744270 */
[----:B------:R-:W-:Y:S02]  /*127b0*/  FMNMX.FTZ R11, R197, R10, !PT ;  /* 0x0000000ac50b7209 */ /* 0x000fe40007810000 */
[----:B------:R-:W-:Y:S02]  /*127c0*/  ISETP.LT.OR P2, PT, R215, 0x22, P2 ;  /* 0x00000022d700780c */ /* 0x000fe40001741670 */
[----:B------:R-:W-:Y:S01]  /*127d0*/  ISETP.GT.AND P3, PT, R214, 0x50, !P3 ;  /* 0x00000050d600780c */ /* 0x000fe20005f64270 */
[----:B------:R-:W2:Y:S01]  /*127e0*/  SHFL.BFLY PT, R10, R11, 0x2, 0x1f ;  /* 0x0c401f000b0a7f89 */ /* 0x000ea200000e0000 */
[----:B------:R-:W-:-:S02]  /*127f0*/  FSEL R171, R171, -INF , !P2 ;  /* 0xff800000abab7808 */ /* 0x000fc40005000000 */
[----:B------:R-:W-:Y:S02]  /*12800*/  ISETP.GT.AND P2, PT, R214, 0x28, !P6 ;  /* 0x00000028d600780c */ /* 0x000fe40007744270 */
[----:B------:R-:W-:Y:S02]  /*12810*/  LOP3.LUT P6, RZ, R2, 0x80000, RZ, 0xc0, !PT ;  /* 0x0008000002ff7812 */ /* 0x000fe400078cc0ff */
        /* <DEDUP_REMOVED lines=17> */
[----:B------:R-:W-:Y:S02]  /*12930*/  LOP3.LUT P2, RZ, R2, 0x400, RZ, 0xc0, !PT ;  /* 0x0000040002ff7812 */ /* 0x000fe4000784c0ff */
[----:B------:R-:W-:Y:S02]  /*12940*/  FSEL R195, R195, -INF , !P4 ;  /* 0xff800000c3c37808 */ /* 0x000fe40006000000 */
[----:B------:R-:W-:Y:S02]  /*12950*/  ISETP.GT.AND P2, PT, R214, 0x31, !P2 ;  /* 0x00000031d600780c */ /* 0x000fe40005744270 */
[----:B------:R-:W-:Y:S02]  /*12960*/  FSEL R198, R198, -INF , !P5 ;  /* 0xff800000c6c67808 */ /* 0x000fe40006800000 */
        /* <DEDUP_REMOVED lines=26> */
[----:B------:R-:W-:Y:S02]  /*12b10*/  ISETP.GT.AND P2, PT, R214, RZ, !P6 ;  /* 0x000000ffd600720c */ /* 0x000fe40007744270 */
[----:B------:R-:W-:Y:S02]  /*12b20*/  LOP3.LUT P6, RZ, R2, 0x1, RZ, 0xc0, !PT ;  /* 0x0000000102ff7812 */ /* 0x000fe400078cc0ff */
[----:B------:R-:W-:-:S04]  /*12b30*/  ISETP.LT.OR P2, PT, R215, 0x1, P2 ;  /* 0x00000001d700780c */ /* 0x000fc80001741670 */
[----:B------:R-:W-:Y:S02]  /*12b40*/  FSEL R154, R154, -INF , !P2 ;  /* 0xff8000009a9a7808 */ /* 0x000fe40005000000 */
[----:B------:R-:W-:Y:S02]  /*12b50*/  ISETP.GT.AND P2, PT, R214, 0x59, !P6 ;  /* 0x00000059d600780c */ /* 0x000fe40007744270 */
[----:B------:R-:W-:Y:S02]  /*12b60*/  FMNMX.FTZ R212, R154, R209, !PT ;  /* 0x000000d19ad47209 */ /* 0x000fe40007810000 */
[----:B------:R-:W-:Y:S02]  /*12b70*/  ISETP.LT.OR P2, PT, R215, 0x5a, P2 ;  /* 0x0000005ad700780c */ /* 0x000fe40001741670 */
[----:B------:R-:W-:Y:S02]  /*12b80*/  FMNMX.FTZ R3, R155, R212, !PT ;  /* 0x000000d49b037209 */ /* 0x000fe40007810000 */
[----:B------:R-:W-:-:S02]  /*12b90*/  FSEL R199, R199, -INF , !P2 ;  /* 0xff800000c7c77808 */ /* 0x000fc40005000000 */
        /* <DEDUP_REMOVED lines=9> */
[----:B------:R-:W2:Y:S02]  /*12c30*/  SHFL.BFLY PT, R3, R10, 0x1, 0x1f ;  /* 0x0c201f000a037f89 */ /* 0x000ea400000e0000 */
[----:B------:R-:W-:-:S04]  /*12c40*/  FMNMX.FTZ R11, R175, R212, !PT ;  /* 0x000000d4af0b7209 */ /* 0x000fc80007810000 */
[----:B------:R-:W-:-:S04]  /*12c50*/  FMNMX.FTZ R212, R178, R11, !PT ;  /* 0x0000000bb2d47209 */ /* 0x000fc80007810000 */
[----:B------:R-:W-:-:S04]  /*12c60*/  FMNMX.FTZ R11, R179, R212, !PT ;  /* 0x000000d4b30b7209 */ /* 0x000fc80007810000 */
[----:B------:R-:W-:-:S04]  /*12c70*/  FMNMX.FTZ R212, R182, R11, !PT ;  /* 0x0000000bb6d47209 */ /* 0x000fc80007810000 */
[----:B------:R-:W-:-:S04]  /*12c80*/  FMNMX.FTZ R11, R183, R212, !PT ;  /* 0x000000d4b70b7209 */ /* 0x000fc80007810000 */
[----:B------:R-:W-:Y:S02]  /*12c90*/  FMNMX.FTZ R212, R186, R11, !PT ;  /* 0x0000000bbad47209 */ /* 0x000fe40007810000 */
[----:B--2---:R-:W-:Y:S02]  /*12ca0*/  FMNMX.FTZ R3, R10, R3, !PT ;  /* 0x000000030a037209 */ /* 0x004fe40007810000 */
[----:B------:R-:W-:Y:S02]  /*12cb0*/  FMNMX.FTZ R11, R187, R212, !PT ;  /* 0x000000d4bb0b7209 */ /* 0x000fe40007810000 */
[C---:B------:R-:W-:Y:S02]  /*12cc0*/  FSETP.NEU.FTZ.AND P3, PT, R3.reuse, -INF , PT ;  /* 0xff8000000300780b */ /* 0x040fe40003f7d000 */
[----:B------:R-:W-:Y:S02]  /*12cd0*/  FMNMX.FTZ R10, R190, R11, !PT ;  /* 0x0000000bbe0a7209 */ /* 0x000fe40007810000 */
[----:B------:R-:W-:-:S02]  /*12ce0*/  FSEL R213, R3, RZ, P3 ;  /* 0x000000ff03d57208 */ /* 0x000fc40001800000 */
[----:B------:R-:W-:-:S03]  /*12cf0*/  FMNMX.FTZ R11, R191, R10, !PT ;  /* 0x0000000abf0b7209 */ /* 0x000fc60007810000 */
[----:B------:R-:W-:Y:S01]  /*12d00*/  FADD.FTZ R10, -R213, R210 ;  /* 0x000000d2d50a7221 */ /* 0x000fe20000010100 */
[----:B------:R-:W-:Y:S01]  /*12d10*/  FMNMX.FTZ R212, R194, R11, !PT ;  /* 0x0000000bc2d47209 */ /* 0x000fe20007810000 */
[----:B------:R-:W-:-:S03]  /*12d20*/  IMAD.U32 R11, RZ, RZ, UR42 ;  /* 0x0000002aff0b7e24 */ /* 0x000fc6000f8e00ff */
[----:B------:R-:W-:Y:S01]  /*12d30*/  FMNMX.FTZ R212, R195, R212, !PT ;  /* 0x000000d4c3d47209 */ /* 0x000fe20007810000 */
[-C--:B------:R-:W-:Y:S01]  /*12d40*/  FMUL.FTZ R210, R3, R11.reuse ;  /* 0x0000000b03d27220 */ /* 0x080fe20000410000 */
[----:B------:R-:W-:Y:S02]  /*12d50*/  FMUL.FTZ R214, R10, R11 ;  /* 0x0000000b0ad67220 */ /* 0x000fe40000410000 */
[----:B------:R-:W-:Y:S02]  /*12d60*/  FMNMX.FTZ R212, R198, R212, !PT ;  /* 0x000000d4c6d47209 */ /* 0x000fe40007810000 */
[----:B------:R-:W-:Y:S02]  /*12d70*/  FSEL R210, R210, RZ, P3 ;  /* 0x000000ffd2d27208 */ /* 0x000fe40001800000 */
[----:B------:R-:W-:-:S03]  /*12d80*/  FMNMX.FTZ R212, R199, R212, !PT ;  /* 0x000000d4c7d47209 */ /* 0x000fc60007810000 */
        /* <DEDUP_REMOVED lines=24> */
[----:B------:R-:W-:Y:S01]  /*12f10*/  MUFU.EX2 R152, R152 ;  /* 0x0000009800987308 */ /* 0x000fe20000000800 */
[----:B------:R-:W2:Y:S07]  /*12f20*/  SHFL.BFLY PT, R210, R212, 0x2, 0x1f ;  /* 0x0c401f00d4d27f89 */ /* 0x000eae00000e0000 */
[----:B------:R-:W-:Y:S08]  /*12f30*/  MUFU.EX2 R153, R153 ;  /* 0x0000009900997308 */ /* 0x000ff00000000800 */
[----:B------:R-:W-:Y:S08]  /*12f40*/  MUFU.EX2 R156, R156 ;  /* 0x0000009c009c7308 */ /* 0x000ff00000000800 */
[----:B------:R-:W-:Y:S01]  /*12f50*/  MUFU.EX2 R157, R157 ;  /* 0x0000009d009d7308 */ /* 0x000fe20000000800 */
[----:B--2---:R-:W-:-:S05]  /*12f60*/  FMNMX.FTZ R212, R212, R210, !PT ;  /* 0x000000d2d4d47209 */ /* 0x004fca0007810000 */
[----:B------:R-:W2:Y:S02]  /*12f70*/  SHFL.BFLY PT, R213, R212, 0x1, 0x1f ;  /* 0x0c201f00d4d57f89 */ /* 0x000ea400000e0000 */
[----:B------:R-:W-:Y:S08]  /*12f80*/  MUFU.EX2 R210, R192 ;  /* 0x000000c000d27308 */ /* 0x000ff00000000800 */
[----:B------:R-:W3:Y:S08]  /*12f90*/  MUFU.EX2 R192, R214 ;  /* 0x000000d600c07308 */ /* 0x000ef00000000800 */
[----:B------:R-:W4:Y:S01]  /*12fa0*/  MUFU.EX2 R160, R160 ;  /* 0x000000a000a07308 */ /* 0x000f220000000800 */
[----:B--2---:R-:W-:-:S07]  /*12fb0*/  FMNMX.FTZ R10, R212, R213, !PT ;  /* 0x000000d5d40a7209 */ /* 0x004fce0007810000 */
[----:B------:R-:W2:Y:S01]  /*12fc0*/  MUFU.EX2 R161, R161 ;  /* 0x000000a100a17308 */ /* 0x000ea20000000800 */
[----:B---3--:R-:W-:Y:S01]  /*12fd0*/  FFMA.FTZ R5, R192, R5, R152 ;  /* 0x00000005c0057223 */ /* 0x008fe20000010098 */
[C---:B------:R-:W-:Y:S01]  /*12fe0*/  FSETP.NEU.FTZ.AND P2, PT, R10.reuse, -INF , PT ;  /* 0xff8000000a00780b */ /* 0x040fe20003f5d000 */
[-C--:B------:R-:W-:Y:S01]  /*12ff0*/  FMUL.FTZ R212, R10, R11.reuse ;  /* 0x0000000b0ad47220 */ /* 0x080fe20000410000 */
[C---:B------:R-:W-:Y:S01]  /*13000*/  F2FP.BF16.F32.PACK_AB R152, R153.reuse, R152 ;  /* 0x000000989998723e */ /* 0x040fe200000010ff */
[----:B------:R-:W-:Y:S01]  /*13010*/  FADD.FTZ R5, R153, R5 ;  /* 0x0000000599057221 */ /* 0x000fe20000010000 */
[-C--:B------:R-:W-:Y:S01]  /*13020*/  FMUL.FTZ R24, R24, R192.reuse ;  /* 0x000000c018187220 */ /* 0x080fe20000410000 */
[-C--:B------:R-:W-:Y:S01]  /*13030*/  FMUL.FTZ R25, R25, R192.reuse ;  /* 0x000000c019197220 */ /* 0x080fe20000410000 */
[----:B------:R-:W3:Y:S01]  /*13040*/  MUFU.EX2 R164, R164 ;  /* 0x000000a400a47308 */ /* 0x000ee20000000800 */
[----:B------:R-:W-:Y:S01]  /*13050*/  FADD.FTZ R214, R156, R5 ;  /* 0x000000059cd67221 */ /* 0x000fe20000010000 */
[----:B------:R-:W-:Y:S01]  /*13060*/  FSEL R212, R212, RZ, P2 ;  /* 0x000000ffd4d47208 */ /* 0x000fe20001000000 */
[-C--:B------:R-:W-:Y:S01]  /*13070*/  FMUL.FTZ R28, R28, R192.reuse ;  /* 0x000000c01c1c7220 */ /* 0x080fe20000410000 */
[-C--:B------:R-:W-:Y:S01]  /*13080*/  FMUL.FTZ R29, R29, R192.reuse ;  /* 0x000000c01d1d7220 */ /* 0x080fe20000410000 */
[----:B------:R-:W-:Y:S01]  /*13090*/  FADD.FTZ R5, R157, R214 ;  /* 0x000000d69d057221 */ /* 0x000fe20000010000 */
[-C--:B------:R-:W-:Y:S01]  /*130a0*/  FMUL.FTZ R32, R32, R192.reuse ;  /* 0x000000c020207220 */ /* 0x080fe20000410000 */
[-CC-:B------:R-:W-:Y:S01]  /*130b0*/  FFMA.FTZ R154, R154, R11.reuse, -R212.reuse ;  /* 0x0000000b9a9a7223 */ /* 0x180fe200000108d4 */
[----:B------:R-:W5:Y:S01]  /*130c0*/  MUFU.EX2 R165, R165 ;  /* 0x000000a500a57308 */ /* 0x000f620000000800 */
[----:B----4-:R-:W-:Y:S01]  /*130d0*/  FADD.FTZ R214, R160, R5 ;  /* 0x00000005a0d67221 */ /* 0x010fe20000010000 */
[-CC-:B------:R-:W-:Y:S01]  /*130e0*/  FFMA.FTZ R155, R155, R11.reuse, -R212.reuse ;  /* 0x0000000b9b9b7223 */ /* 0x180fe200000108d4 */
[-CC-:B------:R-:W-:Y:S01]  /*130f0*/  FFMA.FTZ R158, R158, R11.reuse, -R212.reuse ;  /* 0x0000000b9e9e7223 */ /* 0x180fe200000108d4 */
[-C--:B------:R-:W-:Y:S01]  /*13100*/  FFMA.FTZ R159, R159, R11.reuse, -R212 ;  /* 0x0000000b9f9f7223 */ /* 0x080fe200000108d4 */
[----:B--2---:R-:W-:Y:S01]  /*13110*/  FADD.FTZ R5, R161, R214 ;  /* 0x000000d6a1057221 */ /* 0x004fe20000010000 */
[-CC-:B------:R-:W-:Y:S01]  /*13120*/  FFMA.FTZ R162, R162, R11.reuse, -R212.reuse ;  /* 0x0000000ba2a27223 */ /* 0x180fe200000108d4 */
[-CC-:B------:R-:W-:Y:S01]  /*13130*/  FFMA.FTZ R163, R163, R11.reuse, -R212.reuse ;  /* 0x0000000ba3a37223 */ /* 0x180fe200000108d4 */
[----:B------:R-:W2:Y:S01]  /*13140*/  MUFU.EX2 R168, R168 ;  /* 0x000000a800a87308 */ /* 0x000ea20000000800 */
[----:B---3--:R-:W-:Y:S01]  /*13150*/  FADD.FTZ R214, R164, R5 ;  /* 0x00000005a4d67221 */ /* 0x008fe20000010000 */
        /* <DEDUP_REMOVED lines=19> */
[----:B------:R-:W-:Y:S01]  /*13290*/  FFMA.FTZ R199, R199, R11, -R212 ;  /* 0x0000000bc7c77223 */ /* 0x000fe200000108d4 */
[----:B-----5:R-:W-:Y:S01]  /*132a0*/  FADD.FTZ R5, R165, R214 ;  /* 0x000000d6a5057221 */ /* 0x020fe20000010000 */
        /* <DEDUP_REMOVED lines=17> */
[----:B------:R-:W1:Y:S01]  /*133c0*/  MUFU.EX2 R176, R176 ;  /* 0x000000b000b07308 */ /* 0x000e620000000800 */
[----:B0-----:R-:W-:Y:S01]  /*133d0*/  F2FP.BF16.F32.PACK_AB R154, R157, R156 ;  /* 0x0000009c9d9a723e */ /* 0x001fe200000010ff */
[----:B------:R-:W-:Y:S01]  /*133e0*/  FMUL.FTZ R64, R64, R192 ;  /* 0x000000c040407220 */ /* 0x000fe20000410000 */
[----:B------:R-:W-:Y:S01]  /*133f0*/  F2FP.BF16.F32.PACK_AB R156, R161, R160 ;  /* 0x000000a0a19c723e */ /* 0x000fe200000010ff */
[----:B--2---:R-:W-:Y:S01]  /*13400*/  FADD.FTZ R160, R168, R5 ;  /* 0x00000005a8a07221 */ /* 0x004fe20000010000 */
[-C--:B------:R-:W-:Y:S01]  /*13410*/  FMUL.FTZ R65, R65, R192.reuse ;  /* 0x000000c041417220 */ /* 0x080fe20000410000 */
[-C--:B------:R-:W-:Y:S01]  /*13420*/  FMUL.FTZ R68, R68, R192.reuse ;  /* 0x000000c044447220 */ /* 0x080fe20000410000 */
[----:B------:R-:W-:Y:S01]  /*13430*/  FMUL.FTZ R69, R69, R192 ;  /* 0x000000c045457220 */ /* 0x000fe20000410000 */
[----:B------:R-:W0:Y:S01]  /*13440*/  MUFU.EX2 R177, R177 ;  /* 0x000000b100b17308 */ /* 0x000e220000000800 */
[C---:B---3--:R-:W-:Y:S01]  /*13450*/  FADD.FTZ R5, R169.reuse, R160 ;  /* 0x000000a0a9057221 */ /* 0x048fe20000010000 */
[----:B------:R-:W-:Y:S01]  /*13460*/  F2FP.BF16.F32.PACK_AB R160, R169, R168 ;  /* 0x000000a8a9a0723e */ /* 0x000fe200000010ff */
        /* <DEDUP_REMOVED lines=22> */
[----:B--2---:R-:W-:Y:S01]  /*135d0*/  F2FP.BF16.F32.PACK_AB R158, R165, R164 ;  /* 0x000000a4a59e723e */ /* 0x004fe200000010ff */
[----:B----4-:R-:W-:Y:S01]  /*135e0*/  FADD.FTZ R164, R172, R5 ;  /* 0x00000005aca47221 */ /* 0x010fe20000010000 */
[-C--:B------:R-:W-:Y:S01]  /*135f0*/  FMUL.FTZ R109, R109, R192.reuse ;  /* 0x000000c06d6d7220 */ /* 0x080fe20000410000 */
[-C--:B------:R-:W-:Y:S01]  /*13600*/  FMUL.FTZ R112, R112, R192.reuse ;  /* 0x000000c070707220 */ /* 0x080fe20000410000 */
[-C--:B------:R-:W-:Y:S01]  /*13610*/  FMUL.FTZ R113, R113, R192.reuse ;  /* 0x000000c071717220 */ /* 0x080fe20000410000 */
[----:B-----5:R-:W-:Y:S01]  /*13620*/  FADD.FTZ R5, R173, R164 ;  /* 0x000000a4ad057221 */ /* 0x020fe20000010000 */
[-C--:B------:R-:W-:Y:S01]  /*13630*/  FMUL.FTZ R116, R116, R192.reuse ;  /* 0x000000c074747220 */ /* 0x080fe20000410000 */
[----:B------:R-:W2:Y:S01]  /*13640*/  MUFU.EX2 R181, R181 ;  /* 0x000000b500b57308 */ /* 0x000ea20000000800 */
[-C--:B------:R-:W-:Y:S01]  /*13650*/  FMUL.FTZ R117, R117, R192.reuse ;  /* 0x000000c075757220 */ /* 0x080fe20000410000 */
[----:B-1----:R-:W-:Y:S01]  /*13660*/  FADD.FTZ R164, R176, R5 ;  /* 0x00000005b0a47221 */ /* 0x002fe20000010000 */
[-C--:B------:R-:W-:Y:S01]  /*13670*/  FMUL.FTZ R120, R120, R192.reuse ;  /* 0x000000c078787220 */ /* 0x080fe20000410000 */
[-C--:B------:R-:W-:Y:S01]  /*13680*/  FMUL.FTZ R121, R121, R192.reuse ;  /* 0x000000c079797220 */ /* 0x080fe20000410000 */
[----:B------:R-:W-:Y:S01]  /*13690*/  FMUL.FTZ R124, R124, R192 ;  /* 0x000000c07c7c7220 */ /* 0x000fe20000410000 */
[C---:B0-----:R-:W-:Y:S01]  /*136a0*/  FADD.FTZ R5, R177.reuse, R164 ;  /* 0x000000a4b1057221 */ /* 0x041fe20000010000 */
[----:B------:R-:W-:Y:S01]  /*136b0*/  F2FP.BF16.F32.PACK_AB R164, R177, R176 ;  /* 0x000000b0b1a4723e */ /* 0x000fe200000010ff */
[----:B------:R-:W0:Y:S01]  /*136c0*/  MUFU.EX2 R184, R184 ;  /* 0x000000b800b87308 */ /* 0x000e220000000800 */
[-C--:B------:R-:W-:Y:S01]  /*136d0*/  FMUL.FTZ R125, R125, R192.reuse ;  /* 0x000000c07d7d7220 */ /* 0x080fe20000410000 */
[----:B---3--:R-:W-:Y:S01]  /*136e0*/  FADD.FTZ R168, R180, R5 ;  /* 0x00000005b4a87221 */ /* 0x008fe20000010000 */
        /* <DEDUP_REMOVED lines=14> */
[----:B0-----:R-:W-:Y:S01]  /*137d0*/  FADD.FTZ R168, R184, R5 ;  /* 0x00000005b8a87221 */ /* 0x001fe20000010000 */
[----:B------:R-:W-:-:S06]  /*137e0*/  FMUL.FTZ R149, R149, R192 ;  /* 0x000000c095957220 */ /* 0x000fcc0000410000 */
[----:B------:R-:W0:Y:S01]  /*137f0*/  MUFU.EX2 R189, R189 ;  /* 0x000000bd00bd7308 */ /* 0x000e220000000800 */
[C---:B-1----:R-:W-:Y:S01]  /*13800*/  FADD.FTZ R5, R185.reuse, R168 ;  /* 0x000000a8b9057221 */ /* 0x042fe20000010000 */
[----:B------:R-:W-:Y:S02]  /*13810*/  F2FP.BF16.F32.PACK_AB R168, R185, R184 ;  /* 0x000000b8b9a8723e */ /* 0x000fe400000010ff */
[----:B------:R-:W-:-:S04]  /*13820*/  FSEL R184, R10, RZ, P2 ;  /* 0x000000ff0ab87208 */ /* 0x000fc80001000000 */
[----:B------:R1:W-:Y:S08]  /*13830*/  MUFU.EX2 R157, R162 ;  /* 0x000000a2009d7308 */ /* 0x0003f00000000800 */
[----:B------:R3:W-:Y:S01]  /*13840*/  MUFU.EX2 R165, R170 ;  /* 0x000000aa00a57308 */ /* 0x0007e20000000800 */
[----:B-1----:R-:W-:Y:S01]  /*13850*/  F2FP.BF16.F32.PACK_AB R162, R173, R172 ;  /* 0x000000acada2723e */ /* 0x002fe200000010ff */
[----:B--2---:R-:W-:-:S04]  /*13860*/  FADD.FTZ R172, R188, R5 ;  /* 0x00000005bcac7221 */ /* 0x004fc80000010000 */
[C---:B0-----:R-:W-:Y:S02]  /*13870*/  FADD.FTZ R5, R189.reuse, R172 ;  /* 0x000000acbd057221 */ /* 0x041fe40000010000 */
[----:B------:R-:W-:Y:S01]  /*13880*/  MUFU.EX2 R159, R159 ;  /* 0x0000009f009f7308 */ /* 0x000fe20000000800 */
[----:B---3--:R-:W-:Y:S01]  /*13890*/  F2FP.BF16.F32.PACK_AB R170, R189, R188 ;  /* 0x000000bcbdaa723e */ /* 0x008fe200000010ff */
[----:B------:R-:W-:Y:S01]  /*138a0*/  FADD.FTZ R188, -R184, R209 ;  /* 0x000000d1b8bc7221 */ /* 0x000fe20000010100 */
[----:B------:R-:W-:-:S03]  /*138b0*/  FADD.FTZ R172, R210, R5 ;  /* 0x00000005d2ac7221 */ /* 0x000fc60000010000 */
[----:B------:R-:W-:Y:S02]  /*138c0*/  FMUL.FTZ R177, R188, R11 ;  /* 0x0000000bbcb17220 */ /* 0x000fe40000410000 */
[----:B------:R-:W-:Y:S08]  /*138d0*/  MUFU.EX2 R163, R163 ;  /* 0x000000a300a37308 */ /* 0x000ff00000000800 */
[----:B------:R-:W0:Y:S08]  /*138e0*/  MUFU.EX2 R177, R177 ;  /* 0x000000b100b17308 */ /* 0x000e300000000800 */
[----:B------:R1:W-:Y:S08]  /*138f0*/  MUFU.EX2 R161, R166 ;  /* 0x000000a600a17308 */ /* 0x0003f00000000800 */
[----:B------:R-:W2:Y:S01]  /*13900*/  MUFU.EX2 R176, R167 ;  /* 0x000000a700b07308 */ /* 0x000ea20000000800 */
[----:B0-----:R-:W-:Y:S01]  /*13910*/  FFMA.FTZ R4, R177, R4, R212 ;  /* 0x00000004b1047223 */ /* 0x001fe200000100d4 */
[----:B-1----:R-:W-:Y:S01]  /*13920*/  F2FP.BF16.F32.PACK_AB R166, R181, R180 ;  /* 0x000000b4b5a6723e */ /* 0x002fe200000010ff */
[-C--:B------:R-:W-:Y:S01]  /*13930*/  FMUL.FTZ R26, R26, R177.reuse ;  /* 0x000000b11a1a7220 */ /* 0x080fe20000410000 */
[-C--:B------:R-:W-:Y:S01]  /*13940*/  FMUL.FTZ R27, R27, R177.reuse ;  /* 0x000000b11b1b7220 */ /* 0x080fe20000410000 */
[C---:B------:R-:W-:Y:S01]  /*13950*/  FADD.FTZ R4, R153.reuse, R4 ;  /* 0x0000000499047221 */ /* 0x040fe20000010000 */
[----:B------:R-:W-:Y:S01]  /*13960*/  F2FP.BF16.F32.PACK_AB R153, R153, R212 ;  /* 0x000000d49999723e */ /* 0x000fe200000010ff */
[----:B------:R-:W-:Y:S01]  /*13970*/  FMUL.FTZ R30, R30, R177 ;  /* 0x000000b11e1e7220 */ /* 0x000fe20000410000 */
[----:B------:R0:W1:Y:S01]  /*13980*/  MUFU.EX2 R180, R171 ;  /* 0x000000ab00b47308 */ /* 0x0000620000000800 */
[----:B------:R-:W-:Y:S01]  /*13990*/  FADD.FTZ R4, R155, R4 ;  /* 0x000000049b047221 */ /* 0x000fe20000010000 */
[----:B------:R-:W-:Y:S01]  /*139a0*/  F2FP.BF16.F32.PACK_AB R155, R159, R155 ;  /* 0x0000009b9f9b723e */ /* 0x000fe200000010ff */
[-C--:B------:R-:W-:Y:S01]  /*139b0*/  FMUL.FTZ R31, R31, R177.reuse ;  /* 0x000000b11f1f7220 */ /* 0x080fe20000410000 */
[-C--:B------:R-:W-:Y:S01]  /*139c0*/  FMUL.FTZ R34, R34, R177.reuse ;  /* 0x000000b122227220 */ /* 0x080fe20000410000 */
[----:B------:R-:W-:Y:S01]  /*139d0*/  FADD.FTZ R4, R159, R4 ;  /* 0x000000049f047221 */ /* 0x000fe20000010000 */
[-C--:B------:R-:W-:Y:S01]  /*139e0*/  FMUL.FTZ R35, R35, R177.reuse ;  /* 0x000000b123237220 */ /* 0x080fe20000410000 */
[----:B------:R-:W-:Y:S01]  /*139f0*/  FMUL.FTZ R38, R38, R177 ;  /* 0x000000b126267220 */ /* 0x000fe20000410000 */
[----:B------:R-:W-:Y:S01]  /*13a00*/  MUFU.EX2 R167, R174 ;  /* 0x000000ae00a77308 */ /* 0x000fe20000000800 */
[----:B------:R-:W-:Y:S01]  /*13a10*/  FADD.FTZ R4, R157, R4 ;  /* 0x000000049d047221 */ /* 0x000fe20000010000 */
[----:B--2---:R-:W-:Y:S01]  /*13a20*/  F2FP.BF16.F32.PACK_AB R159, R176, R161 ;  /* 0x000000a1b09f723e */ /* 0x004fe200000010ff */
[----:B------:R-:W-:Y:S01]  /*13a30*/  FMUL.FTZ R39, R39, R177 ;  /* 0x000000b127277220 */ /* 0x000fe20000410000 */
[C---:B------:R-:W-:Y:S01]  /*13a40*/  F2FP.BF16.F32.PACK_AB R157, R163.reuse, R157 ;  /* 0x0000009da39d723e */ /* 0x040fe200000010ff */
[----:B------:R-:W-:Y:S01]  /*13a50*/  FADD.FTZ R4, R163, R4 ;  /* 0x00000004a3047221 */ /* 0x000fe20000010000 */
[-C--:B------:R-:W-:Y:S01]  /*13a60*/  FMUL.FTZ R42, R42, R177.reuse ;  /* 0x000000b12a2a7220 */ /* 0x080fe20000410000 */
[----:B------:R-:W-:Y:S01]  /*13a70*/  FMUL.FTZ R43, R43, R177 ;  /* 0x000000b12b2b7220 */ /* 0x000fe20000410000 */
[----:B------:R-:W2:Y:S01]  /*13a80*/  MUFU.EX2 R184, R175 ;  /* 0x000000af00b87308 */ /* 0x000ea20000000800 */
[----:B0-----:R-:W-:Y:S01]  /*13a90*/  FADD.FTZ R171, R161, R4 ;  /* 0x00000004a1ab7221 */ /* 0x001fe20000010000 */
[----:B-1----:R-:W-:Y:S01]  /*13aa0*/  F2FP.BF16.F32.PACK_AB R161, R180, R165 ;  /* 0x000000a5b4a1723e */ /* 0x002fe200000010ff */
[-C--:B------:R-:W-:Y:S01]  /*13ab0*/  FMUL.FTZ R46, R46, R177.reuse ;  /* 0x000000b12e2e7220 */ /* 0x080fe20000410000 */
[-C--:B------:R-:W-:Y:S01]  /*13ac0*/  FMUL.FTZ R47, R47, R177.reuse ;  /* 0x000000b12f2f7220 */ /* 0x080fe20000410000 */
[----:B------:R-:W-:Y:S01]  /*13ad0*/  FADD.FTZ R188, R176, R171 ;  /* 0x000000abb0bc7221 */ /* 0x000fe20000010000 */
[-C--:B------:R-:W-:Y:S01]  /*13ae0*/  FMUL.FTZ R50, R50, R177.reuse ;  /* 0x000000b132327220 */ /* 0x080fe20000410000 */
[-C--:B------:R-:W-:Y:S01]  /*13af0*/  FMUL.FTZ R51, R51, R177.reuse ;  /* 0x000000b133337220 */ /* 0x080fe20000410000 */
[----:B------:R-:W-:Y:S01]  /*13b00*/  MUFU.EX2 R178, R178 ;  /* 0x000000b200b27308 */ /* 0x000fe20000000800 */
[----:B------:R-:W-:Y:S01]  /*13b10*/  FADD.FTZ R173, R165, R188 ;  /* 0x000000bca5ad7221 */ /* 0x000fe20000010000 */
[-C--:B------:R-:W-:Y:S01]  /*13b20*/  FMUL.FTZ R54, R54, R177.reuse ;  /* 0x000000b136367220 */ /* 0x080fe20000410000 */
[-C--:B------:R-:W-:Y:S01]  /*13b30*/  FMUL.FTZ R55, R55, R177.reuse ;  /* 0x000000b137377220 */ /* 0x080fe20000410000 */
[-C--:B------:R-:W-:Y:S01]  /*13b40*/  FMUL.FTZ R58, R58, R177.reuse ;  /* 0x000000b13a3a7220 */ /* 0x080fe20000410000 */
[-C--:B------:R-:W-:Y:S01]  /*13b50*/  FMUL.FTZ R59, R59, R177.reuse ;  /* 0x000000b13b3b7220 */ /* 0x080fe20000410000 */
[-C--:B------:R-:W-:Y:S01]  /*13b60*/  FMUL.FTZ R62, R62, R177.reuse ;  /* 0x000000b13e3e7220 */ /* 0x080fe20000410000 */
[----:B------:R-:W-:Y:S01]  /*13b70*/  FMUL.FTZ R63, R63, R177 ;  /* 0x000000b13f3f7220 */ /* 0x000fe20000410000 */
[----:B------:R-:W0:Y:S01]  /*13b80*/  MUFU.EX2 R179, R179 ;  /* 0x000000b300b37308 */ /* 0x000e220000000800 */
[----:B--2---:R-:W-:Y:S01]  /*13b90*/  F2FP.BF16.F32.PACK_AB R163, R184, R167 ;  /* 0x000000a7b8a3723e */ /* 0x004fe200000010ff */
        /* <DEDUP_REMOVED lines=15> */
[----:B-1----:R-:W-:Y:S01]  /*13c90*/  FADD.FTZ R186, R180, R173 ;  /* 0x000000adb4ba7221 */ /* 0x002fe20000010000 */
[----:B0-----:R-:W-:Y:S01]  /*13ca0*/  F2FP.BF16.F32.PACK_AB R165, R179, R178 ;  /* 0x000000b2b3a5723e */ /* 0x001fe200000010ff */
        /* <DEDUP_REMOVED lines=14> */
[----:B------:R-:W-:Y:S01]  /*13d90*/  FADD.FTZ R175, R179, R188 ;  /* 0x000000bcb3af7221 */ /* 0x000fe20000010000 */
[-C--:B------:R-:W-:Y:S01]  /*13da0*/  FMUL.FTZ R110, R110, R177.reuse ;  /* 0x000000b16e6e7220 */ /* 0x080fe20000410000 */
[-C--:B------:R-:W-:Y:S01]  /*13db0*/  FMUL.FTZ R111, R111, R177.reuse ;  /* 0x000000b16f6f7220 */ /* 0x080fe20000410000 */
[-C--:B------:R-:W-:Y:S01]  /*13dc0*/  FMUL.FTZ R114, R114, R177.reuse ;  /* 0x000000b172727220 */ /* 0x080fe20000410000 */
[-C--:B------:R-:W-:Y:S01]  /*13dd0*/  FMUL.FTZ R115, R115, R177.reuse ;  /* 0x000000b173737220 */ /* 0x080fe20000410000 */
[-C--:B------:R-:W-:Y:S01]  /*13de0*/  FMUL.FTZ R118, R118, R177.reuse ;  /* 0x000000b176767220 */ /* 0x080fe20000410000 */
[-C--:B------:R-:W-:Y:S01]  /*13df0*/  FMUL.FTZ R119, R119, R177.reuse ;  /* 0x000000b177777220 */ /* 0x080fe20000410000 */
[----:B------:R2:W3:Y:S01]  /*13e00*/  MUFU.EX2 R171, R190 ;  /* 0x000000be00ab7308 */ /* 0x0004e20000000800 */
[----:B0-----:R-:W-:Y:S01]  /*13e10*/  F2FP.BF16.F32.PACK_AB R167, R183, R182 ;  /* 0x000000b6b7a7723e */ /* 0x001fe200000010ff */
        /* <DEDUP_REMOVED lines=11> */
[----:B------:R-:W-:Y:S01]  /*13ed0*/  FADD.FTZ R190, R183, R190 ;  /* 0x000000beb7be7221 */ /* 0x000fe20000010000 */
[-C--:B------:R-:W-:Y:S01]  /*13ee0*/  FMUL.FTZ R139, R139, R177.reuse ;  /* 0x000000b18b8b7220 */ /* 0x080fe20000410000 */
[----:B------:R-:W-:Y:S01]  /*13ef0*/  FMUL.FTZ R142, R142, R177 ;  /* 0x000000b18e8e7220 */ /* 0x000fe20000410000 */
[----:B------:R-:W2:Y:S01]  /*13f00*/  MUFU.EX2 R173, R194 ;  /* 0x000000c200ad7308 */ /* 0x000ea20000000800 */
[----:B------:R-:W-:Y:S01]  /*13f10*/  FADD.FTZ R181, R169, R190 ;  /* 0x000000bea9b57221 */ /* 0x000fe20000010000 */
[----:B-1----:R-:W-:Y:S01]  /*13f20*/  F2FP.BF16.F32.PACK_AB R169, R4, R169 ;  /* 0x000000a904a9723e */ /* 0x002fe200000010ff */
[-C--:B------:R-:W-:Y:S01]  /*13f30*/  FMUL.FTZ R143, R143, R177.reuse ;  /* 0x000000b18f8f7220 */ /* 0x080fe20000410000 */
[-C--:B------:R-:W-:Y:S01]  /*13f40*/  FMUL.FTZ R146, R146, R177.reuse ;  /* 0x000000b192927220 */ /* 0x080fe20000410000 */
[----:B------:R-:W-:Y:S01]  /*13f50*/  FADD.FTZ R190, R4, R181 ;  /* 0x000000b504be7221 */ /* 0x000fe20000010000 */
[-C--:B------:R-:W-:Y:S01]  /*13f60*/  FMUL.FTZ R147, R147, R177.reuse ;  /* 0x000000b193937220 */ /* 0x080fe20000410000 */
[----:B------:R-:W-:Y:S01]  /*13f70*/  FMUL.FTZ R150, R150, R177 ;  /* 0x000000b196967220 */ /* 0x000fe20000410000 */
[----:B------:R-:W1:Y:S01]  /*13f80*/  MUFU.EX2 R193, R193 ;  /* 0x000000c100c17308 */ /* 0x000e620000000800 */
[----:B---3--:R-:W-:Y:S01]  /*13f90*/  FADD.FTZ R181, R171, R190 ;  /* 0x000000beabb57221 */ /* 0x008fe20000010000 */
[----:B0-----:R-:W-:Y:S01]  /*13fa0*/  F2FP.BF16.F32.PACK_AB R171, R186, R171 ;  /* 0x000000abbaab723e */ /* 0x001fe200000010ff */
[----:B------:R-:W-:-:S02]  /*13fb0*/  FMUL.FTZ R151, R151, R177 ;  /* 0x000000b197977220 */ /* 0x000fc40000410000 */
[----:B------:R-:W-:-:S03]  /*13fc0*/  FADD.FTZ R192, R186, R181 ;  /* 0x000000b5bac07221 */ /* 0x000fc60000010000 */
[----:B------:R-:W0:Y:S01]  /*13fd0*/  MUFU.EX2 R188, R195 ;  /* 0x000000c300bc7308 */ /* 0x000e220000000800 */
[----:B--2---:R-:W-:-:S07]  /*13fe0*/  FADD.FTZ R181, R173, R192 ;  /* 0x000000c0adb57221 */ /* 0x004fce0000010000 */
[----:B------:R-:W2:Y:S01]  /*13ff0*/  MUFU.EX2 R196, R196 ;  /* 0x000000c400c47308 */ /* 0x000ea20000000800 */
[C---:B-1----:R-:W-:Y:S01]  /*14000*/  FADD.FTZ R5, R193.reuse, R172 ;  /* 0x000000acc1057221 */ /* 0x042fe20000010000 */
[----:B------:R-:W-:-:S06]  /*14010*/  F2FP.BF16.F32.PACK_AB R172, R193, R210 ;  /* 0x000000d2c1ac723e */ /* 0x000fcc00000010ff */
[----:B------:R-:W1:Y:S01]  /*14020*/  MUFU.EX2 R175, R198 ;  /* 0x000000c600af7308 */ /* 0x000e620000000800 */
[C---:B0-----:R-:W-:Y:S01]  /*14030*/  FADD.FTZ R176, R188.reuse, R181 ;  /* 0x000000b5bcb07221 */ /* 0x041fe20000010000 */
[----:B------:R-:W-:-:S06]  /*14040*/  F2FP.BF16.F32.PACK_AB R173, R188, R173 ;  /* 0x000000adbcad723e */ /* 0x000fcc00000010ff */
[----:B------:R-:W0:Y:S01]  /*14050*/  MUFU.EX2 R197, R197 ;  /* 0x000000c500c57308 */ /* 0x000e220000000800 */
[----:B--2---:R-:W-:-:S07]  /*14060*/  FADD.FTZ R210, R196, R5 ;  /* 0x00000005c4d27221 */ /* 0x004fce0000010000 */
[----:B------:R-:W2:Y:S01]  /*14070*/  MUFU.EX2 R190, R199 ;  /* 0x000000c700be7308 */ /* 0x000ea20000000800 */
[----:B-1----:R-:W-:Y:S01]  /*14080*/  FADD.FTZ R179, R175, R176 ;  /* 0x000000b0afb37221 */ /* 0x002fe20000010000 */
[C---:B0-----:R-:W-:Y:S01]  /*14090*/  FADD.FTZ R5, R197.reuse, R210 ;  /* 0x000000d2c5057221 */ /* 0x041fe20000010000 */
[----:B------:R-:W-:Y:S02]  /*140a0*/  F2FP.BF16.F32.PACK_AB R174, R197, R196 ;  /* 0x000000c4c5ae723e */ /* 0x000fe400000010ff */
[C---:B--2---:R-:W-:Y:S01]  /*140b0*/  FADD.FTZ R4, R190.reuse, R179 ;  /* 0x000000b3be047221 */ /* 0x044fe20000010000 */
[----:B------:R-:W-:Y:S01]  /*140c0*/  F2FP.BF16.F32.PACK_AB R175, R190, R175 ;  /* 0x000000afbeaf723e */ /* 0x000fe200000010ff */
[----:B------:R-:W-:Y:S06]  /*140d0*/  @!P0 BRA `(.L_x_2179) ;  /* 0x0000000000048947 */ /* 0x000fec0003800000 */
[----:B------:R-:W-:Y:S01]  /*140e0*/  BPT.TRAP 0x1 ;  /* 0x000000040000795c */ /* 0x000fe20000300000 */
.L_x_2179:
[----:B------:R0:W1:Y:S01]  /*140f0*/  SYNCS.PHASECHK.TRANS64.TRYWAIT P2, [R206+URZ+0x22850], R205 ;  /* 0x022850cdce0075a7 */ /* 0x000062000804017f */
[----:B------:R-:W-:Y:S05]  /*14100*/  @!P0 BRA `(.L_x_2180) ;  /* 0x0000000000048947 */ /* 0x000fea0003800000 */
[----:B------:R-:W-:Y:S01]  /*14110*/  BPT.TRAP 0x1 ;  /* 0x000000040000795c */ /* 0x000fe20000300000 */
.L_x_2180:
[----:B------:R-:W-:Y:S04]  /*14120*/  BSSY B0, `(.L_x_2181) ;  /* 0x0000004000007945 */ /* 0x000fe80003800000 */
[----:B-1----:R-:W-:Y:S05]  /*14130*/  @P2 BRA `(.L_x_2182) ;  /* 0x0000000000082947 */ /* 0x002fea0003800000 */
[----:B------:R-:W1:Y:S02]  /*14140*/  SYNCS.PHASECHK.TRANS64.TRYWAIT P2, [R206+URZ+0x22850], R205 ;  /* 0x022850cdce0075a7 */ /* 0x000e64000804017f */
[----:B-1----:R-:W-:Y:S05]  /*14150*/  @!P2 BRA `(.L_x_2183) ;  /* 0x000000a80004a947 */ /* 0x002fea0003800000 */
.L_x_2182:
[----:B------:R-:W-:Y:S05]  /*14160*/  BSYNC B0 ;  /* 0x0000000000007941 */ /* 0x000fea0003800000 */
.L_x_2181:
[----:B------:R-:W2:Y:S01]  /*14170*/  S2R R178, SR_TID.X ;  /* 0x0000000000b27919 */ /* 0x000ea20000002100 */
[----:B------:R-:W-:Y:S01]  /*14180*/  IMAD.MOV.U32 R177, RZ, RZ, 0x40000040 ;  /* 0x40000040ffb17424 */ /* 0x000fe200078e00ff */
[----:B------:R-:W-:Y:S05]  /*14190*/  WARPSYNC.ALL ;  /* 0x0000000000007948 */ /* 0x000fea0003800000 */
[----:B------:R-:W-:Y:S01]  /*141a0*/  R2UR UR7, R177 ;  /* 0x00000000b10772ca */ /* 0x000fe200000e0000 */
[----:B------:R-:W-:Y:S01]  /*141b0*/  IMAD R176, R16, 0xc00, R204 ;  /* 0x00000c0010b07824 */ /* 0x000fe200078e02cc */
[----:B------:R-:W-:Y:S01]  /*141c0*/  ISETP.GT.AND P2, PT, R7, R222, PT ;  /* 0x000000de0700720c */ /* 0x000fe20003f44270 */
[----:B01----:R-:W-:-:S02]  /*141d0*/  @!P1 VIADD R206, R206, 0x22860 ;  /* 0x00022860cece9836 */ /* 0x003fc40000000000 */
[----:B------:R-:W-:Y:S01]  /*141e0*/  VIADD R7, R7, 0xffffffff ;  /* 0xffffffff07077836 */ /* 0x000fe20000000000 */
[----:B------:R-:W-:Y:S01]  /*141f0*/  R2UR UR6, R176 ;  /* 0x00000000b00672ca */ /* 0x000fe200000e0000 */
[----:B------:R-:W-:Y:S01]  /*14200*/  IMAD.MOV.U32 R209, RZ, RZ, R10 ;  /* 0x000000ffffd17224 */ /* 0x000fe200078e000a */
[----:B------:R-:W-:Y:S01]  /*14210*/  @!P1 PRMT R206, RZ, 0x654, R206 ;  /* 0x00000654ffce9816 */ /* 0x000fe200000000ce */
[----:B------:R-:W-:Y:S01]  /*14220*/  IMAD.MOV.U32 R210, RZ, RZ, R3 ;  /* 0x000000ffffd27224 */ /* 0x000fe200078e0003 */
[----:B--2---:R-:W-:-:S05]  /*14230*/  SHF.R.U32.HI R178, RZ, 0x7, R178 ;  /* 0x00000007ffb27819 */ /* 0x004fca00000116b2 */
[----:B------:R-:W-:-:S05]  /*14240*/  VIADD R177, R178, 0x8 ;  /* 0x00000008b2b17836 */ /* 0x000fca0000000000 */
[----:B------:R0:W-:Y:S02]  /*14250*/  BAR.SYNC.DEFER_BLOCKING R177, 0x100 ;  /* 0x000400b10000751d */ /* 0x0001e40000010000 */
[----:B0-----:R-:W-:-:S04]  /*14260*/  IMAD.MOV.U32 R177, RZ, RZ, 0x40000040 ;  /* 0x40000040ffb17424 */ /* 0x001fc800078e00ff */
        /* <DEDUP_REMOVED lines=43> */
.L_x_2166:
[----:B------:R-:W-:Y:S05]  /*14520*/  WARPSYNC.ALL ;  /* 0x0000000000007948 */ /* 0x000fea0003800000 */
[----:B------:R-:W2:Y:S01]  /*14530*/  SHFL.BFLY PT, R0, R5, 0x2, 0x1f ;  /* 0x0c401f0005007f89 */ /* 0x000ea200000e0000 */
[----:B------:R-:W-:Y:S01]  /*14540*/  IMAD.MOV.U32 R12, RZ, RZ, RZ ;  /* 0x000000ffff0c7224 */ /* 0x000fe200078e00ff */
[----:B------:R3:W-:Y:S06]  /*14550*/  BAR.ARV R6, 0x100 ;  /* 0x000400060000751d */ /* 0x0007ec0000002000 */
[----:B------:R-:W-:-:S02]  /*14560*/  VIADD R16, R16, 0x1 ;  /* 0x0000000110107836 */ /* 0x000fc40000000000 */
[----:B------:R-:W-:Y:S06]  /*14570*/  BAR.ARV 0x8, 0x120 ;  /* 0x0204800000007b1d */ /* 0x000fec0000002000 */
[C---:B------:R-:W-:Y:S01]  /*14580*/  ISETP.NE.AND P1, PT, R16.reuse, 0x2, PT ;  /* 0x000000021000780c */ /* 0x040fe20003f25270 */
[----:B------:R-:W-:Y:S01]  /*14590*/  VIADD R233, R233, 0x1 ;  /* 0x00000001e9e97836 */ /* 0x000fe20000000000 */
[----:B------:R-:W4:Y:S01]  /*145a0*/  SHFL.BFLY PT, R9, R4, 0x2, 0x1f ;  /* 0x0c401f0004097f89 */ /* 0x000f2200000e0000 */
[----:B------:R-:W-:Y:S02]  /*145b0*/  PLOP3.LUT P0, PT, PT, PT, PT, 0x8, 0x0 ;  /* 0x000000000000781c */ /* 0x000fe40003f0e170 */
[----:B------:R-:W-:Y:S01]  /*145c0*/  SEL R16, R16, RZ, P1 ;  /* 0x000000ff10107207 */ /* 0x000fe20000800000 */
[----:B--2---:R-:W-:Y:S01]  /*145d0*/  FADD.FTZ R0, R0, R5 ;  /* 0x0000000500007221 */ /* 0x004fe20000010000 */
[----:B------:R-:W-:-:S04]  /*145e0*/  SEL R5, RZ, 0x1, P1 ;  /* 0x00000001ff057807 */ /* 0x000fc80000800000 */
[----:B------:R-:W2:Y:S01]  /*145f0*/  SHFL.BFLY PT, R7, R0, 0x1, 0x1f ;  /* 0x0c201f0000077f89 */ /* 0x000ea200000e0000 */
[----:B------:R-:W-:Y:S01]  /*14600*/  LOP3.LUT R22, R22, R5, RZ, 0x3c, !PT ;  /* 0x0000000516167212 */ /* 0x000fe200078e3cff */
[----:B------:R-:W-:Y:S02]  /*14610*/  IMAD.MOV.U32 R5, RZ, RZ, -0x800000 ;  /* 0xff800000ff057424 */ /* 0x000fe400078e00ff */
[----:B----4-:R-:W-:Y:S01]  /*14620*/  FADD.FTZ R9, R9, R4 ;  /* 0x0000000409097221 */ /* 0x010fe20000010000 */
[----:B------:R-:W-:-:S04]  /*14630*/  IMAD.MOV.U32 R4, RZ, RZ, -0x800000 ;  /* 0xff800000ff047424 */ /* 0x000fc800078e00ff */
[----:B------:R-:W4:Y:S01]  /*14640*/  SHFL.BFLY PT, R8, R9, 0x1, 0x1f ;  /* 0x0c201f0009087f89 */ /* 0x000f2200000e0000 */
[----:B--2---:R-:W-:Y:S01]  /*14650*/  FADD.FTZ R7, R0, R7 ;  /* 0x0000000700077221 */ /* 0x004fe20000010000 */
[----:B------:R-:W-:-:S04]  /*14660*/  IMAD.MOV.U32 R0, RZ, RZ, RZ ;  /* 0x000000ffff007224 */ /* 0x000fc800078e00ff */
[----:B------:R-:W-:-:S13]  /*14670*/  FSETP.NE.FTZ.AND P2, PT, R7, RZ, PT ;  /* 0x000000ff0700720b */ /* 0x000fda0003f55000 */
[----:B------:R-:W2:Y:S01]  /*14680*/  @P2 MUFU.RCP R12, R7 ;  /* 0x00000007000c2308 */ /* 0x000ea20000001000 */
[----:B----4-:R-:W-:-:S05]  /*14690*/  FADD.FTZ R8, R9, R8 ;  /* 0x0000000809087221 */ /* 0x010fca0000010000 */
[----:B------:R-:W-:Y:S02]  /*146a0*/  FSETP.NE.FTZ.AND P3, PT, R8, RZ, PT ;  /* 0x000000ff0800720b */ /* 0x000fe40003f75000 */
[----:B------:R-:W4:Y:S01]  /*146b0*/  @P2 MUFU.LG2 R9, R7 ;  /* 0x0000000700092308 */ /* 0x000f220000000c00 */
[-C--:B--2---:R-:W-:Y:S01]  /*146c0*/  FMUL.FTZ R24, R24, R12.reuse ;  /* 0x0000000c18187220 */ /* 0x084fe20000410000 */
[-C--:B------:R-:W-:Y:S01]  /*146d0*/  FMUL.FTZ R25, R25, R12.reuse ;  /* 0x0000000c19197220 */ /* 0x080fe20000410000 */
[----:B------:R-:W-:-:S08]  /*146e0*/  FMUL.FTZ R28, R28, R12 ;  /* 0x0000000c1c1c7220 */ /* 0x000fd00000410000 */
[----:B------:R-:W-:Y:S01]  /*146f0*/  @P3 MUFU.RCP R0, R8 ;  /* 0x0000000800003308 */ /* 0x000fe20000001000 */
        /* <DEDUP_REMOVED lines=62> */
[C---:B------:R-:W-:Y:S01]  /*14ae0*/  @P2 FMUL.FTZ R12, R11.reuse, 0.69314718246459960938 ;  /* 0x3f3172180b0c2820 */ /* 0x040fe20000410000 */
[----:B------:R-:W-:Y:S01]  /*14af0*/  @P3 FMUL.FTZ R14, R11, 0.69314718246459960938 ;  /* 0x3f3172180b0e3820 */ /* 0x000fe20000410000 */
[----:B----4-:R-:W-:Y:S01]  /*14b00*/  @P2 FMUL.FTZ R9, R9, 0.69314718246459960938 ;  /* 0x3f31721809092820 */ /* 0x010fe20000410000 */
[----:B--2---:R-:W-:Y:S01]  /*14b10*/  @P3 FMUL.FTZ R11, R8, 0.69314718246459960938 ;  /* 0x3f317218080b3820 */ /* 0x004fe20000410000 */
        /* <DEDUP_REMOVED lines=66> */
.L_x_2065:
[----:B------:R-:W-:Y:S05]  /*14f40*/  WARPSYNC.ALL ;  /* 0x0000000000007948 */ /* 0x000fea0003800000 */
[----:B------:R-:W2:Y:S08]  /*14f50*/  S2UR UR5, SR_CgaCtaId ;  /* 0x00000000000579c3 */ /* 0x000eb00000008800 */
[----:B------:R-:W-:Y:S06]  /*14f60*/  BAR.SYNC.DEFER_BLOCKING 0x5, 0x120 ;  /* 0x0144800000007b1d */ /* 0x000fec0000010000 */
[----:B------:R-:W-:Y:S01]  /*14f70*/  UMOV UR4, 0x400 ;  /* 0x0000040000047882 */ /* 0x000fe20000000000 */
[----:B------:R-:W-:Y:S01]  /*14f80*/  BSSY B0, `(.L_x_2185) ;  /* 0x000029a000007945 */ /* 0x000fe20003800000 */
[----:B--2---:R-:W-:-:S06]  /*14f90*/  ULEA UR4, UR5, UR4, 0x18 ;  /* 0x0000000405047291 */ /* 0x004fcc000f8ec03f */
[----:B------:R-:W-:-:S05]  /*14fa0*/  IMAD.U32 R17, RZ, RZ, UR4 ;  /* 0x00000004ff117e24 */ /* 0x000fca000f8e00ff */
[----:B-1----:R1:W2:Y:S01]  /*14fb0*/  LDS.128 R204, [R17+0x228d0] ;  /* 0x0228d00011cc7984 */ /* 0x0022a20000000c00 */
[----:B------:R-:W-:Y:S06]  /*14fc0*/  BAR.ARV 0x4, 0x120 ;  /* 0x0104800000007b1d */ /* 0x000fec0000002000 */
[----:B------:R-:W-:Y:S05]  /*14fd0*/  @P0 BRA `(.L_x_2186) ;  /* 0x0000001c00680947 */ /* 0x000fea0003800000 */
[----:B------:R-:W3:Y:S01]  /*14fe0*/  LDL R3, [R1+0x14] ;  /* 0x0000140001037983 */ /* 0x000ee20000100800 */
[----:B------:R-:W-:Y:S05]  /*14ff0*/  WARPSYNC.ALL ;  /* 0x0000000000007948 */ /* 0x000fea0003800000 */
[----:B------:R-:W4:Y:S01]  /*15000*/  S2R R10, SR_SWINHI ;  /* 0x00000000000a7919 */ /* 0x000f220000002f00 */
[----:B------:R-:W-:Y:S01]  /*15010*/  F2FP.BF16.F32.PACK_AB R56, R57, R56 ;  /* 0x000000383938723e */ /* 0x000fe200000010ff */
[----:B------:R-:W-:Y:S01]  /*15020*/  ULDC.64 UR4, c[0x0][0xbd8] ;  /* 0x0002f60000047ab9 */ /* 0x000fe20000000a00 */
[----:B------:R-:W-:Y:S02]  /*15030*/  F2FP.BF16.F32.PACK_AB R64, R65, R64 ;  /* 0x000000404140723e */ /* 0x000fe400000010ff */
[----:B------:R-:W-:-:S02]  /*15040*/  F2FP.BF16.F32.PACK_AB R57, R7, R58 ;  /* 0x0000003a0739723e */ /* 0x000fc400000010ff */
[----:B------:R-:W-:Y:S02]  /*15050*/  F2FP.BF16.F32.PACK_AB R65, R6, R66 ;  /* 0x000000420641723e */ /* 0x000fe400000010ff */
[----:B------:R-:W0:Y:S01]  /*15060*/  LDC.64 R6, c[0x0][0xbd8] ;  /* 0x0002f600ff067b82 */ /* 0x000e220000000a00 */
        /* <DEDUP_REMOVED lines=12> */
[----:B----4-:R-:W-:Y:S02]  /*15130*/  MOV R9, R10 ;  /* 0x0000000a00097202 */ /* 0x010fe40000000f00 */
        /* <DEDUP_REMOVED lines=32> */
[----:B------:R-:W-:Y:S01]  /*15340*/  F2FP.BF16.F32.PACK_AB R147, R0, R150 ;  /* 0x000000960093723e */ /* 0x000fe200000010ff */
[----:B---3--:R-:W-:Y:S01]  /*15350*/  IMAD.WIDE R118, R3, 0x2, R8 ;  /* 0x0000000203767825 */ /* 0x008fe200078e0208 */
[----:B------:R-:W-:Y:S02]  /*15360*/  BAR.SYNC.DEFER_BLOCKING 0x1, 0x100 ;  /* 0x0044000000007b1d */ /* 0x000fe40000010000 */
[----:B------:R-:W-:-:S02]  /*15370*/  IADD3 R151, P1, R118, 0x20, RZ ;  /* 0x0000002076977810 */ /* 0x000fc40007f3e0ff */
[C---:B------:R-:W-:Y:S02]  /*15380*/  IADD3 R175, P2, R118.reuse, 0x40, RZ ;  /* 0x0000004076af7810 */ /* 0x040fe40007f5e0ff */
[C---:B------:R-:W-:Y:S01]  /*15390*/  IADD3 R177, P3, R118.reuse, 0x60, RZ ;  /* 0x0000006076b17810 */ /* 0x040fe20007f7e0ff */
[--C-:B------:R-:W-:Y:S01]  /*153a0*/  IMAD.X R13, RZ, RZ, R119.reuse, P1 ;  /* 0x000000ffff0d7224 */ /* 0x100fe200008e0677 */
[C---:B------:R-:W-:Y:S01]  /*153b0*/  IADD3 R183, P0, R118.reuse, 0x4040, RZ ;  /* 0x0000404076b77810 */ /* 0x040fe20007f1e0ff */
[--C-:B------:R-:W-:Y:S01]  /*153c0*/  IMAD.X R15, RZ, RZ, R119.reuse, P2 ;  /* 0x000000ffff0f7224 */ /* 0x100fe200010e0677 */
[----:B------:R-:W-:Y:S01]  /*153d0*/  IADD3 R179, P4, R118, 0x4000, RZ ;  /* 0x0000400076b37810 */ /* 0x000fe20007f9e0ff */
[--C-:B------:R-:W-:Y:S01]  /*153e0*/  IMAD.X R21, RZ, RZ, R119.reuse, P3 ;  /* 0x000000ffff157224 */ /* 0x100fe200018e0677 */
[----:B------:R-:W-:Y:S01]  /*153f0*/  LOP3.LUT R12, R151, 0x380, RZ, 0xc0, !PT ;  /* 0x00000380970c7812 */ /* 0x000fe200078ec0ff */
[--C-:B------:R-:W-:Y:S01]  /*15400*/  IMAD.X R47, RZ, RZ, R119.reuse, P0 ;  /* 0x000000ffff2f7224 */ /* 0x100fe200000e0677 */
[----:B------:R-:W-:Y:S01]  /*15410*/  LOP3.LUT R14, R175, 0x380, RZ, 0xc0, !PT ;  /* 0x00000380af0e7812 */ /* 0x000fe200078ec0ff */
[----:B-----5:R-:W-:Y:S01]  /*15420*/  IMAD.X R31, RZ, RZ, R119, P4 ;  /* 0x000000ffff1f7224 */ /* 0x020fe200020e0677 */
[----:B------:R-:W-:-:S02]  /*15430*/  LOP3.LUT R20, R177, 0x380, RZ, 0xc0, !PT ;  /* 0x00000380b1147812 */ /* 0x000fc400078ec0ff */
[C---:B------:R-:W-:Y:S02]  /*15440*/  IADD3 R3, P0, R118.reuse, 0xc000, RZ ;  /* 0x0000c00076037810 */ /* 0x040fe40007f1e0ff */
[----:B------:R-:W-:Y:S02]  /*15450*/  IADD3 R185, P1, R118, 0x4060, RZ ;  /* 0x0000406076b97810 */ /* 0x000fe40007f3e0ff */
[----:B------:R-:W-:Y:S01]  /*15460*/  SHF.R.U64 R12, R12, 0x3, RZ ;  /* 0x000000030c0c7819 */ /* 0x000fe200000012ff */
[--C-:B------:R-:W-:Y:S01]  /*15470*/  IMAD.X R107, RZ, RZ, R119.reuse, P0 ;  /* 0x000000ffff6b7224 */ /* 0x100fe200000e0677 */
[C---:B------:R-:W-:Y:S01]  /*15480*/  LOP3.LUT R11, R118.reuse, 0x380, RZ, 0xc0, !PT ;  /* 0x00000380760b7812 */ /* 0x040fe200078ec0ff */
[----:B------:R-:W-:Y:S01]  /*15490*/  IMAD.X R87, RZ, RZ, R119, P1 ;  /* 0x000000ffff577224 */ /* 0x000fe200008e0677 */
[----:B------:R-:W-:Y:S02]  /*154a0*/  IADD3 R90, P2, R118, 0x8000, RZ ;  /* 0x00008000765a7810 */ /* 0x000fe40007f5e0ff */
[----:B------:R-:W-:-:S02]  /*154b0*/  SHF.R.U64 R14, R14, 0x3, RZ ;  /* 0x000000030e0e7819 */ /* 0x000fc400000012ff */
[----:B------:R-:W-:Y:S01]  /*154c0*/  SHF.R.U64 R20, R20, 0x3, RZ ;  /* 0x0000000314147819 */ /* 0x000fe200000012ff */
[--C-:B------:R-:W-:Y:S01]  /*154d0*/  IMAD.X R91, RZ, RZ, R119.reuse, P2 ;  /* 0x000000ffff5b7224 */ /* 0x100fe200010e0677 */
[C---:B------:R-:W-:Y:S02]  /*154e0*/  IADD3 R181, P5, R118.reuse, 0x4020, RZ ;  /* 0x0000402076b57810 */ /* 0x040fe40007fbe0ff */
[C---:B------:R-:W-:Y:S02]  /*154f0*/  IADD3 R94, P3, R118.reuse, 0x8020, RZ ;  /* 0x00008020765e7810 */ /* 0x040fe40007f7e0ff */
[----:B------:R-:W-:Y:S01]  /*15500*/  IADD3 R98, P4, R118, 0x8040, RZ ;  /* 0x0000804076627810 */ /* 0x000fe20007f9e0ff */
[--C-:B------:R-:W-:Y:S01]  /*15510*/  IMAD.X R39, RZ, RZ, R119.reuse, P5 ;  /* 0x000000ffff277224 */ /* 0x100fe200028e0677 */
[----:B------:R-:W-:Y:S01]  /*15520*/  LOP3.LUT R30, R179, 0x380, RZ, 0xc0, !PT ;  /* 0x00000380b31e7812 */ /* 0x000fe200078ec0ff */
[--C-:B------:R-:W-:Y:S01]  /*15530*/  IMAD.X R95, RZ, RZ, R119.reuse, P3 ;  /* 0x000000ffff5f7224 */ /* 0x100fe200018e0677 */
[----:B------:R-:W-:Y:S01]  /*15540*/  LOP3.LUT R12, R12, R151, RZ, 0x3c, !PT ;  /* 0x000000970c0c7212 */ /* 0x000fe200078e3cff */
[----:B------:R-:W-:Y:S01]  /*15550*/  IMAD.X R99, RZ, RZ, R119, P4 ;  /* 0x000000ffff637224 */ /* 0x000fe200020e0677 */
[----:B------:R-:W-:-:S02]  /*15560*/  SHF.R.U64 R11, R11, 0x3, RZ ;  /* 0x000000030b0b7819 */ /* 0x000fc400000012ff */
[----:B------:R-:W-:Y:S02]  /*15570*/  LOP3.LUT R14, R14, R175, RZ, 0x3c, !PT ;  /* 0x000000af0e0e7212 */ /* 0x000fe400078e3cff */
[----:B------:R-:W-:Y:S02]  /*15580*/  LOP3.LUT R20, R20, R177, RZ, 0x3c, !PT ;  /* 0x000000b114147212 */ /* 0x000fe400078e3cff */
[----:B------:R-:W-:Y:S02]  /*15590*/  LOP3.LUT R151, R90, 0x380, RZ, 0xc0, !PT ;  /* 0x000003805a977812 */ /* 0x000fe400078ec0ff */
[----:B------:R-:W-:Y:S02]  /*155a0*/  ISETP.NE.U32.AND P0, PT, RZ, UR4, PT ;  /* 0x00000004ff007c0c */ /* 0x000fe4000bf05070 */
[----:B------:R-:W-:Y:S02]  /*155b0*/  IADD3 R110, P1, R118, 0xc020, RZ ;  /* 0x0000c020766e7810 */ /* 0x000fe40007f3e0ff */
[----:B------:R-:W-:-:S02]  /*155c0*/  LOP3.LUT R38, R181, 0x380, RZ, 0xc0, !PT ;  /* 0x00000380b5267812 */ /* 0x000fc400078ec0ff */
[----:B------:R-:W-:Y:S01]  /*155d0*/  LOP3.LUT R175, R94, 0x380, RZ, 0xc0, !PT ;  /* 0x000003805eaf7812 */ /* 0x000fe200078ec0ff */
[----:B------:R-:W-:Y:S01]  /*155e0*/  IMAD.X R111, RZ, RZ, R119, P1 ;  /* 0x000000ffff6f7224 */ /* 0x000fe200008e0677 */
[----:B------:R-:W-:Y:S02]  /*155f0*/  LOP3.LUT R177, R98, 0x380, RZ, 0xc0, !PT ;  /* 0x0000038062b17812 */ /* 0x000fe400078ec0ff */
[----:B------:R-:W-:Y:S02]  /*15600*/  LOP3.LUT R46, R183, 0x380, RZ, 0xc0, !PT ;  /* 0x00000380b72e7812 */ /* 0x000fe400078ec0ff */
[----:B------:R-:W-:Y:S02]  /*15610*/  SHF.R.U64 R30, R30, 0x3, RZ ;  /* 0x000000031e1e7819 */ /* 0x000fe400000012ff */
[C---:B------:R-:W-:Y:S02]  /*15620*/  IADD3 R102, P5, R118.reuse, 0x8060, RZ ;  /* 0x0000806076667810 */ /* 0x040fe40007fbe0ff */
[----:B------:R-:W-:-:S02]  /*15630*/  IADD3 R114, P2, R118, 0xc040, RZ ;  /* 0x0000c04076727810 */ /* 0x000fc40007f5e0ff */
[----:B------:R-:W-:Y:S01]  /*15640*/  IADD3 R10, P3, R118, 0xc060, RZ ;  /* 0x0000c060760a7810 */ /* 0x000fe20007f7e0ff */
[--C-:B------:R-:W-:Y:S01]  /*15650*/  IMAD.X R103, RZ, RZ, R119.reuse, P5 ;  /* 0x000000ffff677224 */ /* 0x100fe200028e0677 */
[----:B------:R-:W-:Y:S01]  /*15660*/  LOP3.LUT R86, R185, 0x380, RZ, 0xc0, !PT ;  /* 0x00000380b9567812 */ /* 0x000fe200078ec0ff */
[--C-:B------:R-:W-:Y:S01]  /*15670*/  IMAD.X R115, RZ, RZ, R119.reuse, P2 ;  /* 0x000000ffff737224 */ /* 0x100fe200010e0677 */
[----:B------:R-:W-:Y:S01]  /*15680*/  LOP3.LUT R118, R11, R118, RZ, 0x3c, !PT ;  /* 0x000000760b767212 */ /* 0x000fe200078e3cff */
[----:B------:R-:W-:Y:S01]  /*15690*/  IMAD.X R11, RZ, RZ, R119, P3 ;  /* 0x000000ffff0b7224 */ /* 0x000fe200018e0677 */
[----:B------:R-:W-:Y:S02]  /*156a0*/  SHF.R.U64 R151, R151, 0x3, RZ ;  /* 0x0000000397977819 */ /* 0x000fe400000012ff */
[----:B------:R-:W-:Y:S01]  /*156b0*/  ISETP.NE.AND.EX P0, PT, RZ, UR5, PT, P0 ;  /* 0x00000005ff007c0c */ /* 0x000fe2000bf05300 */
[----:B------:R-:W-:Y:S01]  /*156c0*/  ULDC.64 UR4, c[0x0][0xbe0] ;  /* 0x0002f80000047ab9 */ /* 0x000fe20000000a00 */
[----:B------:R-:W-:-:S02]  /*156d0*/  SHF.R.U64 R38, R38, 0x3, RZ ;  /* 0x0000000326267819 */ /* 0x000fc400000012ff */
[----:B------:R-:W-:Y:S02]  /*156e0*/  SHF.R.U64 R175, R175, 0x3, RZ ;  /* 0x00000003afaf7819 */ /* 0x000fe400000012ff */
[----:B------:R-:W-:Y:S02]  /*156f0*/  SHF.R.U64 R177, R177, 0x3, RZ ;  /* 0x00000003b1b17819 */ /* 0x000fe400000012ff */
[----:B------:R-:W-:Y:S02]  /*15700*/  SHF.R.U64 R46, R46, 0x3, RZ ;  /* 0x000000032e2e7819 */ /* 0x000fe400000012ff */
[----:B------:R-:W-:Y:S02]  /*15710*/  LOP3.LUT R30, R30, R179, RZ, 0x3c, !PT ;  /* 0x000000b31e1e7212 */ /* 0x000fe400078e3cff */
[----:B------:R-:W-:Y:S02]  /*15720*/  LOP3.LUT R106, R3, 0x380, RZ, 0xc0, !PT ;  /* 0x00000380036a7812 */ /* 0x000fe400078ec0ff */
[----:B------:R-:W-:-:S02]  /*15730*/  SHF.R.U64 R86, R86, 0x3, RZ ;  /* 0x0000000356567819 */ /* 0x000fc400000012ff */
[----:B------:R-:W-:Y:S02]  /*15740*/  LOP3.LUT R179, R102, 0x380, RZ, 0xc0, !PT ;  /* 0x0000038066b37812 */ /* 0x000fe400078ec0ff */
[----:B------:R-:W-:Y:S02]  /*15750*/  ISETP.NE.U32.AND P1, PT, RZ, UR4, PT ;  /* 0x00000004ff007c0c */ /* 0x000fe4000bf25070 */
[----:B------:R-:W-:Y:S02]  /*15760*/  LOP3.LUT R90, R151, R90, RZ, 0x3c, !PT ;  /* 0x0000005a975a7212 */ /* 0x000fe400078e3cff */
[----:B------:R-:W-:Y:S02]  /*15770*/  MOV R118, R118 ;  /* 0x0000007600767202 */ /* 0x000fe40000000f00 */
[----:B------:R-:W-:Y:S02]  /*15780*/  LOP3.LUT R38, R38, R181, RZ, 0x3c, !PT ;  /* 0x000000b526267212 */ /* 0x000fe400078e3cff */
[----:B------:R-:W-:Y:S01]  /*15790*/  LOP3.LUT R94, R175, R94, RZ, 0x3c, !PT ;  /* 0x0000005eaf5e7212 */ /* 0x000fe200078e3cff */
[----:B------:R-:W-:Y:S01]  /*157a0*/  STSM.16.M88.4 [R118], R24 ;  /* 0x0000001876007844 */ /* 0x000fe20000000200 */
[----:B------:R-:W-:-:S02]  /*157b0*/  LOP3.LUT R98, R177, R98, RZ, 0x3c, !PT ;  /* 0x00000062b1627212 */ /* 0x000fc400078e3cff */
[----:B------:R-:W-:Y:S02]  /*157c0*/  LOP3.LUT R151, R110, 0x380, RZ, 0xc0, !PT ;  /* 0x000003806e977812 */ /* 0x000fe400078ec0ff */
[----:B------:R-:W-:Y:S02]  /*157d0*/  MOV R12, R12 ;  /* 0x0000000c000c7202 */ /* 0x000fe40000000f00 */
[----:B------:R-:W-:Y:S02]  /*157e0*/  LOP3.LUT R46, R46, R183, RZ, 0x3c, !PT ;  /* 0x000000b72e2e7212 */ /* 0x000fe400078e3cff */
[----:B------:R-:W-:Y:S01]  /*157f0*/  LOP3.LUT R175, R114, 0x380, RZ, 0xc0, !PT ;  /* 0x0000038072af7812 */ /* 0x000fe200078ec0ff */
[----:B------:R-:W-:Y:S01]  /*15800*/  STSM.16.M88.4 [R12], R32 ;  /* 0x000000200c007844 */ /* 0x000fe20000000200 */
[----:B------:R-:W-:Y:S02]  /*15810*/  LOP3.LUT R177, R10, 0x380, RZ, 0xc0, !PT ;  /* 0x000003800ab17812 */ /* 0x000fe400078ec0ff */
[----:B------:R-:W-:-:S02]  /*15820*/  SHF.R.U64 R106, R106, 0x3, RZ ;  /* 0x000000036a6a7819 */ /* 0x000fc400000012ff */
[----:B------:R-:W-:Y:S02]  /*15830*/  MOV R14, R14 ;  /* 0x0000000e000e7202 */ /* 0x000fe40000000f00 */
[----:B------:R-:W-:Y:S02]  /*15840*/  LOP3.LUT R86, R86, R185, RZ, 0x3c, !PT ;  /* 0x000000b956567212 */ /* 0x000fe400078e3cff */
[----:B------:R-:W-:Y:S01]  /*15850*/  SHF.R.U64 R179, R179, 0x3, RZ ;  /* 0x00000003b3b37819 */ /* 0x000fe200000012ff */
[----:B------:R-:W-:Y:S01]  /*15860*/  STSM.16.M88.4 [R14], R40 ;  /* 0x000000280e007844 */ /* 0x000fe20000000200 */
[----:B------:R-:W-:Y:S02]  /*15870*/  MOV R20, R20 ;  /* 0x0000001400147202 */ /* 0x000fe40000000f00 */
[----:B------:R-:W-:Y:S02]  /*15880*/  ISETP.NE.AND.EX P1, PT, RZ, UR5, PT, P1 ;  /* 0x00000005ff007c0c */ /* 0x000fe4000bf25310 */
[----:B------:R-:W-:Y:S01]  /*15890*/  MOV R30, R30 ;  /* 0x0000001e001e7202 */ /* 0x000fe20000000f00 */
[----:B------:R3:W-:Y:S01]  /*158a0*/  STSM.16.M88.4 [R20], R48 ;  /* 0x0000003014007844 */ /* 0x0007e20000000200 */
[----:B------:R-:W-:-:S02]  /*158b0*/  SHF.R.U64 R151, R151, 0x3, RZ ;  /* 0x0000000397977819 */ /* 0x000fc400000012ff */
[----:B------:R-:W-:Y:S01]  /*158c0*/  MOV R38, R38 ;  /* 0x0000002600267202 */ /* 0x000fe20000000f00 */
[----:B------:R4:W-:Y:S01]  /*158d0*/  STSM.16.M88.4 [R30], R56 ;  /* 0x000000381e007844 */ /* 0x0009e20000000200 */
[----:B------:R-:W-:Y:S02]  /*158e0*/  SHF.R.U64 R175, R175, 0x3, RZ ;  /* 0x00000003afaf7819 */ /* 0x000fe400000012ff */
[----:B------:R-:W-:Y:S01]  /*158f0*/  SHF.R.U64 R177, R177, 0x3, RZ ;  /* 0x00000003b1b17819 */ /* 0x000fe200000012ff */
[----:B------:R-:W-:Y:S01]  /*15900*/  STSM.16.M88.4 [R38], R64 ;  /* 0x0000004026007844 */ /* 0x000fe20000000200 */
[----:B------:R-:W-:Y:S02]  /*15910*/  LOP3.LUT R106, R106, R3, RZ, 0x3c, !PT ;  /* 0x000000036a6a7212 */ /* 0x000fe400078e3cff */
[----:B------:R-:W-:Y:S02]  /*15920*/  MOV R46, R46 ;  /* 0x0000002e002e7202 */ /* 0x000fe40000000f00 */
[----:B------:R-:W-:-:S02]  /*15930*/  LOP3.LUT R102, R179, R102, RZ, 0x3c, !PT ;  /* 0x00000066b3667212 */ /* 0x000fc400078e3cff */
[----:B------:R-:W-:Y:S01]  /*15940*/  MOV R86, R86 ;  /* 0x0000005600567202 */ /* 0x000fe20000000f00 */
[----:B------:R-:W-:Y:S01]  /*15950*/  STSM.16.M88.4 [R46], R72 ;  /* 0x000000482e007844 */ /* 0x000fe20000000200 */
[----:B------:R-:W-:Y:S01]  /*15960*/  MOV R3, R90 ;  /* 0x0000005a00037202 */ /* 0x000fe20000000f00 */
[----:B------:R-:W-:Y:S01]  /*15970*/  ULDC UR4, c[0x0][0xa88] ;  /* 0x0002a20000047ab9 */ /* 0x000fe20000000800 */
[----:B------:R-:W-:Y:S01]  /*15980*/  F2FP.BF16.F32.PACK_AB R90, R93, R166 ;  /* 0x000000a65d5a723e */ /* 0x000fe200000010ff */
[----:B------:R-:W-:Y:S01]  /*15990*/  STSM.16.M88.4 [R86], R80 ;  /* 0x0000005056007844 */ /* 0x000fe20000000200 */
[----:B------:R-:W-:Y:S01]  /*159a0*/  F2FP.BF16.F32.PACK_AB R91, R153, R152 ;  /* 0x00000098995b723e */ /* 0x000fe200000010ff */
[----:B---3--:R-:W-:Y:S01]  /*159b0*/  IMAD.MOV.U32 R20, RZ, RZ, RZ ;  /* 0x000000ffff147224 */ /* 0x008fe200078e00ff */
[----:B------:R-:W-:Y:S02]  /*159c0*/  LOP3.LUT R110, R151, R110, RZ, 0x3c, !PT ;  /* 0x0000006e976e7212 */ /* 0x000fe400078e3cff */
[----:B------:R-:W-:Y:S01]  /*159d0*/  MOV R94, R94 ;  /* 0x0000005e005e7202 */ /* 0x000fe20000000f00 */
[----:B------:R3:W-:Y:S01]  /*159e0*/  STSM.16.M88.4 [R3], R88 ;  /* 0x0000005803007844 */ /* 0x0007e20000000200 */
[----:B------:R-:W-:-:S02]  /*159f0*/  F2FP.BF16.F32.PACK_AB R12, R97, R167 ;  /* 0x000000a7610c723e */ /* 0x000fc400000010ff */
[----:B------:R-:W-:Y:S02]  /*15a00*/  F2FP.BF16.F32.PACK_AB R13, R155, R154 ;  /* 0x0000009a9b0d723e */ /* 0x000fe400000010ff */
[----:B------:R-:W-:Y:S02]  /*15a10*/  F2FP.BF16.F32.PACK_AB R14, R101, R168 ;  /* 0x000000a8650e723e */ /* 0x000fe400000010ff */
[----:B------:R-:W-:Y:S02]  /*15a20*/  F2FP.BF16.F32.PACK_AB R15, R157, R156 ;  /* 0x0000009c9d0f723e */ /* 0x000fe400000010ff */
[----:B------:R-:W-:Y:S02]  /*15a30*/  LOP3.LUT R114, R175, R114, RZ, 0x3c, !PT ;  /* 0x00000072af727212 */ /* 0x000fe400078e3cff */
[----:B------:R-:W-:Y:S01]  /*15a40*/  LOP3.LUT R10, R177, R10, RZ, 0x3c, !PT ;  /* 0x0000000ab10a7212 */ /* 0x000fe200078e3cff */
[----:B------:R1:W-:Y:S01]  /*15a50*/  STSM.16.M88.4 [R94], R12 ;  /* 0x0000000c5e007844 */ /* 0x0003e20000000200 */
[----:B------:R-:W-:-:S02]  /*15a60*/  MOV R98, R98 ;  /* 0x0000006200627202 */ /* 0x000fc40000000f00 */
[----:B------:R-:W-:Y:S02]  /*15a70*/  F2FP.BF16.F32.PACK_AB R24, R105, R169 ;  /* 0x000000a96918723e */ /* 0x000fe400000010ff */
[----:B------:R-:W-:Y:S02]  /*15a80*/  F2FP.BF16.F32.PACK_AB R25, R159, R158 ;  /* 0x0000009e9f19723e */ /* 0x000fe400000010ff */
[----:B------:R-:W-:Y:S02]  /*15a90*/  F2FP.BF16.F32.PACK_AB R26, R109, R170 ;  /* 0x000000aa6d1a723e */ /* 0x000fe400000010ff */
[----:B------:R-:W-:Y:S02]  /*15aa0*/  F2FP.BF16.F32.PACK_AB R27, R161, R160 ;  /* 0x000000a0a11b723e */ /* 0x000fe400000010ff */
[----:B------:R-:W-:Y:S02]  /*15ab0*/  MOV R102, R102 ;  /* 0x0000006600667202 */ /* 0x000fe40000000f00 */
[----:B----4-:R-:W-:Y:S01]  /*15ac0*/  F2FP.BF16.F32.PACK_AB R30, R117, R172 ;  /* 0x000000ac751e723e */ /* 0x010fe200000010ff */
[----:B------:R4:W-:Y:S01]  /*15ad0*/  STSM.16.M88.4 [R98], R24 ;  /* 0x0000001862007844 */ /* 0x0009e20000000200 */
        /* <DEDUP_REMOVED lines=8> */
[----:B------:R-:W-:Y:S01]  /*15b60*/  MOV R114, R114 ;  /* 0x0000007200727202 */ /* 0x000fe20000000f00 */
[----:B------:R4:W-:Y:S01]  /*15b70*/  STSM.16.M88.4 [R106], R32 ;  /* 0x000000206a007844 */ /* 0x0009e20000000200 */
[----:B------:R-:W-:Y:S01]  /*15b80*/  MOV R21, R10 ;  /* 0x0000000a00157202 */ /* 0x000fe20000000f00 */
[----:B0-----:R-:W-:Y:S02]  /*15b90*/  IMAD.WIDE R10, R226, 0x4, R6 ;  /* 0x00000004e20a7825 */ /* 0x001fe400078e0206 */
[----:B------:R-:W0:Y:S01]  /*15ba0*/  @P1 LDC.64 R6, c[0x0][0xbe0] ;  /* 0x0002f800ff061b82 */ /* 0x000e220000000a00 */
[----:B------:R4:W-:Y:S04]  /*15bb0*/  STSM.16.M88.4 [R110], R128 ;  /* 0x000000806e007844 */ /* 0x0009e80000000200 */
[----:B------:R4:W-:Y:S04]  /*15bc0*/  STSM.16.M88.4 [R114], R136 ;  /* 0x0000008872007844 */ /* 0x0009e80000000200 */
[----:B------:R4:W-:Y:S01]  /*15bd0*/  STSM.16.M88.4 [R21], R144 ;  /* 0x0000009015007844 */ /* 0x0009e20000000200 */
[----:B------:R-:W-:Y:S01]  /*15be0*/  BAR.SYNC.DEFER_BLOCKING 0x1, 0x100 ;  /* 0x0044000000007b1d */ /* 0x000fe20000010000 */
[----:B------:R-:W-:-:S02]  /*15bf0*/  IMAD.U32 R0, RZ, RZ, UR4 ;  /* 0x00000004ff007e24 */ /* 0x000fc4000f8e00ff */
[----:B0-----:R-:W-:-:S03]  /*15c00*/  @P1 IMAD.WIDE R6, R226, 0x4, R6 ;  /* 0x00000004e2061825 */ /* 0x001fc600078e0206 */
[----:B------:R4:W5:Y:S01]  /*15c10*/  @P0 LDG.E R20, desc[UR40][R10.64] ;  /* 0x000000280a140981 */ /* 0x000962000c1e1900 */
[----:B---3--:R-:W-:-:S03]  /*15c20*/  IMAD R3, R220, 0x40, R211 ;  /* 0x00000040dc037824 */ /* 0x008fc600078e02d3 */
        /* <DEDUP_REMOVED lines=8> */
.L_x_2187:
[----:B----4-:R-:W3:Y:S01]  /*15cb0*/  LDL R10, [R1+0x10] ;  /* 0x00001000010a7983 */ /* 0x010ee20000100800 */
[----:B------:R-:W-:Y:S01]  /*15cc0*/  SHF.R.S32.HI R78, RZ, 0x1f, R225 ;  /* 0x0000001fff4e7819 */ /* 0x000fe200000114e1 */
[----:B------:R-:W-:Y:S01]  /*15cd0*/  ULDC.64 UR4, c[0x0][0xb70] ;  /* 0x0002dc0000047ab9 */ /* 0x000fe20000000a00 */
[----:B-----5:R-:W-:Y:S01]  /*15ce0*/  SHF.R.S32.HI R21, RZ, 0x1f, R20 ;  /* 0x0000001fff157819 */ /* 0x020fe20000011414 */
[----:B------:R-:W0:Y:S01]  /*15cf0*/  S2R R15, SR_TID.X ;  /* 0x00000000000f7919 */ /* 0x000e220000002100 */
[----:B------:R-:W-:Y:S01]  /*15d00*/  SHF.R.S32.HI R3, RZ, 0x1f, R226 ;  /* 0x0000001fff037819 */ /* 0x000fe200000114e2 */
[----:B------:R-:W-:Y:S01]  /*15d10*/  IMAD R6, R78, UR4, RZ ;  /* 0x000000044e067c24 */ /* 0x000fe2000f8e02ff */
[----:B------:R-:W-:Y:S02]  /*15d20*/  SEL R80, R226, RZ, !P0 ;  /* 0x000000ffe2507207 */ /* 0x000fe40004000000 */
[----:B------:R-:W-:Y:S01]  /*15d30*/  SEL R81, R3, RZ, !P0 ;  /* 0x000000ff03517207 */ /* 0x000fe20004000000 */
[C---:B------:R-:W-:Y:S01]  /*15d40*/  IMAD R11, R225.reuse, UR5, R6 ;  /* 0x00000005e10b7c24 */ /* 0x040fe2000f8e0206 */
[C---:B------:R-:W-:Y:S01]  /*15d50*/  IADD3 R29, P0, R8.reuse, 0x3000, RZ ;  /* 0x00003000081d7810 */ /* 0x040fe20007f1e0ff */
[----:B------:R-:W-:Y:S01]  /*15d60*/  IMAD.WIDE.U32 R6, R225, UR4, R20 ;  /* 0x00000004e1067c25 */ /* 0x000fe2000f8e0014 */
[----:B------:R-:W-:Y:S01]  /*15d70*/  ULDC.64 UR4, c[0x0][0xb78] ;  /* 0x0002de0000047ab9 */ /* 0x000fe20000000a00 */
[----:B------:R-:W-:-:S02]  /*15d80*/  IADD3 R25, P3, R8, 0x2000, RZ ;  /* 0x0000200008197810 */ /* 0x000fc40007f7e0ff */
[----:B------:R-:W-:Y:S01]  /*15d90*/  IMAD.IADD R7, R7, 0x1, R11 ;  /* 0x0000000107077824 */ /* 0x000fe200078e020b */
[C---:B------:R-:W-:Y:S01]  /*15da0*/  IADD3 R37, P2, R8.reuse, 0x5000, RZ ;  /* 0x0000500008257810 */ /* 0x040fe20007f5e0ff */
[----:B------:R-:W-:Y:S01]  /*15db0*/  IMAD R3, R81, UR4, RZ ;  /* 0x0000000451037c24 */ /* 0x000fe2000f8e02ff */
[----:B------:R-:W-:Y:S01]  /*15dc0*/  IADD3 R33, P1, R8, 0x4000, RZ ;  /* 0x0000400008217810 */ /* 0x000fe20007f3e0ff */
[----:B------:R-:W-:Y:S01]  /*15dd0*/  IMAD.WIDE.U32 R6, R80, UR4, R6 ;  /* 0x0000000450067c25 */ /* 0x000fe2000f8e0006 */
[----:B------:R-:W-:Y:S02]  /*15de0*/  LOP3.LUT R28, R29, 0x380, RZ, 0xc0, !PT ;  /* 0x000003801d1c7812 */ /* 0x000fe400078ec0ff */
[----:B------:R-:W-:Y:S02]  /*15df0*/  LOP3.LUT R12, R13, 0x380, RZ, 0xc0, !PT ;  /* 0x000003800d0c7812 */ /* 0x000fe400078ec0ff */
[----:B------:R-:W-:Y:S02]  /*15e00*/  LOP3.LUT R24, R25, 0x380, RZ, 0xc0, !PT ;  /* 0x0000038019187812 */ /* 0x000fe400078ec0ff */
[----:B------:R-:W-:-:S02]  /*15e10*/  LOP3.LUT R36, R37, 0x380, RZ, 0xc0, !PT ;  /* 0x0000038025247812 */ /* 0x000fc400078ec0ff */
[----:B------:R-:W-:Y:S02]  /*15e20*/  LOP3.LUT R32, R33, 0x380, RZ, 0xc0, !PT ;  /* 0x0000038021207812 */ /* 0x000fe400078ec0ff */
[----:B------:R-:W-:Y:S02]  /*15e30*/  SHF.R.U64 R28, R28, 0x3, RZ ;  /* 0x000000031c1c7819 */ /* 0x000fe400000012ff */
[----:B------:R-:W-:Y:S02]  /*15e40*/  SHF.R.U64 R12, R12, 0x3, RZ ;  /* 0x000000030c0c7819 */ /* 0x000fe400000012ff */
[----:B------:R-:W-:Y:S01]  /*15e50*/  SHF.R.U64 R24, R24, 0x3, RZ ;  /* 0x0000000318187819 */ /* 0x000fe200000012ff */
[----:B0-----:R-:W-:Y:S01]  /*15e60*/  VIADD R15, R15, 0xffffff80 ;  /* 0xffffff800f0f7836 */ /* 0x001fe20000000000 */
[----:B------:R-:W-:Y:S02]  /*15e70*/  SHF.R.U64 R36, R36, 0x3, RZ ;  /* 0x0000000324247819 */ /* 0x000fe400000012ff */
[----:B------:R-:W-:-:S02]  /*15e80*/  SHF.R.U64 R32, R32, 0x3, RZ ;  /* 0x0000000320207819 */ /* 0x000fc400000012ff */
[----:B------:R-:W-:Y:S02]  /*15e90*/  SHF.R.S32.HI R14, RZ, 0x1f, R15 ;  /* 0x0000001fff0e7819 */ /* 0x000fe4000001140f */
        /* <DEDUP_REMOVED lines=9> */
[----:B------:R-:W-:Y:S02]  /*15f30*/  LEA.HI R14, R14, R15, RZ, 0x7 ;  /* 0x0000000f0e0e7211 */ /* 0x000fe400078f38ff */
[C---:B------:R-:W-:Y:S02]  /*15f40*/  IADD3 R45, P4, R8.reuse, 0x7000, RZ ;  /* 0x00007000082d7810 */ /* 0x040fe40007f9e0ff */
[----:B------:R-:W-:Y:S02]  /*15f50*/  IADD3 R49, P3, R8, 0x8000, RZ ;  /* 0x0000800008317810 */ /* 0x000fe40007f7e0ff */
[----:B------:R-:W-:Y:S01]  /*15f60*/  LOP3.LUT R32, R32, R33, RZ, 0x3c, !PT ;  /* 0x0000002120207212 */ /* 0x000fe200078e3cff */
[----:B------:R-:W-:Y:S01]  /*15f70*/  IMAD.X R33, RZ, RZ, R9, P1 ;  /* 0x000000ffff217224 */ /* 0x000fe200008e0609 */
[----:B------:R-:W-:Y:S02]  /*15f80*/  IADD3 R57, P2, R8, 0xb000, RZ ;  /* 0x0000b00008397810 */ /* 0x000fe40007f5e0ff */
[----:B------:R-:W-:-:S02]  /*15f90*/  LOP3.LUT R52, R53, 0x380, RZ, 0xc0, !PT ;  /* 0x0000038035347812 */ /* 0x000fc400078ec0ff */
[----:B------:R-:W-:Y:S02]  /*15fa0*/  LOP3.LUT R14, R14, 0xffffff80, RZ, 0xc0, !PT ;  /* 0xffffff800e0e7812 */ /* 0x000fe400078ec0ff */
[----:B------:R-:W-:Y:S02]  /*15fb0*/  LOP3.LUT R44, R45, 0x380, RZ, 0xc0, !PT ;  /* 0x000003802d2c7812 */ /* 0x000fe400078ec0ff */
[----:B------:R-:W-:Y:S01]  /*15fc0*/  LOP3.LUT R48, R49, 0x380, RZ, 0xc0, !PT ;  /* 0x0000038031307812 */ /* 0x000fe200078ec0ff */
[----:B------:R-:W-:Y:S01]  /*15fd0*/  IMAD.IADD R14, R15, 0x1, -R14 ;  /* 0x000000010f0e7824 */ /* 0x000fe200078e0a0e */
[----:B------:R-:W-:Y:S02]  /*15fe0*/  LOP3.LUT R56, R57, 0x380, RZ, 0xc0, !PT ;  /* 0x0000038039387812 */ /* 0x000fe400078ec0ff */
[----:B------:R-:W-:Y:S02]  /*15ff0*/  SHF.R.U64 R52, R52, 0x3, RZ ;  /* 0x0000000334347819 */ /* 0x000fe400000012ff */
[----:B------:R-:W-:-:S02]  /*16000*/  SHF.R.U64 R44, R44, 0x3, RZ ;  /* 0x000000032c2c7819 */ /* 0x000fc400000012ff */
[----:B------:R-:W-:Y:S02]  /*16010*/  SHF.R.U64 R48, R48, 0x3, RZ ;  /* 0x0000000330307819 */ /* 0x000fe400000012ff */
[----:B------:R-:W-:Y:S02]  /*16020*/  SHF.R.U64 R56, R56, 0x3, RZ ;  /* 0x0000000338387819 */ /* 0x000fe400000012ff */
        /* <DEDUP_REMOVED lines=8> */
[----:B------:R-:W-:-:S02]  /*160b0*/  LOP3.LUT P0, RZ, R14, 0x3, RZ, 0xc0, !PT ;  /* 0x000000030eff7812 */ /* 0x000fc4000780c0ff */
[C---:B------:R-:W-:Y:S02]  /*160c0*/  IADD3 R65, P4, R8.reuse, 0xd000, RZ ;  /* 0x0000d00008417810 */ /* 0x040fe40007f9e0ff */
[----:B------:R-:W-:Y:S02]  /*160d0*/  IADD3 R69, P3, R8, 0xe000, RZ ;  /* 0x0000e00008457810 */ /* 0x000fe40007f7e0ff */
[----:B------:R-:W-:Y:S02]  /*160e0*/  LOP3.LUT R64, R65, 0x380, RZ, 0xc0, !PT ;  /* 0x0000038041407812 */ /* 0x000fe400078ec0ff */
[----:B------:R-:W-:Y:S02]  /*160f0*/  LOP3.LUT R68, R69, 0x380, RZ, 0xc0, !PT ;  /* 0x0000038045447812 */ /* 0x000fe400078ec0ff */
[----:B------:R-:W-:Y:S02]  /*16100*/  SHF.R.U64 R64, R64, 0x3, RZ ;  /* 0x0000000340407819 */ /* 0x000fe400000012ff */
[----:B------:R-:W-:-:S02]  /*16110*/  SHF.R.U64 R68, R68, 0x3, RZ ;  /* 0x0000000344447819 */ /* 0x000fc400000012ff */
[----:B------:R-:W-:Y:S01]  /*16120*/  LOP3.LUT R64, R64, R65, RZ, 0x3c, !PT ;  /* 0x0000004140407212 */ /* 0x000fe200078e3cff */
[--C-:B------:R-:W-:Y:S01]  /*16130*/  IMAD.X R65, RZ, RZ, R9.reuse, P4 ;  /* 0x000000ffff417224 */ /* 0x100fe200020e0609 */
[----:B------:R-:W-:Y:S01]  /*16140*/  LOP3.LUT R68, R68, R69, RZ, 0x3c, !PT ;  /* 0x0000004544447212 */ /* 0x000fe200078e3cff */
[----:B------:R-:W-:Y:S01]  /*16150*/  IMAD.X R69, RZ, RZ, R9, P3 ;  /* 0x000000ffff457224 */ /* 0x000fe200018e0609 */
[--C-:B------:R-:W-:Y:S01]  /*16160*/  SHF.R.S32.HI R77, RZ, 0x1f, R211.reuse ;  /* 0x0000001fff4d7819 */ /* 0x100fe200000114d3 */
[----:B------:R-:W-:Y:S02]  /*16170*/  IMAD.MOV.U32 R76, RZ, RZ, R211 ;  /* 0x000000ffff4c7224 */ /* 0x000fe400078e00d3 */
[----:B------:R-:W-:-:S05]  /*16180*/  IMAD R83, R235, -0x80, R0 ;  /* 0xffffff80eb537824 */ /* 0x000fca00078e0200 */
[----:B------:R-:W-:Y:S02]  /*16190*/  ISETP.GE.AND P3, PT, R220, R83, PT ;  /* 0x00000053dc00720c */ /* 0x000fe40003f66270 */
[----:B------:R-:W-:Y:S01]  /*161a0*/  SHF.R.S32.HI R221, RZ, 0x1f, R220 ;  /* 0x0000001fffdd7819 */ /* 0x000fe200000114dc */
[----:B------:R-:W-:Y:S01]  /*161b0*/  BSSY B1, `(.L_x_2188) ;  /* 0x000006b000017945 */ /* 0x000fe20003800000 */
[----:B---3--:R-:W-:Y:S02]  /*161c0*/  IMAD R11, R235, 0x80, R10 ;  /* 0x00000080eb0b7824 */ /* 0x008fe400078e020a */
[----:B------:R-:W-:Y:S01]  /*161d0*/  IMAD R10, R80, UR5, R3 ;  /* 0x00000005500a7c24 */ /* 0x000fe2000f8e0203 */
[----:B------:R-:W-:Y:S02]  /*161e0*/  ULDC.64 UR4, c[0x0][0xb40] ;  /* 0x0002d00000047ab9 */ /* 0x000fe40000000a00 */
[----:B------:R-:W-:Y:S02]  /*161f0*/  SHF.R.S32.HI R3, RZ, 0x1f, R11 ;  /* 0x0000001fff037819 */ /* 0x000fe4000001140b */
[----:B------:R-:W-:-:S04]  /*16200*/  IADD3 R6, P5, R11, R6, RZ ;  /* 0x000000060b067210 */ /* 0x000fc80007fbe0ff */
[----:B------:R-:W-:Y:S02]  /*16210*/  IADD3.X R3, R3, R7, R10, P5, !PT ;  /* 0x0000000703037210 */ /* 0x000fe40002ffe40a */
[----:B------:R-:W-:Y:S02]  /*16220*/  LEA R58, P5, R6, UR4, 0x2 ;  /* 0x00000004063a7c11 */ /* 0x000fe4000f8a10ff */
[----:B------:R-:W-:Y:S02]  /*16230*/  IADD3 R7, P1, R8, 0xa000, RZ ;  /* 0x0000a00008077810 */ /* 0x000fe40007f3e0ff */
[----:B------:R-:W-:Y:S01]  /*16240*/  LEA.HI.X R59, R6, UR5, R3, 0x2, P5 ;  /* 0x00000005063b7c11 */ /* 0x000fe2000a8f1403 */
[----:B------:R-:W-:Y:S01]  /*16250*/  VIADD R3, R11, 0x8 ;  /* 0x000000080b037836 */ /* 0x000fe20000000000 */
[----:B------:R-:W-:Y:S01]  /*16260*/  IADD3 R41, P5, R8, 0x6000, RZ ;  /* 0x0000600008297810 */ /* 0x000fe20007fbe0ff */
[----:B------:R-:W-:Y:S01]  /*16270*/  ULDC.64 UR4, c[0x0][0xaa0] ;  /* 0x0002a80000047ab9 */ /* 0x000fe20000000a00 */
[----:B------:R-:W-:-:S02]  /*16280*/  LOP3.LUT R6, R7, 0x380, RZ, 0xc0, !PT ;  /* 0x0000038007067812 */ /* 0x000fc400078ec0ff */
[----:B------:R-:W-:Y:S02]  /*16290*/  LOP3.LUT R40, R41, 0x380, RZ, 0xc0, !PT ;  /* 0x0000038029287812 */ /* 0x000fe400078ec0ff */
[----:B------:R-:W-:Y:S02]  /*162a0*/  SHF.R.U64 R6, R6, 0x3, RZ ;  /* 0x0000000306067819 */ /* 0x000fe400000012ff */
[----:B------:R-:W-:Y:S02]  /*162b0*/  SHF.R.U64 R40, R40, 0x3, RZ ;  /* 0x0000000328287819 */ /* 0x000fe400000012ff */
[----:B------:R-:W-:Y:S01]  /*162c0*/  LOP3.LUT R6, R6, R7, RZ, 0x3c, !PT ;  /* 0x0000000706067212 */ /* 0x000fe200078e3cff */
[--C-:B------:R-:W-:Y:S01]  /*162d0*/  IMAD.X R7, RZ, RZ, R9.reuse, P1 ;  /* 0x000000ffff077224 */ /* 0x100fe200008e0609 */
[----:B------:R-:W-:Y:S01]  /*162e0*/  LOP3.LUT R40, R40, R41, RZ, 0x3c, !PT ;  /* 0x0000002928287212 */ /* 0x000fe200078e3cff */
[----:B------:R-:W-:Y:S01]  /*162f0*/  IMAD.X R41, RZ, RZ, R9, P5 ;  /* 0x000000ffff297224 */ /* 0x000fe200028e0609 */
[----:B------:R-:W-:-:S02]  /*16300*/  IADD3 R61, P5, R8, 0xc000, RZ ;  /* 0x0000c000083d7810 */ /* 0x000fc40007fbe0ff */
[C---:B------:R-:W-:Y:S02]  /*16310*/  IADD3 R10, P2, R8.reuse, 0xf000, RZ ;  /* 0x0000f000080a7810 */ /* 0x040fe40007f5e0ff */
[-C--:B------:R-:W-:Y:S02]  /*16320*/  ISETP.GE.OR P1, PT, R11, R0.reuse, P0 ;  /* 0x000000000b00720c */ /* 0x080fe40000726670 */
[----:B------:R-:W-:Y:S01]  /*16330*/  LOP3.LUT R60, R61, 0x380, RZ, 0xc0, !PT ;  /* 0x000003803d3c7812 */ /* 0x000fe200078ec0ff */
[----:B------:R-:W-:Y:S01]  /*16340*/  IMAD.X R73, RZ, RZ, R9, P2 ;  /* 0x000000ffff497224 */ /* 0x000fe200010e0609 */
[----:B------:R-:W-:Y:S02]  /*16350*/  ISETP.GE.OR P0, PT, R3, R0, P0 ;  /* 0x000000000300720c */ /* 0x000fe40000706670 */
[----:B------:R-:W-:Y:S02]  /*16360*/  LOP3.LUT R11, R8, 0x380, RZ, 0xc0, !PT ;  /* 0x00000380080b7812 */ /* 0x000fe400078ec0ff */
[----:B------:R-:W-:-:S02]  /*16370*/  LOP3.LUT R3, R10, 0x380, RZ, 0xc0, !PT ;  /* 0x000003800a037812 */ /* 0x000fc400078ec0ff */
[----:B------:R-:W-:Y:S02]  /*16380*/  SHF.R.U64 R60, R60, 0x3, RZ ;  /* 0x000000033c3c7819 */ /* 0x000fe400000012ff */
[----:B------:R-:W-:Y:S01]  /*16390*/  SHF.R.U64 R11, R11, 0x3, RZ ;  /* 0x000000030b0b7819 */ /* 0x000fe200000012ff */
[----:B------:R-:W-:Y:S01]  /*163a0*/  @!P1 STG.E desc[UR40][R58.64], R5 ;  /* 0x000000053a009986 */ /* 0x000fe2000c101928 */
[----:B------:R-:W-:Y:S02]  /*163b0*/  SHF.R.U64 R3, R3, 0x3, RZ ;  /* 0x0000000303037819 */ /* 0x000fe400000012ff */
[----:B------:R-:W-:Y:S01]  /*163c0*/  LOP3.LUT R60, R60, R61, RZ, 0x3c, !PT ;  /* 0x0000003d3c3c7212 */ /* 0x000fe200078e3cff */
[----:B------:R-:W-:Y:S01]  /*163d0*/  IMAD.X R61, RZ, RZ, R9, P5 ;  /* 0x000000ffff3d7224 */ /* 0x000fe200028e0609 */
[----:B------:R-:W-:Y:S01]  /*163e0*/  LOP3.LUT R8, R11, R8, RZ, 0x3c, !PT ;  /* 0x000000080b087212 */ /* 0x000fe200078e3cff */
[----:B------:R0:W-:Y:S01]  /*163f0*/  @!P0 STG.E desc[UR40][R58.64+0x20], R4 ;  /* 0x000020043a008986 */ /* 0x0001e2000c101928 */
[----:B------:R-:W-:-:S03]  /*16400*/  LOP3.LUT R72, R3, R10, RZ, 0x3c, !PT ;  /* 0x0000000a03487212 */ /* 0x000fc600078e3cff */
        /* <DEDUP_REMOVED lines=10> */
[----:B0-----:R-:W5:Y:S04]  /*164b0*/  LD.E.128 R4, desc[UR40][R6.64] ;  /* 0x0000002806047980 */ /* 0x001f68000c101d00 */
        /* <DEDUP_REMOVED lines=11> */
[----:B0-----:R-:W0:Y:S01]  /*16570*/  FENCE.VIEW.ASYNC.S ;  /* 0x00000000000073c6 */ /* 0x001e220000000000 */
[----:B------:R-:W-:-:S04]  /*16580*/  IMAD.WIDE.U32 R76, R20, UR4, R76 ;  /* 0x00000004144c7c25 */ /* 0x000fc8000f8e004c */
[----:B------:R-:W-:Y:S01]  /*16590*/  IMAD R3, R20, UR5, R3 ;  /* 0x0000000514037c24 */ /* 0x000fe2000f8e0203 */
[----:B------:R-:W-:Y:S01]  /*165a0*/  ULDC.64 UR4, c[0x0][0xae0] ;  /* 0x0002b80000047ab9 */ /* 0x000fe20000000a00 */
[----:B------:R-:W-:Y:S02]  /*165b0*/  VIADD R0, R220, 0x40 ;  /* 0x00000040dc007836 */ /* 0x000fe40000000000 */
[----:B------:R-:W-:Y:S02]  /*165c0*/  IMAD R20, R78, UR4, RZ ;  /* 0x000000044e147c24 */ /* 0x000fe4000f8e02ff */
[----:B------:R-:W-:Y:S01]  /*165d0*/  IMAD.IADD R77, R77, 0x1, R3 ;  /* 0x000000014d4d7824 */ /* 0x000fe200078e0203 */
[----:B------:R-:W-:Y:S01]  /*165e0*/  ISETP.GE.AND P0, PT, R0, R83, PT ;  /* 0x000000530000720c */ /* 0x000fe20003f06270 */
[----:B------:R-:W-:Y:S02]  /*165f0*/  VIADD R3, R220, 0x20 ;  /* 0x00000020dc037836 */ /* 0x000fe40000000000 */
[----:B------:R-:W-:-:S02]  /*16600*/  IMAD R79, R225, UR5, R20 ;  /* 0x00000005e14f7c24 */ /* 0x000fc4000f8e0214 */
        /* <DEDUP_REMOVED lines=10> */
[----:B0-----:R0:W-:Y:S03]  /*166b0*/  SYNCS.ARRIVE.TRANS64.RED.A1T0 RZ, [R0+URZ], RZ ;  /* 0x000000ff00ff79a7 */ /* 0x0011e6000810043f */
[----:B------:R-:W-:-:S02]  /*166c0*/  IMAD R3, R80, UR5, R3 ;  /* 0x0000000550037c24 */ /* 0x000fc4000f8e0203 */
[----:B------:R-:W-:-:S04]  /*166d0*/  IMAD.WIDE R76, R235, 0x80, R220 ;  /* 0x00000080eb4c7825 */ /* 0x000fc800078e02dc */
[----:B------:R-:W-:Y:S01]  /*166e0*/  IMAD.IADD R83, R79, 0x1, R3 ;  /* 0x000000014f537824 */ /* 0x000fe200078e0203 */
[----:B0-----:R-:W-:Y:S06]  /*166f0*/  @P3 BRA `(.L_x_2189) ;  /* 0x0000000000583947 */ /* 0x001fec0003800000 */
        /* <DEDUP_REMOVED lines=22> */
.L_x_2189:
[----:B------:R-:W-:Y:S05]  /*16860*/  BSYNC B1 ;  /* 0x0000000000017941 */ /* 0x000fea0003800000 */
.L_x_2188:
[----:B------:R-:W-:Y:S04]  /*16870*/  BSSY B1, `(.L_x_2190) ;  /* 0x000001a000017945 */ /* 0x000fe80003800000 */
[----:B------:R-:W-:Y:S05]  /*16880*/  @P2 BRA `(.L_x_2191) ;  /* 0x0000000000602947 */ /* 0x000fea0003800000 */
[----:B------:R-:W-:Y:S01]  /*16890*/  IADD3 R3, P2, R76, 0x20, RZ ;  /* 0x000000204c037810 */ /* 0x000fe20007f5e0ff */
[----:B------:R-:W-:Y:S01]  /*168a0*/  ULDC.64 UR6, c[0x0][0xad8] ;  /* 0x0002b60000067ab9 */ /* 0x000fe20000000a00 */
[----:B0----5:R-:W-:Y:S01]  /*168b0*/  IMAD.MOV.U32 R8, RZ, RZ, R78 ;  /* 0x000000ffff087224 */ /* 0x021fe200078e004e */
        /* <DEDUP_REMOVED lines=21> */
.L_x_2191:
[----:B------:R-:W-:Y:S05]  /*16a10*/  BSYNC B1 ;  /* 0x0000000000017941 */ /* 0x000fea0003800000 */
.L_x_2190:
[----:B------:R-:W-:Y:S04]  /*16a20*/  BSSY B1, `(.L_x_2192) ;  /* 0x000001a000017945 */ /* 0x000fe80003800000 */
[----:B------:R-:W-:Y:S05]  /*16a30*/  @P0 BRA `(.L_x_2193) ;  /* 0x0000000000600947 */ /* 0x000fea0003800000 */
[----:B------:R-:W-:Y:S01]  /*16a40*/  IADD3 R3, P0, R76, 0x40, RZ ;  /* 0x000000404c037810 */ /* 0x000fe20007f1e0ff */
[C---:B0----5:R-:W-:Y:S01]  /*16a50*/  VIADD R8, R211.reuse, 0x40 ;  /* 0x00000040d3087836 */ /* 0x061fe20000000000 */
        /* <DEDUP_REMOVED lines=22> */
.L_x_2193:
[----:B------:R-:W-:Y:S05]  /*16bc0*/  BSYNC B1 ;  /* 0x0000000000017941 */ /* 0x000fea0003800000 */
.L_x_2192:
        /* <DEDUP_REMOVED lines=27> */
.L_x_2186:
[----:B------:R-:W-:Y:S01]  /*16d80*/  ULDC.64 UR4, c[0x0][0xbd8] ;  /* 0x0002f60000047ab9 */ /* 0x000fe20000000a00 */
[----:B------:R-:W3:Y:S01]  /*16d90*/  LDC.64 R4, c[0x0][0xbd8] ;  /* 0x0002f600ff047b82 */ /* 0x000ee20000000a00 */
[----:B------:R-:W-:Y:S01]  /*16da0*/  ISETP.NE.U32.AND P0, PT, RZ, UR4, PT ;  /* 0x00000004ff007c0c */ /* 0x000fe2000bf05070 */
[----:B------:R-:W-:-:S03]  /*16db0*/  IMAD.MOV.U32 R3, RZ, RZ, RZ ;  /* 0x000000ffff037224 */ /* 0x000fc600078e00ff */
[----:B------:R-:W-:Y:S01]  /*16dc0*/  ISETP.NE.AND.EX P0, PT, RZ, UR5, PT, P0 ;  /* 0x00000005ff007c0c */ /* 0x000fe2000bf05300 */
[----:B------:R-:W-:Y:S02]  /*16dd0*/  ULDC.64 UR4, c[0x0][0xbe0] ;  /* 0x0002f80000047ab9 */ /* 0x000fe40000000a00 */
[----:B------:R-:W-:-:S04]  /*16de0*/  ISETP.NE.U32.AND P1, PT, RZ, UR4, PT ;  /* 0x00000004ff007c0c */ /* 0x000fc8000bf25070 */
[----:B------:R-:W-:Y:S01]  /*16df0*/  ISETP.NE.AND.EX P1, PT, RZ, UR5, PT, P1 ;  /* 0x00000005ff007c0c */ /* 0x000fe2000bf25310 */
[----:B---3--:R-:W-:-:S12]  /*16e00*/  IMAD.WIDE R4, R226, 0x4, R4 ;  /* 0x00000004e2047825 */ /* 0x008fd800078e0204 */
[----:B------:R-:W3:Y:S01]  /*16e10*/  @P1 LDC.64 R6, c[0x0][0xbe0] ;  /* 0x0002f800ff061b82 */ /* 0x000ee20000000a00 */
[----:B------:R-:W-:Y:S02]  /*16e20*/  ULDC UR4, c[0x0][0xa88] ;  /* 0x0002a20000047ab9 */ /* 0x000fe40000000800 */
[----:B------:R-:W-:Y:S01]  /*16e30*/  IMAD.U32 R0, RZ, RZ, UR4 ;  /* 0x00000004ff007e24 */ /* 0x000fe2000f8e00ff */
[----:B------:R4:W5:Y:S01]  /*16e40*/  @P0 LDG.E R3, desc[UR40][R4.64] ;  /* 0x0000002804030981 */ /* 0x000962000c1e1900 */
[----:B------:R-:W0:Y:S01]  /*16e50*/  S2R R8, SR_TID.X ;  /* 0x0000000000087919 */ /* 0x000e220000002100 */
[----:B---3--:R-:W-:-:S05]  /*16e60*/  @P1 IMAD.WIDE R6, R226, 0x4, R6 ;  /* 0x00000004e2061825 */ /* 0x008fca00078e0206 */
[----:B------:R4:W5:Y:S01]  /*16e70*/  @P1 LDG.E R0, desc[UR40][R6.64] ;  /* 0x0000002806001981 */ /* 0x000962000c1e1900 */
[----:B0-----:R-:W-:-:S05]  /*16e80*/  VIADD R8, R8, 0xffffff80 ;  /* 0xffffff8008087836 */ /* 0x001fca0000000000 */
[----:B------:R-:W-:Y:S01]  /*16e90*/  ISETP.GT.AND P2, PT, R8, 0x7f, PT ;  /* 0x0000007f0800780c */ /* 0x000fe20003f44270 */
[----:B------:R-:W-:-:S12]  /*16ea0*/  @P1 BRA `(.L_x_2195) ;  /* 0x0000000000101947 */ /* 0x000fd80003800000 */
[----:B------:R-:W-:Y:S05]  /*16eb0*/  @!P0 BRA `(.L_x_2195) ;  /* 0x00000000000c8947 */ /* 0x000fea0003800000 */
[----:B----4-:R-:W3:Y:S04]  /*16ec0*/  LDG.E R7, desc[UR40][R4.64] ;  /* 0x0000002804077981 */ /* 0x010ee8000c1e1900 */
[----:B-----5:R-:W3:Y:S02]  /*16ed0*/  LDG.E R0, desc[UR40][R4.64+0x4] ;  /* 0x0000042804007981 */ /* 0x020ee4000c1e1900 */
[----:B---3--:R-:W-:-:S07]  /*16ee0*/  IMAD.IADD R0, R0, 0x1, -R7 ;  /* 0x0000000100007824 */ /* 0x008fce00078e0a07 */
.L_x_2195:
[----:B----4-:R-:W-:Y:S01]  /*16ef0*/  SHF.R.S32.HI R4, RZ, 0x1f, R226 ;  /* 0x0000001fff047819 */ /* 0x010fe200000114e2 */
[----:B------:R-:W-:Y:S01]  /*16f00*/  BSSY B1, `(.L_x_2196) ;  /* 0x000001d000017945 */ /* 0x000fe20003800000 */
[----:B------:R-:W-:Y:S02]  /*16f10*/  SHF.R.S32.HI R9, RZ, 0x1f, R225 ;  /* 0x0000001fff097819 */ /* 0x000fe400000114e1 */
[----:B------:R-:W-:Y:S02]  /*16f20*/  SHF.R.S32.HI R12, RZ, 0x1f, R211 ;  /* 0x0000001fff0c7819 */ /* 0x000fe400000114d3 */
[----:B------:R-:W-:Y:S02]  /*16f30*/  SEL R11, R226, RZ, !P0 ;  /* 0x000000ffe20b7207 */ /* 0x000fe40004000000 */
[----:B------:R-:W-:Y:S02]  /*16f40*/  SEL R10, R4, RZ, !P0 ;  /* 0x000000ff040a7207 */ /* 0x000fe40004000000 */
[----:B-----5:R-:W-:Y:S01]  /*16f50*/  SHF.R.S32.HI R8, RZ, 0x1f, R3 ;  /* 0x0000001fff087819 */ /* 0x020fe20000011403 */
[----:B------:R-:W-:Y:S06]  /*16f60*/  @P2 BRA `(.L_x_2197) ;  /* 0x0000000000582947 */ /* 0x000fec0003800000 */
[----:B------:R-:W0:Y:S02]  /*16f70*/  S2R R4, SR_TID.X ;  /* 0x0000000000047919 */ /* 0x000e240000002100 */
[----:B0-----:R-:W-:-:S04]  /*16f80*/  IMAD R4, R235, 0x80, R4 ;  /* 0x00000080eb047824 */ /* 0x001fc800078e0204 */
        /* <DEDUP_REMOVED lines=20> */
.L_x_2197:
[----:B------:R-:W-:Y:S05]  /*170d0*/  BSYNC B1 ;  /* 0x0000000000017941 */ /* 0x000fea0003800000 */
.L_x_2196:
[----:B------:R-:W-:Y:S01]  /*170e0*/  ULDC.64 UR4, c[0x0][0xaa0] ;  /* 0x0002a80000047ab9 */ /* 0x000fe20000000a00 */
[----:B------:R-:W-:Y:S01]  /*170f0*/  IMAD.MOV.U32 R4, RZ, RZ, R211 ;  /* 0x000000ffff047224 */ /* 0x000fe200078e00d3 */
[----:B------:R-:W-:Y:S01]  /*17100*/  BSSY B1, `(.L_x_2198) ;  /* 0x000002f000017945 */ /* 0x000fe20003800000 */
[----:B0-----:R-:W-:Y:S02]  /*17110*/  IMAD.MOV.U32 R5, RZ, RZ, R12 ;  /* 0x000000ffff057224 */ /* 0x001fe400078e000c */
        /* <DEDUP_REMOVED lines=45> */
.L_x_2199:
[----:B------:R-:W-:Y:S05]  /*173f0*/  BSYNC B1 ;  /* 0x0000000000017941 */ /* 0x000fea0003800000 */
.L_x_2198:
        /* <DEDUP_REMOVED lines=21> */
[----:B0-----:R-:W-:Y:S01]  /*17550*/  LEA R14, P0, R4, UR6, 0x1 ;  /* 0x00000006040e7c11 */ /* 0x001fe2000f8008ff */
[----:B------:R-:W-:-:S05]  /*17560*/  IMAD.IADD R3, R5, 0x1, R3 ;  /* 0x0000000105037824 */ /* 0x000fca00078e0203 */
[----:B------:R-:W-:-:S05]  /*17570*/  LEA.HI.X R15, R4, UR7, R3, 0x1, P0 ;  /* 0x00000007040f7c11 */ /* 0x000fca00080f0c03 */
[----:B------:R3:W-:Y:S04]  /*17580*/  @!P2 STG.E.128 desc[UR40][R14.64], RZ ;  /* 0x000000ff0e00a986 */ /* 0x0007e8000c101d28 */
[----:B------:R3:W-:Y:S04]  /*17590*/  @!P3 STG.E.128 desc[UR40][R14.64+0x80], RZ ;  /* 0x000080ff0e00b986 */ /* 0x0007e8000c101d28 */
[----:B------:R3:W-:Y:S04]  /*175a0*/  @!P4 STG.E.128 desc[UR40][R14.64+0x100], RZ ;  /* 0x000100ff0e00c986 */ /* 0x0007e8000c101d28 */
[----:B------:R3:W-:Y:S02]  /*175b0*/  @!P5 STG.E.128 desc[UR40][R14.64+0x180], RZ ;  /* 0x000180ff0e00d986 */ /* 0x0007e4000c101d28 */
.L_x_2201:
[----:B------:R-:W-:Y:S05]  /*175c0*/  BSYNC B1 ;  /* 0x0000000000017941 */ /* 0x000fea0003800000 */
.L_x_2200:
        /* <DEDUP_REMOVED lines=27> */
.L_x_2203:
[----:B------:R-:W-:Y:S05]  /*17780*/  BSYNC B1 ;  /* 0x0000000000017941 */ /* 0x000fea0003800000 */
.L_x_2202:
        /* <DEDUP_REMOVED lines=25> */
.L_x_2194:
[----:B------:R-:W-:Y:S05]  /*17920*/  BSYNC B0 ;  /* 0x0000000000007941 */ /* 0x000fea0003800000 */
.L_x_2185:
[----:B------:R-:W-:Y:S02]  /*17930*/  ULDC UR4, c[0x0][0xc14] ;  /* 0x0003050000047ab9 */ /* 0x000fe40000000800 */
[----:B--2---:R-:W-:-:S13]  /*17940*/  ISETP.GE.AND P0, PT, R207, UR4, PT ;  /* 0x00000004cf007c0c */ /* 0x004fda000bf06270 */
[----:B------:R-:W-:Y:S05]  /*17950*/  @!P0 BRA `(.L_x_2204) ;  /* 0xfffffe94009c8947 */ /* 0x000fea000383ffff */
[----:B------:R-:W-:Y:S05]  /*17960*/  BRA `(.L_x_1991) ;  /* 0x0000006000387947 */ /* 0x000fea0003800000 */
.L_x_1989:
[----:B------:R-:W-:-:S08]  /*17970*/  NOP ;  /* 0x0000000000007918 */ /* 0x000fd00000000000 */
[----:B--2---:R-:W0:-:S00]  /*17980*/  USETMAXREG.DEALLOC.CTAPOOL 0x18 ;  /* 0x00000018000079c8 */ /* 0x004e0000080e0500 */
[----:B0-----:R-:W-:-:S06]  /*17990*/  LOP3.LUT R0, R0, 0x3, RZ, 0xc0, !PT ;  /* 0x0000000300007812 */ /* 0x001fcc00078ec0ff */
[----:B------:R-:W0:Y:S02]  /*179a0*/  SHFL.IDX PT, R0, R0, RZ, 0x1f ;  /* 0x00001fff00007589 */ /* 0x000e2400000e0000 */
[----:B0-----:R-:W-:-:S13]  /*179b0*/  ISETP.NE.AND P0, PT, R0, RZ, PT ;  /* 0x000000ff0000720c */ /* 0x001fda0003f05270 */
[----:B------:R-:W-:Y:S05]  /*179c0*/  @P0 BRA `(.L_x_1991) ;  /* 0x0000006000200947 */ /* 0x000fea0003800000 */
[----:B------:R-:W-:Y:S01]  /*179d0*/  LOP3.LUT R7, R3, 0x1f, RZ, 0xc0, !PT ;  /* 0x0000001f03077812 */ /* 0x000fe200078ec0ff */
[----:B------:R-:W-:Y:S01]  /*179e0*/  ULDC UR5, c[0x0][0xc14] ;  /* 0x0003050000057ab9 */ /* 0x000fe20000000800 */
[----:B------:R-:W-:Y:S01]  /*179f0*/  LOP3.LUT R2, R2, 0xffffffdf, RZ, 0xc0, !PT ;  /* 0xffffffdf02027812 */ /* 0x000fe200078ec0ff */
[----:B------:R-:W-:Y:S01]  /*17a00*/  IMAD.MOV.U32 R10, RZ, RZ, RZ ;  /* 0x000000ffff0a7224 */ /* 0x000fe200078e00ff */
[----:B------:R-:W-:Y:S01]  /*17a10*/  ISETP.NE.AND P0, PT, R7, 0x1f, PT ;  /* 0x0000001f0700780c */ /* 0x000fe20003f05270 */
[----:B------:R-:W0:Y:S01]  /*17a20*/  S2UR UR6, SR_CTAID.X ;  /* 0x00000000000679c3 */ /* 0x000e220000002500 */
[----:B------:R-:W-:-:S11]  /*17a30*/  ULDC UR4, c[0x0][0xc10] ;  /* 0x0003040000047ab9 */ /* 0x000fd60000000800 */
[----:B------:R-:W-:Y:S02]  /*17a40*/  @P0 LOP3.LUT R2, R2, 0x20, RZ, 0xfc, !PT ;  /* 0x0000002002020812 */ /* 0x000fe400078efcff */
[----:B------:R-:W-:-:S13]  /*17a50*/  ISETP.GE.OR P0, PT, R7, UR5, !P0 ;  /* 0x0000000507007c0c */ /* 0x000fda000c706670 */
[----:B------:R-:W1:Y:S02]  /*17a60*/  @!P0 LDC.64 R4, c[0x0][0xc58] ;  /* 0x00031600ff048b82 */ /* 0x000e640000000a00 */
[----:B-1----:R-:W-:-:S05]  /*17a70*/  @!P0 IMAD.WIDE.U32 R4, R7, 0x4, R4 ;  /* 0x0000000407048825 */ /* 0x002fca00078e0004 */
        /* <DEDUP_REMOVED lines=9> */
[----:B--2---:R-:W1:Y:S02]  /*17b10*/  SHFL.UP PT, R0, R10, 0x1, RZ ;  /* 0x042000000a007989 */ /* 0x004e6400000e00ff */
[----:B-1----:R-:W-:-:S05]  /*17b20*/  SEL R3, R0, RZ, P1 ;  /* 0x000000ff00037207 */ /* 0x002fca0000800000 */
[----:B------:R-:W-:-:S05]  /*17b30*/  IMAD.IADD R3, R10, 0x1, R3 ;  /* 0x000000010a037824 */ /* 0x000fca00078e0203 */
[----:B------:R-:W1:Y:S02]  /*17b40*/  SHFL.UP PT, R0, R3, 0x2, RZ ;  /* 0x0440000003007989 */ /* 0x000e6400000e00ff */
[----:B-1----:R-:W-:Y:S02]  /*17b50*/  SEL R0, R0, RZ, P0 ;  /* 0x000000ff00007207 */ /* 0x002fe40000000000 */
[----:B------:R-:W-:-:S03]  /*17b60*/  ISETP.GE.U32.AND P0, PT, R7, 0x4, PT ;  /* 0x000000040700780c */ /* 0x000fc60003f06070 */
[----:B------:R-:W-:-:S05]  /*17b70*/  IMAD.IADD R0, R3, 0x1, R0 ;  /* 0x0000000103007824 */ /* 0x000fca00078e0200 */
[----:B------:R-:W1:Y:S05]  /*17b80*/  SHFL.UP PT, R6, R0, 0x4, RZ ;  /* 0x0480000000067989 */ /* 0x000e6a00000e00ff */
[----:B------:R-:W-:-:S04]  /*17b90*/  @P0 LOP3.LUT R2, R2, 0x8, RZ, 0xfc, !PT ;  /* 0x0000000802020812 */ /* 0x000fc800078efcff */
[----:B------:R-:W-:Y:S02]  /*17ba0*/  LOP3.LUT R2, R2, 0xfffffffb, RZ, 0xc0, !PT ;  /* 0xfffffffb02027812 */ /* 0x000fe400078ec0ff */
[----:B-1----:R-:W-:Y:S01]  /*17bb0*/  SEL R5, R6, RZ, P0 ;  /* 0x000000ff06057207 */ /* 0x002fe20000000000 */
[----:B------:R-:W-:Y:S01]  /*17bc0*/  IMAD.MOV.U32 R6, RZ, RZ, RZ ;  /* 0x000000ffff067224 */ /* 0x000fe200078e00ff */
[----:B------:R-:W-:-:S03]  /*17bd0*/  ISETP.GE.U32.AND P0, PT, R7, 0x8, PT ;  /* 0x000000080700780c */ /* 0x000fc60003f06070 */
[----:B------:R-:W-:-:S05]  /*17be0*/  IMAD.IADD R5, R0, 0x1, R5 ;  /* 0x0000000100057824 */ /* 0x000fca00078e0205 */
[----:B------:R-:W1:Y:S05]  /*17bf0*/  SHFL.UP PT, R4, R5, 0x8, RZ ;  /* 0x0500000005047989 */ /* 0x000e6a00000e00ff */
[----:B------:R-:W-:-:S04]  /*17c00*/  @P0 LOP3.LUT R2, R2, 0x4, RZ, 0xfc, !PT ;  /* 0x0000000402020812 */ /* 0x000fc800078efcff */
[----:B------:R-:W-:Y:S02]  /*17c10*/  LOP3.LUT R2, R2, 0xfffffffd, RZ, 0xc0, !PT ;  /* 0xfffffffd02027812 */ /* 0x000fe400078ec0ff */
[----:B-1----:R-:W-:Y:S02]  /*17c20*/  SEL R4, R4, RZ, P0 ;  /* 0x000000ff04047207 */ /* 0x002fe40000000000 */
[----:B------:R-:W-:-:S03]  /*17c30*/  ISETP.GE.U32.AND P0, PT, R7, 0x10, PT ;  /* 0x000000100700780c */ /* 0x000fc60003f06070 */
[----:B------:R-:W-:-:S05]  /*17c40*/  IMAD.IADD R4, R5, 0x1, R4 ;  /* 0x0000000105047824 */ /* 0x000fca00078e0204 */
[----:B------:R-:W1:Y:S05]  /*17c50*/  SHFL.UP PT, R3, R4, 0x10, RZ ;  /* 0x0600000004037989 */ /* 0x000e6a00000e00ff */
[----:B------:R-:W-:Y:S02]  /*17c60*/  @P0 LOP3.LUT R2, R2, 0x2, RZ, 0xfc, !PT ;  /* 0x0000000202020812 */ /* 0x000fe400078efcff */
[----:B-1----:R-:W-:-:S05]  /*17c70*/  SEL R3, R3, RZ, P0 ;  /* 0x000000ff03037207 */ /* 0x002fca0000000000 */
[----:B------:R-:W-:-:S05]  /*17c80*/  IMAD.IADD R0, R4, 0x1, R3 ;  /* 0x0000000104007824 */ /* 0x000fca00078e0203 */
[----:B------:R-:W1:Y:S02]  /*17c90*/  SHFL.IDX PT, R3, R0, 0x1f, 0x1f ;  /* 0x03e01f0000037f89 */ /* 0x000e6400000e0000 */
[----:B-1----:R-:W-:-:S04]  /*17ca0*/  IMAD R3, R3, UR4, RZ ;  /* 0x0000000403037c24 */ /* 0x002fc8000f8e02ff */
[----:B------:R-:W-:Y:S01]  /*17cb0*/  IMAD.MOV.U32 R4, RZ, RZ, R3 ;  /* 0x000000ffff047224 */ /* 0x000fe200078e0003 */
[----:B0-----:R-:W-:-:S13]  /*17cc0*/  ISETP.GT.AND P0, PT, R3, UR6, PT ;  /* 0x0000000603007c0c */ /* 0x001fda000bf04270 */
[----:B------:R-:W-:Y:S05]  /*17cd0*/  @P0 BRA `(.L_x_2205) ;  /* 0x0000000000bc0947 */ /* 0x000fea0003800000 */
[----:B------:R-:W-:Y:S01]  /*17ce0*/  IMAD.MOV.U32 R3, RZ, RZ, R4 ;  /* 0x000000ffff037224 */ /* 0x000fe200078e0004 */
[----:B------:R-:W-:Y:S01]  /*17cf0*/  ULDC UR5, c[0x0][0xc14] ;  /* 0x0003050000057ab9 */ /* 0x000fe20000000800 */
[----:B------:R-:W-:Y:S01]  /*17d00*/  IMAD.MOV.U32 R6, RZ, RZ, RZ ;  /* 0x000000ffff067224 */ /* 0x000fe200078e00ff */
[----:B------:R-:W-:Y:S01]  /*17d10*/  ULDC UR7, c[0x0][0xc14] ;  /* 0x0003050000077ab9 */ /* 0x000fe20000000800 */
[----:B------:R-:W-:-:S05]  /*17d20*/  ULDC UR4, c[0x0][0xc10] ;  /* 0x0003040000047ab9 */ /* 0x000fca0000000800 */
.L_x_2209:
        /* <DEDUP_REMOVED lines=15> */
.L_x_2208:
[----:B------:R-:W-:Y:S05]  /*17e20*/  BSYNC B0 ;  /* 0x0000000000007941 */ /* 0x000fea0003800000 */
.L_x_2207:
        /* <DEDUP_REMOVED lines=26> */
.L_x_2205:
        /* <DEDUP_REMOVED lines=20> */
.L_x_2210:
[----:B-12---:R-:W-:Y:S02]  /*18110*/  IMAD.MOV R0, RZ, RZ, -R5 ;  /* 0x000000ffff007224 */ /* 0x006fe400078e0a05 */
[----:B---3--:R-:W-:Y:S02]  /*18120*/  IMAD R16, R16, UR4, R7 ;  /* 0x0000000410107c24 */ /* 0x008fe4000f8e0207 */
[----:B------:R-:W-:Y:S02]  /*18130*/  IMAD R3, R0, R11, RZ ;  /* 0x0000000b00037224 */ /* 0x000fe400078e02ff */
[----:B------:R-:W-:-:S04]  /*18140*/  IMAD.MOV.U32 R4, RZ, RZ, RZ ;  /* 0x000000ffff047224 */ /* 0x000fc800078e00ff */
[----:B------:R-:W-:Y:S01]  /*18150*/  IMAD.HI.U32 R4, R5, R3, R4 ;  /* 0x0000000305047227 */ /* 0x000fe200078e0004 */
[----:B------:R-:W-:Y:S02]  /*18160*/  IADD3 R3, -R16, UR6, RZ ;  /* 0x0000000610037c10 */ /* 0x000fe4000fffe1ff */
        /* <DEDUP_REMOVED lines=19> */
[----:B------:R-:W-:Y:S01]  /*182a0*/  VIADDMNMX R8, R5, UR4, R8, PT ;  /* 0x0000000405087c46 */ /* 0x000fe2000b800108 */
[----:B------:R-:W-:-:S03]  /*182b0*/  IMAD.IADD R0, R3, 0x1, R0 ;  /* 0x0000000103007824 */ /* 0x000fc600078e0200 */
[----:B------:R-:W-:-:S04]  /*182c0*/  IABS R7, R8 ;  /* 0x0000000800077213 */ /* 0x000fc80000000000 */
[----:B------:R-:W1:Y:S08]  /*182d0*/  I2F.RP R10, R7 ;  /* 0x00000007000a7306 */ /* 0x000e700000209400 */
[----:B-1----:R-:W1:Y:S02]  /*182e0*/  MUFU.RCP R10, R10 ;  /* 0x0000000a000a7308 */ /* 0x002e640000001000 */
[----:B-1----:R-:W-:-:S06]  /*182f0*/  VIADD R4, R10, 0xffffffe ;  /* 0x0ffffffe0a047836 */ /* 0x002fcc0000000000 */
[----:B------:R1:W2:Y:S02]  /*18300*/  F2I.FTZ.U32.TRUNC.NTZ R5, R4 ;  /* 0x0000000400057305 */ /* 0x0002a4000021f000 */
[----:B-1----:R-:W-:Y:S02]  /*18310*/  IMAD.MOV.U32 R4, RZ, RZ, RZ ;  /* 0x000000ffff047224 */ /* 0x002fe400078e00ff */
[----:B--2---:R-:W-:-:S04]  /*18320*/  IMAD.MOV R6, RZ, RZ, -R5 ;  /* 0x000000ffff067224 */ /* 0x004fc800078e0a05 */
        /* <DEDUP_REMOVED lines=22> */
.L_x_2206:
[----:B------:R-:W-:Y:S02]  /*18490*/  IMAD.MOV.U32 R17, RZ, RZ, RZ ;  /* 0x000000ffff117224 */ /* 0x000fe400078e00ff */
[----:B------:R-:W-:Y:S02]  /*184a0*/  IMAD.U32 R16, RZ, RZ, UR6 ;  /* 0x00000006ff107e24 */ /* 0x000fe4000f8e00ff */
[----:B------:R-:W-:-:S07]  /*184b0*/  IMAD.MOV.U32 R18, RZ, RZ, RZ ;  /* 0x000000ffff127224 */ /* 0x000fce00078e00ff */
.L_x_2211:
        /* <DEDUP_REMOVED lines=16> */
[----:B------:R-:W-:Y:S01]  /*185c0*/  ULDC.64 UR38, c[0x0][0x198] ;  /* 0x0000660000267ab9 */ /* 0x000fe20000000a00 */
[----:B------:R-:W-:Y:S02]  /*185d0*/  ULDC UR36, c[0x0][0xc] ;  /* 0x0000030000247ab9 */ /* 0x000fe40000000800 */
[----:B------:R1:W-:Y:S04]  /*185e0*/  STL [R1+0xc], R0 ;  /* 0x00000c0001007387 */ /* 0x0003e80000100800 */
[----:B------:R1:W-:Y:S04]  /*185f0*/  STL [R1+0x4], RZ ;  /* 0x000004ff01007387 */ /* 0x0003e80000100800 */
[----:B------:R1:W-:Y:S04]  /*18600*/  STL [R1], RZ ;  /* 0x000000ff01007387 */ /* 0x0003e80000100800 */
[----:B------:R1:W-:Y:S02]  /*18610*/  STL [R1+0x8], R0 ;  /* 0x0000080001007387 */ /* 0x0003e40000100800 */
.L_x_2312:
[----:B------:R-:W-:Y:S05]  /*18620*/  YIELD ;  /* 0x0000000000007946 */ /* 0x000fea0003800000 */
[----:B------:R-:W-:Y:S01]  /*18630*/  ULDC.64 UR4, c[0x0][0xa28] ;  /* 0x00028a0000047ab9 */ /* 0x000fe20000000a00 */
[----:B------:R-:W-:Y:S01]  /*18640*/  IMAD.MOV.U32 R6, RZ, RZ, RZ ;  /* 0x000000ffff067224 */ /* 0x000fe200078e00ff */
[----:B------:R-:W-:Y:S01]  /*18650*/  ISETP.NE.U32.AND P0, PT, RZ, UR4, PT ;  /* 0x00000004ff007c0c */ /* 0x000fe2000bf05070 */
[----:B-1----:R-:W-:Y:S01]  /*18660*/  IMAD.MOV.U32 R0, RZ, RZ, RZ ;  /* 0x000000ffff007224 */ /* 0x002fe200078e00ff */
[----:B------:R-:W-:Y:S01]  /*18670*/  ULDC.64 UR8, c[0x0][0xa08] ;  /* 0x0002820000087ab9 */ /* 0x000fe20000000a00 */
[----:B------:R-:W-:Y:S01]  /*18680*/  ULDC.64 UR10, c[0x0][0xa10] ;  /* 0x00028400000a7ab9 */ /* 0x000fe20000000a00 */
        /* <DEDUP_REMOVED lines=21> */
[----:B------:R-:W-:Y:S01]  /*187e0*/  ISETP.NE.U32.AND P1, PT, RZ, UR8, PT ;  /* 0x00000008ff007c0c */ /* 0x000fe2000bf25070 */
[----:B------:R-:W-:Y:S01]  /*187f0*/  ULDC UR6, c[0x0][0x338] ;  /* 0x0000ce0000067ab9 */ /* 0x000fe20000000800 */
[----:B------:R-:W-:Y:S01]  /*18800*/  ULDC UR4, c[0x0][0x404] ;  /* 0x0001010000047ab9 */ /* 0x000fe20000000800 */
[----:B------:R-:W-:Y:S01]  /*18810*/  UISETP.NE.AND.EX UP0, UPT, UR5, URZ, UPT, UP0 ;  /* 0x0000003f0500728c */ /* 0x000fe2000bf05300 */
[----:B------:R-:W-:Y:S01]  /*18820*/  ISETP.NE.AND.EX P3, PT, RZ, UR9, PT, P1 ;  /* 0x00000009ff007c0c */ /* 0x000fe2000bf65310 */
[----:B------:R-:W-:Y:S01]  /*18830*/  IMAD.U32 R9, RZ, RZ, UR6 ;  /* 0x00000006ff097e24 */ /* 0x000fe2000f8e00ff */
[----:B------:R-:W-:Y:S01]  /*18840*/  ULDC UR5, c[0x0][0x2e0] ;  /* 0x0000b80000057ab9 */ /* 0x000fe20000000800 */
[----:B------:R-:W-:Y:S01]  /*18850*/  USEL UR4, UR4, 0x1, UP0 ;  /* 0x0000000104047887 */ /* 0x000fe20008000000 */
[----:B------:R-:W-:-:S03]  /*18860*/  ISETP.NE.U32.AND P1, PT, RZ, UR10, PT ;  /* 0x0000000aff007c0c */ /* 0x000fc6000bf25070 */
[----:B------:R-:W-:Y:S01]  /*18870*/  UIMAD UR4, UR4, UR5, URZ ;  /* 0x00000005040472a4 */ /* 0x000fe2000f8e023f */
[----:B------:R-:W-:-:S05]  /*18880*/  ISETP.NE.AND.EX P1, PT, RZ, UR11, PT, P1 ;  /* 0x0000000bff007c0c */ /* 0x000fca000bf25310 */
[----:B------:R-:W-:Y:S01]  /*18890*/  IMAD.U32 R7, RZ, RZ, UR4 ;  /* 0x00000004ff077e24 */ /* 0x000fe2000f8e00ff */
[----:B-1----:R-:W-:Y:S07]  /*188a0*/  @P0 BRA `(.L_x_2213) ;  /* 0x0000000000100947 */ /* 0x002fee0003800000 */
[----:B------:R-:W-:Y:S05]  /*188b0*/  @!P2 BRA `(.L_x_2213) ;  /* 0x00000000000ca947 */ /* 0x000fea0003800000 */
[----:B------:R-:W2:Y:S04]  /*188c0*/  LDG.E R5, desc[UR40][R2.64] ;  /* 0x0000002802057981 */ /* 0x000ea8000c1e1900 */
[----:B-----5:R-:W2:Y:S02]  /*188d0*/  LDG.E R0, desc[UR40][R2.64+0x4] ;  /* 0x0000042802007981 */ /* 0x020ea4000c1e1900 */
[----:B--2---:R-:W-:-:S07]  /*188e0*/  IMAD.IADD R0, R0, 0x1, -R5 ;  /* 0x0000000100007824 */ /* 0x004fce00078e0a05 */
.L_x_2213:
[----:B------:R-:W1:Y:S01]  /*188f0*/  LDC.64 R4, c[0x0][0xa08] ;  /* 0x00028200ff047b82 */ /* 0x000e620000000a00 */
[----:B------:R-:W-:Y:S01]  /*18900*/  IMAD.MOV.U32 R8, RZ, RZ, RZ ;  /* 0x000000ffff087224 */ /* 0x000fe200078e00ff */
[----:B------:R-:W-:-:S06]  /*18910*/  ULDC.64 UR4, c[0x0][0xa20] ;  /* 0x0002880000047ab9 */ /* 0x000fcc0000000a00 */
[----:B------:R-:W2:Y:S01]  /*18920*/  LDC.64 R2, c[0x0][0xa10] ;  /* 0x00028400ff027b82 */ /* 0x000ea20000000a00 */
[----:B-1----:R-:W-:-:S05]  /*18930*/  IMAD.WIDE R4, R19, 0x4, R4 ;  /* 0x0000000413047825 */ /* 0x002fca00078e0204 */
[----:B------:R-:W3:Y:S01]  /*18940*/  @P3 LDG.E R8, desc[UR40][R4.64] ;  /* 0x0000002804083981 */ /* 0x000ee2000c1e1900 */
[----:B------:R-:W-:Y:S02]  /*18950*/  IMAD.MOV.U32 R10, RZ, RZ, RZ ;  /* 0x000000ffff0a7224 */ /* 0x000fe400078e00ff */
[----:B--2---:R-:W-:-:S05]  /*18960*/  IMAD.WIDE R2, R19, 0x4, R2 ;  /* 0x0000000413027825 */ /* 0x004fca00078e0202 */
[----:B------:R1:W5:Y:S01]  /*18970*/  @P1 LDG.E R10, desc[UR40][R2.64] ;  /* 0x00000028020a1981 */ /* 0x000362000c1e1900 */
[----:B------:R-:W-:-:S04]  /*18980*/  ISETP.NE.U32.AND P0, PT, RZ, UR4, PT ;  /* 0x00000004ff007c0c */ /* 0x000fc8000bf05070 */
[----:B------:R-:W-:Y:S01]  /*18990*/  ISETP.NE.AND.EX P0, PT, RZ, UR5, PT, P0 ;  /* 0x00000005ff007c0c */ /* 0x000fe2000bf05300 */
[----:B---3-5:R-:W-:-:S05]  /*189a0*/  IMAD.IADD R8, R8, 0x1, R6 ;  /* 0x0000000108087824 */ /* 0x028fca00078e0206 */
[----:B------:R1:W-:Y:S07]  /*189b0*/  STL [R1+0x10], R8 ;  /* 0x0000100801007387 */ /* 0x0003ee0000100800 */
[----:B------:R-:W-:Y:S05]  /*189c0*/  @!P0 BRA `(.L_x_2214) ;  /* 0x0000000000108947 */ /* 0x000fea0003800000 */
[----:B------:R-:W2:Y:S02]  /*189d0*/  LDC.64 R4, c[0x0][0xa20] ;  /* 0x00028800ff047b82 */ /* 0x000ea40000000a00 */
[----:B--2---:R-:W-:-:S05]  /*189e0*/  IMAD.WIDE R4, R19, 0x4, R4 ;  /* 0x0000000413047825 */ /* 0x004fca00078e0204 */
[----:B------:R2:W5:Y:S01]  /*189f0*/  LDG.E R7, desc[UR40][R4.64] ;  /* 0x0000002804077981 */ /* 0x000562000c1e1900 */
[----:B------:R-:W-:Y:S05]  /*18a00*/  BRA `(.L_x_2215) ;  /* 0x0000000000107947 */ /* 0x000fea0003800000 */
.L_x_2214:
[----:B------:R-:W-:Y:S05]  /*18a10*/  @!P3 BRA `(.L_x_2215) ;  /* 0x00000000000cb947 */ /* 0x000fea0003800000 */
[----:B------:R-:W2:Y:S04]  /*18a20*/  LDG.E R7, desc[UR40][R4.64] ;  /* 0x0000002804077981 */ /* 0x000ea8000c1e1900 */
[----:B------:R-:W2:Y:S02]  /*18a30*/  LDG.E R4, desc[UR40][R4.64+0x4] ;  /* 0x0000042804047981 */ /* 0x000ea4000c1e1900 */
[----:B--2---:R-:W-:-:S07]  /*18a40*/  IMAD.IADD R7, R4, 0x1, -R7 ;  /* 0x0000000104077824 */ /* 0x004fce00078e0a07 */
.L_x_2215:
[----:B--2---:R-:W2:Y:S04]  /*18a50*/  @P1 LDG.E R4, desc[UR40][R2.64] ;  /* 0x0000002802041981 */ /* 0x004ea8000c1e1900 */
[----:B-1----:R-:W2:Y:S01]  /*18a60*/  @P1 LDG.E R2, desc[UR40][R2.64+0x4] ;  /* 0x0000042802021981 */ /* 0x002ea2000c1e1900 */
[----:B-----5:R-:W-:Y:S02]  /*18a70*/  IMAD.IADD R5, R7, 0x1, -R6 ;  /* 0x0000000107057824 */ /* 0x020fe400078e0a06 */
[----:B--2---:R-:W-:Y:S01]  /*18a80*/  @P1 IMAD.IADD R9, R2, 0x1, -R4 ;  /* 0x0000000102091824 */ /* 0x004fe200078e0a04 */
[----:B------:R-:W-:-:S03]  /*18a90*/  LEA R4, R17, 0x80, 0x7 ;  /* 0x0000008011047811 */ /* 0x000fc600078e38ff */
[----:B------:R-:W-:-:S04]  /*18aa0*/  IMAD.IADD R8, R5, 0x1, R9 ;  /* 0x0000000105087824 */ /* 0x000fc800078e0209 */
[C---:B------:R-:W-:Y:S01]  /*18ab0*/  VIADD R20, R8.reuse, 0x5f ;  /* 0x0000005f08147836 */ /* 0x040fe20000000000 */
[----:B------:R-:W-:-:S03]  /*18ac0*/  IADD3 R4, R8, R4, -R0 ;  /* 0x0000000408047210 */ /* 0x000fc60007ffe800 */
[----:B------:R-:W-:-:S05]  /*18ad0*/  IMAD.HI R20, R20, 0x2aaaaaab, RZ ;  /* 0x2aaaaaab14147827 */ /* 0x000fca00078e02ff */
[----:B------:R-:W-:-:S04]  /*18ae0*/  SHF.R.U32.HI R2, RZ, 0x1f, R20 ;  /* 0x0000001fff027819 */ /* 0x000fc80000011614 */
[----:B------:R-:W-:Y:S02]  /*18af0*/  LEA.HI.SX32 R20, R20, R2, 0x1c ;  /* 0x0000000214147211 */ /* 0x000fe400078fe2ff */
[----:B------:R-:W1:Y:S02]  /*18b00*/  LDC.64 R2, c[0x0][0x9e0] ;  /* 0x00027800ff027b82 */ /* 0x000e640000000a00 */
[----:B-1----:R-:W-:Y:S01]  /*18b10*/  ISETP.GE.AND P2, PT, R3, 0x1, PT ;  /* 0x000000010300780c */ /* 0x002fe20003f46270 */
[----:B------:R-:W-:-:S12]  /*18b20*/  IMAD.IADD R2, R4, 0x1, R2 ;  /* 0x0000000104027824 */ /* 0x000fd800078e0202 */
[----:B------:R-:W-:Y:S05]  /*18b30*/  @!P2 BRA `(.L_x_2216) ;  /* 0x000000000048a947 */ /* 0x000fea0003800000 */
        /* <DEDUP_REMOVED lines=11> */
.L_x_2218:
[----:B------:R-:W-:-:S13]  /*18bf0*/  ISETP.NE.AND P0, PT, R3, 0x1, PT ;  /* 0x000000010300780c */ /* 0x000fda0003f05270 */
[----:B------:R-:W1:Y:S02]  /*18c00*/  @P0 LDC.64 R6, c[0x0][0x9e8] ;  /* 0x00027a00ff060b82 */ /* 0x000e640000000a00 */
[----:B-1----:R-:W-:-:S05]  /*18c10*/  @P0 IMAD.HI.U32 R6, R11, R6, RZ ;  /* 0x000000060b060227 */ /* 0x002fca00078e00ff */
[----:B------:R-:W-:-:S07]  /*18c20*/  @P0 SHF.R.U32.HI R11, RZ, R7, R6 ;  /* 0x00000007ff0b0219 */ /* 0x000fce0000011606 */
.L_x_2219:
[----:B------:R-:W-:Y:S05]  /*18c30*/  BSYNC B0 ;  /* 0x0000000000007941 */ /* 0x000fea0003800000 */
.L_x_2217:
[----:B------:R-:W-:-:S05]  /*18c40*/  IMAD R11, R11, R3, R3 ;  /* 0x000000030b0b7224 */ /* 0x000fca00078e0203 */
[----:B------:R-:W-:-:S07]  /*18c50*/  VIMNMX R2, R2, R11, PT ;  /* 0x0000000b02027248 */ /* 0x000fce0003fe0100 */
.L_x_2216:
        /* <DEDUP_REMOVED lines=15> */
.L_x_2222:
[----:B------:R-:W-:Y:S01]  /*18d50*/  ISETP.NE.AND P0, PT, R3, 0x1, PT ;  /* 0x000000010300780c */ /* 0x000fe20003f05270 */
[----:B------:R-:W-:-:S12]  /*18d60*/  IMAD.MOV.U32 R11, RZ, RZ, R0 ;  /* 0x000000ffff0b7224 */ /* 0x000fd800078e0000 */
[----:B------:R-:W1:Y:S02]  /*18d70*/  @P0 LDC.64 R6, c[0x0][0x9e8] ;  /* 0x00027a00ff060b82 */ /* 0x000e640000000a00 */
[----:B-1----:R-:W-:-:S05]  /*18d80*/  @P0 IMAD.HI.U32 R6, R0, R6, RZ ;  /* 0x0000000600060227 */ /* 0x002fca00078e00ff */
[----:B------:R-:W-:-:S07]  /*18d90*/  @P0 SHF.R.U32.HI R11, RZ, R7, R6 ;  /* 0x00000007ff0b0219 */ /* 0x000fce0000011606 */
.L_x_2223:
[----:B------:R-:W-:Y:S05]  /*18da0*/  BSYNC B0 ;  /* 0x0000000000007941 */ /* 0x000fea0003800000 */
.L_x_2221:
[----:B------:R-:W-:-:S05]  /*18db0*/  IMAD R3, R11, R3, RZ ;  /* 0x000000030b037224 */ /* 0x000fca00078e02ff */
[----:B------:R-:W-:-:S07]  /*18dc0*/  VIMNMX R8, R8, R3, !PT ;  /* 0x0000000308087248 */ /* 0x000fce0007fe0100 */
.L_x_2220:
[----:B------:R-:W-:Y:S01]  /*18dd0*/  VIADD R2, R2, 0x5f ;  /* 0x0000005f02027836 */ /* 0x000fe20000000000 */
[----:B------:R-:W-:Y:S01]  /*18de0*/  BSSY B0, `(.L_x_2224) ;  /* 0x00000ea000007945 */ /* 0x000fe20003800000 */
[----:B------:R-:W-:Y:S01]  /*18df0*/  IMAD.HI R8, R8, 0x2aaaaaab, RZ ;  /* 0x2aaaaaab08087827 */ /* 0x000fe200078e02ff */
[----:B------:R-:W-:-:S03]  /*18e00*/  PLOP3.LUT P2, PT, PT, PT, PT, 0x80, 0x0 ;  /* 0x000000000000781c */ /* 0x000fc60003f4f070 */
[----:B------:R-:W-:-:S05]  /*18e10*/  IMAD.HI R2, R2, 0x2aaaaaab, RZ ;  /* 0x2aaaaaab02027827 */ /* 0x000fca00078e02ff */
[----:B------:R-:W-:-:S04]  /*18e20*/  SHF.R.U32.HI R3, RZ, 0x1f, R2 ;  /* 0x0000001fff037819 */ /* 0x000fc80000011602 */
[----:B------:R-:W-:Y:S02]  /*18e30*/  LEA.HI.SX32 R3, R2, R3, 0x1c ;  /* 0x0000000302037211 */ /* 0x000fe400078fe2ff */
[----:B------:R-:W-:Y:S02]  /*18e40*/  SHF.R.U32.HI R2, RZ, 0x1f, R8 ;  /* 0x0000001fff027819 */ /* 0x000fe40000011608 */
[----:B------:R-:W-:Y:S02]  /*18e50*/  VIMNMX R3, R20, R3, PT ;  /* 0x0000000314037248 */ /* 0x000fe40003fe0100 */
[----:B------:R-:W-:-:S03]  /*18e60*/  LEA.HI.SX32 R2, R8, R2, 0x1c ;  /* 0x0000000208027211 */ /* 0x000fc600078fe2ff */
[----:B------:R-:W-:Y:S01]  /*18e70*/  IMAD R3, R3, 0x60, -R5 ;  /* 0x0000006003037824 */ /* 0x000fe200078e0a05 */
[----:B------:R-:W-:-:S04]  /*18e80*/  VIMNMX R2, RZ, R2, !PT ;  /* 0x00000002ff027248 */ /* 0x000fc80007fe0100 */
[----:B------:R-:W-:Y:S01]  /*18e90*/  VIMNMX R9, R3, R9, PT ;  /* 0x0000000903097248 */ /* 0x000fe20003fe0100 */
[----:B------:R-:W-:-:S05]  /*18ea0*/  IMAD R2, R2, 0x60, -R5 ;  /* 0x0000006002027824 */ /* 0x000fca00078e0a05 */
[----:B------:R-:W-:-:S04]  /*18eb0*/  VIMNMX R5, RZ, R2, !PT ;  /* 0x00000002ff057248 */ /* 0x000fc80007fe0100 */
[----:B------:R-:W-:Y:S01]  /*18ec0*/  ISETP.GT.AND P0, PT, R9, R5, PT ;  /* 0x000000050900720c */ /* 0x000fe20003f04270 */
[----:B------:R-:W-:-:S05]  /*18ed0*/  IMAD.WIDE.U32 R2, R5, -0x55555555, RZ ;  /* 0xaaaaaaab05027825 */ /* 0x000fca00078e00ff */
[----:B------:R-:W-:-:S05]  /*18ee0*/  SHF.R.U32.HI R2, RZ, 0x6, R3 ;  /* 0x00000006ff027819 */ /* 0x000fca0000011603 */
[----:B------:R-:W-:Y:S02]  /*18ef0*/  IMAD.MOV.U32 R3, RZ, RZ, R2 ;  /* 0x000000ffff037224 */ /* 0x000fe400078e0002 */
[----:B------:R-:W-:-:S04]  /*18f00*/  @P0 VIADD R5, R9, 0x5f ;  /* 0x0000005f09050836 */ /* 0x000fc80000000000 */
[----:B------:R-:W-:-:S05]  /*18f10*/  @P0 IMAD.HI R5, R5, 0x2aaaaaab, RZ ;  /* 0x2aaaaaab05050827 */ /* 0x000fca00078e02ff */
[----:B------:R-:W-:-:S04]  /*18f20*/  @P0 SHF.R.U32.HI R6, RZ, 0x1f, R5 ;  /* 0x0000001fff060819 */ /* 0x000fc80000011605 */
[----:B------:R-:W-:-:S04]  /*18f30*/  @P0 LEA.HI.SX32 R3, R5, R6, 0x1c ;  /* 0x0000000605030211 */ /* 0x000fc800078fe2ff */
[----:B------:R-:W-:-:S13]  /*18f40*/  ISETP.GT.AND P0, PT, R3, R2, PT ;  /* 0x000000020300720c */ /* 0x000fda0003f04270 */
[----:B------:R-:W-:Y:S05]  /*18f50*/  @!P0 BRA `(.L_x_2225) ;  /* 0x0000000c00488947 */ /* 0x000fea0003800000 */
[----:B------:R-:W1:Y:S01]  /*18f60*/  LDC R5, c[0x0][0x428] ;  /* 0x00010a00ff057b82 */ /* 0x000e620000000800 */
[----:B------:R-:W-:Y:S01]  /*18f70*/  UMOV UR4, 0xffffffff ;  /* 0xffffffff00047882 */ /* 0x000fe20000000000 */
[----:B-1----:R-:W-:Y:S01]  /*18f80*/  ISETP.NE.AND P0, PT, R5, 0x1, PT ;  /* 0x000000010500780c */ /* 0x002fe20003f05270 */
[----:B------:R-:W-:-:S12]  /*18f90*/  IMAD.MOV.U32 R5, RZ, RZ, R18 ;  /* 0x000000ffff057224 */ /* 0x000fd800078e0012 */
[----:B------:R-:W1:Y:S08]  /*18fa0*/  @P0 LDC R7, c[0x0][0x42c] ;  /* 0x00010b00ff070b82 */ /* 0x000e700000000800 */
[----:B------:R-:W2:Y:S01]  /*18fb0*/  @P0 LDC R6, c[0x0][0x430] ;  /* 0x00010c00ff060b82 */ /* 0x000ea20000000800 */
[----:B-1----:R-:W-:-:S05]  /*18fc0*/  @P0 IMAD.HI.U32 R7, R18, R7, RZ ;  /* 0x0000000712070227 */ /* 0x002fca00078e00ff */
[----:B--2---:R-:W-:Y:S02]  /*18fd0*/  @P0 SHF.R.U32.HI R5, RZ, R6, R7 ;  /* 0x00000006ff050219 */ /* 0x004fe40000011607 */
[----:B------:R-:W-:Y:S01]  /*18fe0*/  SEL R6, R19, RZ, !P1 ;  /* 0x000000ff13067207 */ /* 0x000fe20004800000 */
[----:B------:R-:W-:Y:S06]  /*18ff0*/  BRA.DIV UR4, `(.L_x_2226) ;  /* 0x0000005a04707947 */ /* 0x000fec000b800000 */
.L_x_2382:
[----:B------:R-:W-:-:S03]  /*19000*/  UMOV UR4, 0xffffffff ;  /* 0xffffffff00047882 */ /* 0x000fc60000000000 */
[----:B------:R-:W-:Y:S05]  /*19010*/  BRA.DIV UR4, `(.L_x_2227) ;  /* 0x0000005a049c7947 */ /* 0x000fea000b800000 */
[----:B------:R-:W-:-:S13]  /*19020*/  ELECT P6, URZ, PT ;  /* 0x00000000003f782f */ /* 0x000fda00038c0000 */
.L_x_2385:
[----:B------:R-:W2:Y:S01]  /*19030*/  LDL R7, [R1+0x20] ;  /* 0x0000200001077983 */ /* 0x000ea20000100800 */
[----:B------:R-:W-:Y:S01]  /*19040*/  MOV R9, 0x400 ;  /* 0x0000040000097802 */ /* 0x000fe20000000f00 */
[----:B------:R-:W-:Y:S01]  /*19050*/  BSSY B1, `(.L_x_2228) ;  /* 0x000000a000017945 */ /* 0x000fe20003800000 */
[----:B--2---:R-:W-:-:S05]  /*19060*/  VIADD R8, R7, 0x1 ;  /* 0x0000000107087836 */ /* 0x004fca0000000000 */
[----:B------:R-:W-:-:S04]  /*19070*/  LEA.HI R7, R8, R8, RZ, 0x1 ;  /* 0x0000000808077211 */ /* 0x000fc800078f08ff */
[----:B------:R-:W-:-:S05]  /*19080*/  LOP3.LUT R7, R7, 0xfffffffe, RZ, 0xc0, !PT ;  /* 0xfffffffe07077812 */ /* 0x000fca00078ec0ff */
[----:B------:R-:W-:Y:S02]  /*19090*/  IMAD.IADD R8, R8, 0x1, -R7 ;  /* 0x0000000108087824 */ /* 0x000fe400078e0a07 */
[----:B------:R-:W1:Y:S03]  /*190a0*/  S2R R7, SR_CgaCtaId ;  /* 0x0000000000077919 */ /* 0x000e660000008800 */
[----:B------:R-:W-:Y:S02]  /*190b0*/  SHF.L.U32 R8, R8, 0x1f, RZ ;  /* 0x0000001f08087819 */ /* 0x000fe400000006ff */
[----:B-1----:R-:W-:-:S04]  /*190c0*/  LEA R7, R7, R9, 0x18 ;  /* 0x0000000907077211 */ /* 0x002fc800078ec0ff */
[----:B------:R-:W1:Y:S02]  /*190d0*/  SYNCS.PHASECHK.TRANS64.TRYWAIT P0, [R7+URZ+0x22820], R8 ;  /* 0x02282008070075a7 */ /* 0x000e64000800017f */
[----:B-1----:R-:W-:Y:S05]  /*190e0*/  @!P0 BRA `(.L_x_2229) ;  /* 0x0000005800888947 */ /* 0x002fea0003800000 */
.L_x_2386:
[----:B------:R-:W-:Y:S05]  /*190f0*/  BSYNC B1 ;  /* 0x0000000000017941 */ /* 0x000fea0003800000 */
.L_x_2228:
[----:B------:R-:W-:Y:S04]  /*19100*/  BSSY B1, `(.L_x_2230) ;  /* 0x000004d000017945 */ /* 0x000fe80003800000 */
[----:B------:R-:W-:Y:S05]  /*19110*/  @!P6 BRA `(.L_x_2231) ;  /* 0x00000004002ce947 */ /* 0x000fea0003800000 */
[----:B------:R-:W1:Y:S04]  /*19120*/  LDL R11, [R1+0x4] ;  /* 0x00000400010b7983 */ /* 0x000e680000100800 */
[----:B------:R-:W2:Y:S01]  /*19130*/  LDL R9, [R1+0xc] ;  /* 0x00000c0001097983 */ /* 0x000ea20000100800 */
[----:B-1----:R-:W-:Y:S01]  /*19140*/  IMAD R8, R11, 0x8, R7 ;  /* 0x000000080b087824 */ /* 0x002fe200078e0207 */
[----:B--2---:R-:W-:-:S04]  /*19150*/  SHF.L.U32 R11, R9, 0x1f, RZ ;  /* 0x0000001f090b7819 */ /* 0x004fc800000006ff */
[----:B------:R-:W1:Y:S02]  /*19160*/  SYNCS.PHASECHK.TRANS64.TRYWAIT P0, [R8+URZ+0x228a0], R11 ;  /* 0x0228a00b080075a7 */ /* 0x000e64000800017f */
[----:B-1----:R-:W-:Y:S05]  /*19170*/  @!P0 BRA `(.L_x_2232) ;  /* 0x0000005800788947 */ /* 0x002fea0003800000 */
.L_x_2387:
        /* <DEDUP_REMOVED lines=11> */
.L_x_2233:
[----:B--2---:R-:W2:Y:S01]  /*19230*/  LDL R9, [R1+0x4] ;  /* 0x0000040001097983 */ /* 0x004ea20000100800 */
        /* <DEDUP_REMOVED lines=11> */
[----:B------:R-:W-:-:S04]  /*192f0*/  IMAD R9, R3, 0x60, R10 ;  /* 0x0000006003097824 */ /* 0x000fc800078e020a */
[----:B------:R-:W-:-:S05]  /*19300*/  VIADD R9, R9, 0xffffffa0 ;  /* 0xffffffa009097836 */ /* 0x000fca0000000000 */
[----:B------:R-:W-:-:S03]  /*19310*/  R2UR UR11, R9 ;  /* 0x00000000090b72ca */ /* 0x000fc600000e0000 */
[----:B------:R-:W-:-:S10]  /*19320*/  UIADD3 UR8, UR8, 0x1c400, URZ ;  /* 0x0001c40008087890 */ /* 0x000fd4000fffe03f */
[----:B------:R2:W-:Y:S01]  /*19330*/  UTMALDG.4D [UR8], [UR4], desc[UR6] ;  /* 0x00000608040075b4 */ /* 0x0005e20008019000 */
[----:B------:R-:W3:Y:S02]  /*19340*/  SYNCS.PHASECHK.TRANS64.TRYWAIT P0, [R8+URZ+0x228c0], R11 ;  /* 0x0228c00b080075a7 */ /* 0x000ee4000800017f */
[----:B--23--:R-:W-:Y:S05]  /*19350*/  @!P0 BRA `(.L_x_2234) ;  /* 0x0000005800148947 */ /* 0x00cfea0003800000 */
.L_x_2388:
        /* <DEDUP_REMOVED lines=8> */
.L_x_2235:
[----:B-12---:R-:W2:Y:S01]  /*193e0*/  LDL R11, [R1+0x4] ;  /* 0x00000400010b7983 */ /* 0x006ea20000100800 */
        /* <DEDUP_REMOVED lines=30> */
.L_x_2231:
[----:B------:R-:W-:Y:S05]  /*195d0*/  BSYNC B1 ;  /* 0x0000000000017941 */ /* 0x000fea0003800000 */
.L_x_2230:
[----:B-1----:R-:W2:Y:S04]  /*195e0*/  LDL.LU R8, [R1+0x4] ;  /* 0x0000040001087983 */ /* 0x002ea80000300800 */
        /* <DEDUP_REMOVED lines=12> */
[C---:B------:R-:W-:Y:S02]  /*196b0*/  IMAD R8, R3.reuse, 0x60, R10 ;  /* 0x0000006003087824 */ /* 0x040fe400078e020a */
[----:B------:R-:W-:Y:S02]  /*196c0*/  VIADD R3, R3, 0xffffffff ;  /* 0xffffffff03037836 */ /* 0x000fe40000000000 */
[----:B------:R-:W-:-:S07]  /*196d0*/  VIADD R8, R8, 0xffffff40 ;  /* 0xffffff4008087836 */ /* 0x000fce0000000000 */
.L_x_2242:
[----:B------:R-:W-:Y:S05]  /*196e0*/  YIELD ;  /* 0x0000000000007946 */ /* 0x000fea0003800000 */
[----:B------:R-:W-:Y:S04]  /*196f0*/  BSSY B1, `(.L_x_2236) ;  /* 0x000004b000017945 */ /* 0x000fe80003800000 */
[----:B-1----:R-:W-:Y:S05]  /*19700*/  @!P6 BRA `(.L_x_2237) ;  /* 0x000000040024e947 */ /* 0x002fea0003800000 */
[----:B------:R-:W2:Y:S04]  /*19710*/  LDL R9, [R1+0x4] ;  /* 0x0000040001097983 */ /* 0x000ea80000100800 */
[----:B------:R-:W3:Y:S01]  /*19720*/  LDL R10, [R1+0xc] ;  /* 0x00000c00010a7983 */ /* 0x000ee20000100800 */
[----:B--2---:R-:W-:Y:S01]  /*19730*/  IMAD R9, R9, 0x8, R7 ;  /* 0x0000000809097824 */ /* 0x004fe200078e0207 */
[----:B---3--:R-:W-:-:S04]  /*19740*/  SHF.L.U32 R10, R10, 0x1f, RZ ;  /* 0x0000001f0a0a7819 */ /* 0x008fc800000006ff */
[----:B------:R-:W1:Y:S02]  /*19750*/  SYNCS.PHASECHK.TRANS64.TRYWAIT P0, [R9+URZ+0x228a0], R10 ;  /* 0x0228a00a090075a7 */ /* 0x000e64000800017f */
[----:B-1----:R-:W-:Y:S05]  /*19760*/  @!P0 BRA `(.L_x_2238) ;  /* 0x0000005400248947 */ /* 0x002fea0003800000 */
.L_x_2389:
        /* <DEDUP_REMOVED lines=11> */
.L_x_2239:
[----:B--2---:R-:W2:Y:S01]  /*19820*/  LDL R11, [R1+0x4] ;  /* 0x00000400010b7983 */ /* 0x004ea20000100800 */
        /* <DEDUP_REMOVED lines=14> */
[----:B------:R-:W3:Y:S02]  /*19910*/  SYNCS.PHASECHK.TRANS64.TRYWAIT P1, [R9+URZ+0x228c0], R10 ;  /* 0x0228c00a090075a7 */ /* 0x000ee4000802017f */
[----:B--23--:R-:W-:Y:S05]  /*19920*/  @!P1 BRA `(.L_x_2240) ;  /* 0x0000005000c89947 */ /* 0x00cfea0003800000 */
.L_x_2390:
        /* <DEDUP_REMOVED lines=8> */
.L_x_2241:
        /* <DEDUP_REMOVED lines=31> */
.L_x_2237:
[----:B------:R-:W-:Y:S05]  /*19ba0*/  BSYNC B1 ;  /* 0x0000000000017941 */ /* 0x000fea0003800000 */
.L_x_2236:
        /* <DEDUP_REMOVED lines=13> */
.L_x_2225:
[----:B------:R-:W-:Y:S05]  /*19c80*/  BSYNC B0 ;  /* 0x0000000000007941 */ /* 0x000fea0003800000 */
.L_x_2224:
[----:B------:R-:W2:Y:S01]  /*19c90*/  LDC.64 R2, c[0x0][0x9e0] ;  /* 0x00027800ff027b82 */ /* 0x000ea20000000a00 */
[----:B------:R-:W-:Y:S07]  /*19ca0*/  @!P2 WARPSYNC.ALL ;  /* 0x000000000000a948 */ /* 0x000fee0003800000 */
[----:B------:R-:W-:Y:S01]  /*19cb0*/  @!P2 BAR.SYNC.DEFER_BLOCKING 0xc, 0x120 ;  /* 0x030480000000ab1d */ /* 0x000fe20000010000 */
[----:B--2---:R-:W-:Y:S01]  /*19cc0*/  ISETP.GE.AND P0, PT, R3, 0x1, PT ;  /* 0x000000010300780c */ /* 0x004fe20003f06270 */
        /* <DEDUP_REMOVED lines=8> */
[----:B------:R-:W2:Y:S02]  /*19d50*/  @P1 LDC.64 R6, c[0x0][0x9e8] ;  /* 0x00027a00ff061b82 */ /* 0x000ea40000000a00 */
[----:B--2---:R-:W-:-:S05]  /*19d60*/  @P1 IMAD.HI.U32 R6, R4, R6, RZ ;  /* 0x0000000604061227 */ /* 0x004fca00078e00ff */
[----:B------:R-:W-:-:S04]  /*19d70*/  @P1 SHF.R.U32.HI R4, RZ, R7, R6 ;  /* 0x00000007ff041219 */ /* 0x000fc80000011606 */
[----:B------:R-:W-:Y:S01]  /*19d80*/  LOP3.LUT R6, RZ, R4, RZ, 0x33, !PT ;  /* 0x00000004ff067212 */ /* 0x000fe200078e33ff */
[----:B------:R-:W-:Y:S06]  /*19d90*/  BRA `(.L_x_2246) ;  /* 0x0000000000107947 */ /* 0x000fec0003800000 */
.L_x_2245:
[----:B------:R-:W-:-:S13]  /*19da0*/  ISETP.NE.AND P1, PT, R3, 0x1, PT ;  /* 0x000000010300780c */ /* 0x000fda0003f25270 */
[----:B------:R-:W2:Y:S02]  /*19db0*/  @P1 LDC.64 R4, c[0x0][0x9e8] ;  /* 0x00027a00ff041b82 */ /* 0x000ea40000000a00 */
[----:B--2---:R-:W-:-:S05]  /*19dc0*/  @P1 IMAD.HI.U32 R4, R6, R4, RZ ;  /* 0x0000000406041227 */ /* 0x004fca00078e00ff */
[----:B------:R-:W-:-:S07]  /*19dd0*/  @P1 SHF.R.U32.HI R6, RZ, R5, R4 ;  /* 0x00000005ff061219 */ /* 0x000fce0000011604 */
.L_x_2246:
[----:B------:R-:W-:Y:S05]  /*19de0*/  BSYNC B0 ;  /* 0x0000000000007941 */ /* 0x000fea0003800000 */
.L_x_2244:
[----:B------:R-:W-:-:S05]  /*19df0*/  IMAD R5, R6, R3, R3 ;  /* 0x0000000306057224 */ /* 0x000fca00078e0203 */
[----:B------:R-:W-:-:S07]  /*19e00*/  VIMNMX R2, R2, R5, PT ;  /* 0x0000000502027248 */ /* 0x000fce0003fe0100 */
.L_x_2243:
[----:B------:R-:W-:Y:S01]  /*19e10*/  VIADD R2, R2, 0x5f ;  /* 0x0000005f02027836 */ /* 0x000fe20000000000 */
[----:B------:R-:W-:-:S03]  /*19e20*/  ULDC UR4, c[0x0][0x9dc] ;  /* 0x0002770000047ab9 */ /* 0x000fc60000000800 */
[----:B------:R-:W-:-:S05]  /*19e30*/  IMAD.HI R2, R2, 0x2aaaaaab, RZ ;  /* 0x2aaaaaab02027827 */ /* 0x000fca00078e02ff */
[----:B------:R-:W-:-:S04]  /*19e40*/  SHF.R.U32.HI R5, RZ, 0x1f, R2 ;  /* 0x0000001fff057819 */ /* 0x000fc80000011602 */
[----:B------:R-:W-:Y:S01]  /*19e50*/  LEA.HI.SX32 R5, R2, R5, 0x1c ;  /* 0x0000000502057211 */ /* 0x000fe200078fe2ff */
[----:B------:R-:W-:-:S03]  /*19e60*/  VIADD R2, R0, -UR4 ;  /* 0x8000000400027c36 */ /* 0x000fc60008000000 */
[----:B------:R-:W-:-:S05]  /*19e70*/  VIMNMX R6, R20, R5, PT ;  /* 0x0000000514067248 */ /* 0x000fca0003fe0100 */
[----:B------:R2:W-:Y:S01]  /*19e80*/  STL [R1+0x1c], R6 ;  /* 0x00001c0601007387 */ /* 0x0005e20000100800 */
[----:B------:R-:W-:Y:S05]  /*19e90*/  @!P0 BRA `(.L_x_2247) ;  /* 0x0000000000448947 */ /* 0x000fea0003800000 */
[----:B------:R-:W-:Y:S01]  /*19ea0*/  ISETP.GT.AND P0, PT, R0, -0x1, PT ;  /* 0xffffffff0000780c */ /* 0x000fe20003f04270 */
[----:B------:R-:W-:-:S12]  /*19eb0*/  BSSY B0, `(.L_x_2248) ;  /* 0x000000d000007945 */ /* 0x000fd80003800000 */
[----:B------:R-:W-:Y:S05]  /*19ec0*/  @P0 BRA `(.L_x_2249) ;  /* 0x00000000001c0947 */ /* 0x000fea0003800000 */
[----:B------:R-:W-:Y:S02]  /*19ed0*/  ISETP.NE.AND P0, PT, R3, 0x1, PT ;  /* 0x000000010300780c */ /* 0x000fe40003f05270 */
[----:B------:R-:W-:-:S11]  /*19ee0*/  LOP3.LUT R7, RZ, R0, RZ, 0x33, !PT ;  /* 0x00000000ff077212 */ /* 0x000fd600078e33ff */
[----:B------:R-:W3:Y:S02]  /*19ef0*/  @P0 LDC.64 R4, c[0x0][0x9e8] ;  /* 0x00027a00ff040b82 */ /* 0x000ee40000000a00 */
[----:B---3--:R-:W-:-:S05]  /*19f00*/  @P0 IMAD.HI.U32 R4, R7, R4, RZ ;  /* 0x0000000407040227 */ /* 0x008fca00078e00ff */
[----:B------:R-:W-:-:S04]  /*19f10*/  @P0 SHF.R.U32.HI R7, RZ, R5, R4 ;  /* 0x00000005ff070219 */ /* 0x000fc80000011604 */
[----:B------:R-:W-:Y:S01]  /*19f20*/  LOP3.LUT R0, RZ, R7, RZ, 0x33, !PT ;  /* 0x00000007ff007212 */ /* 0x000fe200078e33ff */
[----:B------:R-:W-:Y:S06]  /*19f30*/  BRA `(.L_x_2250) ;  /* 0x0000000000107947 */ /* 0x000fec0003800000 */
.L_x_2249:
[----:B------:R-:W-:-:S13]  /*19f40*/  ISETP.NE.AND P0, PT, R3, 0x1, PT ;  /* 0x000000010300780c */ /* 0x000fda0003f05270 */
[----:B------:R-:W3:Y:S02]  /*19f50*/  @P0 LDC.64 R4, c[0x0][0x9e8] ;  /* 0x00027a00ff040b82 */ /* 0x000ee40000000a00 */
[----:B---3--:R-:W-:-:S05]  /*19f60*/  @P0 IMAD.HI.U32 R4, R0, R4, RZ ;  /* 0x0000000400040227 */ /* 0x008fca00078e00ff */
[----:B------:R-:W-:-:S07]  /*19f70*/  @P0 SHF.R.U32.HI R0, RZ, R5, R4 ;  /* 0x00000005ff000219 */ /* 0x000fce0000011604 */
.L_x_2250:
[----:B------:R-:W-:Y:S05]  /*19f80*/  BSYNC B0 ;  /* 0x0000000000007941 */ /* 0x000fea0003800000 */
.L_x_2248:
[----:B------:R-:W-:-:S05]  /*19f90*/  IMAD R3, R0, R3, RZ ;  /* 0x0000000300037224 */ /* 0x000fca00078e02ff */
[----:B------:R-:W-:-:S07]  /*19fa0*/  VIMNMX R2, R2, R3, !PT ;  /* 0x0000000302027248 */ /* 0x000fce0007fe0100 */
.L_x_2247:
[----:B------:R-:W-:Y:S01]  /*19fb0*/  IMAD.HI R2, R2, 0x2aaaaaab, RZ ;  /* 0x2aaaaaab02027827 */ /* 0x000fe200078e02ff */
[----:B------:R-:W-:Y:S04]  /*19fc0*/  BSSY B6, `(.L_x_2251) ;  /* 0x00002ad000067945 */ /* 0x000fe80003800000 */
[----:B------:R-:W-:-:S04]  /*19fd0*/  SHF.R.U32.HI R3, RZ, 0x1f, R2 ;  /* 0x0000001fff037819 */ /* 0x000fc80000011602 */
[----:B------:R-:W-:-:S04]  /*19fe0*/  LEA.HI.SX32 R3, R2, R3, 0x1c ;  /* 0x0000000302037211 */ /* 0x000fc800078fe2ff */
[----:B------:R-:W-:-:S04]  /*19ff0*/  VIMNMX R0, RZ, R3, !PT ;  /* 0x00000003ff007248 */ /* 0x000fc80007fe0100 */
[----:B------:R-:W-:Y:S01]  /*1a000*/  ISETP.GT.AND P0, PT, R6, R0, PT ;  /* 0x000000000600720c */ /* 0x000fe20003f04270 */
[----:B------:R3:W-:-:S12]  /*1a010*/  STL [R1+0x14], R0 ;  /* 0x0000140001007387 */ /* 0x0007d80000100800 */
[----:B---3--:R-:W-:Y:S05]  /*1a020*/  @P0 BRA `(.L_x_2252) ;  /* 0x0000000000440947 */ /* 0x008fea0003800000 */
[----:B------:R-:W3:Y:S02]  /*1a030*/  S2R R0, SR_TID.X ;  /* 0x0000000000007919 */ /* 0x000ee40000002100 */
[----:B---3--:R-:W-:-:S04]  /*1a040*/  LOP3.LUT R0, R0, 0x1f, RZ, 0xc0, !PT ;  /* 0x0000001f00007812 */ /* 0x008fc800078ec0ff */
[----:B------:R-:W-:-:S13]  /*1a050*/  ISETP.NE.AND P1, PT, R0, RZ, PT ;  /* 0x000000ff0000720c */ /* 0x000fda0003f25270 */
[----:B------:R-:W-:Y:S05]  /*1a060*/  @P1 BRA `(.L_x_2253) ;  /* 0x0000002800881947 */ /* 0x000fea0003800000 */
[----:B------:R-:W3:Y:S01]  /*1a070*/  S2R R7, SR_LANEID ;  /* 0x0000000000077919 */ /* 0x000ee20000000000 */
[----:B------:R-:W-:Y:S01]  /*1a080*/  VOTEU.ANY UR4, UPT, PT ;  /* 0x0000000000047886 */ /* 0x000fe200038e0100 */
[----:B------:R-:W4:Y:S01]  /*1a090*/  LDC.64 R2, c[0x0][0xc38] ;  /* 0x00030e00ff027b82 */ /* 0x000f220000000a00 */
[----:B------:R-:W3:Y:S08]  /*1a0a0*/  FLO.U32 R0, UR4 ;  /* 0x0000000400007d00 */ /* 0x000ef000080e0000 */
[----:B------:R-:W4:Y:S01]  /*1a0b0*/  POPC R5, UR4 ;  /* 0x0000000400057d09 */ /* 0x000f220008000000 */
[----:B---3--:R-:W-:-:S13]  /*1a0c0*/  ISETP.EQ.U32.AND P0, PT, R0, R7, PT ;  /* 0x000000070000720c */ /* 0x008fda0003f02070 */
[----:B----4-:R-:W3:Y:S01]  /*1a0d0*/  @P0 ATOMG.E.ADD.STRONG.GPU PT, R3, desc[UR40][R2.64], R5 ;  /* 0x00000005020309a8 */ /* 0x010ee200081ee1e8 */
[----:B------:R-:W4:Y:S02]  /*1a0e0*/  S2R R4, SR_LTMASK ;  /* 0x0000000000047919 */ /* 0x000f240000003900 */
[----:B----4-:R-:W-:-:S04]  /*1a0f0*/  LOP3.LUT R4, R4, UR4, RZ, 0xc0, !PT ;  /* 0x0000000404047c12 */ /* 0x010fc8000f8ec0ff */
[----:B------:R-:W4:Y:S01]  /*1a100*/  POPC R7, R4 ;  /* 0x0000000400077309 */ /* 0x000f220000000000 */
[----:B---3--:R-:W4:Y:S02]  /*1a110*/  SHFL.IDX PT, R0, R3, R0, 0x1f ;  /* 0x00001f0003007589 */ /* 0x008f2400000e0000 */
[----:B----4-:R-:W-:Y:S01]  /*1a120*/  IADD3 R16, R0, UR36, R7 ;  /* 0x0000002400107c10 */ /* 0x010fe2000fffe007 */
[----:B------:R-:W-:Y:S06]  /*1a130*/  BRA `(.L_x_2253) ;  /* 0x0000002800547947 */ /* 0x000fec0003800000 */
.L_x_2252:
[----:B------:R-:W3:Y:S01]  /*1a140*/  S2R R3, SR_CgaCtaId ;  /* 0x0000000000037919 */ /* 0x000ee20000008800 */
[----:B------:R-:W-:-:S04]  /*1a150*/  MOV R0, 0x400 ;  /* 0x0000040000007802 */ /* 0x000fc80000000f00 */
[----:B---3--:R-:W-:-:S05]  /*1a160*/  LEA R2, R3, R0, 0x18 ;  /* 0x0000000003027211 */ /* 0x008fca00078ec0ff */
[----:B------:R3:W-:Y:S01]  /*1a170*/  STL [R1+0x18], R2 ;  /* 0x0000180201007387 */ /* 0x0007e20000100800 */
[----:B------:R-:W-:-:S05]  /*1a180*/  VIADD R0, R2, 0x1c400 ;  /* 0x0001c40002007836 */ /* 0x000fca0000000000 */
[----:B------:R-:W-:-:S13]  /*1a190*/  LOP3.LUT P0, RZ, R0, 0x3ff, RZ, 0xc0, !PT ;  /* 0x000003ff00ff7812 */ /* 0x000fda000780c0ff */
[----:B---3--:R-:W-:Y:S05]  /*1a1a0*/  @!P0 BRA `(.L_x_2254) ;  /* 0x0000000000408947 */ /* 0x008fea0003800000 */
[----:B------:R-:W-:Y:S01]  /*1a1b0*/  MOV R2, 0x0 ;  /* 0x0000000000027802 */ /* 0x000fe20000000f00 */
[----:B------:R-:W-:Y:S01]  /*1a1c0*/  ULDC.64 UR6, c[0x4][0x90] ;  /* 0x0100240000067ab9 */ /* 0x000fe20000000a00 */
[----:B------:R-:W-:Y:S01]  /*1a1d0*/  ULDC.64 UR8, c[0x4][0x98] ;  /* 0x0100260000087ab9 */ /* 0x000fe20000000a00 */
[----:B------:R-:W-:Y:S01]  /*1a1e0*/  ULDC.64 UR4, c[0x4][0x8] ;  /* 0x0100020000047ab9 */ /* 0x000fe20000000a00 */
[----:B------:R-:W-:Y:S02]  /*1a1f0*/  IMAD.U32 R4, RZ, RZ, UR6 ;  /* 0x00000006ff047e24 */ /* 0x000fe4000f8e00ff */
[----:B------:R-:W3:Y:S01]  /*1a200*/  LDC.64 R2, c[0x4][R2] ;  /* 0x0100000002027b82 */ /* 0x000ee20000000a00 */
[----:B------:R-:W-:Y:S02]  /*1a210*/  IMAD.U32 R5, RZ, RZ, UR7 ;  /* 0x00000007ff057e24 */ /* 0x000fe4000f8e00ff */
[----:B--2---:R-:W-:Y:S02]  /*1a220*/  IMAD.U32 R6, RZ, RZ, UR8 ;  /* 0x00000008ff067e24 */ /* 0x004fe4000f8e00ff */
[----:B------:R-:W-:-:S02]  /*1a230*/  IMAD.U32 R7, RZ, RZ, UR9 ;  /* 0x00000009ff077e24 */ /* 0x000fc4000f8e00ff */
[----:B------:R-:W-:Y:S02]  /*1a240*/  IMAD.U32 R10, RZ, RZ, UR4 ;  /* 0x00000004ff0a7e24 */ /* 0x000fe4000f8e00ff */
[----:B-1----:R-:W-:Y:S02]  /*1a250*/  IMAD.U32 R11, RZ, RZ, UR5 ;  /* 0x00000005ff0b7e24 */ /* 0x002fe4000f8e00ff */
[----:B------:R-:W-:Y:S02]  /*1a260*/  IMAD.MOV.U32 R8, RZ, RZ, 0x70 ;  /* 0x00000070ff087424 */ /* 0x000fe400078e00ff */
[----:B------:R-:W-:Y:S02]  /*1a270*/  IMAD.MOV.U32 R12, RZ, RZ, 0x1 ;  /* 0x00000001ff0c7424 */ /* 0x000fe400078e00ff */
[----:B0-----:R-:W-:-:S07]  /*1a280*/  IMAD.MOV.U32 R13, RZ, RZ, RZ ;  /* 0x000000ffff0d7224 */ /* 0x001fce00078e00ff */
[----:B------:R-:W-:-:S07]  /*1a290*/  LEPC R20, `(.L_x_2254) ;  /* 0x000000001014794e */ /* 0x000fce0000000000 */
[----:B---3--:R-:W-:Y:S05]  /*1a2a0*/  CALL.ABS.NOINC R2 ;  /* 0x0000000002007343 */ /* 0x008fea0003c00000 */
.L_x_2254:
[----:B------:R-:W3:Y:S02]  /*1a2b0*/  LDL R2, [R1+0x18] ;  /* 0x0000180001027983 */ /* 0x000ee40000100800 */
[----:B---3--:R-:W-:-:S05]  /*1a2c0*/  VIADD R0, R2, 0x400 ;  /* 0x0000040002007836 */ /* 0x008fca0000000000 */
[----:B------:R-:W-:-:S13]  /*1a2d0*/  LOP3.LUT P0, RZ, R0, 0x3ff, RZ, 0xc0, !PT ;  /* 0x000003ff00ff7812 */ /* 0x000fda000780c0ff */
[----:B------:R-:W-:Y:S05]  /*1a2e0*/  @!P0 BRA `(.L_x_2255) ;  /* 0x0000000000808947 */ /* 0x000fea0003800000 */
[----:B------:R-:W-:Y:S01]  /*1a2f0*/  MOV R0, 0x0 ;  /* 0x0000000000007802 */ /* 0x000fe20000000f00 */
[----:B------:R-:W-:Y:S01]  /*1a300*/  ULDC.64 UR6, c[0x4][0x90] ;  /* 0x0100240000067ab9 */ /* 0x000fe20000000a00 */
[----:B------:R-:W-:Y:S01]  /*1a310*/  ULDC.64 UR8, c[0x4][0x98] ;  /* 0x0100260000087ab9 */ /* 0x000fe20000000a00 */
[----:B------:R-:W-:Y:S01]  /*1a320*/  ULDC.64 UR4, c[0x4][0x10] ;  /* 0x0100040000047ab9 */ /* 0x000fe20000000a00 */
[----:B------:R3:W4:Y:S01]  /*1a330*/  LDC.64 R2, c[0x4][R0] ;  /* 0x0100000000027b82 */ /* 0x0007220000000a00 */
[----:B------:R-:W-:Y:S02]  /*1a340*/  IMAD.U32 R4, RZ, RZ, UR6 ;  /* 0x00000006ff047e24 */ /* 0x000fe4000f8e00ff */
[----:B------:R-:W-:Y:S02]  /*1a350*/  IMAD.U32 R5, RZ, RZ, UR7 ;  /* 0x00000007ff057e24 */ /* 0x000fe4000f8e00ff */
[----:B--2---:R-:W-:Y:S02]  /*1a360*/  IMAD.U32 R6, RZ, RZ, UR8 ;  /* 0x00000008ff067e24 */ /* 0x004fe4000f8e00ff */
[----:B------:R-:W-:-:S02]  /*1a370*/  IMAD.U32 R7, RZ, RZ, UR9 ;  /* 0x00000009ff077e24 */ /* 0x000fc4000f8e00ff */
[----:B------:R-:W-:Y:S02]  /*1a380*/  IMAD.U32 R10, RZ, RZ, UR4 ;  /* 0x00000004ff0a7e24 */ /* 0x000fe4000f8e00ff */
[----:B-1----:R-:W-:Y:S02]  /*1a390*/  IMAD.U32 R11, RZ, RZ, UR5 ;  /* 0x00000005ff0b7e24 */ /* 0x002fe4000f8e00ff */
[----:B------:R-:W-:Y:S02]  /*1a3a0*/  IMAD.MOV.U32 R8, RZ, RZ, 0x70 ;  /* 0x00000070ff087424 */ /* 0x000fe400078e00ff */
[----:B------:R-:W-:Y:S02]  /*1a3b0*/  IMAD.MOV.U32 R12, RZ, RZ, 0x1 ;  /* 0x00000001ff0c7424 */ /* 0x000fe400078e00ff */
[----:B0--3--:R-:W-:-:S07]  /*1a3c0*/  IMAD.MOV.U32 R13, RZ, RZ, RZ ;  /* 0x000000ffff0d7224 */ /* 0x009fce00078e00ff */
[----:B------:R-:W-:-:S07]  /*1a3d0*/  LEPC R20, `(.L_x_2256) ;  /* 0x000000001014794e */ /* 0x000fce0000000000 */
[----:B----4-:R-:W-:Y:S05]  /*1a3e0*/  CALL.ABS.NOINC R2 ;  /* 0x0000000002007343 */ /* 0x010fea0003c00000 */
.L_x_2256:
        /* <DEDUP_REMOVED lines=16> */
.L_x_2255:
[----:B------:R-:W3:Y:S01]  /*1a4f0*/  LDL.LU R4, [R1+0x24] ;  /* 0x0000240001047983 */ /* 0x000ee20000300800 */
[----:B------:R-:W4:Y:S01]  /*1a500*/  LDC R0, c[0x0][0x428] ;  /* 0x00010a00ff007b82 */ /* 0x000f220000000800 */
[----:B------:R-:W-:Y:S01]  /*1a510*/  ULDC.64 UR4, c[0x0][0x9f8] ;  /* 0x00027e0000047ab9 */ /* 0x000fe20000000a00 */
[----:B------:R-:W0:Y:S01]  /*1a520*/  S2R R5, SR_TID.X ;  /* 0x0000000000057919 */ /* 0x000e220000002100 */
[----:B----4-:R-:W-:Y:S01]  /*1a530*/  ISETP.NE.AND P0, PT, R0, 0x1, PT ;  /* 0x000000010000780c */ /* 0x010fe20003f05270 */
[----:B------:R-:W-:Y:S01]  /*1a540*/  IMAD.MOV.U32 R0, RZ, RZ, R18 ;  /* 0x000000ffff007224 */ /* 0x000fe200078e0012 */
[----:B0-----:R-:W-:-:S11]  /*1a550*/  LOP3.LUT R5, R5, 0x1f, RZ, 0xc0, !PT ;  /* 0x0000001f05057812 */ /* 0x001fd600078ec0ff */
[----:B------:R-:W0:Y:S08]  /*1a560*/  @P0 LDC R3, c[0x0][0x42c] ;  /* 0x00010b00ff030b82 */ /* 0x000e300000000800 */
[----:B------:R-:W4:Y:S01]  /*1a570*/  @P0 LDC R2, c[0x0][0x430] ;  /* 0x00010c00ff020b82 */ /* 0x000f220000000800 */
[----:B0-----:R-:W-:-:S05]  /*1a580*/  @P0 IMAD.HI.U32 R3, R18, R3, RZ ;  /* 0x0000000312030227 */ /* 0x001fca00078e00ff */
[----:B----4-:R-:W-:Y:S02]  /*1a590*/  @P0 SHF.R.U32.HI R0, RZ, R2, R3 ;  /* 0x00000002ff000219 */ /* 0x010fe40000011603 */
[----:B------:R-:W-:-:S04]  /*1a5a0*/  ISETP.NE.U32.AND P0, PT, RZ, UR4, PT ;  /* 0x00000004ff007c0c */ /* 0x000fc8000bf05070 */
[----:B------:R-:W-:Y:S01]  /*1a5b0*/  ISETP.NE.AND.EX P0, PT, RZ, UR5, PT, P0 ;  /* 0x00000005ff007c0c */ /* 0x000fe2000bf05300 */
[----:B------:R-:W-:-:S12]  /*1a5c0*/  ULDC.64 UR4, c[0x0][0xa00] ;  /* 0x0002800000047ab9 */ /* 0x000fd80000000a00 */
[----:B------:R-:W0:Y:S01]  /*1a5d0*/  @P0 LDC.64 R2, c[0x0][0x9f8] ;  /* 0x00027e00ff020b82 */ /* 0x000e220000000a00 */
[----:B------:R-:W-:-:S04]  /*1a5e0*/  ISETP.NE.AND P6, PT, R5, RZ, PT ;  /* 0x000000ff0500720c */ /* 0x000fc80003fc5270 */
[----:B------:R-:W-:-:S09]  /*1a5f0*/  PLOP3.LUT P1, PT, P6, PT, PT, 0x8, 0x0 ;  /* 0x000000000000781c */ /* 0x000fd2000372e170 */
[----:B------:R-:W-:Y:S01]  /*1a600*/  VOTEU.ALL UP1, P6 ;  /* 0x00000000003f7886 */ /* 0x000fe20003020000 */
[----:B0-----:R-:W-:-:S04]  /*1a610*/  @P0 IMAD.WIDE R2, R19, 0x4, R2 ;  /* 0x0000000413020825 */ /* 0x001fc800078e0202 */
[----:B------:R-:W-:-:S04]  /*1a620*/  @!UP1 UIADD3 UR8, UP0, UR38, 0x270, URZ ;  /* 0x0000027026089890 */ /* 0x000fc8000ff1e03f */
[----:B------:R-:W-:-:S03]  /*1a630*/  @!UP1 UIADD3.X UR9, URZ, UR39, URZ, UP0, !UPT ;  /* 0x000000273f099290 */ /* 0x000fc600087fe43f */
[----:B------:R-:W-:Y:S01]  /*1a640*/  VOTEU.ALL UP0, P6 ;  /* 0x00000000003f7886 */ /* 0x000fe20003000000 */
[----:B---3--:R-:W-:Y:S02]  /*1a650*/  IMAD R17, R17, 0x80, R4 ;  /* 0x0000008011117824 */ /* 0x008fe400078e0204 */
[----:B------:R-:W-:-:S06]  /*1a660*/  IMAD.MOV.U32 R4, RZ, RZ, R19 ;  /* 0x000000ffff047224 */ /* 0x000fcc00078e0013 */
[----:B------:R0:W5:Y:S01]  /*1a670*/  @P0 LDG.E R4, desc[UR40][R2.64] ;  /* 0x0000002802040981 */ /* 0x000162000c1e1900 */
[----:B------:R-:W-:-:S04]  /*1a680*/  ISETP.NE.U32.AND P0, PT, RZ, UR4, PT ;  /* 0x00000004ff007c0c */ /* 0x000fc8000bf05070 */
[----:B------:R-:W-:-:S04]  /*1a690*/  ISETP.NE.AND.EX P0, PT, RZ, UR5, PT, P0 ;  /* 0x00000005ff007c0c */ /* 0x000fc8000bf05300 */
[----:B0-----:R-:W-:-:S09]  /*1a6a0*/  SEL R2, R19, RZ, !P0 ;  /* 0x000000ff13027207 */ /* 0x001fd20004000000 */
.L_x_2257:
        /* <DEDUP_REMOVED lines=10> */
[----:B------:R-:W3:Y:S01]  /*1a750*/  LDL R3, [R1+0x1c] ;  /* 0x00001c0001037983 */ /* 0x000ee20000100800 */
[----:B------:R-:W0:Y:S01]  /*1a760*/  LDC.64 R20, c[0x0][0x3f8] ;  /* 0x0000fe00ff147b82 */ /* 0x000e220000000a00 */
[----:B------:R-:W-:Y:S02]  /*1a770*/  ULDC.64 UR4, c[0x0][0xa08] ;  /* 0x0002820000047ab9 */ /* 0x000fe40000000a00 */
[----:B0-----:R-:W-:Y:S01]  /*1a780*/  LOP3.LUT P0, RZ, R20, UR4, RZ, 0xfc, !PT ;  /* 0x0000000414ff7c12 */ /* 0x001fe2000f80fcff */
[----:B------:R-:W-:-:S03]  /*1a790*/  UMOV UR4, 0xffffffff ;  /* 0xffffffff00047882 */ /* 0x000fc60000000000 */
[----:B------:R-:W-:-:S04]  /*1a7a0*/  LOP3.LUT P0, RZ, R21, UR5, RZ, 0xfc, P0 ;  /* 0x0000000515ff7c12 */ /* 0x000fc8000800fcff */
[----:B--2--5:R-:W-:Y:S01]  /*1a7b0*/  SEL R6, R4, RZ, !P0 ;  /* 0x000000ff04067207 */ /* 0x024fe20004000000 */
[----:B---3--:R-:W-:Y:S01]  /*1a7c0*/  VIADD R3, R3, 0xffffffff ;  /* 0xffffffff03037836 */ /* 0x008fe20000000000 */
[----:B------:R-:W-:Y:S07]  /*1a7d0*/  BRA.DIV UR4, `(.L_x_2258) ;  /* 0x0000004604307947 */ /* 0x000fee000b800000 */
.L_x_2393:
[----:B------:R-:W-:Y:S01]  /*1a7e0*/  UMOV UR4, 0xffffffff ;  /* 0xffffffff00047882 */ /* 0x000fe20000000000 */
[----:B------:R-:W-:Y:S02]  /*1a7f0*/  SHF.R.S32.HI R8, RZ, 0x1f, R4 ;  /* 0x0000001fff087819 */ /* 0x000fe40000011404 */
[----:B------:R-:W-:Y:S05]  /*1a800*/  BRA.DIV UR4, `(.L_x_2259) ;  /* 0x0000004604587947 */ /* 0x000fea000b800000 */
[----:B------:R-:W-:-:S13]  /*1a810*/  ELECT P6, URZ, PT ;  /* 0x00000000003f782f */ /* 0x000fda00038c0000 */
.L_x_2396:
[----:B------:R-:W-:Y:S05]  /*1a820*/  @!P6 BRA `(.L_x_2260) ;  /* 0x0000000000fce947 */ /* 0x000fea0003800000 */
[----:B------:R-:W-:-:S04]  /*1a830*/  ISETP.NE.U32.AND P0, PT, R20, RZ, PT ;  /* 0x000000ff1400720c */ /* 0x000fc80003f05070 */
[----:B------:R-:W-:-:S13]  /*1a840*/  ISETP.NE.AND.EX P0, PT, R21, RZ, PT, P0 ;  /* 0x000000ff1500720c */ /* 0x000fda0003f05300 */
[----:B------:R-:W-:Y:S05]  /*1a850*/  @!P0 BRA `(.L_x_2261) ;  /* 0x0000000000488947 */ /* 0x000fea0003800000 */
[----:B-1----:R-:W0:Y:S01]  /*1a860*/  LDC R9, c[0x0][0x41c] ;  /* 0x00010700ff097b82 */ /* 0x002e220000000800 */
[----:B------:R-:W-:Y:S01]  /*1a870*/  IMAD.MOV.U32 R5, RZ, RZ, R3 ;  /* 0x000000ffff057224 */ /* 0x000fe200078e0003 */
[----:B------:R-:W-:Y:S01]  /*1a880*/  ULDC.64 UR4, c[0x0][0x408] ;  /* 0x0001020000047ab9 */ /* 0x000fe20000000a00 */
[----:B0-----:R-:W-:-:S13]  /*1a890*/  ISETP.NE.AND P0, PT, R9, 0x1, PT ;  /* 0x000000010900780c */ /* 0x001fda0003f05270 */
[----:B------:R-:W0:Y:S02]  /*1a8a0*/  @P0 LDC.64 R6, c[0x0][0x420] ;  /* 0x00010800ff060b82 */ /* 0x000e240000000a00 */
[----:B0-----:R-:W-:-:S05]  /*1a8b0*/  @P0 IMAD.HI.U32 R6, R3, R6, RZ ;  /* 0x0000000603060227 */ /* 0x001fca00078e00ff */
[----:B------:R-:W-:-:S04]  /*1a8c0*/  @P0 SHF.R.U32.HI R5, RZ, R7, R6 ;  /* 0x00000007ff050219 */ /* 0x000fc80000011606 */
[--C-:B------:R-:W-:Y:S01]  /*1a8d0*/  SHF.R.S32.HI R7, RZ, 0x1f, R5.reuse ;  /* 0x0000001fff077819 */ /* 0x100fe20000011405 */
[----:B------:R-:W-:-:S04]  /*1a8e0*/  IMAD.MOV R6, RZ, RZ, -R5 ;  /* 0x000000ffff067224 */ /* 0x000fc800078e0a05 */
[----:B------:R-:W-:Y:S02]  /*1a8f0*/  IMAD R3, R9, R6, R3 ;  /* 0x0000000609037224 */ /* 0x000fe400078e0203 */
[----:B------:R-:W-:-:S04]  /*1a900*/  IMAD R6, R8, UR4, RZ ;  /* 0x0000000408067c24 */ /* 0x000fc8000f8e02ff */
[----:B------:R-:W-:Y:S02]  /*1a910*/  IMAD R9, R4, UR5, R6 ;  /* 0x0000000504097c24 */ /* 0x000fe4000f8e0206 */
[----:B------:R-:W-:-:S04]  /*1a920*/  IMAD.MOV.U32 R6, RZ, RZ, R5 ;  /* 0x000000ffff067224 */ /* 0x000fc800078e0005 */
[----:B------:R-:W-:-:S04]  /*1a930*/  IMAD.WIDE.U32 R6, R4, UR4, R6 ;  /* 0x0000000404067c25 */ /* 0x000fc8000f8e0006 */
[----:B------:R-:W-:Y:S01]  /*1a940*/  IMAD.IADD R5, R7, 0x1, R9 ;  /* 0x0000000107057824 */ /* 0x000fe200078e0209 */
[----:B------:R-:W-:-:S04]  /*1a950*/  LEA R10, P0, R6, R20, 0x2 ;  /* 0x00000014060a7211 */ /* 0x000fc800078010ff */
[----:B------:R-:W-:-:S05]  /*1a960*/  LEA.HI.X R11, R6, R21, R5, 0x2, P0 ;  /* 0x00000015060b7211 */ /* 0x000fca00000f1405 */
[----:B------:R0:W5:Y:S04]  /*1a970*/  LDG.E R6, desc[UR40][R10.64] ;  /* 0x000000280a067981 */ /* 0x000168000c1e1900 */
.L_x_2261:
[----:B------:R-:W2:Y:S01]  /*1a980*/  LDL R5, [R1] ;  /* 0x0000000001057983 */ /* 0x000ea20000100800 */
[----:B-1----:R-:W-:-:S03]  /*1a990*/  MOV R9, 0x400 ;  /* 0x0000040000097802 */ /* 0x002fc60000000f00 */
[----:B------:R-:W3:Y:S01]  /*1a9a0*/  LDL R7, [R1+0x8] ;  /* 0x0000080001077983 */ /* 0x000ee20000100800 */
[----:B0-----:R-:W0:Y:S02]  /*1a9b0*/  S2R R10, SR_CgaCtaId ;  /* 0x00000000000a7919 */ /* 0x001e240000008800 */
[----:B0-----:R-:W-:-:S05]  /*1a9c0*/  LEA R9, R10, R9, 0x18 ;  /* 0x000000090a097211 */ /* 0x001fca00078ec0ff */
[----:B--2---:R-:W-:Y:S01]  /*1a9d0*/  IMAD R5, R5, 0x8, R9 ;  /* 0x0000000805057824 */ /* 0x004fe200078e0209 */
[----:B---3--:R-:W-:-:S04]  /*1a9e0*/  SHF.L.U32 R7, R7, 0x1f, RZ ;  /* 0x0000001f07077819 */ /* 0x008fc800000006ff */
[----:B------:R-:W0:Y:S02]  /*1a9f0*/  SYNCS.PHASECHK.TRANS64.TRYWAIT P0, [R5+URZ+0x22840], R7 ;  /* 0x02284007050075a7 */ /* 0x000e24000800017f */
[----:B0-----:R-:W-:Y:S05]  /*1aa00*/  @!P0 BRA `(.L_x_2262) ;  /* 0x0000004000f88947 */ /* 0x001fea0003800000 */
.L_x_2397:
        /* <DEDUP_REMOVED lines=11> */
.L_x_2263:
[----:B------:R-:W2:Y:S01]  /*1aac0*/  LDL R9, [R1] ;  /* 0x0000000001097983 */ /* 0x000ea20000100800 */
[----:B------:R-:W-:-:S03]  /*1aad0*/  MOV R10, 0x400 ;  /* 0x00000400000a7802 */ /* 0x000fc60000000f00 */
[----:B0-----:R-:W3:Y:S01]  /*1aae0*/  LDL R7, [R1+0x10] ;  /* 0x0000100001077983 */ /* 0x001ee20000100800 */
[----:B------:R-:W0:Y:S01]  /*1aaf0*/  S2R R11, SR_CgaCtaId ;  /* 0x00000000000b7919 */ /* 0x000e220000008800 */
        /* <DEDUP_REMOVED lines=17> */
[----:B0-----:R-:W-:Y:S01]  /*1ac10*/  NOP ;  /* 0x0000000000007918 */ /* 0x001fe20000000000 */
.L_x_2260:
[----:B------:R-:W2:Y:S01]  /*1ac20*/  LDL.LU R10, [R1+0x20] ;  /* 0x00002000010a7983 */ /* 0x000ea20000300800 */
[----:B------:R-:W-:Y:S01]  /*1ac30*/  MOV R7, 0x400 ;  /* 0x0000040000077802 */ /* 0x000fe20000000f00 */
[----:B------:R-:W-:Y:S05]  /*1ac40*/  WARPSYNC.ALL ;  /* 0x0000000000007948 */ /* 0x000fea0003800000 */
[----:B-1----:R-:W0:Y:S01]  /*1ac50*/  S2R R9, SR_CgaCtaId ;  /* 0x0000000000097919 */ /* 0x002e220000008800 */
        /* <DEDUP_REMOVED lines=26> */
.L_x_2398:
[----:B------:R-:W-:Y:S05]  /*1ae00*/  BSYNC B0 ;  /* 0x0000000000007941 */ /* 0x000fea0003800000 */
.L_x_2264:
        /* <DEDUP_REMOVED lines=11> */
.L_x_2399:
        /* <DEDUP_REMOVED lines=11> */
.L_x_2269:
        /* <DEDUP_REMOVED lines=8> */
[----:B------:R-:W-:Y:S02]  /*1aff0*/  R2UR UR13, R6 ;  /* 0x00000000060d72ca */ /* 0x000fe400000e0000 */
[----:B0-----:R-:W-:-:S05]  /*1b000*/  LEA R9, R10, R9, 0x18 ;  /* 0x000000090a097211 */ /* 0x001fca00078ec0ff */
        /* <DEDUP_REMOVED lines=27> */
.L_x_2267:
[----:B------:R-:W-:Y:S05]  /*1b1c0*/  BSYNC B0 ;  /* 0x0000000000007941 */ /* 0x000fea0003800000 */
.L_x_2266:
[----:B------:R-:W2:Y:S04]  /*1b1d0*/  LDL R3, [R1+0x1c] ;  /* 0x00001c0001037983 */ /* 0x000ea80000100800 */
[----:B0-----:R-:W3:Y:S01]  /*1b1e0*/  LDL R2, [R1+0x14] ;  /* 0x0000140001027983 */ /* 0x001ee20000100800 */
        /* <DEDUP_REMOVED lines=27> */
[----:B------:R-:W-:Y:S01]  /*1b3a0*/  ULDC.64 UR4, c[0x0][0x408] ;  /* 0x0001020000047ab9 */ /* 0x000fe20000000a00 */
[----:B-1----:R-:W-:-:S13]  /*1b3b0*/  ISETP.NE.AND P0, PT, R11, 0x1, PT ;  /* 0x000000010b00780c */ /* 0x002fda0003f05270 */
[----:B------:R-:W1:Y:S02]  /*1b3c0*/  @P0 LDC.64 R2, c[0x0][0x420] ;  /* 0x00010800ff020b82 */ /* 0x000e640000000a00 */
[----:B-1----:R-:W-:-:S04]  /*1b3d0*/  @P0 IMAD.HI.U32 R6, R5, R2, RZ ;  /* 0x0000000205060227 */ /* 0x002fc800078e00ff */
[----:B------:R-:W-:Y:S01]  /*1b3e0*/  IMAD.MOV.U32 R2, RZ, RZ, R5 ;  /* 0x000000ffff027224 */ /* 0x000fe200078e0005 */
[----:B------:R-:W-:Y:S01]  /*1b3f0*/  @P0 SHF.R.U32.HI R2, RZ, R3, R6 ;  /* 0x00000003ff020219 */ /* 0x000fe20000011606 */
[----:B------:R-:W-:-:S03]  /*1b400*/  IMAD R6, R8, UR4, RZ ;  /* 0x0000000408067c24 */ /* 0x000fc6000f8e02ff */
[----:B------:R-:W-:Y:S01]  /*1b410*/  SHF.R.S32.HI R3, RZ, 0x1f, R2 ;  /* 0x0000001fff037819 */ /* 0x000fe20000011402 */
[C---:B------:R-:W-:Y:S02]  /*1b420*/  IMAD R10, R4.reuse, UR5, R6 ;  /* 0x00000005040a7c24 */ /* 0x040fe4000f8e0206 */
[----:B------:R-:W-:-:S04]  /*1b430*/  IMAD.WIDE.U32 R6, R4, UR4, R2 ;  /* 0x0000000404067c25 */ /* 0x000fc8000f8e0002 */
[----:B------:R-:W-:Y:S01]  /*1b440*/  IMAD.IADD R10, R10, 0x1, R7 ;  /* 0x000000010a0a7824 */ /* 0x000fe200078e0207 */
[----:B------:R-:W-:Y:S01]  /*1b450*/  LEA R20, P0, R6, R20, 0x2 ;  /* 0x0000001406147211 */ /* 0x000fe200078010ff */
[----:B------:R-:W-:-:S03]  /*1b460*/  IMAD.MOV R2, RZ, RZ, -R2 ;  /* 0x000000ffff027224 */ /* 0x000fc600078e0a02 */
[----:B------:R-:W-:Y:S01]  /*1b470*/  LEA.HI.X R21, R6, R21, R10, 0x2, P0 ;  /* 0x0000001506157211 */ /* 0x000fe200000f140a */
[----:B------:R-:W-:-:S04]  /*1b480*/  IMAD R5, R11, R2, R5 ;  /* 0x000000020b057224 */ /* 0x000fc800078e0205 */
[----:B------:R1:W5:Y:S04]  /*1b490*/  LDG.E R6, desc[UR40][R20.64] ;  /* 0x0000002814067981 */ /* 0x000368000c1e1900 */
.L_x_2276:
[----:B------:R-:W2:Y:S01]  /*1b4a0*/  S2R R3, SR_CgaCtaId ;  /* 0x0000000000037919 */ /* 0x000ea20000008800 */
[----:B------:R-:W-:-:S04]  /*1b4b0*/  MOV R2, 0x400 ;  /* 0x0000040000027802 */ /* 0x000fc80000000f00 */
[----:B--2---:R-:W-:Y:S02]  /*1b4c0*/  LEA R2, R3, R2, 0x18 ;  /* 0x0000000203027211 */ /* 0x004fe400078ec0ff */
[----:B------:R-:W-:-:S03]  /*1b4d0*/  SHF.L.U32 R3, R12, 0x1f, RZ ;  /* 0x0000001f0c037819 */ /* 0x000fc600000006ff */
[----:B------:R-:W-:-:S04]  /*1b4e0*/  IMAD R2, R13, 0x8, R2 ;  /* 0x000000080d027824 */ /* 0x000fc800078e0202 */
[----:B------:R-:W2:Y:S02]  /*1b4f0*/  SYNCS.PHASECHK.TRANS64.TRYWAIT P0, [R2+URZ+0x22840], R3 ;  /* 0x02284003020075a7 */ /* 0x000ea4000800017f */
[----:B--2---:R-:W-:Y:S05]  /*1b500*/  @!P0 BRA `(.L_x_2277) ;  /* 0x0000003800808947 */ /* 0x004fea0003800000 */
.L_x_2400:
        /* <DEDUP_REMOVED lines=11> */
.L_x_2278:
[----:B---3--:R-:W3:Y:S01]  /*1b5c0*/  LDL R7, [R1] ;  /* 0x0000000001077983 */ /* 0x008ee20000100800 */
[----:B------:R-:W-:-:S03]  /*1b5d0*/  MOV R11, 0x400 ;  /* 0x00000400000b7802 */ /* 0x000fc60000000f00 */
        /* <DEDUP_REMOVED lines=20> */
.L_x_2401:
        /* <DEDUP_REMOVED lines=8> */
.L_x_2280:
        /* <DEDUP_REMOVED lines=34> */
.L_x_2275:
[----:B------:R-:W-:Y:S05]  /*1b9c0*/  BSYNC B2 ;  /* 0x0000000000027941 */ /* 0x000fea0003800000 */
.L_x_2274:
[----:B------:R-:W2:Y:S02]  /*1b9d0*/  LDL R2, [R1+0x1c] ;  /* 0x00001c0001027983 */ /* 0x000ea40000100800 */
[----:B--2---:R-:W-:-:S07]  /*1b9e0*/  VIADD R5, R2, 0xfffffffd ;  /* 0xfffffffd02057836 */ /* 0x004fce0000000000 */
.L_x_2273:
[----:B------:R-:W-:Y:S05]  /*1b9f0*/  BSYNC B1 ;  /* 0x0000000000017941 */ /* 0x000fea0003800000 */
.L_x_2272:
[----:B------:R-:W2:Y:S01]  /*1ba00*/  LDL.LU R2, [R1+0x1c] ;  /* 0x00001c0001027983 */ /* 0x000ea20000300800 */
[----:B------:R-:W-:Y:S01]  /*1ba10*/  VIADD R9, R9, 0xfffffffe ;  /* 0xfffffffe09097836 */ /* 0x000fe20000000000 */
[----:B--2---:R-:W-:-:S04]  /*1ba20*/  LOP3.LUT R2, RZ, R2, RZ, 0x33, !PT ;  /* 0x00000002ff027212 */ /* 0x004fc800078e33ff */
[----:B------:R-:W-:-:S13]  /*1ba30*/  ISETP.NE.AND P0, PT, R9, R2, PT ;  /* 0x000000020900720c */ /* 0x000fda0003f05270 */
[----:B------:R-:W-:Y:S05]  /*1ba40*/  @!P0 BRA `(.L_x_2271) ;  /* 0x0000000c00a08947 */ /* 0x000fea0003800000 */
.L_x_2295:
        /* <DEDUP_REMOVED lines=9> */
[----:B0-----:R-:W-:Y:S06]  /*1bae0*/  @!P6 BRA `(.L_x_2282) ;  /* 0x000000040098e947 */ /* 0x001fec0003800000 */
        /* <DEDUP_REMOVED lines=22> */
.L_x_2283:
[----:B------:R-:W3:Y:S01]  /*1bc50*/  S2R R3, SR_CgaCtaId ;  /* 0x0000000000037919 */ /* 0x000ee20000008800 */
[----:B------:R-:W-:-:S04]  /*1bc60*/  MOV R2, 0x400 ;  /* 0x0000040000027802 */ /* 0x000fc80000000f00 */
[----:B---3--:R-:W-:Y:S02]  /*1bc70*/  LEA R2, R3, R2, 0x18 ;  /* 0x0000000203027211 */ /* 0x008fe400078ec0ff */
[----:B------:R-:W-:-:S03]  /*1bc80*/  SHF.L.U32 R3, R9, 0x1f, RZ ;  /* 0x0000001f09037819 */ /* 0x000fc600000006ff */
[----:B------:R-:W-:-:S04]  /*1bc90*/  IMAD R2, R10, 0x8, R2 ;  /* 0x000000080a027824 */ /* 0x000fc800078e0202 */
[----:B------:R-:W3:Y:S02]  /*1bca0*/  SYNCS.PHASECHK.TRANS64.TRYWAIT P0, [R2+URZ+0x22840], R3 ;  /* 0x02284003020075a7 */ /* 0x000ee4000800017f */
[----:B---3--:R-:W-:Y:S05]  /*1bcb0*/  @!P0 BRA `(.L_x_2284) ;  /* 0x0000003000bc8947 */ /* 0x008fea0003800000 */
.L_x_2402:
[----:B--2---:R-:W2:Y:S02]  /*1bcc0*/  S2R R7, SR_TID.X ;  /* 0x0000000000077919 */ /* 0x004ea40000002100 */
        /* <DEDUP_REMOVED lines=10> */
.L_x_2285:
[----:B0-----:R-:W4:Y:S01]  /*1bd70*/  LDL R12, [R1+0x10] ;  /* 0x00001000010c7983 */ /* 0x001f220000100800 */
[----:B--2---:R-:W-:Y:S01]  /*1bd80*/  MOV R7, 0x400 ;  /* 0x0000040000077802 */ /* 0x004fe20000000f00 */
        /* <DEDUP_REMOVED lines=17> */
[----:B------:R-:W2:Y:S02]  /*1bea0*/  SYNCS.PHASECHK.TRANS64.TRYWAIT P1, [R2+URZ+0x22860], R3 ;  /* 0x02286003020075a7 */ /* 0x000ea4000802017f */
[----:B0-2---:R-:W-:Y:S05]  /*1beb0*/  @!P1 BRA `(.L_x_2286) ;  /* 0x0000003000509947 */ /* 0x005fea0003800000 */
.L_x_2403:
[----:B------:R-:W-:Y:S05]  /*1bec0*/  @P0 BRA `(.L_x_2287) ;  /* 0x00000000001c0947 */ /* 0x000fea0003800000 */
[----:B------:R-:W2:Y:S01]  /*1bed0*/  S2R R11, SR_TID.X ;  /* 0x00000000000b7919 */ /* 0x000ea20000002100 */
[----:B0--3--:R-:W-:-:S04]  /*1bee0*/  IMAD.MOV.U32 R3, RZ, RZ, 0xc000 ;  /* 0x0000c000ff037424 */ /* 0x009fc800078e00ff */
[----:B------:R4:W-:Y:S01]  /*1bef0*/  SYNCS.ARRIVE.TRANS64 RZ, [R2+URZ+0x22850], R3 ;  /* 0x0228500302ff79a7 */ /* 0x0009e2000800003f */
[----:B--2---:R-:W-:-:S04]  /*1bf00*/  LOP3.LUT R11, R11, 0x1f, RZ, 0xc0, !PT ;  /* 0x0000001f0b0b7812 */ /* 0x004fc800078ec0ff */
[----:B------:R-:W-:-:S13]  /*1bf10*/  ISETP.NE.AND P1, PT, R11, RZ, PT ;  /* 0x000000ff0b00720c */ /* 0x000fda0003f25270 */
[----:B----4-:R-:W-:Y:S05]  /*1bf20*/  @!P1 BRA `(.L_x_2287) ;  /* 0x0000000000049947 */ /* 0x010fea0003800000 */
[----:B------:R-:W-:Y:S01]  /*1bf30*/  BPT.TRAP 0x1 ;  /* 0x000000040000795c */ /* 0x000fe20000300000 */
.L_x_2287:
[----:B------:R-:W2:Y:S01]  /*1bf40*/  S2R R11, SR_CgaCtaId ;  /* 0x00000000000b7919 */ /* 0x000ea20000008800 */
[----:B0--3--:R-:W-:Y:S01]  /*1bf50*/  MOV R3, 0x400 ;  /* 0x0000040000037802 */ /* 0x009fe20000000f00 */
        /* <DEDUP_REMOVED lines=11> */
[----:B--2---:R-:W-:-:S05]  /*1c010*/  LEA R3, R11, R3, 0x18 ;  /* 0x000000030b037211 */ /* 0x004fca00078ec0ff */
        /* <DEDUP_REMOVED lines=19> */
.L_x_2282:
[----:B------:R-:W-:Y:S05]  /*1c150*/  BSYNC B1 ;  /* 0x0000000000017941 */ /* 0x000fea0003800000 */
.L_x_2281:
[----:B------:R-:W-:Y:S01]  /*1c160*/  VIADD R10, R10, 0x1 ;  /* 0x000000010a0a7836 */ /* 0x000fe20000000000 */
[----:B------:R-:W-:Y:S04]  /*1c170*/  BSSY B1, `(.L_x_2288) ;  /* 0x0000071000017945 */ /* 0x000fe80003800000 */
[----:B------:R-:W-:-:S04]  /*1c180*/  ISETP.NE.AND P0, PT, R10, 0x2, PT ;  /* 0x000000020a00780c */ /* 0x000fc80003f05270 */
[----:B------:R-:W-:Y:S02]  /*1c190*/  SEL R2, RZ, 0x1, P0 ;  /* 0x00000001ff027807 */ /* 0x000fe40000000000 */
[----:B0-----:R-:W-:Y:S02]  /*1c1a0*/  SEL R12, R10, RZ, P0 ;  /* 0x000000ff0a0c7207 */ /* 0x001fe40000000000 */
[----:B------:R-:W-:Y:S01]  /*1c1b0*/  LOP3.LUT R11, R9, R2, RZ, 0x3c, !PT ;  /* 0x00000002090b7212 */ /* 0x000fe200078e3cff */
[----:B------:R-:W-:-:S04]  /*1c1c0*/  VIADD R9, R5, 0xffffffff ;  /* 0xffffffff05097836 */ /* 0x000fc80000000000 */
        /* <DEDUP_REMOVED lines=18> */
[----:B------:R-:W-:Y:S01]  /*1c2f0*/  IMAD R10, R10, R3, R9 ;  /* 0x000000030a0a7224 */ /* 0x000fe200078e0209 */
[----:B------:R-:W-:-:S03]  /*1c300*/  SHF.R.S32.HI R3, RZ, 0x1f, R2 ;  /* 0x0000001fff037819 */ /* 0x000fc60000011402 */
[----:B------:R-:W-:-:S04]  /*1c310*/  IMAD.WIDE.U32 R2, R4, UR6, R2 ;  /* 0x0000000604027c25 */ /* 0x000fc8000f8e0002 */
[----:B------:R-:W-:Y:S01]  /*1c320*/  IMAD.IADD R3, R6, 0x1, R3 ;  /* 0x0000000106037824 */ /* 0x000fe200078e0203 */
[----:B------:R-:W-:-:S04]  /*1c330*/  LEA R6, P0, R2, UR4, 0x2 ;  /* 0x0000000402067c11 */ /* 0x000fc8000f8010ff */
[----:B------:R-:W-:-:S05]  /*1c340*/  LEA.HI.X R7, R2, UR5, R3, 0x2, P0 ;  /* 0x0000000502077c11 */ /* 0x000fca00080f1403 */
[----:B------:R2:W5:Y:S04]  /*1c350*/  LDG.E R6, desc[UR40][R6.64] ;  /* 0x0000002806067981 */ /* 0x000568000c1e1900 */
.L_x_2290:
[----:B------:R-:W3:Y:S01]  /*1c360*/  S2R R3, SR_CgaCtaId ;  /* 0x0000000000037919 */ /* 0x000ee20000008800 */
[----:B------:R-:W-:-:S04]  /*1c370*/  MOV R2, 0x400 ;  /* 0x0000040000027802 */ /* 0x000fc80000000f00 */
[----:B---3--:R-:W-:Y:S02]  /*1c380*/  LEA R2, R3, R2, 0x18 ;  /* 0x0000000203027211 */ /* 0x008fe400078ec0ff */
[----:B------:R-:W-:-:S03]  /*1c390*/  SHF.L.U32 R3, R11, 0x1f, RZ ;  /* 0x0000001f0b037819 */ /* 0x000fc600000006ff */
[----:B------:R-:W-:-:S04]  /*1c3a0*/  IMAD R2, R12, 0x8, R2 ;  /* 0x000000080c027824 */ /* 0x000fc800078e0202 */
[----:B------:R-:W3:Y:S02]  /*1c3b0*/  SYNCS.PHASECHK.TRANS64.TRYWAIT P0, [R2+URZ+0x22840], R3 ;  /* 0x02284003020075a7 */ /* 0x000ee4000800017f */
[----:B---3--:R-:W-:Y:S05]  /*1c3c0*/  @!P0 BRA `(.L_x_2291) ;  /* 0x0000002c00208947 */ /* 0x008fea0003800000 */
.L_x_2404:
        /* <DEDUP_REMOVED lines=11> */
.L_x_2292:
[----:B--2---:R-:W2:Y:S01]  /*1c480*/  LDL R7, [R1] ;  /* 0x0000000001077983 */ /* 0x004ea20000100800 */
        /* <DEDUP_REMOVED lines=20> */
[----:B0-2---:R-:W-:Y:S05]  /*1c5d0*/  @!P1 BRA `(.L_x_2293) ;  /* 0x0000002800b09947 */ /* 0x005fea0003800000 */
.L_x_2405:
        /* <DEDUP_REMOVED lines=8> */
.L_x_2294:
        /* <DEDUP_REMOVED lines=34> */
.L_x_2289:
[----:B------:R-:W-:Y:S05]  /*1c880*/  BSYNC B1 ;  /* 0x0000000000017941 */ /* 0x000fea0003800000 */
.L_x_2288:
[----:B------:R-:W2:Y:S01]  /*1c890*/  LDL R2, [R1+0x14] ;  /* 0x0000140001027983 */ /* 0x000ea20000100800 */
[----:B------:R-:W-:Y:S01]  /*1c8a0*/  VIADD R5, R5, 0xfffffffe ;  /* 0xfffffffe05057836 */ /* 0x000fe20000000000 */
[----:B--2---:R-:W-:-:S13]  /*1c8b0*/  ISETP.GT.AND P0, PT, R9, R2, PT ;  /* 0x000000020900720c */ /* 0x004fda0003f04270 */
[----:B------:R-:W-:Y:S05]  /*1c8c0*/  @P0 BRA `(.L_x_2295) ;  /* 0xfffffff000600947 */ /* 0x000fea000383ffff */
.L_x_2271:
[----:B------:R-:W-:Y:S05]  /*1c8d0*/  BSYNC B0 ;  /* 0x0000000000007941 */ /* 0x000fea0003800000 */
.L_x_2270:
        /* <DEDUP_REMOVED lines=23> */
.L_x_2297:
[----:B------:R-:W-:Y:S05]  /*1ca50*/  BSYNC B0 ;  /* 0x0000000000007941 */ /* 0x000fea0003800000 */
.L_x_2296:
[----:B--2---:R-:W2:Y:S02]  /*1ca60*/  LDL.LU R2, [R1+0x8] ;  /* 0x0000080001027983 */ /* 0x004ea40000300800 */
[----:B--2---:R-:W-:-:S05]  /*1ca70*/  LOP3.LUT R2, R2, R0, RZ, 0x3c, !PT ;  /* 0x0000000002027212 */ /* 0x004fca00078e3cff */
[----:B------:R3:W-:Y:S02]  /*1ca80*/  STL [R1+0x8], R2 ;  /* 0x0000080201007387 */ /* 0x0007e40000100800 */
.L_x_2253:
[----:B------:R-:W-:Y:S05]  /*1ca90*/  BSYNC B6 ;  /* 0x0000000000067941 */ /* 0x000fea0003800000 */
.L_x_2251:
[----:B------:R-:W-:-:S03]  /*1caa0*/  UMOV UR4, 0xffffffff ;  /* 0xffffffff00047882 */ /* 0x000fc60000000000 */
[----:B------:R-:W-:Y:S05]  /*1cab0*/  BRA.DIV UR4, `(.L_x_2298) ;  /* 0x00000026048c7947 */ /* 0x000fea000b800000 */
[----:B------:R4:W0:Y:S04]  /*1cac0*/  SHFL.IDX PT, R4, R16, RZ, 0x1f ;  /* 0x00001fff10047589 */ /* 0x00082800000e0000 */
[----:B------:R-:W0:Y:S02]  /*1cad0*/  SHFL.IDX PT, R16, R16, 0x1, 0x1f ;  /* 0x00201f0010107f89 */ /* 0x000e2400000e0000 */
.L_x_2409:
[----:B------:R-:W5:Y:S01]  /*1cae0*/  S2R R7, SR_TID.X ;  /* 0x0000000000077919 */ /* 0x000f620000002100 */
[----:B------:R-:W-:Y:S01]  /*1caf0*/  ULDC UR4, c[0x0][0xc14] ;  /* 0x0003050000047ab9 */ /* 0x000fe20000000800 */
[----:B------:R-:W-:Y:S01]  /*1cb00*/  BSSY B0, `(.L_x_2299) ;  /* 0x000000b000007945 */ /* 0x000fe20003800000 */
[----:B------:R-:W-:Y:S02]  /*1cb10*/  IMAD.U32 R0, RZ, RZ, UR4 ;  /* 0x00000004ff007e24 */ /* 0x000fe4000f8e00ff */
[----:B------:R-:W-:Y:S01]  /*1cb20*/  IMAD.MOV.U32 R17, RZ, RZ, RZ ;  /* 0x000000ffff117224 */ /* 0x000fe200078e00ff */
[----:B-----5:R-:W-:-:S04]  /*1cb30*/  LOP3.LUT R7, R7, 0x1f, RZ, 0xc0, !PT ;  /* 0x0000001f07077812 */ /* 0x020fc800078ec0ff */
[C---:B------:R-:W-:Y:S01]  /*1cb40*/  ISETP.NE.AND P0, PT, R7.reuse, 0x1f, PT ;  /* 0x0000001f0700780c */ /* 0x040fe20003f05270 */
[----:B------:R-:W-:-:S05]  /*1cb50*/  IMAD.IADD R5, R7, 0x1, R19 ;  /* 0x0000000107057824 */ /* 0x000fca00078e0213 */
[----:B------:R-:W-:-:S13]  /*1cb60*/  ISETP.GE.OR P0, PT, R5, R0, !P0 ;  /* 0x000000000500720c */ /* 0x000fda0004706670 */
[----:B------:R-:W-:Y:S05]  /*1cb70*/  @P0 BRA `(.L_x_2300) ;  /* 0x00000000000c0947 */ /* 0x000fea0003800000 */
[----:B---3--:R-:W3:Y:S02]  /*1cb80*/  LDC.64 R2, c[0x0][0xc58] ;  /* 0x00031600ff027b82 */ /* 0x008ee40000000a00 */
[----:B---3--:R-:W-:-:S05]  /*1cb90*/  IMAD.WIDE R2, R5, 0x4, R2 ;  /* 0x0000000405027825 */ /* 0x008fca00078e0202 */
[----:B------:R3:W5:Y:S02]  /*1cba0*/  LDG.E R17, desc[UR40][R2.64] ;  /* 0x0000002802117981 */ /* 0x000764000c1e1900 */
.L_x_2300:
[----:B------:R-:W-:Y:S05]  /*1cbb0*/  BSYNC B0 ;  /* 0x0000000000007941 */ /* 0x000fea0003800000 */
.L_x_2299:
[----:B------:R-:W-:-:S03]  /*1cbc0*/  UMOV UR4, 0xffffffff ;  /* 0xffffffff00047882 */ /* 0x000fc60000000000 */
[----:B------:R-:W-:Y:S05]  /*1cbd0*/  BRA.DIV UR4, `(.L_x_2301) ;  /* 0x0000002604907947 */ /* 0x000fea000b800000 */
        /* <DEDUP_REMOVED lines=9> */
[----:B---3--:R-:W-:-:S05]  /*1cc70*/  IMAD.IADD R3, R13, 0x1, R14 ;  /* 0x000000010d037824 */ /* 0x008fca00078e020e */
[----:B------:R-:W0:Y:S02]  /*1cc80*/  SHFL.UP PT, R14, R3, 0x4, RZ ;  /* 0x04800000030e7989 */ /* 0x000e2400000e00ff */
[----:B0-----:R-:W-:Y:S02]  /*1cc90*/  SEL R14, R14, RZ, P0 ;  /* 0x000000ff0e0e7207 */ /* 0x001fe40000000000 */
[----:B------:R-:W-:-:S03]  /*1cca0*/  ISETP.GE.U32.AND P0, PT, R7, 0x10, PT ;  /* 0x000000100700780c */ /* 0x000fc60003f06070 */
[----:B------:R-:W-:-:S05]  /*1ccb0*/  IMAD.IADD R5, R3, 0x1, R14 ;  /* 0x0000000103057824 */ /* 0x000fca00078e020e */
[----:B------:R-:W2:Y:S02]  /*1ccc0*/  SHFL.UP PT, R14, R5, 0x8, RZ ;  /* 0x05000000050e7989 */ /* 0x000ea400000e00ff */
[----:B--2---:R-:W-:-:S05]  /*1ccd0*/  SEL R6, R14, RZ, P1 ;  /* 0x000000ff0e067207 */ /* 0x004fca0000800000 */
[----:B------:R-:W-:-:S05]  /*1cce0*/  IMAD.IADD R6, R5, 0x1, R6 ;  /* 0x0000000105067824 */ /* 0x000fca00078e0206 */
[----:B------:R-:W0:Y:S02]  /*1ccf0*/  SHFL.UP PT, R14, R6, 0x10, RZ ;  /* 0x06000000060e7989 */ /* 0x000e2400000e00ff */
[----:B0-----:R-:W-:-:S05]  /*1cd00*/  SEL R7, R14, RZ, P0 ;  /* 0x000000ff0e077207 */ /* 0x001fca0000000000 */
[----:B------:R-:W-:-:S05]  /*1cd10*/  IMAD.IADD R2, R6, 0x1, R7 ;  /* 0x0000000106027824 */ /* 0x000fca00078e0207 */
[----:B------:R0:W2:Y:S02]  /*1cd20*/  SHFL.IDX PT, R14, R2, 0x1f, 0x1f ;  /* 0x03e01f00020e7f89 */ /* 0x0000a400000e0000 */
.L_x_2417:
[----:B------:R-:W-:Y:S02]  /*1cd30*/  ULDC UR4, c[0x0][0xc10] ;  /* 0x0003040000047ab9 */ /* 0x000fe40000000800 */
[----:B------:R-:W-:-:S04]  /*1cd40*/  IMAD.U32 R5, RZ, RZ, UR4 ;  /* 0x00000004ff057e24 */ /* 0x000fc8000f8e00ff */
[----:B--2---:R-:W-:-:S04]  /*1cd50*/  IMAD R3, R14, R5, RZ ;  /* 0x000000050e037224 */ /* 0x004fc800078e02ff */
[----:B----4-:R-:W-:-:S05]  /*1cd60*/  IMAD.IADD R16, R16, 0x1, R3 ;  /* 0x0000000110107824 */ /* 0x010fca00078e0203 */
[----:B------:R-:W-:-:S13]  /*1cd70*/  ISETP.GT.AND P0, PT, R16, R4, PT ;  /* 0x000000041000720c */ /* 0x000fda0003f04270 */
[----:B------:R-:W-:Y:S05]  /*1cd80*/  @P0 BRA `(.L_x_2302) ;  /* 0x0000000000b40947 */ /* 0x000fea0003800000 */
[----:B------:R-:W2:Y:S02]  /*1cd90*/  LDC R0, c[0x0][0xc14] ;  /* 0x00030500ff007b82 */ /* 0x000ea40000000800 */
.L_x_2307:
[----:B------:R-:W-:-:S05]  /*1cda0*/  VIADD R19, R19, 0x1f ;  /* 0x0000001f13137836 */ /* 0x000fca0000000000 */
[----:B--2---:R-:W-:-:S13]  /*1cdb0*/  ISETP.GE.AND P0, PT, R19, R0, PT ;  /* 0x000000001300720c */ /* 0x004fda0003f06270 */
[----:B------:R-:W-:Y:S05]  /*1cdc0*/  @P0 BRA `(.L_x_2303) ;  /* 0x0000000400ec0947 */ /* 0x000fea0003800000 */
[----:B------:R-:W2:Y:S01]  /*1cdd0*/  S2R R7, SR_TID.X ;  /* 0x0000000000077919 */ /* 0x000ea20000002100 */
[----:B------:R-:W-:Y:S01]  /*1cde0*/  BSSY B0, `(.L_x_2304) ;  /* 0x000000a000007945 */ /* 0x000fe20003800000 */
[----:B------:R-:W-:Y:S01]  /*1cdf0*/  IMAD.MOV.U32 R17, RZ, RZ, RZ ;  /* 0x000000ffff117224 */ /* 0x000fe200078e00ff */
[----:B--2---:R-:W-:-:S04]  /*1ce00*/  LOP3.LUT R7, R7, 0x1f, RZ, 0xc0, !PT ;  /* 0x0000001f07077812 */ /* 0x004fc800078ec0ff */
[C---:B------:R-:W-:Y:S01]  /*1ce10*/  ISETP.NE.AND P1, PT, R7.reuse, 0x1f, PT ;  /* 0x0000001f0700780c */ /* 0x040fe20003f25270 */
[----:B------:R-:W-:-:S05]  /*1ce20*/  IMAD.IADD R5, R7, 0x1, R19 ;  /* 0x0000000107057824 */ /* 0x000fca00078e0213 */
[----:B------:R-:W-:-:S13]  /*1ce30*/  ISETP.GE.OR P0, PT, R5, R0, !P1 ;  /* 0x000000000500720c */ /* 0x000fda0004f06670 */
[----:B------:R-:W-:Y:S05]  /*1ce40*/  @P0 BRA `(.L_x_2305) ;  /* 0x00000000000c0947 */ /* 0x000fea0003800000 */
[----:B0-----:R-:W0:Y:S02]  /*1ce50*/  LDC.64 R2, c[0x0][0xc58] ;  /* 0x00031600ff027b82 */ /* 0x001e240000000a00 */
[----:B0-----:R-:W-:-:S05]  /*1ce60*/  IMAD.WIDE R2, R5, 0x4, R2 ;  /* 0x0000000405027825 */ /* 0x001fca00078e0202 */
[----:B------:R2:W5:Y:S02]  /*1ce70*/  LDG.E R17, desc[UR40][R2.64] ;  /* 0x0000002802117981 */ /* 0x000564000c1e1900 */
.L_x_2305:
[----:B------:R-:W-:Y:S05]  /*1ce80*/  BSYNC B0 ;  /* 0x0000000000007941 */ /* 0x000fea0003800000 */
.L_x_2304:
[----:B------:R-:W-:-:S03]  /*1ce90*/  UMOV UR4, 0xffffffff ;  /* 0xffffffff00047882 */ /* 0x000fc60000000000 */
[----:B------:R-:W-:Y:S05]  /*1cea0*/  BRA.DIV UR4, `(.L_x_2306) ;  /* 0x0000002604ac7947 */ /* 0x000fea000b800000 */
[----:B-----5:R-:W3:Y:S01]  /*1ceb0*/  SHFL.UP PT, R14, R17, 0x1, RZ ;  /* 0x04200000110e7989 */ /* 0x020ee200000e00ff */
[C---:B------:R-:W-:Y:S02]  /*1cec0*/  ISETP.NE.AND P0, PT, R7.reuse, RZ, PT ;  /* 0x000000ff0700720c */ /* 0x040fe40003f05270 */
[C---:B------:R-:W-:Y:S02]  /*1ced0*/  ISETP.GE.U32.AND P1, PT, R7.reuse, 0x2, PT ;  /* 0x000000020700780c */ /* 0x040fe40003f26070 */
[----:B---3--:R-:W-:Y:S02]  /*1cee0*/  SEL R14, R14, RZ, P0 ;  /* 0x000000ff0e0e7207 */ /* 0x008fe40000000000 */
[----:B------:R-:W-:-:S03]  /*1cef0*/  ISETP.GE.U32.AND P0, PT, R7, 0x4, PT ;  /* 0x000000040700780c */ /* 0x000fc60003f06070 */
[----:B------:R-:W-:-:S05]  /*1cf00*/  IMAD.IADD R13, R17, 0x1, R14 ;  /* 0x00000001110d7824 */ /* 0x000fca00078e020e */
[----:B------:R-:W3:Y:S02]  /*1cf10*/  SHFL.UP PT, R14, R13, 0x2, RZ ;  /* 0x044000000d0e7989 */ /* 0x000ee400000e00ff */
[----:B---3--:R-:W-:Y:S02]  /*1cf20*/  SEL R14, R14, RZ, P1 ;  /* 0x000000ff0e0e7207 */ /* 0x008fe40000800000 */
[----:B------:R-:W-:-:S03]  /*1cf30*/  ISETP.GE.U32.AND P1, PT, R7, 0x8, PT ;  /* 0x000000080700780c */ /* 0x000fc60003f26070 */
[----:B--2---:R-:W-:-:S05]  /*1cf40*/  IMAD.IADD R3, R13, 0x1, R14 ;  /* 0x000000010d037824 */ /* 0x004fca00078e020e */
[----:B------:R-:W2:Y:S02]  /*1cf50*/  SHFL.UP PT, R14, R3, 0x4, RZ ;  /* 0x04800000030e7989 */ /* 0x000ea400000e00ff */
[----:B--2---:R-:W-:Y:S02]  /*1cf60*/  SEL R14, R14, RZ, P0 ;  /* 0x000000ff0e0e7207 */ /* 0x004fe40000000000 */
[----:B------:R-:W-:-:S03]  /*1cf70*/  ISETP.GE.U32.AND P0, PT, R7, 0x10, PT ;  /* 0x000000100700780c */ /* 0x000fc60003f06070 */
[----:B------:R-:W-:-:S05]  /*1cf80*/  IMAD.IADD R5, R3, 0x1, R14 ;  /* 0x0000000103057824 */ /* 0x000fca00078e020e */
[----:B------:R-:W2:Y:S02]  /*1cf90*/  SHFL.UP PT, R14, R5, 0x8, RZ ;  /* 0x05000000050e7989 */ /* 0x000ea400000e00ff */
[----:B--2---:R-:W-:-:S05]  /*1cfa0*/  SEL R6, R14, RZ, P1 ;  /* 0x000000ff0e067207 */ /* 0x004fca0000800000 */
[----:B------:R-:W-:-:S05]  /*1cfb0*/  IMAD.IADD R6, R5, 0x1, R6 ;  /* 0x0000000105067824 */ /* 0x000fca00078e0206 */
[----:B------:R-:W2:Y:S02]  /*1cfc0*/  SHFL.UP PT, R14, R6, 0x10, RZ ;  /* 0x06000000060e7989 */ /* 0x000ea400000e00ff */
[----:B--2---:R-:W-:-:S05]  /*1cfd0*/  SEL R7, R14, RZ, P0 ;  /* 0x000000ff0e077207 */ /* 0x004fca0000000000 */
[----:B0-----:R-:W-:-:S05]  /*1cfe0*/  IMAD.IADD R2, R6, 0x1, R7 ;  /* 0x0000000106027824 */ /* 0x001fca00078e0207 */
[----:B------:R0:W2:Y:S02]  /*1cff0*/  SHFL.IDX PT, R14, R2, 0x1f, 0x1f ;  /* 0x03e01f00020e7f89 */ /* 0x0000a400000e0000 */
.L_x_2425:
[----:B------:R-:W-:Y:S02]  /*1d000*/  ULDC UR4, c[0x0][0xc10] ;  /* 0x0003040000047ab9 */ /* 0x000fe40000000800 */
[----:B------:R-:W-:-:S04]  /*1d010*/  IMAD.U32 R5, RZ, RZ, UR4 ;  /* 0x00000004ff057e24 */ /* 0x000fc8000f8e00ff */
[----:B--2---:R-:W-:-:S04]  /*1d020*/  IMAD R3, R14, R5, RZ ;  /* 0x000000050e037224 */ /* 0x004fc800078e02ff */
[----:B------:R-:W-:-:S05]  /*1d030*/  IMAD.IADD R16, R3, 0x1, R16 ;  /* 0x0000000103107824 */ /* 0x000fca00078e0210 */
[----:B------:R-:W-:-:S13]  /*1d040*/  ISETP.GT.AND P0, PT, R16, R4, PT ;  /* 0x000000041000720c */ /* 0x000fda0003f04270 */
[----:B------:R-:W-:Y:S05]  /*1d050*/  @!P0 BRA `(.L_x_2307) ;  /* 0xfffffffc00508947 */ /* 0x000fea000383ffff */
.L_x_2302:
        /* <DEDUP_REMOVED lines=8> */
.L_x_2429:
[----:B------:R-:W-:Y:S01]  /*1d0e0*/  ISETP.NE.AND P0, PT, R3, RZ, PT ;  /* 0x000000ff0300720c */ /* 0x000fe20003f05270 */
[----:B------:R-:W-:-:S12]  /*1d0f0*/  IMAD.MOV.U32 R7, RZ, RZ, RZ ;  /* 0x000000ffff077224 */ /* 0x000fd800078e00ff */
[----:B------:R-:W-:Y:S05]  /*1d100*/  @!P0 BRA `(.L_x_2309) ;  /* 0x0000000000108947 */ /* 0x000fea0003800000 */
[----:B------:R-:W-:Y:S01]  /*1d110*/  UMOV UR4, 0xffffffff ;  /* 0xffffffff00047882 */ /* 0x000fe20000000000 */
[----:B------:R-:W-:Y:S02]  /*1d120*/  VIADD R12, R6, 0xffffffff ;  /* 0xffffffff060c7836 */ /* 0x000fe40000000000 */
[----:B------:R-:W-:Y:S05]  /*1d130*/  BRA.DIV UR4, `(.L_x_2310) ;  /* 0x0000002a04207947 */ /* 0x000fea000b800000 */
[----:B------:R4:W0:Y:S02]  /*1d140*/  SHFL.IDX PT, R7, R2, R12, 0x1f ;  /* 0x00001f0c02077589 */ /* 0x00082400000e0000 */
.L_x_2309:
[----:B0---4-:R-:W0:Y:S01]  /*1d150*/  LDC.64 R2, c[0x0][0xc68] ;  /* 0x00031a00ff027b82 */ /* 0x011e220000000a00 */
[----:B------:R-:W-:-:S04]  /*1d160*/  IMAD.IADD R19, R6, 0x1, R19 ;  /* 0x0000000106137824 */ /* 0x000fc800078e0213 */
[----:B0-----:R-:W-:-:S05]  /*1d170*/  IMAD.WIDE R2, R19, 0x4, R2 ;  /* 0x0000000413027825 */ /* 0x001fca00078e0202 */
[----:B-1----:R-:W2:Y:S01]  /*1d180*/  LDG.E R9, desc[UR40][R2.64] ;  /* 0x0000002802097981 */ /* 0x002ea2000c1e1900 */
[----:B------:R-:W-:-:S04]  /*1d190*/  IMAD R16, R7, R5, R16 ;  /* 0x0000000507107224 */ /* 0x000fc800078e0210 */
[----:B------:R-:W-:Y:S02]  /*1d1a0*/  IMAD.IADD R7, R4, 0x1, -R16 ;  /* 0x0000000104077824 */ /* 0x000fe400078e0a10 */
[----:B--23--:R-:W-:-:S05]  /*1d1b0*/  IMAD R6, R17, R9, RZ ;  /* 0x0000000911067224 */ /* 0x00cfca00078e02ff */
[----:B------:R-:W-:-:S04]  /*1d1c0*/  IABS R8, R6 ;  /* 0x0000000600087213 */ /* 0x000fc80000000000 */
[----:B------:R-:W0:Y:S08]  /*1d1d0*/  I2F.RP R11, R8 ;  /* 0x00000008000b7306 */ /* 0x000e300000209400 */
[----:B0-----:R-:W0:Y:S02]  /*1d1e0*/  MUFU.RCP R11, R11 ;  /* 0x0000000b000b7308 */ /* 0x001e240000001000 */
[----:B0-----:R-:W-:-:S06]  /*1d1f0*/  VIADD R12, R11, 0xffffffe ;  /* 0x0ffffffe0b0c7836 */ /* 0x001fcc0000000000 */
[----:B------:R-:W0:Y:S02]  /*1d200*/  F2I.FTZ.U32.TRUNC.NTZ R3, R12 ;  /* 0x0000000c00037305 */ /* 0x000e24000021f000 */
[----:B0-----:R-:W-:-:S04]  /*1d210*/  IMAD.MOV R2, RZ, RZ, -R3 ;  /* 0x000000ffff027224 */ /* 0x001fc800078e0a03 */
[----:B------:R-:W-:Y:S02]  /*1d220*/  IMAD R10, R2, R8, RZ ;  /* 0x00000008020a7224 */ /* 0x000fe400078e02ff */
[----:B------:R-:W-:-:S04]  /*1d230*/  IMAD.MOV.U32 R2, RZ, RZ, RZ ;  /* 0x000000ffff027224 */ /* 0x000fc800078e00ff */
[----:B------:R-:W-:Y:S01]  /*1d240*/  IMAD.HI.U32 R10, R3, R10, R2 ;  /* 0x0000000a030a7227 */ /* 0x000fe200078e0002 */
[----:B------:R-:W-:Y:S02]  /*1d250*/  IABS R3, R7 ;  /* 0x0000000700037213 */ /* 0x000fe40000000000 */
[----:B------:R-:W-:-:S03]  /*1d260*/  IABS R2, R6 ;  /* 0x0000000600027213 */ /* 0x000fc60000000000 */
[----:B------:R-:W-:-:S04]  /*1d270*/  IMAD.HI.U32 R10, R10, R3, RZ ;  /* 0x000000030a0a7227 */ /* 0x000fc800078e00ff */
[----:B------:R-:W-:-:S04]  /*1d280*/  IMAD.MOV R2, RZ, RZ, -R2 ;  /* 0x000000ffff027224 */ /* 0x000fc800078e0a02 */
[----:B------:R-:W-:-:S05]  /*1d290*/  IMAD R3, R10, R2, R3 ;  /* 0x000000020a037224 */ /* 0x000fca00078e0203 */
[----:B------:R-:W-:-:S13]  /*1d2a0*/  ISETP.GT.U32.AND P0, PT, R8, R3, PT ;  /* 0x000000030800720c */ /* 0x000fda0003f04070 */
[----:B------:R-:W-:Y:S02]  /*1d2b0*/  @!P0 IMAD.IADD R3, R3, 0x1, -R8 ;  /* 0x0000000103038824 */ /* 0x000fe400078e0a08 */
[----:B------:R-:W-:-:S03]  /*1d2c0*/  @!P0 VIADD R10, R10, 0x1 ;  /* 0x000000010a0a8836 */ /* 0x000fc60000000000 */
[----:B------:R-:W-:Y:S02]  /*1d2d0*/  ISETP.GE.U32.AND P0, PT, R3, R8, PT ;  /* 0x000000080300720c */ /* 0x000fe40003f06070 */
[----:B------:R-:W-:-:S11]  /*1d2e0*/  LOP3.LUT R3, R7, R6, RZ, 0x3c, !PT ;  /* 0x0000000607037212 */ /* 0x000fd600078e3cff */
        /* <DEDUP_REMOVED lines=10> */
[----:B------:R-:W-:-:S04]  /*1d390*/  VIADDMNMX R9, R8, R5, R9, PT ;  /* 0x0000000508097246 */ /* 0x000fc80003800109 */
        /* <DEDUP_REMOVED lines=13> */
[----:B------:R-:W-:Y:S01]  /*1d470*/  IMAD R8, R2, R8, R3 ;  /* 0x0000000802087224 */ /* 0x000fe200078e0203 */
[----:B------:R-:W-:-:S04]  /*1d480*/  LOP3.LUT R3, R6, R9, RZ, 0x3c, !PT ;  /* 0x0000000906037212 */ /* 0x000fc800078e3cff */
[----:B------:R-:W-:-:S13]  /*1d490*/  ISETP.GT.U32.AND P0, PT, R5, R8, PT ;  /* 0x000000080500720c */ /* 0x000fda0003f04070 */
[----:B------:R-:W-:Y:S02]  /*1d4a0*/  @!P0 IMAD.IADD R8, R8, 0x1, -R5 ;  /* 0x0000000108088824 */ /* 0x000fe400078e0a05 */
[----:B------:R-:W-:-:S03]  /*1d4b0*/  @!P0 VIADD R2, R2, 0x1 ;  /* 0x0000000102028836 */ /* 0x000fc60000000000 */
[----:B------:R-:W-:-:S13]  /*1d4c0*/  ISETP.GE.U32.AND P0, PT, R8, R5, PT ;  /* 0x000000050800720c */ /* 0x000fda0003f06070 */
[----:B------:R-:W-:Y:S01]  /*1d4d0*/  @P0 VIADD R2, R2, 0x1 ;  /* 0x0000000102020836 */ /* 0x000fe20000000000 */
[----:B------:R-:W-:Y:S01]  /*1d4e0*/  ISETP.GE.AND P0, PT, R3, RZ, PT ;  /* 0x000000ff0300720c */ /* 0x000fe20003f06270 */
[----:B------:R-:W-:-:S12]  /*1d4f0*/  IMAD.IADD R3, R6, 0x1, R4 ;  /* 0x0000000106037824 */ /* 0x000fd800078e0204 */
        /* <DEDUP_REMOVED lines=8> */
.L_x_2303:
[----:B------:R-:W-:Y:S01]  /*1d580*/  UMOV UR4, URZ ;  /* 0x0000003f00047c82 */ /* 0x000fe20008000000 */
[----:B------:R-:W-:Y:S01]  /*1d590*/  UMOV UR5, URZ ;  /* 0x0000003f00057c82 */ /* 0x000fe20008000000 */
[----:B------:R-:W-:Y:S01]  /*1d5a0*/  ULDC UR6, c[0x0][0xc14] ;  /* 0x0003050000067ab9 */ /* 0x000fe20000000800 */
[----:B------:R-:W-:Y:S02]  /*1d5b0*/  IMAD.MOV.U32 R16, RZ, RZ, R4 ;  /* 0x000000ffff107224 */ /* 0x000fe400078e0004 */
[----:B------:R-:W-:Y:S02]  /*1d5c0*/  IMAD.U32 R17, RZ, RZ, UR4 ;  /* 0x00000004ff117e24 */ /* 0x000fe4000f8e00ff */
[----:B------:R-:W-:Y:S02]  /*1d5d0*/  IMAD.U32 R18, RZ, RZ, UR5 ;  /* 0x00000005ff127e24 */ /* 0x000fe4000f8e00ff */
[----:B------:R-:W-:-:S07]  /*1d5e0*/  IMAD.U32 R19, RZ, RZ, UR6 ;  /* 0x00000006ff137e24 */ /* 0x000fce000f8e00ff */
.L_x_2311:
        /* <DEDUP_REMOVED lines=12> */
.L_x_2212:
        /* <DEDUP_REMOVED lines=12> */
.L_x_2432:
[----:B------:R-:W-:Y:S05]  /*1d770*/  BSYNC B0 ;  /* 0x0000000000007941 */ /* 0x000fea0003800000 */
.L_x_2313:
[----:B------:R-:W-:-:S03]  /*1d780*/  UMOV UR4, 0xffffffff ;  /* 0xffffffff00047882 */ /* 0x000fc60000000000 */
[----:B------:R-:W-:Y:S05]  /*1d790*/  BRA.DIV UR4, `(.L_x_2315) ;  /* 0x0000002204c47947 */ /* 0x000fea000b800000 */
[----:B------:R-:W2:Y:S02]  /*1d7a0*/  S2R R2, SR_TID.X ;  /* 0x0000000000027919 */ /* 0x000ea40000002100 */
[----:B--2---:R-:W-:-:S04]  /*1d7b0*/  SHF.R.U32.HI R2, RZ, 0x5, R2 ;  /* 0x00000005ff027819 */ /* 0x004fc80000011602 */
[----:B------:R-:W-:-:S05]  /*1d7c0*/  LOP3.LUT R2, R2, 0x3, RZ, 0xc0, !PT ;  /* 0x0000000302027812 */ /* 0x000fca00078ec0ff */
[----:B------:R2:W3:Y:S02]  /*1d7d0*/  SHFL.IDX PT, R14, R2, RZ, 0x1f ;  /* 0x00001fff020e7589 */ /* 0x0004e400000e0000 */
.L_x_2435:
[----:B---3--:R-:W-:-:S13]  /*1d7e0*/  ISETP.NE.AND P0, PT, R14, RZ, PT ;  /* 0x000000ff0e00720c */ /* 0x008fda0003f05270 */
[----:B------:R-:W-:Y:S05]  /*1d7f0*/  @P0 BRA `(.L_x_1991) ;  /* 0x0000000000940947 */ /* 0x000fea0003800000 */
[----:B------:R-:W-:-:S03]  /*1d800*/  UMOV UR4, 0xffffffff ;  /* 0xffffffff00047882 */ /* 0x000fc60000000000 */
[----:B------:R-:W-:Y:S05]  /*1d810*/  BRA.DIV UR4, `(.L_x_2316) ;  /* 0x0000002204d87947 */ /* 0x000fea000b800000 */
[----:B------:R-:W-:-:S13]  /*1d820*/  ELECT P6, URZ, PT ;  /* 0x00000000003f782f */ /* 0x000fda00038c0000 */
.L_x_2438:
[----:B------:R-:W-:Y:S05]  /*1d830*/  @!P6 BRA `(.L_x_1991) ;  /* 0x000000000084e947 */ /* 0x000fea0003800000 */
[----:B--2---:R-:W2:Y:S02]  /*1d840*/  LDL.LU R2, [R1+0x28] ;  /* 0x0000280001027983 */ /* 0x004ea40000300800 */
[----:B--2---:R-:W-:-:S04]  /*1d850*/  LOP3.LUT R2, R2, 0x2, RZ, 0xfc, !PT ;  /* 0x0000000202027812 */ /* 0x004fc800078efcff */
[----:B------:R-:W-:-:S13]  /*1d860*/  ISETP.NE.AND P2, PT, R2, 0x3, PT ;  /* 0x000000030200780c */ /* 0x000fda0003f45270 */
[----:B------:R-:W-:Y:S05]  /*1d870*/  @!P2 BRA `(.L_x_2317) ;  /* 0x000000000004a947 */ /* 0x000fea0003800000 */
[----:B------:R-:W-:Y:S01]  /*1d880*/  BPT.TRAP 0x1 ;  /* 0x000000040000795c */ /* 0x000fe20000300000 */
.L_x_2317:
        /* <DEDUP_REMOVED lines=14> */
.L_x_2439:
[----:B------:R-:W2:Y:S02]  /*1d970*/  SYNCS.PHASECHK.TRANS64.TRYWAIT P0, [R7+URZ], R2 ;  /* 0x00000002070075a7 */ /* 0x000ea4000800017f */
[----:B--2---:R-:W-:Y:S05]  /*1d980*/  @!P0 BRA `(.L_x_2319) ;  /* 0x0000002000b08947 */ /* 0x004fea0003800000 */
.L_x_2440:
[----:B------:R-:W-:Y:S05]  /*1d990*/  @!P2 BRA `(.L_x_2320) ;  /* 0x000000000004a947 */ /* 0x000fea0003800000 */
[----:B------:R-:W-:Y:S01]  /*1d9a0*/  BPT.TRAP 0x1 ;  /* 0x000000040000795c */ /* 0x000fe20000300000 */
.L_x_2320:
[----:B------:R-:W3:Y:S01]  /*1d9b0*/  LDL.LU R4, [R1] ;  /* 0x0000000001047983 */ /* 0x000ee20000300800 */
[----:B------:R-:W-:-:S04]  /*1d9c0*/  VIADD R0, R0, 0x22860 ;  /* 0x0002286000007836 */ /* 0x000fc80000000000 */
[----:B---3--:R-:W-:-:S04]  /*1d9d0*/  IMAD R4, R4, 0x8, R0 ;  /* 0x0000000804047824 */ /* 0x008fc800078e0200 */
[----:B------:R-:W3:Y:S02]  /*1d9e0*/  SYNCS.PHASECHK.TRANS64.TRYWAIT P0, [R4+URZ], R5 ;  /* 0x00000005040075a7 */ /* 0x000ee4000800017f */
[----:B---3--:R-:W-:Y:S05]  /*1d9f0*/  @!P0 BRA `(.L_x_2321) ;  /* 0x0000002000a88947 */ /* 0x008fea0003800000 */
.L_x_2441:
[----:B------:R-:W-:-:S07]  /*1da00*/  IMAD R3, R3, 0x8, R0 ;  /* 0x0000000803037824 */ /* 0x000fce00078e0200 */
.L_x_2322:
[----:B----4-:R4:W0:Y:S02]  /*1da10*/  SYNCS.PHASECHK.TRANS64.TRYWAIT P0, [R3+URZ], R2 ;  /* 0x00000002030075a7 */ /* 0x010824000800017f */
[----:B0-----:R-:W-:Y:S05]  /*1da20*/  @!P0 NANOSLEEP.SYNCS 0x989680 ;  /* 0x009896800000895d */ /* 0x001fea0003900000 */
[----:B------:R-:W0:Y:S02]  /*1da30*/  @!P0 SYNCS.PHASECHK.TRANS64 P0, [R3+URZ], R2 ;  /* 0x00000002030085a7 */ /* 0x000e24000800007f */
[----:B0-----:R-:W-:Y:S05]  /*1da40*/  @!P0 BRA `(.L_x_2322) ;  /* 0xfffffffc00f08947 */ /* 0x001fea000383ffff */
.L_x_1991:
[----:B------:R-:W-:Y:S05]  /*1da50*/  BSYNC B7 ;  /* 0x0000000000077941 */ /* 0x000fea0003800000 */
.L_x_1988:
[----:B------:R-:W-:Y:S05]  /*1da60*/  EXIT ;  /* 0x000000000000794d */ /* 0x000fea0003800000 */
.L_x_2017:
[----:B0-----:R0:W1:Y:S02]  /*1da70*/  SYNCS.PHASECHK.TRANS64.TRYWAIT P6, [R92+URZ+0x22890], R105 ;  /* 0x022890695c0075a7 */ /* 0x00106400080c017f */
[----:B-1----:R-:W-:Y:S05]  /*1da80*/  @!P6 NANOSLEEP.SYNCS 0x989680 ;  /* 0x009896800000e95d */ /* 0x002fea0003900000 */
[----:B------:R-:W1:Y:S02]  /*1da90*/  @!P6 SYNCS.PHASECHK.TRANS64 P6, [R92+URZ+0x22890], R105 ;  /* 0x022890695c00e5a7 */ /* 0x000e6400080c007f */
[----:B-1----:R-:W-:Y:S05]  /*1daa0*/  @!P6 BRA `(.L_x_2017) ;  /* 0xfffffffc00f0e947 */ /* 0x002fea000383ffff */
[----:B------:R-:W-:Y:S05]  /*1dab0*/  BRA `(.L_x_2323) ;  /* 0xfffffe5400047947 */ /* 0x000fea000383ffff */
.L_x_2035:
[----:B0-----:R0:W1:Y:S02]  /*1dac0*/  SYNCS.PHASECHK.TRANS64.TRYWAIT P5, [R92+URZ+0x22890], R105 ;  /* 0x022890695c0075a7 */ /* 0x00106400080a017f */
[----:B-1----:R-:W-:Y:S05]  /*1dad0*/  @!P5 NANOSLEEP.SYNCS 0x989680 ;  /* 0x009896800000d95d */ /* 0x002fea0003900000 */
[----:B------:R-:W1:Y:S02]  /*1dae0*/  @!P5 SYNCS.PHASECHK.TRANS64 P5, [R92+URZ+0x22890], R105 ;  /* 0x022890695c00d5a7 */ /* 0x000e6400080a007f */
[----:B-1----:R-:W-:Y:S05]  /*1daf0*/  @!P5 BRA `(.L_x_2035) ;  /* 0xfffffffc00f0d947 */ /* 0x002fea000383ffff */
[----:B------:R-:W-:Y:S05]  /*1db00*/  BRA `(.L_x_2324) ;  /* 0xfffffe6400b47947 */ /* 0x000fea000383ffff */
.L_x_2044:
[----:B0-----:R0:W1:Y:S02]  /*1db10*/  SYNCS.PHASECHK.TRANS64.TRYWAIT P4, [R92+URZ+0x22890], R105 ;  /* 0x022890695c0075a7 */ /* 0x001064000808017f */
[----:B-1----:R-:W-:Y:S05]  /*1db20*/  @!P4 NANOSLEEP.SYNCS 0x989680 ;  /* 0x009896800000c95d */ /* 0x002fea0003900000 */
[----:B------:R-:W1:Y:S02]  /*1db30*/  @!P4 SYNCS.PHASECHK.TRANS64 P4, [R92+URZ+0x22890], R105 ;  /* 0x022890695c00c5a7 */ /* 0x000e64000808007f */
[----:B-1----:R-:W-:Y:S05]  /*1db40*/  @!P4 BRA `(.L_x_2044) ;  /* 0xfffffffc00f0c947 */ /* 0x002fea000383ffff */
[----:B------:R-:W-:Y:S05]  /*1db50*/  BRA `(.L_x_2325) ;  /* 0xfffffe7400dc7947 */ /* 0x000fea000383ffff */
.L_x_2050:
[----:B--2---:R2:W3:Y:S02]  /*1db60*/  SYNCS.PHASECHK.TRANS64.TRYWAIT P3, [R92+URZ+0x228b0], R105 ;  /* 0x0228b0695c0075a7 */ /* 0x0044e4000806017f */
[----:B---3--:R-:W-:Y:S05]  /*1db70*/  @!P3 NANOSLEEP.SYNCS 0x989680 ;  /* 0x009896800000b95d */ /* 0x008fea0003900000 */
[----:B------:R-:W3:Y:S02]  /*1db80*/  @!P3 SYNCS.PHASECHK.TRANS64 P3, [R92+URZ+0x228b0], R105 ;  /* 0x0228b0695c00b5a7 */ /* 0x000ee4000806007f */
[----:B---3--:R-:W-:Y:S05]  /*1db90*/  @!P3 BRA `(.L_x_2050) ;  /* 0xfffffffc00f0b947 */ /* 0x008fea000383ffff */
[----:B------:R-:W-:Y:S05]  /*1dba0*/  BRA `(.L_x_2326) ;  /* 0xfffffe78006c7947 */ /* 0x000fea000383ffff */
.L_x_2066:
[----:B------:R-:W0:Y:S01]  /*1dbb0*/  S2R R9, SR_TID.X ;  /* 0x0000000000097919 */ /* 0x000e220000002100 */
[----:B------:R-:W-:Y:S01]  /*1dbc0*/  BSSY B0, `(.L_x_2327) ;  /* 0x000000c000007945 */ /* 0x000fe20003800000 */
[----:B------:R-:W-:Y:S02]  /*1dbd0*/  IMAD.MOV.U32 R12, RZ, RZ, RZ ;  /* 0x000000ffff0c7224 */ /* 0x000fe400078e00ff */
[----:B------:R-:W-:Y:S02]  /*1dbe0*/  IMAD.MOV.U32 R11, RZ, RZ, 0x1f ;  /* 0x0000001fff0b7424 */ /* 0x000fe400078e00ff */
[----:B------:R-:W-:Y:S02]  /*1dbf0*/  IMAD.MOV.U32 R15, RZ, RZ, -0x1 ;  /* 0xffffffffff0f7424 */ /* 0x000fe400078e00ff */
[----:B0-----:R-:W-:-:S05]  /*1dc00*/  VIADD R9, R9, 0xffffff80 ;  /* 0xffffff8009097836 */ /* 0x001fca0000000000 */
[----:B------:R-:W-:-:S04]  /*1dc10*/  SHF.R.S32.HI R8, RZ, 0x1f, R9 ;  /* 0x0000001fff087819 */ /* 0x000fc80000011409 */
[----:B------:R-:W-:-:S04]  /*1dc20*/  LEA.HI R8, R8, R9, RZ, 0x7 ;  /* 0x0000000908087211 */ /* 0x000fc800078f38ff */
[----:B------:R-:W-:-:S05]  /*1dc30*/  SHF.R.S32.HI R8, RZ, 0x7, R8 ;  /* 0x00000007ff087819 */ /* 0x000fca0000011408 */
[----:B------:R-:W-:-:S07]  /*1dc40*/  IMAD.MOV.U32 R13, RZ, RZ, R8 ;  /* 0x000000ffff0d7224 */ /* 0x000fce00078e0008 */
[----:B-----5:R-:W-:Y:S05]  /*1dc50*/  WARPSYNC.COLLECTIVE R15, `(.L_x_2328) ;  /* 0x000000000f087348 */ /* 0x020fea0003c00000 */
[----:B------:R0:W1:Y:S02]  /*1dc60*/  SHFL.IDX P6, R14, R13, R12, R11 ;  /* 0x0000000c0d0e7389 */ /* 0x00006400000c000b */
[----:B01---5:R-:W-:Y:S01]  /*1dc70*/  ENDCOLLECTIVE ;  /* 0x000000000000791b */ /* 0x023fe20003800000 */
.L_x_2328:
[----:B------:R-:W-:Y:S05]  /*1dc80*/  BSYNC B0 ;  /* 0x0000000000007941 */ /* 0x000fea0003800000 */
.L_x_2327:
[----:B------:R-:W-:Y:S05]  /*1dc90*/  BRA `(.L_x_2329) ;  /* 0xfffffe8400d47947 */ /* 0x000fea000383ffff */
.L_x_2082:
        /* <DEDUP_REMOVED lines=8> */
.L_x_2331:
[----:B------:R-:W-:Y:S05]  /*1dd20*/  BSYNC B1 ;  /* 0x0000000000017941 */ /* 0x000fea0003800000 */
.L_x_2330:
[----:B------:R-:W-:Y:S05]  /*1dd30*/  BRA `(.L_x_2332) ;  /* 0xfffffe94001c7947 */ /* 0x000fea000383ffff */
.L_x_2083:
        /* <DEDUP_REMOVED lines=8> */
.L_x_2334:
[----:B------:R-:W-:Y:S05]  /*1ddc0*/  BSYNC B1 ;  /* 0x0000000000017941 */ /* 0x000fea0003800000 */
.L_x_2333:
[----:B------:R-:W-:Y:S05]  /*1ddd0*/  BRA `(.L_x_2335) ;  /* 0xfffffe9000fc7947 */ /* 0x000fea000383ffff */
.L_x_2084:
        /* <DEDUP_REMOVED lines=8> */
.L_x_2337:
[----:B------:R-:W-:Y:S05]  /*1de60*/  BSYNC B1 ;  /* 0x0000000000017941 */ /* 0x000fea0003800000 */
.L_x_2336:
[----:B------:R-:W-:Y:S05]  /*1de70*/  BRA `(.L_x_2338) ;  /* 0xfffffe9000dc7947 */ /* 0x000fea000383ffff */
.L_x_2085:
        /* <DEDUP_REMOVED lines=8> */
.L_x_2340:
[----:B------:R-:W-:Y:S05]  /*1df00*/  BSYNC B1 ;  /* 0x0000000000017941 */ /* 0x000fea0003800000 */
.L_x_2339:
[----:B------:R-:W-:Y:S05]  /*1df10*/  BRA `(.L_x_2341) ;  /* 0xfffffe9000bc7947 */ /* 0x000fea000383ffff */
.L_x_2086:
[----:B------:R-:W-:Y:S01]  /*1df20*/  BSSY B1, `(.L_x_2342) ;  /* 0x0000008000017945 */ /* 0x000fe20003800000 */
[----:B------:R-:W-:Y:S02]  /*1df30*/  IMAD.MOV.U32 R13, RZ, RZ, R5 ;  /* 0x000000ffff0d7224 */ /* 0x000fe400078e0005 */
[----:B------:R-:W-:Y:S02]  /*1df40*/  IMAD.MOV.U32 R12, RZ, RZ, 0x1 ;  /* 0x00000001ff0c7424 */ /* 0x000fe400078e00ff */
[----:B------:R-:W-:Y:S02]  /*1df50*/  IMAD.MOV.U32 R11, RZ, RZ, 0x1c1f ;  /* 0x00001c1fff0b7424 */ /* 0x000fe400078e00ff */
[----:B------:R-:W-:-:S07]  /*1df60*/  IMAD.MOV.U32 R15, RZ, RZ, -0x1 ;  /* 0xffffffffff0f7424 */ /* 0x000fce00078e00ff */
[----:B-----5:R-:W-:Y:S05]  /*1df70*/  WARPSYNC.COLLECTIVE R15, `(.L_x_2343) ;  /* 0x000000000f087348 */ /* 0x020fea0003c00000 */
[----:B------:R0:W1:Y:S02]  /*1df80*/  SHFL.IDX P6, R14, R13, R12, R11 ;  /* 0x0000000c0d0e7389 */ /* 0x00006400000c000b */
[----:B01---5:R-:W-:Y:S01]  /*1df90*/  ENDCOLLECTIVE ;  /* 0x000000000000791b */ /* 0x023fe20003800000 */
.L_x_2343:
[----:B------:R-:W-:Y:S05]  /*1dfa0*/  BSYNC B1 ;  /* 0x0000000000017941 */ /* 0x000fea0003800000 */
.L_x_2342:
[----:B------:R-:W-:Y:S05]  /*1dfb0*/  BRA `(.L_x_2344) ;  /* 0xfffffe90009c7947 */ /* 0x000fea000383ffff */
.L_x_2087:
        /* <DEDUP_REMOVED lines=8> */
.L_x_2346:
[----:B------:R-:W-:Y:S05]  /*1e040*/  BSYNC B1 ;  /* 0x0000000000017941 */ /* 0x000fea0003800000 */
.L_x_2345:
[----:B------:R-:W-:Y:S05]  /*1e050*/  BRA `(.L_x_2347) ;  /* 0xfffffe90007c7947 */ /* 0x000fea000383ffff */
.L_x_2088:
        /* <DEDUP_REMOVED lines=8> */
.L_x_2349:
[----:B------:R-:W-:Y:S05]  /*1e0e0*/  BSYNC B1 ;  /* 0x0000000000017941 */ /* 0x000fea0003800000 */
.L_x_2348:
[----:B------:R-:W-:Y:S05]  /*1e0f0*/  BRA `(.L_x_2350) ;  /* 0xfffffe90005c7947 */ /* 0x000fea000383ffff */
.L_x_2089:
        /* <DEDUP_REMOVED lines=8> */
.L_x_2352:
[----:B------:R-:W-:Y:S05]  /*1e180*/  BSYNC B1 ;  /* 0x0000000000017941 */ /* 0x000fea0003800000 */
.L_x_2351:
[----:B------:R-:W-:Y:S05]  /*1e190*/  BRA `(.L_x_2353) ;  /* 0xfffffe90003c7947 */ /* 0x000fea000383ffff */
.L_x_2091:
[----:B0-----:R0:W1:Y:S02]  /*1e1a0*/  SYNCS.PHASECHK.TRANS64.TRYWAIT P2, [R17+URZ+0x22800], R6 ;  /* 0x02280006110075a7 */ /* 0x001064000804017f */
[----:B-1----:R-:W-:Y:S05]  /*1e1b0*/  @!P2 NANOSLEEP.SYNCS 0x989680 ;  /* 0x009896800000a95d */ /* 0x002fea0003900000 */
[----:B------:R-:W1:Y:S02]  /*1e1c0*/  @!P2 SYNCS.PHASECHK.TRANS64 P2, [R17+URZ+0x22800], R6 ;  /* 0x022800061100a5a7 */ /* 0x000e64000804007f */
[----:B-1----:R-:W-:Y:S05]  /*1e1d0*/  @!P2 BRA `(.L_x_2091) ;  /* 0xfffffffc00f0a947 */ /* 0x002fea000383ffff */
[----:B------:R-:W-:Y:S05]  /*1e1e0*/  BRA `(.L_x_2354) ;  /* 0xfffffe9000c47947 */ /* 0x000fea000383ffff */
.L_x_2099:
        /* <DEDUP_REMOVED lines=8> */
.L_x_2356:
[----:B------:R-:W-:Y:S05]  /*1e270*/  BSYNC B1 ;  /* 0x0000000000017941 */ /* 0x000fea0003800000 */
.L_x_2355:
[----:B------:R-:W-:Y:S05]  /*1e280*/  BRA `(.L_x_2357) ;  /* 0xfffffea000e07947 */ /* 0x000fea000383ffff */
.L_x_2100:
        /* <DEDUP_REMOVED lines=8> */
.L_x_2359:
[----:B------:R-:W-:Y:S05]  /*1e310*/  BSYNC B1 ;  /* 0x0000000000017941 */ /* 0x000fea0003800000 */
.L_x_2358:
[----:B------:R-:W-:Y:S05]  /*1e320*/  BRA `(.L_x_2360) ;  /* 0xfffffea000c07947 */ /* 0x000fea000383ffff */
.L_x_2101:
        /* <DEDUP_REMOVED lines=8> */
.L_x_2362:
[----:B------:R-:W-:Y:S05]  /*1e3b0*/  BSYNC B1 ;  /* 0x0000000000017941 */ /* 0x000fea0003800000 */
.L_x_2361:
[----:B------:R-:W-:Y:S05]  /*1e3c0*/  BRA `(.L_x_2363) ;  /* 0xfffffea000a07947 */ /* 0x000fea000383ffff */
.L_x_2102:
        /* <DEDUP_REMOVED lines=8> */
.L_x_2365:
[----:B------:R-:W-:Y:S05]  /*1e450*/  BSYNC B1 ;  /* 0x0000000000017941 */ /* 0x000fea0003800000 */
.L_x_2364:
[----:B------:R-:W-:Y:S05]  /*1e460*/  BRA `(.L_x_2366) ;  /* 0xfffffea000807947 */ /* 0x000fea000383ffff */
.L_x_2103:
        /* <DEDUP_REMOVED lines=8> */
.L_x_2368:
[----:B------:R-:W-:Y:S05]  /*1e4f0*/  BSYNC B1 ;  /* 0x0000000000017941 */ /* 0x000fea0003800000 */
.L_x_2367:
[----:B------:R-:W-:Y:S05]  /*1e500*/  BRA `(.L_x_2369) ;  /* 0xfffffea000607947 */ /* 0x000fea000383ffff */
.L_x_2104:
        /* <DEDUP_REMOVED lines=8> */
.L_x_2371:
[----:B------:R-:W-:Y:S05]  /*1e590*/  BSYNC B1 ;  /* 0x0000000000017941 */ /* 0x000fea0003800000 */
.L_x_2370:
[----:B------:R-:W-:Y:S05]  /*1e5a0*/  BRA `(.L_x_2372) ;  /* 0xfffffea000447947 */ /* 0x000fea000383ffff */
.L_x_2105:
        /* <DEDUP_REMOVED lines=8> */
.L_x_2374:
[----:B------:R-:W-:Y:S05]  /*1e630*/  BSYNC B1 ;  /* 0x0000000000017941 */ /* 0x000fea0003800000 */
.L_x_2373:
[----:B------:R-:W-:Y:S05]  /*1e640*/  BRA `(.L_x_2375) ;  /* 0xfffffea000287947 */ /* 0x000fea000383ffff */
.L_x_2106:
        /* <DEDUP_REMOVED lines=8> */
.L_x_2377:
[----:B------:R-:W-:Y:S05]  /*1e6d0*/  BSYNC B1 ;  /* 0x0000000000017941 */ /* 0x000fea0003800000 */
.L_x_2376:
[----:B------:R-:W-:Y:S05]  /*1e6e0*/  BRA `(.L_x_2378) ;  /* 0xfffffea0000c7947 */ /* 0x000fea000383ffff */
.L_x_2108:
[----:B0-----:R0:W1:Y:S02]  /*1e6f0*/  SYNCS.PHASECHK.TRANS64.TRYWAIT P1, [R17+URZ+0x22800], R4 ;  /* 0x02280004110075a7 */ /* 0x001064000802017f */
[----:B-1----:R-:W-:Y:S05]  /*1e700*/  @!P1 NANOSLEEP.SYNCS 0x989680 ;  /* 0x009896800000995d */ /* 0x002fea0003900000 */
[----:B------:R-:W1:Y:S02]  /*1e710*/  @!P1 SYNCS.PHASECHK.TRANS64 P1, [R17+URZ+0x22800], R4 ;  /* 0x02280004110095a7 */ /* 0x000e64000802007f */
[----:B-1----:R-:W-:Y:S05]  /*1e720*/  @!P1 BRA `(.L_x_2108) ;  /* 0xfffffffc00f09947 */ /* 0x002fea000383ffff */
[----:B------:R-:W-:Y:S05]  /*1e730*/  BRA `(.L_x_2379) ;  /* 0xfffffea0007c7947 */ /* 0x000fea000383ffff */
.L_x_2114:
[----:B--2---:R2:W3:Y:S02]  /*1e740*/  SYNCS.PHASECHK.TRANS64.TRYWAIT P2, [R7+URZ+0x22830], R72 ;  /* 0x02283048070075a7 */ /* 0x0044e4000804017f */
[----:B---3--:R-:W-:Y:S05]  /*1e750*/  @!P2 NANOSLEEP.SYNCS 0x989680 ;  /* 0x009896800000a95d */ /* 0x008fea0003900000 */
[----:B------:R-:W3:Y:S02]  /*1e760*/  @!P2 SYNCS.PHASECHK.TRANS64 P2, [R7+URZ+0x22830], R72 ;  /* 0x022830480700a5a7 */ /* 0x000ee4000804007f */
[----:B---3--:R-:W-:Y:S05]  /*1e770*/  @!P2 BRA `(.L_x_2114) ;  /* 0xfffffffc00f0a947 */ /* 0x008fea000383ffff */
[----:B------:R-:W-:Y:S05]  /*1e780*/  BRA `(.L_x_2113) ;  /* 0xfffffeb0002c7947 */ /* 0x000fea000383ffff */
.L_x_2127:
[----:B-1----:R1:W2:Y:S02]  /*1e790*/  SYNCS.PHASECHK.TRANS64.TRYWAIT P2, [R7+URZ+0x22850], R72 ;  /* 0x02285048070075a7 */ /* 0x0022a4000804017f */
[----:B--2---:R-:W-:Y:S05]  /*1e7a0*/  @!P2 NANOSLEEP.SYNCS 0x989680 ;  /* 0x009896800000a95d */ /* 0x004fea0003900000 */
[----:B------:R-:W2:Y:S02]  /*1e7b0*/  @!P2 SYNCS.PHASECHK.TRANS64 P2, [R7+URZ+0x22850], R72 ;  /* 0x022850480700a5a7 */ /* 0x000ea4000804007f */
[----:B--2---:R-:W-:Y:S05]  /*1e7c0*/  @!P2 BRA `(.L_x_2127) ;  /* 0xfffffffc00f0a947 */ /* 0x004fea000383ffff */
[----:B------:R-:W-:Y:S05]  /*1e7d0*/  BRA `(.L_x_2126) ;  /* 0xfffffed000e47947 */ /* 0x000fea000383ffff */
.L_x_2136:
[----:B-1----:R1:W2:Y:S02]  /*1e7e0*/  SYNCS.PHASECHK.TRANS64.TRYWAIT P2, [R209+URZ+0x22830], R210 ;  /* 0x022830d2d10075a7 */ /* 0x0022a4000804017f */
[----:B--2---:R-:W-:Y:S05]  /*1e7f0*/  @!P2 NANOSLEEP.SYNCS 0x989680 ;  /* 0x009896800000a95d */ /* 0x004fea0003900000 */
[----:B------:R-:W2:Y:S02]  /*1e800*/  @!P2 SYNCS.PHASECHK.TRANS64 P2, [R209+URZ+0x22830], R210 ;  /* 0x022830d2d100a5a7 */ /* 0x000ea4000804007f */
[----:B--2---:R-:W-:Y:S05]  /*1e810*/  @!P2 BRA `(.L_x_2136) ;  /* 0xfffffffc00f0a947 */ /* 0x004fea000383ffff */
[----:B------:R-:W-:Y:S05]  /*1e820*/  BRA `(.L_x_2135) ;  /* 0xfffffed8009c7947 */ /* 0x000fea000383ffff */
.L_x_2149:
[----:B-1----:R1:W2:Y:S02]  /*1e830*/  SYNCS.PHASECHK.TRANS64.TRYWAIT P2, [R209+URZ+0x22850], R210 ;  /* 0x022850d2d10075a7 */ /* 0x0022a4000804017f */
[----:B--2---:R-:W-:Y:S05]  /*1e840*/  @!P2 NANOSLEEP.SYNCS 0x989680 ;  /* 0x009896800000a95d */ /* 0x004fea0003900000 */
[----:B------:R-:W2:Y:S02]  /*1e850*/  @!P2 SYNCS.PHASECHK.TRANS64 P2, [R209+URZ+0x22850], R210 ;  /* 0x022850d2d100a5a7 */ /* 0x000ea4000804007f */
[----:B--2---:R-:W-:Y:S05]  /*1e860*/  @!P2 BRA `(.L_x_2149) ;  /* 0xfffffffc00f0a947 */ /* 0x004fea000383ffff */
[----:B------:R-:W-:Y:S05]  /*1e870*/  BRA `(.L_x_2148) ;  /* 0xffffff0400947947 */ /* 0x000fea000383ffff */
.L_x_2159:
[----:B-1----:R1:W2:Y:S02]  /*1e880*/  SYNCS.PHASECHK.TRANS64.TRYWAIT P3, [R206+URZ+0x22830], R7 ;  /* 0x02283007ce0075a7 */ /* 0x0022a4000806017f */
[----:B--2---:R-:W-:Y:S05]  /*1e890*/  @!P3 NANOSLEEP.SYNCS 0x989680 ;  /* 0x009896800000b95d */ /* 0x004fea0003900000 */
[----:B------:R-:W2:Y:S02]  /*1e8a0*/  @!P3 SYNCS.PHASECHK.TRANS64 P3, [R206+URZ+0x22830], R7 ;  /* 0x02283007ce00b5a7 */ /* 0x000ea4000806007f */
[----:B--2---:R-:W-:Y:S05]  /*1e8b0*/  @!P3 BRA `(.L_x_2159) ;  /* 0xfffffffc00f0b947 */ /* 0x004fea000383ffff */
[----:B------:R-:W-:Y:S05]  /*1e8c0*/  BRA `(.L_x_2158) ;  /* 0xffffff0c005c7947 */ /* 0x000fea000383ffff */
.L_x_2164:
[----:B--2---:R2:W3:Y:S02]  /*1e8d0*/  SYNCS.PHASECHK.TRANS64.TRYWAIT P3, [R206+URZ+0x22850], R7 ;  /* 0x02285007ce0075a7 */ /* 0x0044e4000806017f */
[----:B---3--:R-:W-:Y:S05]  /*1e8e0*/  @!P3 NANOSLEEP.SYNCS 0x989680 ;  /* 0x009896800000b95d */ /* 0x008fea0003900000 */
[----:B------:R-:W3:Y:S02]  /*1e8f0*/  @!P3 SYNCS.PHASECHK.TRANS64 P3, [R206+URZ+0x22850], R7 ;  /* 0x02285007ce00b5a7 */ /* 0x000ee4000806007f */
[----:B---3--:R-:W-:Y:S05]  /*1e900*/  @!P3 BRA `(.L_x_2164) ;  /* 0xfffffffc00f0b947 */ /* 0x008fea000383ffff */
[----:B------:R-:W-:Y:S05]  /*1e910*/  BRA `(.L_x_2163) ;  /* 0xffffff2400b87947 */ /* 0x000fea000383ffff */
.L_x_2170:
[----:B-1----:R1:W2:Y:S02]  /*1e920*/  SYNCS.PHASECHK.TRANS64.TRYWAIT P2, [R206+URZ+0x22830], R205 ;  /* 0x022830cdce0075a7 */ /* 0x0022a4000804017f */
[----:B--2---:R-:W-:Y:S05]  /*1e930*/  @!P2 NANOSLEEP.SYNCS 0x989680 ;  /* 0x009896800000a95d */ /* 0x004fea0003900000 */
[----:B------:R-:W2:Y:S02]  /*1e940*/  @!P2 SYNCS.PHASECHK.TRANS64 P2, [R206+URZ+0x22830], R205 ;  /* 0x022830cdce00a5a7 */ /* 0x000ea4000804007f */
[----:B--2---:R-:W-:Y:S05]  /*1e950*/  @!P2 BRA `(.L_x_2170) ;  /* 0xfffffffc00f0a947 */ /* 0x004fea000383ffff */
[----:B------:R-:W-:Y:S05]  /*1e960*/  BRA `(.L_x_2169) ;  /* 0xffffff2800f07947 */ /* 0x000fea000383ffff */
.L_x_2183:
[----:B-1----:R1:W2:Y:S02]  /*1e970*/  SYNCS.PHASECHK.TRANS64.TRYWAIT P2, [R206+URZ+0x22850], R205 ;  /* 0x022850cdce0075a7 */ /* 0x0022a4000804017f */
[----:B--2---:R-:W-:Y:S05]  /*1e980*/  @!P2 NANOSLEEP.SYNCS 0x989680 ;  /* 0x009896800000a95d */ /* 0x004fea0003900000 */
[----:B------:R-:W2:Y:S02]  /*1e990*/  @!P2 SYNCS.PHASECHK.TRANS64 P2, [R206+URZ+0x22850], R205 ;  /* 0x022850cdce00a5a7 */ /* 0x000ea4000804007f */
[----:B--2---:R-:W-:Y:S05]  /*1e9a0*/  @!P2 BRA `(.L_x_2183) ;  /* 0xfffffffc00f0a947 */ /* 0x004fea000383ffff */
[----:B------:R-:W-:Y:S05]  /*1e9b0*/  BRA `(.L_x_2182) ;  /* 0xffffff5400e87947 */ /* 0x000fea000383ffff */
.L_x_2226:
[----:B------:R-:W1:Y:S01]  /*1e9c0*/  S2R R11, SR_TID.X ;  /* 0x00000000000b7919 */ /* 0x000e620000002100 */
[----:B------:R-:W-:Y:S01]  /*1e9d0*/  BSSY B1, `(.L_x_2380) ;  /* 0x000000a000017945 */ /* 0x000fe20003800000 */
[----:B------:R-:W-:Y:S02]  /*1e9e0*/  IMAD.MOV.U32 R12, RZ, RZ, RZ ;  /* 0x000000ffff0c7224 */ /* 0x000fe400078e00ff */
[----:B------:R-:W-:Y:S01]  /*1e9f0*/  IMAD.MOV.U32 R15, RZ, RZ, -0x1 ;  /* 0xffffffffff0f7424 */ /* 0x000fe200078e00ff */
[----:B-1----:R-:W-:-:S04]  /*1ea00*/  SHF.R.U32.HI R11, RZ, 0x5, R11 ;  /* 0x00000005ff0b7819 */ /* 0x002fc8000001160b */
[----:B------:R-:W-:-:S05]  /*1ea10*/  LOP3.LUT R11, R11, 0x3, RZ, 0xc0, !PT ;  /* 0x000000030b0b7812 */ /* 0x000fca00078ec0ff */
[----:B0-----:R-:W-:Y:S02]  /*1ea20*/  IMAD.MOV.U32 R13, RZ, RZ, R11 ;  /* 0x000000ffff0d7224 */ /* 0x001fe400078e000b */
[----:B------:R-:W-:-:S07]  /*1ea30*/  IMAD.MOV.U32 R11, RZ, RZ, 0x1f ;  /* 0x0000001fff0b7424 */ /* 0x000fce00078e00ff */
[----:B------:R-:W-:Y:S05]  /*1ea40*/  WARPSYNC.COLLECTIVE R15, `(.L_x_2381) ;  /* 0x000000000f087348 */ /* 0x000fea0003c00000 */
[----:B------:R0:W1:Y:S02]  /*1ea50*/  SHFL.IDX P6, R14, R13, R12, R11 ;  /* 0x0000000c0d0e7389 */ /* 0x00006400000c000b */
[----:B01----:R-:W-:Y:S01]  /*1ea60*/  ENDCOLLECTIVE ;  /* 0x000000000000791b */ /* 0x003fe20003800000 */
.L_x_2381:
[----:B------:R-:W-:Y:S05]  /*1ea70*/  BSYNC B1 ;  /* 0x0000000000017941 */ /* 0x000fea0003800000 */
.L_x_2380:
[----:B------:R-:W-:Y:S05]  /*1ea80*/  BRA `(.L_x_2382) ;  /* 0xffffffa4005c7947 */ /* 0x000fea000383ffff */
.L_x_2227:
[----:B------:R-:W-:Y:S01]  /*1ea90*/  BSSY B1, `(.L_x_2383) ;  /* 0x0000006000017945 */ /* 0x000fe20003800000 */
[----:B------:R-:W-:-:S07]  /*1eaa0*/  IMAD.MOV.U32 R15, RZ, RZ, -0x1 ;  /* 0xffffffffff0f7424 */ /* 0x000fce00078e00ff */
[----:B0-----:R-:W-:Y:S05]  /*1eab0*/  WARPSYNC.COLLECTIVE R15, `(.L_x_2384) ;  /* 0x000000000f0c7348 */ /* 0x001fea0003c00000 */
[----:B------:R-:W-:Y:S02]  /*1eac0*/  ELECT P6, UR62, PT ;  /* 0x00000000003e782f */ /* 0x000fe400038c0000 */
[----:B------:R-:W-:Y:S01]  /*1ead0*/  MOV R14, UR62 ;  /* 0x0000003e000e7c02 */ /* 0x000fe20008000f00 */
[----:B0-----:R-:W-:Y:S10]  /*1eae0*/  ENDCOLLECTIVE ;  /* 0x000000000000791b */ /* 0x001ff40003800000 */
.L_x_2384:
[----:B------:R-:W-:Y:S05]  /*1eaf0*/  BSYNC B1 ;  /* 0x0000000000017941 */ /* 0x000fea0003800000 */
.L_x_2383:
[----:B------:R-:W-:Y:S05]  /*1eb00*/  BRA `(.L_x_2385) ;  /* 0xffffffa400487947 */ /* 0x000fea000383ffff */
.L_x_2229:
[----:B-1----:R1:W2:Y:S02]  /*1eb10*/  SYNCS.PHASECHK.TRANS64.TRYWAIT P0, [R7+URZ+0x22820], R8 ;  /* 0x02282008070075a7 */ /* 0x0022a4000800017f */
[----:B--2---:R-:W-:Y:S05]  /*1eb20*/  @!P0 NANOSLEEP.SYNCS 0x989680 ;  /* 0x009896800000895d */ /* 0x004fea0003900000 */
[----:B------:R-:W2:Y:S02]  /*1eb30*/  @!P0 SYNCS.PHASECHK.TRANS64 P0, [R7+URZ+0x22820], R8 ;  /* 0x02282008070085a7 */ /* 0x000ea4000800007f */
[----:B--2---:R-:W-:Y:S05]  /*1eb40*/  @!P0 BRA `(.L_x_2229) ;  /* 0xfffffffc00f08947 */ /* 0x004fea000383ffff */
[----:B------:R-:W-:Y:S05]  /*1eb50*/  BRA `(.L_x_2386) ;  /* 0xffffffa400647947 */ /* 0x000fea000383ffff */
.L_x_2232:
[----:B-1----:R1:W2:Y:S02]  /*1eb60*/  SYNCS.PHASECHK.TRANS64.TRYWAIT P0, [R8+URZ+0x228a0], R11 ;  /* 0x0228a00b080075a7 */ /* 0x0022a4000800017f */
[----:B--2---:R-:W-:Y:S05]  /*1eb70*/  @!P0 NANOSLEEP.SYNCS 0x989680 ;  /* 0x009896800000895d */ /* 0x004fea0003900000 */
[----:B------:R-:W2:Y:S02]  /*1eb80*/  @!P0 SYNCS.PHASECHK.TRANS64 P0, [R8+URZ+0x228a0], R11 ;  /* 0x0228a00b080085a7 */ /* 0x000ea4000800007f */
[----:B--2---:R-:W-:Y:S05]  /*1eb90*/  @!P0 BRA `(.L_x_2232) ;  /* 0xfffffffc00f08947 */ /* 0x004fea000383ffff */
[----:B------:R-:W-:Y:S05]  /*1eba0*/  BRA `(.L_x_2387) ;  /* 0xffffffa400747947 */ /* 0x000fea000383ffff */
.L_x_2234:
[----:B--2---:R2:W3:Y:S02]  /*1ebb0*/  SYNCS.PHASECHK.TRANS64.TRYWAIT P0, [R8+URZ+0x228c0], R11 ;  /* 0x0228c00b080075a7 */ /* 0x0044e4000800017f */
[----:B---3--:R-:W-:Y:S05]  /*1ebc0*/  @!P0 NANOSLEEP.SYNCS 0x989680 ;  /* 0x009896800000895d */ /* 0x008fea0003900000 */
[----:B------:R-:W3:Y:S02]  /*1ebd0*/  @!P0 SYNCS.PHASECHK.TRANS64 P0, [R8+URZ+0x228c0], R11 ;  /* 0x0228c00b080085a7 */ /* 0x000ee4000800007f */
[----:B---3--:R-:W-:Y:S05]  /*1ebe0*/  @!P0 BRA `(.L_x_2234) ;  /* 0xfffffffc00f08947 */ /* 0x008fea000383ffff */
[----:B------:R-:W-:Y:S05]  /*1ebf0*/  BRA `(.L_x_2388) ;  /* 0xffffffa400d87947 */ /* 0x000fea000383ffff */
.L_x_2238:
[----:B-1----:R1:W2:Y:S02]  /*1ec00*/  SYNCS.PHASECHK.TRANS64.TRYWAIT P0, [R9+URZ+0x228a0], R10 ;  /* 0x0228a00a090075a7 */ /* 0x0022a4000800017f */
[----:B--2---:R-:W-:Y:S05]  /*1ec10*/  @!P0 NANOSLEEP.SYNCS 0x989680 ;  /* 0x009896800000895d */ /* 0x004fea0003900000 */
[----:B------:R-:W2:Y:S02]  /*1ec20*/  @!P0 SYNCS.PHASECHK.TRANS64 P0, [R9+URZ+0x228a0], R10 ;  /* 0x0228a00a090085a7 */ /* 0x000ea4000800007f */
[----:B--2---:R-:W-:Y:S05]  /*1ec30*/  @!P0 BRA `(.L_x_2238) ;  /* 0xfffffffc00f08947 */ /* 0x004fea000383ffff */
[----:B------:R-:W-:Y:S05]  /*1ec40*/  BRA `(.L_x_2389) ;  /* 0xffffffa800c87947 */ /* 0x000fea000383ffff */
.L_x_2240:
[----:B--2---:R2:W3:Y:S02]  /*1ec50*/  SYNCS.PHASECHK.TRANS64.TRYWAIT P1, [R9+URZ+0x228c0], R10 ;  /* 0x0228c00a090075a7 */ /* 0x0044e4000802017f */
[----:B---3--:R-:W-:Y:S05]  /*1ec60*/  @!P1 NANOSLEEP.SYNCS 0x989680 ;  /* 0x009896800000995d */ /* 0x008fea0003900000 */
[----:B------:R-:W3:Y:S02]  /*1ec70*/  @!P1 SYNCS.PHASECHK.TRANS64 P1, [R9+URZ+0x228c0], R10 ;  /* 0x0228c00a090095a7 */ /* 0x000ee4000802007f */
[----:B---3--:R-:W-:Y:S05]  /*1ec80*/  @!P1 BRA `(.L_x_2240) ;  /* 0xfffffffc00f09947 */ /* 0x008fea000383ffff */
[----:B------:R-:W-:Y:S05]  /*1ec90*/  BRA `(.L_x_2390) ;  /* 0xffffffac00247947 */ /* 0x000fea000383ffff */
.L_x_2258:
[----:B------:R-:W0:Y:S01]  /*1eca0*/  S2R R5, SR_TID.X ;  /* 0x0000000000057919 */ /* 0x000e220000002100 */
[----:B------:R-:W-:Y:S01]  /*1ecb0*/  BSSY B0, `(.L_x_2391) ;  /* 0x000000a000007945 */ /* 0x000fe20003800000 */
[----:B------:R-:W-:Y:S02]  /*1ecc0*/  IMAD.MOV.U32 R12, RZ, RZ, RZ ;  /* 0x000000ffff0c7224 */ /* 0x000fe400078e00ff */
[----:B-1----:R-:W-:Y:S02]  /*1ecd0*/  IMAD.MOV.U32 R11, RZ, RZ, 0x1f ;  /* 0x0000001fff0b7424 */ /* 0x002fe400078e00ff */
[----:B------:R-:W-:Y:S01]  /*1ece0*/  IMAD.MOV.U32 R15, RZ, RZ, -0x1 ;  /* 0xffffffffff0f7424 */ /* 0x000fe200078e00ff */
[----:B0-----:R-:W-:-:S04]  /*1ecf0*/  SHF.R.U32.HI R5, RZ, 0x5, R5 ;  /* 0x00000005ff057819 */ /* 0x001fc80000011605 */
[----:B------:R-:W-:-:S05]  /*1ed00*/  LOP3.LUT R5, R5, 0x3, RZ, 0xc0, !PT ;  /* 0x0000000305057812 */ /* 0x000fca00078ec0ff */
[----:B------:R-:W-:-:S07]  /*1ed10*/  IMAD.MOV.U32 R13, RZ, RZ, R5 ;  /* 0x000000ffff0d7224 */ /* 0x000fce00078e0005 */
[----:B------:R-:W-:Y:S05]  /*1ed20*/  WARPSYNC.COLLECTIVE R15, `(.L_x_2392) ;  /* 0x000000000f087348 */ /* 0x000fea0003c00000 */
[----:B------:R0:W1:Y:S02]  /*1ed30*/  SHFL.IDX P6, R14, R13, R12, R11 ;  /* 0x0000000c0d0e7389 */ /* 0x00006400000c000b */
[----:B01----:R-:W-:Y:S01]  /*1ed40*/  ENDCOLLECTIVE ;  /* 0x000000000000791b */ /* 0x003fe20003800000 */
.L_x_2392:
[----:B------:R-:W-:Y:S05]  /*1ed50*/  BSYNC B0 ;  /* 0x0000000000007941 */ /* 0x000fea0003800000 */
.L_x_2391:
[----:B------:R-:W-:Y:S05]  /*1ed60*/  BRA `(.L_x_2393) ;  /* 0xffffffb8009c7947 */ /* 0x000fea000383ffff */
.L_x_2259:
[----:B------:R-:W-:Y:S01]  /*1ed70*/  BSSY B0, `(.L_x_2394) ;  /* 0x0000006000007945 */ /* 0x000fe20003800000 */
[----:B------:R-:W-:-:S07]  /*1ed80*/  IMAD.MOV.U32 R15, RZ, RZ, -0x1 ;  /* 0xffffffffff0f7424 */ /* 0x000fce00078e00ff */
[----:B-1----:R-:W-:Y:S05]  /*1ed90*/  WARPSYNC.COLLECTIVE R15, `(.L_x_2395) ;  /* 0x000000000f0c7348 */ /* 0x002fea0003c00000 */
[----:B------:R-:W-:Y:S02]  /*1eda0*/  ELECT P6, UR62, PT ;  /* 0x00000000003e782f */ /* 0x000fe400038c0000 */
[----:B------:R-:W-:Y:S01]  /*1edb0*/  MOV R14, UR62 ;  /* 0x0000003e000e7c02 */ /* 0x000fe20008000f00 */
[----:B-1----:R-:W-:Y:S10]  /*1edc0*/  ENDCOLLECTIVE ;  /* 0x000000000000791b */ /* 0x002ff40003800000 */
.L_x_2395:
[----:B------:R-:W-:Y:S05]  /*1edd0*/  BSYNC B0 ;  /* 0x0000000000007941 */ /* 0x000fea0003800000 */
.L_x_2394:
[----:B------:R-:W-:Y:S05]  /*1ede0*/  BRA `(.L_x_2396) ;  /* 0xffffffb8008c7947 */ /* 0x000fea000383ffff */
.L_x_2262:
[----:B0-----:R0:W1:Y:S02]  /*1edf0*/  SYNCS.PHASECHK.TRANS64.TRYWAIT P0, [R5+URZ+0x22840], R7 ;  /* 0x02284007050075a7 */ /* 0x001064000800017f */
[----:B-1----:R-:W-:Y:S05]  /*1ee00*/  @!P0 NANOSLEEP.SYNCS 0x989680 ;  /* 0x009896800000895d */ /* 0x002fea0003900000 */
[----:B------:R-:W1:Y:S02]  /*1ee10*/  @!P0 SYNCS.PHASECHK.TRANS64 P0, [R5+URZ+0x22840], R7 ;  /* 0x02284007050085a7 */ /* 0x000e64000800007f */
[----:B-1----:R-:W-:Y:S05]  /*1ee20*/  @!P0 BRA `(.L_x_2262) ;  /* 0xfffffffc00f08947 */ /* 0x002fea000383ffff */
[----:B------:R-:W-:Y:S05]  /*1ee30*/  BRA `(.L_x_2397) ;  /* 0xffffffb800f47947 */ /* 0x000fea000383ffff */
.L_x_2265:
        /* <DEDUP_REMOVED lines=8> */
.L_x_2268:
[----:B0-----:R0:W1:Y:S02]  /*1eec0*/  SYNCS.PHASECHK.TRANS64.TRYWAIT P0, [R2+URZ+0x22860], R5 ;  /* 0x02286005020075a7 */ /* 0x001064000800017f */
[----:B-1----:R-:W-:Y:S05]  /*1eed0*/  @!P0 NANOSLEEP.SYNCS 0x989680 ;  /* 0x009896800000895d */ /* 0x002fea0003900000 */
[----:B------:R-:W1:Y:S02]  /*1eee0*/  @!P0 SYNCS.PHASECHK.TRANS64 P0, [R2+URZ+0x22860], R5 ;  /* 0x02286005020085a7 */ /* 0x000e64000800007f */
[----:B-1----:R-:W-:Y:S05]  /*1eef0*/  @!P0 BRA `(.L_x_2268) ;  /* 0xfffffffc00f08947 */ /* 0x002fea000383ffff */
[----:B------:R-:W-:Y:S05]  /*1ef00*/  BRA `(.L_x_2399) ;  /* 0xffffffbc00ec7947 */ /* 0x000fea000383ffff */
.L_x_2277:
[----:B--2---:R2:W3:Y:S02]  /*1ef10*/  SYNCS.PHASECHK.TRANS64.TRYWAIT P0, [R2+URZ+0x22840], R3 ;  /* 0x02284003020075a7 */ /* 0x0044e4000800017f */
[----:B---3--:R-:W-:Y:S05]  /*1ef20*/  @!P0 NANOSLEEP.SYNCS 0x989680 ;  /* 0x009896800000895d */ /* 0x008fea0003900000 */
[----:B------:R-:W3:Y:S02]  /*1ef30*/  @!P0 SYNCS.PHASECHK.TRANS64 P0, [R2+URZ+0x22840], R3 ;  /* 0x02284003020085a7 */ /* 0x000ee4000800007f */
[----:B---3--:R-:W-:Y:S05]  /*1ef40*/  @!P0 BRA `(.L_x_2277) ;  /* 0xfffffffc00f08947 */ /* 0x008fea000383ffff */
[----:B------:R-:W-:Y:S05]  /*1ef50*/  BRA `(.L_x_2400) ;  /* 0xffffffc4006c7947 */ /* 0x000fea000383ffff */
.L_x_2279:
[----:B0-----:R0:W3:Y:S02]  /*1ef60*/  SYNCS.PHASECHK.TRANS64.TRYWAIT P0, [R2+URZ+0x22860], R3 ;  /* 0x02286003020075a7 */ /* 0x0010e4000800017f */
[----:B---3--:R-:W-:Y:S05]  /*1ef70*/  @!P0 NANOSLEEP.SYNCS 0x989680 ;  /* 0x009896800000895d */ /* 0x008fea0003900000 */
[----:B------:R-:W3:Y:S02]  /*1ef80*/  @!P0 SYNCS.PHASECHK.TRANS64 P0, [R2+URZ+0x22860], R3 ;  /* 0x02286003020085a7 */ /* 0x000ee4000800007f */
[----:B---3--:R-:W-:Y:S05]  /*1ef90*/  @!P0 BRA `(.L_x_2279) ;  /* 0xfffffffc00f08947 */ /* 0x008fea000383ffff */
[----:B------:R-:W-:Y:S05]  /*1efa0*/  BRA `(.L_x_2401) ;  /* 0xffffffc400dc7947 */ /* 0x000fea000383ffff */
.L_x_2284:
[----:B---3--:R3:W4:Y:S02]  /*1efb0*/  SYNCS.PHASECHK.TRANS64.TRYWAIT P0, [R2+URZ+0x22840], R3 ;  /* 0x02284003020075a7 */ /* 0x008724000800017f */
[----:B----4-:R-:W-:Y:S05]  /*1efc0*/  @!P0 NANOSLEEP.SYNCS 0x989680 ;  /* 0x009896800000895d */ /* 0x010fea0003900000 */
[----:B------:R-:W4:Y:S02]  /*1efd0*/  @!P0 SYNCS.PHASECHK.TRANS64 P0, [R2+URZ+0x22840], R3 ;  /* 0x02284003020085a7 */ /* 0x000f24000800007f */
[----:B----4-:R-:W-:Y:S05]  /*1efe0*/  @!P0 BRA `(.L_x_2284) ;  /* 0xfffffffc00f08947 */ /* 0x010fea000383ffff */
[----:B------:R-:W-:Y:S05]  /*1eff0*/  BRA `(.L_x_2402) ;  /* 0xffffffcc00307947 */ /* 0x000fea000383ffff */
.L_x_2286:
[----:B0-----:R0:W2:Y:S02]  /*1f000*/  SYNCS.PHASECHK.TRANS64.TRYWAIT P1, [R2+URZ+0x22860], R3 ;  /* 0x02286003020075a7 */ /* 0x0010a4000802017f */
[----:B--2---:R-:W-:Y:S05]  /*1f010*/  @!P1 NANOSLEEP.SYNCS 0x989680 ;  /* 0x009896800000995d */ /* 0x004fea0003900000 */
[----:B------:R-:W2:Y:S02]  /*1f020*/  @!P1 SYNCS.PHASECHK.TRANS64 P1, [R2+URZ+0x22860], R3 ;  /* 0x02286003020095a7 */ /* 0x000ea4000802007f */
[----:B--2---:R-:W-:Y:S05]  /*1f030*/  @!P1 BRA `(.L_x_2286) ;  /* 0xfffffffc00f09947 */ /* 0x004fea000383ffff */
[----:B------:R-:W-:Y:S05]  /*1f040*/  BRA `(.L_x_2403) ;  /* 0xffffffcc009c7947 */ /* 0x000fea000383ffff */
.L_x_2291:
[----:B---3--:R3:W4:Y:S02]  /*1f050*/  SYNCS.PHASECHK.TRANS64.TRYWAIT P0, [R2+URZ+0x22840], R3 ;  /* 0x02284003020075a7 */ /* 0x008724000800017f */
[----:B----4-:R-:W-:Y:S05]  /*1f060*/  @!P0 NANOSLEEP.SYNCS 0x989680 ;  /* 0x009896800000895d */ /* 0x010fea0003900000 */
[----:B------:R-:W4:Y:S02]  /*1f070*/  @!P0 SYNCS.PHASECHK.TRANS64 P0, [R2+URZ+0x22840], R3 ;  /* 0x02284003020085a7 */ /* 0x000f24000800007f */
[----:B----4-:R-:W-:Y:S05]  /*1f080*/  @!P0 BRA `(.L_x_2291) ;  /* 0xfffffffc00f08947 */ /* 0x010fea000383ffff */
[----:B------:R-:W-:Y:S05]  /*1f090*/  BRA `(.L_x_2404) ;  /* 0xffffffd000cc7947 */ /* 0x000fea000383ffff */
.L_x_2293:
[----:B0-----:R0:W2:Y:S02]  /*1f0a0*/  SYNCS.PHASECHK.TRANS64.TRYWAIT P1, [R2+URZ+0x22860], R3 ;  /* 0x02286003020075a7 */ /* 0x0010a4000802017f */
[----:B--2---:R-:W-:Y:S05]  /*1f0b0*/  @!P1 NANOSLEEP.SYNCS 0x989680 ;  /* 0x009896800000995d */ /* 0x004fea0003900000 */
[----:B------:R-:W2:Y:S02]  /*1f0c0*/  @!P1 SYNCS.PHASECHK.TRANS64 P1, [R2+URZ+0x22860], R3 ;  /* 0x02286003020095a7 */ /* 0x000ea4000802007f */
[----:B--2---:R-:W-:Y:S05]  /*1f0d0*/  @!P1 BRA `(.L_x_2293) ;  /* 0xfffffffc00f09947 */ /* 0x004fea000383ffff */
[----:B------:R-:W-:Y:S05]  /*1f0e0*/  BRA `(.L_x_2405) ;  /* 0xffffffd4003c7947 */ /* 0x000fea000383ffff */
.L_x_2298:
[----:B------:R-:W-:Y:S01]  /*1f0f0*/  BSSY B0, `(.L_x_2406) ;  /* 0x0000008000007945 */ /* 0x000fe20003800000 */
[----:B0-----:R-:W-:Y:S02]  /*1f100*/  IMAD.MOV.U32 R13, RZ, RZ, R16 ;  /* 0x000000ffff0d7224 */ /* 0x001fe400078e0010 */
[----:B------:R-:W-:Y:S02]  /*1f110*/  IMAD.MOV.U32 R12, RZ, RZ, RZ ;  /* 0x000000ffff0c7224 */ /* 0x000fe400078e00ff */
[----:B-1----:R-:W-:Y:S02]  /*1f120*/  IMAD.MOV.U32 R11, RZ, RZ, 0x1f ;  /* 0x0000001fff0b7424 */ /* 0x002fe400078e00ff */
[----:B------:R-:W-:-:S07]  /*1f130*/  IMAD.MOV.U32 R15, RZ, RZ, -0x1 ;  /* 0xffffffffff0f7424 */ /* 0x000fce00078e00ff */
[----:B--23--:R-:W-:Y:S05]  /*1f140*/  WARPSYNC.COLLECTIVE R15, `(.L_x_2407) ;  /* 0x000000000f087348 */ /* 0x00cfea0003c00000 */
[----:B------:R0:W1:Y:S02]  /*1f150*/  SHFL.IDX P6, R14, R13, R12, R11 ;  /* 0x0000000c0d0e7389 */ /* 0x00006400000c000b */
[----:B0123--:R-:W-:Y:S01]  /*1f160*/  ENDCOLLECTIVE ;  /* 0x000000000000791b */ /* 0x00ffe20003800000 */
.L_x_2407:
[----:B------:R-:W-:Y:S05]  /*1f170*/  BSYNC B0 ;  /* 0x0000000000007941 */ /* 0x000fea0003800000 */
.L_x_2406:
        /* <DEDUP_REMOVED lines=8> */
.L_x_2408:
[----:B------:R-:W-:Y:S01]  /*1f200*/  IMAD.MOV.U32 R16, RZ, RZ, R14 ;  /* 0x000000ffff107224 */ /* 0x000fe200078e000e */
[----:B------:R-:W-:Y:S06]  /*1f210*/  BRA `(.L_x_2409) ;  /* 0xffffffd800307947 */ /* 0x000fec000383ffff */
.L_x_2301:
[----:B------:R-:W-:Y:S01]  /*1f220*/  BSSY B0, `(.L_x_2410) ;  /* 0x0000008000007945 */ /* 0x000fe20003800000 */
[----:B0----5:R-:W-:Y:S02]  /*1f230*/  IMAD.MOV.U32 R13, RZ, RZ, R17 ;  /* 0x000000ffff0d7224 */ /* 0x021fe400078e0011 */
[----:B------:R-:W-:Y:S02]  /*1f240*/  IMAD.MOV.U32 R12, RZ, RZ, 0x1 ;  /* 0x00000001ff0c7424 */ /* 0x000fe400078e00ff */
[----:B-1----:R-:W-:Y:S02]  /*1f250*/  IMAD.MOV.U32 R11, RZ, RZ, RZ ;  /* 0x000000ffff0b7224 */ /* 0x002fe400078e00ff */
[----:B------:R-:W-:-:S07]  /*1f260*/  IMAD.MOV.U32 R15, RZ, RZ, -0x1 ;  /* 0xffffffffff0f7424 */ /* 0x000fce00078e00ff */
[----:B--234-:R-:W-:Y:S05]  /*1f270*/  WARPSYNC.COLLECTIVE R15, `(.L_x_2411) ;  /* 0x000000000f087348 */ /* 0x01cfea0003c00000 */
[----:B------:R0:W1:Y:S02]  /*1f280*/  SHFL.UP P6, R14, R13, R12, R11 ;  /* 0x0400000c0d0e7389 */ /* 0x00006400000c000b */
[----:B01234-:R-:W-:Y:S01]  /*1f290*/  ENDCOLLECTIVE ;  /* 0x000000000000791b */ /* 0x01ffe20003800000 */
.L_x_2411:
[----:B------:R-:W-:Y:S05]  /*1f2a0*/  BSYNC B0 ;  /* 0x0000000000007941 */ /* 0x000fea0003800000 */
.L_x_2410:
[C---:B------:R-:W-:Y:S01]  /*1f2b0*/  ISETP.NE.AND P0, PT, R7.reuse, RZ, PT ;  /* 0x000000ff0700720c */ /* 0x040fe20003f05270 */
        /* <DEDUP_REMOVED lines=9> */
.L_x_2412:
        /* <DEDUP_REMOVED lines=8> */
.L_x_2413:
        /* <DEDUP_REMOVED lines=8> */
.L_x_2414:
        /* <DEDUP_REMOVED lines=8> */
.L_x_2415:
        /* <DEDUP_REMOVED lines=8> */
.L_x_2416:
[----:B------:R-:W-:Y:S05]  /*1f550*/  BRA `(.L_x_2417) ;  /* 0xffffffd400f47947 */ /* 0x000fea000383ffff */
.L_x_2306:
[----:B------:R-:W-:Y:S01]  /*1f560*/  BSSY B0, `(.L_x_2418) ;  /* 0x0000008000007945 */ /* 0x000fe20003800000 */
[----:B-----5:R-:W-:Y:S02]  /*1f570*/  IMAD.MOV.U32 R13, RZ, RZ, R17 ;  /* 0x000000ffff0d7224 */ /* 0x020fe400078e0011 */
[----:B------:R-:W-:Y:S02]  /*1f580*/  IMAD.MOV.U32 R12, RZ, RZ, 0x1 ;  /* 0x00000001ff0c7424 */ /* 0x000fe400078e00ff */
[----:B-1----:R-:W-:Y:S02]  /*1f590*/  IMAD.MOV.U32 R11, RZ, RZ, RZ ;  /* 0x000000ffff0b7224 */ /* 0x002fe400078e00ff */
[----:B------:R-:W-:-:S07]  /*1f5a0*/  IMAD.MOV.U32 R15, RZ, RZ, -0x1 ;  /* 0xffffffffff0f7424 */ /* 0x000fce00078e00ff */
[----:B0-2---:R-:W-:Y:S05]  /*1f5b0*/  WARPSYNC.COLLECTIVE R15, `(.L_x_2419) ;  /* 0x000000000f087348 */ /* 0x005fea0003c00000 */
[----:B------:R1:W3:Y:S02]  /*1f5c0*/  SHFL.UP P6, R14, R13, R12, R11 ;  /* 0x0400000c0d0e7389 */ /* 0x0002e400000c000b */
[----:B0123--:R-:W-:Y:S01]  /*1f5d0*/  ENDCOLLECTIVE ;  /* 0x000000000000791b */ /* 0x00ffe20003800000 */
.L_x_2419:
[----:B------:R-:W-:Y:S05]  /*1f5e0*/  BSYNC B0 ;  /* 0x0000000000007941 */ /* 0x000fea0003800000 */
.L_x_2418:
        /* <DEDUP_REMOVED lines=10> */
.L_x_2420:
        /* <DEDUP_REMOVED lines=8> */
.L_x_2421:
        /* <DEDUP_REMOVED lines=8> */
.L_x_2422:
        /* <DEDUP_REMOVED lines=8> */
.L_x_2423:
        /* <DEDUP_REMOVED lines=8> */
.L_x_2424:
[----:B------:R-:W-:Y:S05]  /*1f890*/  BRA `(.L_x_2425) ;  /* 0xffffffd400d87947 */ /* 0x000fea000383ffff */
.L_x_2308:
[----:B------:R-:W-:Y:S01]  /*1f8a0*/  BSSY B0, `(.L_x_2426) ;  /* 0x0000006000007945 */ /* 0x000fe20003800000 */
[----:B------:R-:W-:Y:S01]  /*1f8b0*/  PLOP3.LUT P6, PT, P6, PT, PT, 0x8, 0x0 ;  /* 0x000000000000781c */ /* 0x000fe200037ce170 */
[----:B------:R-:W-:-:S12]  /*1f8c0*/  IMAD.MOV.U32 R15, RZ, RZ, -0x1 ;  /* 0xffffffffff0f7424 */ /* 0x000fd800078e00ff */
[----:B01----:R-:W-:Y:S05]  /*1f8d0*/  WARPSYNC.COLLECTIVE R15, `(.L_x_2427) ;  /* 0x000000000f087348 */ /* 0x003fea0003c00000 */
[----:B------:R-:W-:Y:S01]  /*1f8e0*/  VOTE.ANY R14, PT, P6 ;  /* 0x00000000000e7806 */ /* 0x000fe200030e0100 */
[----:B01----:R-:W-:Y:S06]  /*1f8f0*/  ENDCOLLECTIVE ;  /* 0x000000000000791b */ /* 0x003fec0003800000 */
.L_x_2427:
[----:B------:R-:W-:Y:S05]  /*1f900*/  BSYNC B0 ;  /* 0x0000000000007941 */ /* 0x000fea0003800000 */
.L_x_2426:
        /* <DEDUP_REMOVED lines=9> */
.L_x_2428:
[----:B------:R-:W-:Y:S01]  /*1f9a0*/  IMAD.MOV.U32 R17, RZ, RZ, R14 ;  /* 0x000000ffff117224 */ /* 0x000fe200078e000e */
[----:B------:R-:W-:Y:S06]  /*1f9b0*/  BRA `(.L_x_2429) ;  /* 0xffffffd400c87947 */ /* 0x000fec000383ffff */
.L_x_2310:
[----:B------:R-:W-:Y:S01]  /*1f9c0*/  BSSY B0, `(.L_x_2430) ;  /* 0x0000007000007945 */ /* 0x000fe20003800000 */
[----:B------:R-:W-:Y:S02]  /*1f9d0*/  IMAD.MOV.U32 R13, RZ, RZ, R2 ;  /* 0x000000ffff0d7224 */ /* 0x000fe400078e0002 */
[----:B-1----:R-:W-:Y:S02]  /*1f9e0*/  IMAD.MOV.U32 R11, RZ, RZ, 0x1f ;  /* 0x0000001fff0b7424 */ /* 0x002fe400078e00ff */
[----:B------:R-:W-:-:S07]  /*1f9f0*/  IMAD.MOV.U32 R15, RZ, RZ, -0x1 ;  /* 0xffffffffff0f7424 */ /* 0x000fce00078e00ff */
[----:B0-23--:R-:W-:Y:S05]  /*1fa00*/  WARPSYNC.COLLECTIVE R15, `(.L_x_2431) ;  /* 0x000000000f087348 */ /* 0x00dfea0003c00000 */
[----:B------:R1:W4:Y:S02]  /*1fa10*/  SHFL.IDX P6, R14, R13, R12, R11 ;  /* 0x0000000c0d0e7389 */ /* 0x00032400000c000b */
[----:B01234-:R-:W-:Y:S01]  /*1fa20*/  ENDCOLLECTIVE ;  /* 0x000000000000791b */ /* 0x01ffe20003800000 */
.L_x_2431:
[----:B------:R-:W-:Y:S05]  /*1fa30*/  BSYNC B0 ;  /* 0x0000000000007941 */ /* 0x000fea0003800000 */
.L_x_2430:
[----:B------:R-:W-:Y:S01]  /*1fa40*/  IMAD.MOV.U32 R7, RZ, RZ, R14 ;  /* 0x000000ffff077224 */ /* 0x000fe200078e000e */
[----:B------:R-:W-:Y:S06]  /*1fa50*/  BRA `(.L_x_2309) ;  /* 0xffffffd400bc7947 */ /* 0x000fec000383ffff */
.L_x_2314:
[----:B-1----:R1:W2:Y:S02]  /*1fa60*/  SYNCS.PHASECHK.TRANS64.TRYWAIT P0, [R0+URZ+0x22820], R3 ;  /* 0x02282003000075a7 */ /* 0x0022a4000800017f */
[----:B--2---:R-:W-:Y:S05]  /*1fa70*/  @!P0 NANOSLEEP.SYNCS 0x989680 ;  /* 0x009896800000895d */ /* 0x004fea0003900000 */
[----:B------:R-:W2:Y:S02]  /*1fa80*/  @!P0 SYNCS.PHASECHK.TRANS64 P0, [R0+URZ+0x22820], R3 ;  /* 0x02282003000085a7 */ /* 0x000ea4000800007f */
[----:B--2---:R-:W-:Y:S05]  /*1fa90*/  @!P0 BRA `(.L_x_2314) ;  /* 0xfffffffc00f08947 */ /* 0x004fea000383ffff */
[----:B------:R-:W-:Y:S05]  /*1faa0*/  BRA `(.L_x_2432) ;  /* 0xffffffdc00307947 */ /* 0x000fea000383ffff */
.L_x_2315:
        /* <DEDUP_REMOVED lines=11> */
.L_x_2434:
[----:B------:R-:W-:Y:S05]  /*1fb60*/  BSYNC B0 ;  /* 0x0000000000007941 */ /* 0x000fea0003800000 */
.L_x_2433:
[----:B------:R-:W-:Y:S05]  /*1fb70*/  BRA `(.L_x_2435) ;  /* 0xffffffdc00187947 */ /* 0x000fea000383ffff */
.L_x_2316:
[----:B------:R-:W-:Y:S01]  /*1fb80*/  BSSY B0, `(.L_x_2436) ;  /* 0x0000006000007945 */ /* 0x000fe20003800000 */
[----:B------:R-:W-:-:S07]  /*1fb90*/  IMAD.MOV.U32 R15, RZ, RZ, -0x1 ;  /* 0xffffffffff0f7424 */ /* 0x000fce00078e00ff */
[----:B012---:R-:W-:Y:S05]  /*1fba0*/  WARPSYNC.COLLECTIVE R15, `(.L_x_2437) ;  /* 0x000000000f0c7348 */ /* 0x007fea0003c00000 */
[----:B------:R-:W-:Y:S02]  /*1fbb0*/  ELECT P6, UR62, PT ;  /* 0x00000000003e782f */ /* 0x000fe400038c0000 */
[----:B------:R-:W-:Y:S01]  /*1fbc0*/  MOV R14, UR62 ;  /* 0x0000003e000e7c02 */ /* 0x000fe20008000f00 */
[----:B012---:R-:W-:Y:S10]  /*1fbd0*/  ENDCOLLECTIVE ;  /* 0x000000000000791b */ /* 0x007ff40003800000 */
.L_x_2437:
[----:B------:R-:W-:Y:S05]  /*1fbe0*/  BSYNC B0 ;  /* 0x0000000000007941 */ /* 0x000fea0003800000 */
.L_x_2436:
[----:B------:R-:W-:Y:S05]  /*1fbf0*/  BRA `(.L_x_2438) ;  /* 0xffffffdc000c7947 */ /* 0x000fea000383ffff */
.L_x_2318:
[----:B-1----:R1:W2:Y:S02]  /*1fc00*/  SYNCS.PHASECHK.TRANS64.TRYWAIT P0, [R6+URZ], R5 ;  /* 0x00000005060075a7 */ /* 0x0022a4000800017f */
[----:B--2---:R-:W-:Y:S05]  /*1fc10*/  @!P0 NANOSLEEP.SYNCS 0x989680 ;  /* 0x009896800000895d */ /* 0x004fea0003900000 */
[----:B------:R-:W2:Y:S02]  /*1fc20*/  @!P0 SYNCS.PHASECHK.TRANS64 P0, [R6+URZ], R5 ;  /* 0x00000005060085a7 */ /* 0x000ea4000800007f */
[----:B--2---:R-:W-:Y:S05]  /*1fc30*/  @!P0 BRA `(.L_x_2318) ;  /* 0xfffffffc00f08947 */ /* 0x004fea000383ffff */
[----:B------:R-:W-:Y:S05]  /*1fc40*/  BRA `(.L_x_2439) ;  /* 0xffffffdc00487947 */ /* 0x000fea000383ffff */
.L_x_2319:
[----:B--2---:R2:W3:Y:S02]  /*1fc50*/  SYNCS.PHASECHK.TRANS64.TRYWAIT P0, [R7+URZ], R2 ;  /* 0x00000002070075a7 */ /* 0x0044e4000800017f */
[----:B---3--:R-:W-:Y:S05]  /*1fc60*/  @!P0 NANOSLEEP.SYNCS 0x989680 ;  /* 0x009896800000895d */ /* 0x008fea0003900000 */
[----:B------:R-:W3:Y:S02]  /*1fc70*/  @!P0 SYNCS.PHASECHK.TRANS64 P0, [R7+URZ], R2 ;  /* 0x00000002070085a7 */ /* 0x000ee4000800007f */
[----:B---3--:R-:W-:Y:S05]  /*1fc80*/  @!P0 BRA `(.L_x_2319) ;  /* 0xfffffffc00f08947 */ /* 0x008fea000383ffff */
[----:B------:R-:W-:Y:S05]  /*1fc90*/  BRA `(.L_x_2440) ;  /* 0xffffffdc003c7947 */ /* 0x000fea000383ffff */
.L_x_2321:
[----:B---3--:R3:W4:Y:S02]  /*1fca0*/  SYNCS.PHASECHK.TRANS64.TRYWAIT P0, [R4+URZ], R5 ;  /* 0x00000005040075a7 */ /* 0x008724000800017f */
[----:B----4-:R-:W-:Y:S05]  /*1fcb0*/  @!P0 NANOSLEEP.SYNCS 0x989680 ;  /* 0x009896800000895d */ /* 0x010fea0003900000 */
[----:B------:R-:W4:Y:S02]  /*1fcc0*/  @!P0 SYNCS.PHASECHK.TRANS64 P0, [R4+URZ], R5 ;  /* 0x00000005040085a7 */ /* 0x000f24000800007f */
[----:B----4-:R-:W-:Y:S05]  /*1fcd0*/  @!P0 BRA `(.L_x_2321) ;  /* 0xfffffffc00f08947 */ /* 0x010fea000383ffff */
[----:B------:R-:W-:Y:S05]  /*1fce0*/  BRA `(.L_x_2441) ;  /* 0xffffffdc00447947 */ /* 0x000fea000383ffff */
.L_x_2442:
        /* <DEDUP_REMOVED lines=9> */
.L_x_4724:


//--------------------- .text._ZN7cutlass13device_kernelIN5flash11enable_sm90INS1_16FlashAttnFwdSm90INS1_25CollectiveMainloopFwdSm90ILi2EN4cute5tupleIJNS5_1CILi1EEES8_S8_EEENS6_IJNS7_ILi128EEENS7_ILi96EEENS7_ILi64EEEEEELi256ENS_10bfloat16_tEfNS_4arch4Sm90ELb0ELb1ELb0ELb1ELb0ELb0ELb1ELb1ELb0ELb0ELb0ELb0EEENS1_21CollectiveEpilogueFwdINS6_IJSA_NS7_ILi256EEESB_EEES9_SE_SG_Li256ELb1ELb0ELb0ELb0EEENS1_36VarlenDynamicPersistentTileSchedulerILi128ELi96ELi256ELi32ELb0ELb0ELb1ELb1ELb0ELb1EEEEEEEEEvNT_6ParamsE --------------------------
	.section	.text._ZN7cutlass13device_kernelIN5flash11enable_sm90INS1_16FlashAttnFwdSm90INS1_25CollectiveMainloopFwdSm90ILi2EN4cute5tupleIJNS5_1CILi1EEES8_S8_EEENS6_IJNS7_ILi128EEENS7_ILi96EEENS7_ILi64EEEEEELi256ENS_10bfloat16_tEfNS_4arch4Sm90ELb0ELb1ELb0ELb1ELb0ELb0ELb1ELb1ELb0ELb0ELb0ELb0EEENS1_21CollectiveEpilogueFwdINS6_IJSA_NS7_ILi256EEESB_EEES9_SE_SG_Li256ELb1ELb0ELb0ELb0EEENS1_36VarlenDynamicPersistentTileSchedulerILi128ELi96ELi256ELi32ELb0ELb0ELb1ELb1ELb0ELb1EEEEEEEEEvNT_6ParamsE,"ax",@progbits
	.align	128
.text._ZN7cutlass13device_kernelIN5flash11enable_sm90INS1_16FlashAttnFwdSm90INS1_25CollectiveMainloopFwdSm90ILi2EN4cute5tupleIJNS5_1CILi1EEES8_S8_EEENS6_IJNS7_ILi128EEENS7_ILi96EEENS7_ILi64EEEEEELi256ENS_10bfloat16_tEfNS_4arch4Sm90ELb0ELb1ELb0ELb1ELb0ELb0ELb1ELb1ELb0ELb0ELb0ELb0EEENS1_21CollectiveEpilogueFwdINS6_IJSA_NS7_ILi256EEESB_EEES9_SE_SG_Li256ELb1ELb0ELb0ELb0EEENS1_36VarlenDynamicPersistentTileSchedulerILi128ELi96ELi256ELi32ELb0ELb0ELb1ELb1ELb0ELb1EEEEEEEEEvNT_6ParamsE:
        .type           _ZN7cutlass13device_kernelIN5flash11enable_sm90INS1_16FlashAttnFwdSm90INS1_25CollectiveMainloopFwdSm90ILi2EN4cute5tupleIJNS5_1CILi1EEES8_S8_EEENS6_IJNS7_ILi128EEENS7_ILi96EEENS7_ILi64EEEEEELi256ENS_10bfloat16_tEfNS_4arch4Sm90ELb0ELb1ELb0ELb1ELb0ELb0ELb1ELb1ELb0ELb0ELb0ELb0EEENS1_21CollectiveEpilogueFwdINS6_IJSA_NS7_ILi256EEESB_EEES9_SE_SG_Li256ELb1ELb0ELb0ELb0EEENS1_36VarlenDynamicPersistentTileSchedulerILi128ELi96ELi256ELi32ELb0ELb0ELb1ELb1ELb0ELb1EEEEEEEEEvNT_6ParamsE,@function
        .size           _ZN7cutlass13device_kernelIN5flash11enable_sm90INS1_16FlashAttnFwdSm90INS1_25CollectiveMainloopFwdSm90ILi2EN4cute5tupleIJNS5_1CILi1EEES8_S8_EEENS6_IJNS7_ILi128EEENS7_ILi96EEENS7_ILi64EEEEEELi256ENS_10bfloat16_tEfNS_4arch4Sm90ELb0ELb1ELb0ELb1ELb0ELb0ELb1ELb1ELb0ELb0ELb0ELb0EEENS1_21CollectiveEpilogueFwdINS6_IJSA_NS7_ILi256EEESB_EEES9_SE_SG_Li256ELb1ELb0ELb0ELb0EEENS1_36VarlenDynamicPersistentTileSchedulerILi128ELi96ELi256ELi32ELb0ELb0ELb1ELb1ELb0ELb1EEEEEEEEEvNT_6ParamsE,(.L_x_4725 - _ZN7cutlass13device_kernelIN5flash11enable_sm90INS1_16FlashAttnFwdSm90INS1_25CollectiveMainloopFwdSm90ILi2EN4cute5tupleIJNS5_1CILi1EEES8_S8_EEENS6_IJNS7_ILi128EEENS7_ILi96EEENS7_ILi64EEEEEELi256ENS_10bfloat16_tEfNS_4arch4Sm90ELb0ELb1ELb0ELb1ELb0ELb0ELb1ELb1ELb0ELb0ELb0ELb0EEENS1_21CollectiveEpilogueFwdINS6_IJSA_NS7_ILi256EEESB_EEES9_SE_SG_Li256ELb1ELb0ELb0ELb0EEENS1_36VarlenDynamicPersistentTileSchedulerILi128ELi96ELi256ELi32ELb0ELb0ELb1ELb1ELb0ELb1EEEEEEEEEvNT_6ParamsE)
        .other          _ZN7cutlass13device_kernelIN5flash11enable_sm90INS1_16FlashAttnFwdSm90INS1_25CollectiveMainloopFwdSm90ILi2EN4cute5tupleIJNS5_1CILi1EEES8_S8_EEENS6_IJNS7_ILi128EEENS7_ILi96EEENS7_ILi64EEEEEELi256ENS_10bfloat16_tEfNS_4arch4Sm90ELb0ELb1ELb0ELb1ELb0ELb0ELb1ELb1ELb0ELb0ELb0ELb0EEENS1_21CollectiveEpilogueFwdINS6_IJSA_NS7_ILi256EEESB_EEES9_SE_SG_Li256ELb1ELb0ELb0ELb0EEENS1_36VarlenDynamicPersistentTileSchedulerILi128ELi96ELi256ELi32ELb0ELb0ELb1ELb1ELb0ELb1EEEEEEEEEvNT_6ParamsE,@"STO_CUDA_ENTRY STV_DEFAULT"
_ZN7cutlass13device_kernelIN5flash11enable_sm90INS1_16FlashAttnFwdSm90INS1_25CollectiveMainloopFwdSm90ILi2EN4cute5tupleIJNS5_1CILi1EEES8_S8_EEENS6_IJNS7_ILi128EEENS7_ILi96EEENS7_ILi64EEEEEELi256ENS_10bfloat16_tEfNS_4arch4Sm90ELb0ELb1ELb0ELb1ELb0ELb0ELb1ELb1ELb0ELb0ELb0ELb0EEENS1_21CollectiveEpilogueFwdINS6_IJSA_NS7_ILi256EEESB_EEES9_SE_SG_Li256ELb1ELb0ELb0ELb0EEENS1_36VarlenDynamicPersistentTileSchedulerILi128ELi96ELi256ELi32ELb0ELb0ELb1ELb1ELb0ELb1EEEEEEEEEvNT_6ParamsE:
[----:B------:R-:W0:Y:S02]  /*0000*/  LDC R1, c[0x0][0x28] ;  /* 0x00000a00ff017b82 */ /* 0x000e240000000800 */
[----:B0-----:R-:W-:Y:S01]  /*0010*/  VIADD R1, R1, 0xfffffb80 ;  /* 0xfffffb8001017836 */ /* 0x001fe20000000000 */
[----:B------:R-:W0:Y:S01]  /*0020*/  S2R R3, SR_TID.X ;  /* 0x0000000000037919 */ /* 0x000e220000002100 */
[----:B------:R-:W-:Y:S01]  /*0030*/  ELECT P0, URZ, PT ;  /* 0x00000000003f782f */ /* 0x000fe20003800000 */
[----:B------:R-:W-:Y:S01]  /*0040*/  BSSY B0, `(.L_x_2443) ;  /* 0x0000018000007945 */ /* 0x000fe20003800000 */
[----:B------:R-:W-:Y:S02]  /*0050*/  ULDC UR4, c[0x0][0x20] ;  /* 0x0000080000047ab9 */ /* 0x000fe40000000800 */
[----:B------:R-:W-:Y:S01]  /*0060*/  IADD3 R16, P1, R1, UR4, RZ ;  /* 0x0000000401107c10 */ /* 0x000fe2000ff3e0ff */
[----:B------:R-:W-:-:S04]  /*0070*/  ULDC UR4, c[0x0][0x24] ;  /* 0x0000090000047ab9 */ /* 0x000fc80000000800 */
[----:B------:R-:W-:Y:S01]  /*0080*/  IMAD.X R17, RZ, RZ, UR4, P1 ;  /* 0x00000004ff117e24 */ /* 0x000fe200088e06ff */
        /* <DEDUP_REMOVED lines=19> */
.L_x_2444:
[----:B------:R-:W-:Y:S05]  /*01c0*/  BSYNC B0 ;  /* 0x0000000000007941 */ /* 0x000fea0003800000 */
.L_x_2443:
        /* <DEDUP_REMOVED lines=43> */
.L_x_2445:
        /* <DEDUP_REMOVED lines=22> */
.L_x_2446:
        /* <DEDUP_REMOVED lines=18> */
.L_x_2447:
        /* <DEDUP_REMOVED lines=22> */
.L_x_2448:
        /* <DEDUP_REMOVED lines=22> */
.L_x_2449:
        /* <DEDUP_REMOVED lines=9> */
[----:B----4-:R-:W-:-:S05]  /*0a50*/  IMAD.X R2, RZ, RZ, R17, P0 ;  /* 0x000000ffff027224 */ /* 0x010fca00000e0611 */
[----:B------:R4:W-:Y:S01]  /*0a60*/  STL [R1+0x464], R2 ;  /* 0x0004640201007387 */ /* 0x0009e20000100800 */
[----:B0123--:R-:W-:Y:S06]  /*0a70*/  BAR.SYNC.DEFER_BLOCKING 0x0 ;  /* 0x0000000000007b1d */ /* 0x00ffec0000010000 */
[----:B------:R-:W-:Y:S05]  /*0a80*/  @!P1 BRA `(.L_x_2450) ;  /* 0x0000020800ec9947 */ /* 0x000fea0003800000 */
.L_x_2451:
[----:B------:R-:W-:-:S08]  /*0a90*/  NOP ;  /* 0x0000000000007918 */ /* 0x000fd00000000000 */
[----:B------:R-:W0:Y:S02]  /*0aa0*/  USETMAXREG.TRY_ALLOC.CTAPOOL UP0, 0xf0 ;  /* 0x000000f0000079c8 */ /* 0x000e240008000600 */
[----:B0-----:R-:W-:-:S13]  /*0ab0*/  PLOP3.LUT P0, PT, PT, PT, UP0, 0x80, 0x0 ;  /* 0x000000000000781c */ /* 0x001fda0003f0f008 */
[----:B------:R-:W-:Y:S05]  /*0ac0*/  @!P0 BRA `(.L_x_2451) ;  /* 0xfffffffc00f08947 */ /* 0x000fea000383ffff */
[----:B------:R-:W-:Y:S01]  /*0ad0*/  ISETP.NE.AND P0, PT, R36, 0x1, PT ;  /* 0x000000012400780c */ /* 0x000fe20003f05270 */
[----:B------:R-:W0:Y:S08]  /*0ae0*/  S2UR UR4, SR_CgaCtaId ;  /* 0x00000000000479c3 */ /* 0x000e300000008800 */
[----:B------:R-:W-:Y:S06]  /*0af0*/  BAR.ARV 0x8, 0x120 ;  /* 0x0204800000007b1d */ /* 0x000fec0000002000 */
[----:B------:R-:W-:-:S02]  /*0b00*/  UMOV UR44, 0x400 ;  /* 0x00000400002c7882 */ /* 0x000fc40000000000 */
[----:B------:R-:W-:Y:S08]  /*0b10*/  @!P0 BAR.ARV 0x9, 0x100 ;  /* 0x0244000000008b1d */ /* 0x000ff00000002000 */
[----:B------:R-:W-:Y:S01]  /*0b20*/  BAR.SYNC.DEFER_BLOCKING 0x5, 0x120 ;  /* 0x0144800000007b1d */ /* 0x000fe20000010000 */
[C---:B------:R-:W-:Y:S02]  /*0b30*/  IADD3 R210, P1, R16.reuse, 0x210, RZ ;  /* 0x0000021010d27810 */ /* 0x040fe40007f3e0ff */
[----:B------:R-:W-:Y:S01]  /*0b40*/  IADD3 R219, P2, R16, 0x21c, RZ ;  /* 0x0000021c10db7810 */ /* 0x000fe20007f5e0ff */
[----:B0-----:R-:W-:-:S02]  /*0b50*/  ULEA UR44, UR4, UR44, 0x18 ;  /* 0x0000002c042c7291 */ /* 0x001fc4000f8ec03f */
[--C-:B------:R-:W-:Y:S01]  /*0b60*/  IMAD.X R209, RZ, RZ, R17.reuse, P1 ;  /* 0x000000ffffd17224 */ /* 0x100fe200008e0611 */
[----:B------:R-:W-:Y:S01]  /*0b70*/  ULDC UR4, c[0x0][0xd14] ;  /* 0x0003450000047ab9 */ /* 0x000fe20000000800 */
[----:B------:R-:W-:Y:S01]  /*0b80*/  STL.64 [R1+0x210], RZ ;  /* 0x000210ff01007387 */ /* 0x000fe20000100a00 */
[----:B------:R-:W-:-:S03]  /*0b90*/  IMAD.X R211, RZ, RZ, R17, P2 ;  /* 0x000000ffffd37224 */ /* 0x000fc600010e0611 */
[----:B------:R-:W-:Y:S04]  /*0ba0*/  STL [R1+0x218], RZ ;  /* 0x000218ff01007387 */ /* 0x000fe80000100800 */
[----:B------:R-:W-:Y:S04]  /*0bb0*/  STL [R1+0x21c], RZ ;  /* 0x00021cff01007387 */ /* 0x000fe80000100800 */
[----:B------:R-:W0:Y:S01]  /*0bc0*/  LDS.128 R8, [UR44+0x324d0] ;  /* 0x0324d02cff087984 */ /* 0x000e220008000c00 */
[----:B------:R-:W-:Y:S06]  /*0bd0*/  BAR.ARV 0x4, 0x120 ;  /* 0x0104800000007b1d */ /* 0x000fec0000002000 */
[----:B0-----:R-:W-:-:S13]  /*0be0*/  ISETP.GE.AND P0, PT, R11, UR4, PT ;  /* 0x000000040b007c0c */ /* 0x001fda000bf06270 */
[----:B------:R-:W-:Y:S05]  /*0bf0*/  @P0 EXIT ;  /* 0x000000000000094d */ /* 0x000fea0003800000 */
[----:B------:R-:W0:Y:S01]  /*0c00*/  S2R R6, SR_TID.X ;  /* 0x0000000000067919 */ /* 0x000e220000002100 */
[----:B------:R-:W1:Y:S01]  /*0c10*/  S2UR UR4, SR_SWINHI ;  /* 0x00000000000479c3 */ /* 0x000e620000002f00 */
[----:B------:R-:W-:Y:S01]  /*0c20*/  IMAD.MOV.U32 R197, RZ, RZ, 0x2 ;  /* 0x00000002ffc57424 */ /* 0x000fe200078e00ff */
[----:B------:R-:W-:Y:S01]  /*0c30*/  R2UR UR5, R9 ;  /* 0x00000000090572ca */ /* 0x000fe200000e0000 */
[----:B------:R-:W-:Y:S01]  /*0c40*/  VIADD R205, R36, 0x8 ;  /* 0x0000000824cd7836 */ /* 0x000fe20000000000 */
[----:B------:R-:W-:Y:S02]  /*0c50*/  R2UR UR6, R11 ;  /* 0x000000000b0672ca */ /* 0x000fe400000e0000 */
[----:B------:R-:W-:Y:S02]  /*0c60*/  R2UR UR7, R10 ;  /* 0x000000000a0772ca */ /* 0x000fe400000e0000 */
[----:B------:R-:W-:Y:S01]  /*0c70*/  IADD3 R204, -R36, 0xb, RZ ;  /* 0x0000000b24cc7810 */ /* 0x000fe20007ffe1ff */
[----:B------:R-:W-:Y:S01]  /*0c80*/  UMOV UR36, UR44 ;  /* 0x0000002c00247c82 */ /* 0x000fe20008000000 */
[----:B-1----:R-:W-:Y:S01]  /*0c90*/  UMOV UR37, UR4 ;  /* 0x0000000400257c82 */ /* 0x002fe20008000000 */
[C---:B0-----:R-:W-:Y:S01]  /*0ca0*/  VIADD R195, R6.reuse, 0xffffff80 ;  /* 0xffffff8006c37836 */ /* 0x041fe20000000000 */
[----:B------:R-:W-:-:S04]  /*0cb0*/  LOP3.LUT R6, R6, 0x7f, RZ, 0xc0, !PT ;  /* 0x0000007f06067812 */ /* 0x000fc800078ec0ff */
[----:B------:R-:W-:Y:S02]  /*0cc0*/  SHF.R.S32.HI R0, RZ, 0x1f, R195 ;  /* 0x0000001fff007819 */ /* 0x000fe400000114c3 */
[----:B------:R-:W-:Y:S02]  /*0cd0*/  ISETP.NE.AND P0, PT, R6, RZ, PT ;  /* 0x000000ff0600720c */ /* 0x000fe40003f05270 */
[CC--:B----4-:R-:W-:Y:S02]  /*0ce0*/  LEA.HI R2, R0.reuse, R195.reuse, RZ, 0x4 ;  /* 0x000000c300027211 */ /* 0x0d0fe400078f20ff */
[CC--:B------:R-:W-:Y:S02]  /*0cf0*/  LEA.HI R3, R0.reuse, R195.reuse, RZ, 0x5 ;  /* 0x000000c300037211 */ /* 0x0c0fe400078f28ff */
[----:B------:R-:W-:Y:S02]  /*0d00*/  LEA.HI R31, R0, R195, RZ, 0x7 ;  /* 0x000000c3001f7211 */ /* 0x000fe400078f38ff */
[----:B------:R-:W-:Y:S01]  /*0d10*/  SHF.R.S32.HI R5, RZ, 0x4, R2 ;  /* 0x00000004ff057819 */ /* 0x000fe20000011402 */
[----:B------:R-:W-:Y:S01]  /*0d20*/  IMAD.SHL.U32 R3, R3, 0x20, RZ ;  /* 0x0000002003037824 */ /* 0x000fe200078e00ff */
[----:B------:R-:W-:-:S02]  /*0d30*/  LOP3.LUT R206, R31, 0xffffff80, RZ, 0xc0, !PT ;  /* 0xffffff801fce7812 */ /* 0x000fc400078ec0ff */
[C---:B------:R-:W-:Y:S02]  /*0d40*/  LOP3.LUT R4, R2.reuse, 0x3fffff0, RZ, 0xc0, !PT ;  /* 0x03fffff002047812 */ /* 0x040fe400078ec0ff */
[----:B------:R-:W-:Y:S01]  /*0d50*/  LEA.HI R2, R2, R5, RZ, 0x1 ;  /* 0x0000000502027211 */ /* 0x000fe200078f08ff */
[----:B------:R-:W-:Y:S01]  /*0d60*/  IMAD.IADD R206, R195, 0x1, -R206 ;  /* 0x00000001c3ce7824 */ /* 0x000fe200078e0ace */
[----:B------:R-:W-:Y:S01]  /*0d70*/  LOP3.LUT R7, R3, 0xfffffc00, RZ, 0xc0, !PT ;  /* 0xfffffc0003077812 */ /* 0x000fe200078ec0ff */
[----:B------:R-:W-:Y:S01]  /*0d80*/  IMAD.IADD R4, R195, 0x1, -R4 ;  /* 0x00000001c3047824 */ /* 0x000fe200078e0a04 */
[----:B------:R-:W-:Y:S02]  /*0d90*/  LOP3.LUT R2, R2, 0x1ffffffe, RZ, 0xc0, !PT ;  /* 0x1ffffffe02027812 */ /* 0x000fe400078ec0ff */
[----:B------:R-:W-:Y:S01]  /*0da0*/  SHF.R.S32.HI R3, RZ, 0x1f, R206 ;  /* 0x0000001fff037819 */ /* 0x000fe200000114ce */
[----:B------:R-:W-:Y:S01]  /*0db0*/  IMAD R7, R4, 0x40, R7 ;  /* 0x0000004004077824 */ /* 0x000fe200078e0207 */
[----:B------:R-:W-:Y:S01]  /*0dc0*/  SHF.R.S32.HI R220, RZ, 0x7, R31 ;  /* 0x00000007ffdc7819 */ /* 0x000fe2000001141f */
[----:B------:R-:W-:Y:S01]  /*0dd0*/  IMAD.IADD R4, R5, 0x1, -R2 ;  /* 0x0000000105047824 */ /* 0x000fe200078e0a02 */
[----:B------:R-:W-:-:S02]  /*0de0*/  LEA.HI R37, R3, R206, RZ, 0x2 ;  /* 0x000000ce03257211 */ /* 0x000fc400078f10ff */
[----:B------:R-:W-:Y:S01]  /*0df0*/  LEA.HI R3, R3, R206, RZ, 0x5 ;  /* 0x000000ce03037211 */ /* 0x000fe200078f28ff */
[----:B------:R-:W-:Y:S01]  /*0e00*/  IMAD R4, R4, 0x8, R7 ;  /* 0x0000000804047824 */ /* 0x000fe200078e0207 */
[--C-:B------:R-:W-:Y:S02]  /*0e10*/  SHF.R.S32.HI R2, RZ, 0x2, R37.reuse ;  /* 0x00000002ff027819 */ /* 0x100fe40000011425 */
[----:B------:R-:W-:Y:S01]  /*0e20*/  SHF.R.S32.HI R5, RZ, 0x1f, R37 ;  /* 0x0000001fff057819 */ /* 0x000fe20000011425 */
[----:B------:R-:W-:Y:S01]  /*0e30*/  IMAD.WIDE R196, R4, R197, UR36 ;  /* 0x0000002404c47e25 */ /* 0x000fe2000f8e02c5 */
[----:B------:R-:W-:Y:S02]  /*0e40*/  SHF.R.S32.HI R3, RZ, 0x5, R3 ;  /* 0x00000005ff037819 */ /* 0x000fe40000011403 */
[----:B------:R-:W-:Y:S02]  /*0e50*/  LEA.HI R5, R5, R2, RZ, 0x3 ;  /* 0x0000000205057211 */ /* 0x000fe400078f18ff */
[----:B------:R-:W-:-:S02]  /*0e60*/  IADD3 R9, P4, R196, 0x20, RZ ;  /* 0x00000020c4097810 */ /* 0x000fc40007f9e0ff */
[----:B------:R-:W-:Y:S02]  /*0e70*/  LOP3.LUT R5, R5, 0xfffffff8, RZ, 0xc0, !PT ;  /* 0xfffffff805057812 */ /* 0x000fe400078ec0ff */
[----:B------:R-:W-:Y:S02]  /*0e80*/  LOP3.LUT R8, R9, 0x380, RZ, 0xc0, !PT ;  /* 0x0000038009087812 */ /* 0x000fe400078ec0ff */
[----:B------:R-:W-:Y:S01]  /*0e90*/  IADD3 R7, P2, R196, 0x60, RZ ;  /* 0x00000060c4077810 */ /* 0x000fe20007f5e0ff */
[----:B------:R-:W-:Y:S01]  /*0ea0*/  IMAD.IADD R2, R2, 0x1, -R5 ;  /* 0x0000000102027824 */ /* 0x000fe200078e0a05 */
[----:B------:R-:W-:Y:S02]  /*0eb0*/  SHF.R.U64 R8, R8, 0x3, RZ ;  /* 0x0000000308087819 */ /* 0x000fe400000012ff */
[----:B------:R-:W-:Y:S01]  /*0ec0*/  IADD3 R5, P3, R196, 0x40, RZ ;  /* 0x00000040c4057810 */ /* 0x000fe20007f7e0ff */
[----:B------:R-:W-:Y:S01]  /*0ed0*/  IMAD R198, R3, 0x10, R2 ;  /* 0x0000001003c67824 */ /* 0x000fe200078e0202 */
[----:B------:R-:W-:Y:S01]  /*0ee0*/  LOP3.LUT R2, R8, R9, RZ, 0x3c, !PT ;  /* 0x0000000908027212 */ /* 0x000fe200078e3cff */
[----:B------:R-:W-:Y:S01]  /*0ef0*/  IMAD.X R3, RZ, RZ, R197, P4 ;  /* 0x000000ffff037224 */ /* 0x000fe200020e06c5 */
[----:B------:R-:W-:-:S02]  /*0f00*/  IADD3 R9, P1, R196, 0x4000, RZ ;  /* 0x00004000c4097810 */ /* 0x000fc40007f3e0ff */
[----:B------:R-:W-:Y:S02]  /*0f10*/  IADD3 R15, P4, R196, 0x4060, RZ ;  /* 0x00004060c40f7810 */ /* 0x000fe40007f9e0ff */
[----:B------:R-:W-:Y:S02]  /*0f20*/  LOP3.LUT R8, R9, 0x380, RZ, 0xc0, !PT ;  /* 0x0000038009087812 */ /* 0x000fe400078ec0ff */
[----:B------:R-:W-:Y:S02]  /*0f30*/  LOP3.LUT R14, R15, 0x380, RZ, 0xc0, !PT ;  /* 0x000003800f0e7812 */ /* 0x000fe400078ec0ff */
[----:B------:R-:W-:Y:S02]  /*0f40*/  SHF.R.U64 R8, R8, 0x3, RZ ;  /* 0x0000000308087819 */ /* 0x000fe400000012ff */
[----:B------:R-:W-:Y:S02]  /*0f50*/  LOP3.LUT R6, R7, 0x380, RZ, 0xc0, !PT ;  /* 0x0000038007067812 */ /* 0x000fe400078ec0ff */
[----:B------:R-:W-:Y:S01]  /*0f60*/  LOP3.LUT R8, R8, R9, RZ, 0x3c, !PT ;  /* 0x0000000908087212 */ /* 0x000fe200078e3cff */
[----:B------:R-:W-:Y:S01]  /*0f70*/  IMAD.X R9, RZ, RZ, R197, P1 ;  /* 0x000000ffff097224 */ /* 0x000fe200008e06c5 */
[----:B------:R-:W-:-:S02]  /*0f80*/  IADD3 R25, P1, R196, 0x8040, RZ ;  /* 0x00008040c4197810 */ /* 0x000fc40007f3e0ff */
[----:B------:R-:W-:Y:S02]  /*0f90*/  LOP3.LUT R4, R5, 0x380, RZ, 0xc0, !PT ;  /* 0x0000038005047812 */ /* 0x000fe400078ec0ff */
[----:B------:R-:W-:Y:S02]  /*0fa0*/  LOP3.LUT R24, R25, 0x380, RZ, 0xc0, !PT ;  /* 0x0000038019187812 */ /* 0x000fe400078ec0ff */
[----:B------:R-:W-:Y:S02]  /*0fb0*/  SHF.R.U64 R14, R14, 0x3, RZ ;  /* 0x000000030e0e7819 */ /* 0x000fe400000012ff */
[----:B------:R-:W-:Y:S02]  /*0fc0*/  SHF.R.U64 R6, R6, 0x3, RZ ;  /* 0x0000000306067819 */ /* 0x000fe400000012ff */
[----:B------:R-:W-:Y:S02]  /*0fd0*/  SHF.R.U64 R24, R24, 0x3, RZ ;  /* 0x0000000318187819 */ /* 0x000fe400000012ff */
[----:B------:R-:W-:-:S02]  /*0fe0*/  SHF.R.U64 R4, R4, 0x3, RZ ;  /* 0x0000000304047819 */ /* 0x000fc400000012ff */
[----:B------:R-:W-:Y:S01]  /*0ff0*/  LOP3.LUT R14, R14, R15, RZ, 0x3c, !PT ;  /* 0x0000000f0e0e7212 */ /* 0x000fe200078e3cff */
[--C-:B------:R-:W-:Y:S01]  /*1000*/  IMAD.X R15, RZ, RZ, R197.reuse, P4 ;  /* 0x000000ffff0f7224 */ /* 0x100fe200020e06c5 */
[----:B------:R-:W-:Y:S01]  /*1010*/  LOP3.LUT R6, R6, R7, RZ, 0x3c, !PT ;  /* 0x0000000706067212 */ /* 0x000fe200078e3cff */
[--C-:B------:R-:W-:Y:S01]  /*1020*/  IMAD.X R7, RZ, RZ, R197.reuse, P2 ;  /* 0x000000ffff077224 */ /* 0x100fe200010e06c5 */
[----:B------:R-:W-:Y:S02]  /*1030*/  LOP3.LUT R24, R24, R25, RZ, 0x3c, !PT ;  /* 0x0000001918187212 */ /* 0x000fe400078e3cff */
[----:B------:R-:W-:Y:S01]  /*1040*/  LOP3.LUT R4, R4, R5, RZ, 0x3c, !PT ;  /* 0x0000000504047212 */ /* 0x000fe200078e3cff */
[----:B------:R-:W-:Y:S01]  /*1050*/  IMAD.X R5, RZ, RZ, R197, P3 ;  /* 0x000000ffff057224 */ /* 0x000fe200018e06c5 */
[C---:B------:R-:W-:Y:S02]  /*1060*/  IADD3 R25, P4, R196.reuse, 0xc020, RZ ;  /* 0x0000c020c4197810 */ /* 0x040fe40007f9e0ff */
[----:B------:R-:W-:-:S02]  /*1070*/  IADD3 R21, P2, R196, 0x8020, RZ ;  /* 0x00008020c4157810 */ /* 0x000fc40007f5e0ff */
[C---:B------:R-:W-:Y:S02]  /*1080*/  IADD3 R11, P6, R196.reuse, 0x4020, RZ ;  /* 0x00004020c40b7810 */ /* 0x040fe40007fde0ff */
[C---:B------:R-:W-:Y:S02]  /*1090*/  IADD3 R13, P5, R196.reuse, 0x4040, RZ ;  /* 0x00004040c40d7810 */ /* 0x040fe40007fbe0ff */
[----:B------:R-:W-:Y:S02]  /*10a0*/  IADD3 R19, P3, R196, 0x8000, RZ ;  /* 0x00008000c4137810 */ /* 0x000fe40007f7e0ff */
[----:B------:R-:W-:Y:S02]  /*10b0*/  LOP3.LUT R30, R25, 0x380, RZ, 0xc0, !PT ;  /* 0x00000380191e7812 */ /* 0x000fe400078ec0ff */
[----:B------:R-:W-:Y:S02]  /*10c0*/  LOP3.LUT R20, R21, 0x380, RZ, 0xc0, !PT ;  /* 0x0000038015147812 */ /* 0x000fe400078ec0ff */
[----:B------:R-:W-:-:S02]  /*10d0*/  LOP3.LUT R10, R11, 0x380, RZ, 0xc0, !PT ;  /* 0x000003800b0a7812 */ /* 0x000fc400078ec0ff */
[----:B------:R-:W-:Y:S02]  /*10e0*/  LOP3.LUT R12, R13, 0x380, RZ, 0xc0, !PT ;  /* 0x000003800d0c7812 */ /* 0x000fe400078ec0ff */
[----:B------:R-:W-:Y:S02]  /*10f0*/  LOP3.LUT R18, R19, 0x380, RZ, 0xc0, !PT ;  /* 0x0000038013127812 */ /* 0x000fe400078ec0ff */
[----:B------:R-:W-:Y:S02]  /*1100*/  SHF.R.U64 R30, R30, 0x3, RZ ;  /* 0x000000031e1e7819 */ /* 0x000fe400000012ff */
[----:B------:R-:W-:Y:S02]  /*1110*/  SHF.R.U64 R20, R20, 0x3, RZ ;  /* 0x0000000314147819 */ /* 0x000fe400000012ff */
[----:B------:R-:W-:Y:S02]  /*1120*/  SHF.R.U64 R10, R10, 0x3, RZ ;  /* 0x000000030a0a7819 */ /* 0x000fe400000012ff */
[----:B------:R-:W-:-:S02]  /*1130*/  SHF.R.U64 R12, R12, 0x3, RZ ;  /* 0x000000030c0c7819 */ /* 0x000fc400000012ff */
[----:B------:R-:W-:Y:S02]  /*1140*/  SHF.R.U64 R18, R18, 0x3, RZ ;  /* 0x0000000312127819 */ /* 0x000fe400000012ff */
[----:B------:R-:W-:Y:S02]  /*1150*/  LOP3.LUT R30, R30, R25, RZ, 0x3c, !PT ;  /* 0x000000191e1e7212 */ /* 0x000fe400078e3cff */
[----:B------:R-:W-:Y:S01]  /*1160*/  LOP3.LUT R20, R20, R21, RZ, 0x3c, !PT ;  /* 0x0000001514147212 */ /* 0x000fe200078e3cff */
[--C-:B------:R-:W-:Y:S01]  /*1170*/  IMAD.X R21, RZ, RZ, R197.reuse, P2 ;  /* 0x000000ffff157224 */ /* 0x100fe200010e06c5 */
[----:B------:R-:W-:Y:S02]  /*1180*/  MOV R25, R2 ;  /* 0x0000000200197202 */ /* 0x000fe40000000f00 */
[----:B------:R-:W-:Y:S01]  /*1190*/  LOP3.LUT R10, R10, R11, RZ, 0x3c, !PT ;  /* 0x0000000b0a0a7212 */ /* 0x000fe200078e3cff */
[--C-:B------:R-:W-:Y:S01]  /*11a0*/  IMAD.X R11, RZ, RZ, R197.reuse, P6 ;  /* 0x000000ffff0b7224 */ /* 0x100fe200030e06c5 */
[----:B------:R-:W-:Y:S01]  /*11b0*/  LOP3.LUT R12, R12, R13, RZ, 0x3c, !PT ;  /* 0x0000000d0c0c7212 */ /* 0x000fe200078e3cff */
[--C-:B------:R-:W-:Y:S01]  /*11c0*/  IMAD.X R13, RZ, RZ, R197.reuse, P5 ;  /* 0x000000ffff0d7224 */ /* 0x100fe200028e06c5 */
[----:B------:R-:W-:Y:S01]  /*11d0*/  LOP3.LUT R18, R18, R19, RZ, 0x3c, !PT ;  /* 0x0000001312127212 */ /* 0x000fe200078e3cff */
[----:B------:R-:W-:Y:S01]  /*11e0*/  IMAD.X R19, RZ, RZ, R197, P3 ;  /* 0x000000ffff137224 */ /* 0x000fe200018e06c5 */
[----:B------:R-:W-:Y:S01]  /*11f0*/  MOV R2, R6 ;  /* 0x0000000600027202 */ /* 0x000fe20000000f00 */
[----:B------:R0:W-:Y:S01]  /*1200*/  STL [R1+0x478], R25 ;  /* 0x0004781901007387 */ /* 0x0001e20000100800 */
[----:B------:R-:W-:-:S02]  /*1210*/  IADD3 R35, P2, R196, 0xc060, RZ ;  /* 0x0000c060c4237810 */ /* 0x000fc40007f5e0ff */
[C---:B------:R-:W-:Y:S01]  /*1220*/  IADD3 R27, P6, R196.reuse, 0x8060, RZ ;  /* 0x00008060c41b7810 */ /* 0x040fe20007fde0ff */
[----:B------:R1:W-:Y:S01]  /*1230*/  STL [R1+0x470], R2 ;  /* 0x0004700201007387 */ /* 0x0003e20000100800 */
[C---:B------:R-:W-:Y:S02]  /*1240*/  IADD3 R29, P5, R196.reuse, 0xc000, RZ ;  /* 0x0000c000c41d7810 */ /* 0x040fe40007fbe0ff */
[----:B------:R-:W-:Y:S02]  /*1250*/  IADD3 R33, P3, R196, 0xc040, RZ ;  /* 0x0000c040c4217810 */ /* 0x000fe40007f7e0ff */
[----:B------:R-:W-:Y:S01]  /*1260*/  MOV R3, R4 ;  /* 0x0000000400037202 */ /* 0x000fe20000000f00 */
[----:B0-----:R-:W-:Y:S01]  /*1270*/  IMAD.X R25, RZ, RZ, R197, P1 ;  /* 0x000000ffff197224 */ /* 0x001fe200008e06c5 */
[----:B------:R-:W-:Y:S02]  /*1280*/  LOP3.LUT R34, R35, 0x380, RZ, 0xc0, !PT ;  /* 0x0000038023227812 */ /* 0x000fe400078ec0ff */
[----:B------:R-:W-:Y:S01]  /*1290*/  LOP3.LUT R26, R27, 0x380, RZ, 0xc0, !PT ;  /* 0x000003801b1a7812 */ /* 0x000fe200078ec0ff */
[----:B------:R0:W-:Y:S01]  /*12a0*/  STL [R1+0x474], R3 ;  /* 0x0004740301007387 */ /* 0x0001e20000100800 */
[----:B------:R-:W-:-:S02]  /*12b0*/  LOP3.LUT R28, R29, 0x380, RZ, 0xc0, !PT ;  /* 0x000003801d1c7812 */ /* 0x000fc400078ec0ff */
[----:B------:R-:W-:Y:S02]  /*12c0*/  LOP3.LUT R32, R33, 0x380, RZ, 0xc0, !PT ;  /* 0x0000038021207812 */ /* 0x000fe400078ec0ff */
[----:B-1----:R-:W-:Y:S01]  /*12d0*/  LEA.HI R2, R31, R220, RZ, 0x1 ;  /* 0x000000dc1f027211 */ /* 0x002fe200078f08ff */
[----:B------:R-:W-:Y:S01]  /*12e0*/  IMAD.X R31, RZ, RZ, R197, P4 ;  /* 0x000000ffff1f7224 */ /* 0x000fe200020e06c5 */
[----:B------:R-:W-:Y:S02]  /*12f0*/  LEA.HI R0, R0, R195, RZ, 0x3 ;  /* 0x000000c300007211 */ /* 0x000fe400078f18ff */
[----:B------:R-:W-:Y:S02]  /*1300*/  SHF.R.U64 R34, R34, 0x3, RZ ;  /* 0x0000000322227819 */ /* 0x000fe400000012ff */
[----:B------:R-:W-:Y:S02]  /*1310*/  SHF.R.U64 R26, R26, 0x3, RZ ;  /* 0x000000031a1a7819 */ /* 0x000fe400000012ff */
[----:B------:R-:W-:-:S02]  /*1320*/  SHF.R.U64 R28, R28, 0x3, RZ ;  /* 0x000000031c1c7819 */ /* 0x000fc400000012ff */
[----:B------:R-:W-:Y:S02]  /*1330*/  SHF.R.U64 R32, R32, 0x3, RZ ;  /* 0x0000000320207819 */ /* 0x000fe400000012ff */
[----:B0-----:R-:W-:Y:S02]  /*1340*/  LOP3.LUT R3, R2, 0x3fffffe, RZ, 0xc0, !PT ;  /* 0x03fffffe02037812 */ /* 0x001fe400078ec0ff */
[----:B------:R-:W-:Y:S02]  /*1350*/  LOP3.LUT R2, R0, 0x1ffffff8, RZ, 0xc0, !PT ;  /* 0x1ffffff800027812 */ /* 0x000fe400078ec0ff */
        /* <DEDUP_REMOVED lines=12> */
[----:B------:R-:W-:Y:S01]  /*1420*/  IADD3 R18, P1, R16, 0x13c, RZ ;  /* 0x0000013c10127810 */ /* 0x000fe20007f3e0ff */
        /* <DEDUP_REMOVED lines=14> */
[----:B------:R-:W-:Y:S02]  /*1510*/  MOV R224, R28 ;  /* 0x0000001c00e07202 */ /* 0x000fe40000000f00 */
[----:B------:R-:W-:Y:S02]  /*1520*/  MOV R223, R30 ;  /* 0x0000001e00df7202 */ /* 0x000fe40000000f00 */
[----:B------:R-:W-:Y:S02]  /*1530*/  MOV R222, R32 ;  /* 0x0000002000de7202 */ /* 0x000fe40000000f00 */
[----:B------:R-:W-:-:S02]  /*1540*/  MOV R221, R34 ;  /* 0x0000002200dd7202 */ /* 0x000fc40000000f00 */
[----:B------:R-:W-:Y:S02]  /*1550*/  SEL R200, RZ, 0x1, P0 ;  /* 0x00000001ffc87807 */ /* 0x000fe40000000000 */
[----:B------:R-:W-:-:S07]  /*1560*/  SHF.R.S32.HI R192, RZ, 0x3, R0 ;  /* 0x00000003ffc07819 */ /* 0x000fce0000011400 */
.L_x_2577:
[----:B------:R-:W-:Y:S01]  /*1570*/  ULDC.64 UR8, c[0x0][0xb20] ;  /* 0x0002c80000087ab9 */ /* 0x000fe20000000a00 */
[----:B------:R-:W-:Y:S01]  /*1580*/  ULDC UR4, c[0x0][0x404] ;  /* 0x0001010000047ab9 */ /* 0x000fe20000000800 */
[----:B------:R-:W-:-:S04]  /*1590*/  UISETP.NE.U32.AND UP0, UPT, UR8, URZ, UPT ;  /* 0x0000003f0800728c */ /* 0x000fc8000bf05070 */
[----:B------:R-:W-:-:S03]  /*15a0*/  UISETP.NE.AND.EX UP0, UPT, UR9, URZ, UPT, UP0 ;  /* 0x0000003f0900728c */ /* 0x000fc6000bf05300 */
[----:B------:R-:W-:Y:S02]  /*15b0*/  ULDC.64 UR8, c[0x0][0xb10] ;  /* 0x0002c40000087ab9 */ /* 0x000fe40000000a00 */
[----:B------:R-:W-:Y:S01]  /*15c0*/  UISETP.NE.U32.AND UP1, UPT, UR8, URZ, UPT ;  /* 0x0000003f0800728c */ /* 0x000fe2000bf25070 */
[----:B------:R-:W-:-:S03]  /*15d0*/  PLOP3.LUT P0, PT, PT, PT, UP0, 0x80, 0x0 ;  /* 0x000000000000781c */ /* 0x000fc60003f0f008 */
[----:B------:R-:W-:-:S03]  /*15e0*/  UISETP.NE.AND.EX UP1, UPT, UR9, URZ, UPT, UP1 ;  /* 0x0000003f0900728c */ /* 0x000fc6000bf25310 */
[----:B------:R-:W-:Y:S02]  /*15f0*/  @UP0 ULDC.64 UR8, c[0x0][0xb20] ;  /* 0x0002c80000080ab9 */ /* 0x000fe40000000a00 */
[----:B------:R-:W-:Y:S01]  /*1600*/  @UP0 UIMAD.WIDE UR8, UR6, 0x4, UR8 ;  /* 0x00000004060808a5 */ /* 0x000fe2000f8e0208 */
[----:B------:R-:W-:-:S05]  /*1610*/  PLOP3.LUT P2, PT, PT, PT, UP1, 0x80, 0x0 ;  /* 0x000000000000781c */ /* 0x000fca0003f4f018 */
[----:B------:R-:W-:Y:S01]  /*1620*/  @UP1 ULDC.64 UR10, c[0x0][0xb10] ;  /* 0x0002c400000a1ab9 */ /* 0x000fe20000000a00 */
[----:B------:R-:W-:Y:S02]  /*1630*/  IMAD.U32 R2, RZ, RZ, UR8 ;  /* 0x00000008ff027e24 */ /* 0x000fe4000f8e00ff */
[----:B------:R-:W-:Y:S01]  /*1640*/  IMAD.U32 R3, RZ, RZ, UR9 ;  /* 0x00000009ff037e24 */ /* 0x000fe2000f8e00ff */
[----:B------:R-:W-:-:S04]  /*1650*/  @UP1 UIMAD.WIDE UR8, UR6, 0x4, UR10 ;  /* 0x00000004060818a5 */ /* 0x000fc8000f8e020a */
[----:B--2---:R-:W2:Y:S02]  /*1660*/  @P0 LDG.E R2, desc[UR54][R2.64] ;  /* 0x0000003602020981 */ /* 0x004ea4000c1e1900 */
[----:B01-345:R-:W-:Y:S02]  /*1670*/  IMAD.U32 R4, RZ, RZ, UR8 ;  /* 0x00000008ff047e24 */ /* 0x03bfe4000f8e00ff */
[----:B------:R-:W-:Y:S01]  /*1680*/  IMAD.U32 R5, RZ, RZ, UR9 ;  /* 0x00000009ff057e24 */ /* 0x000fe2000f8e00ff */
[----:B------:R-:W-:-:S04]  /*1690*/  ULDC.64 UR8, c[0x0][0x3f8] ;  /* 0x0000fe0000087ab9 */ /* 0x000fc80000000a00 */
[----:B------:R-:W3:Y:S01]  /*16a0*/  @P2 LDG.E R4, desc[UR54][R4.64] ;  /* 0x0000003604042981 */ /* 0x000ee2000c1e1900 */
[----:B------:R-:W-:Y:S01]  /*16b0*/  UISETP.NE.U32.AND UP0, UPT, UR8, URZ, UPT ;  /* 0x0000003f0800728c */ /* 0x000fe2000bf05070 */
[----:B------:R-:W-:Y:S01]  /*16c0*/  UMOV UR42, URZ ;  /* 0x0000003f002a7c82 */ /* 0x000fe20008000000 */
[----:B------:R-:W-:Y:S02]  /*16d0*/  ULDC UR38, c[0x0][0x288] ;  /* 0x0000a20000267ab9 */ /* 0x000fe40000000800 */
[----:B------:R-:W-:Y:S01]  /*16e0*/  UISETP.NE.AND.EX UP0, UPT, UR9, URZ, UPT, UP0 ;  /* 0x0000003f0900728c */ /* 0x000fe2000bf05300 */
[----:B------:R-:W-:Y:S02]  /*16f0*/  UMOV UR39, UR7 ;  /* 0x0000000700277c82 */ /* 0x000fe40008000000 */
[----:B------:R-:W-:Y:S01]  /*1700*/  ULDC.64 UR8, c[0x0][0xb18] ;  /* 0x0002c60000087ab9 */ /* 0x000fe20000000a00 */
[----:B------:R-:W-:Y:S01]  /*1710*/  USEL UR4, UR4, 0x1, UP0 ;  /* 0x0000000104047887 */ /* 0x000fe20008000000 */
[----:B------:R-:W-:Y:S01]  /*1720*/  ISETP.NE.U32.AND P1, PT, RZ, UR8, PT ;  /* 0x00000008ff007c0c */ /* 0x000fe2000bf25070 */
[----:B------:R-:W-:-:S02]  /*1730*/  ULDC UR8, c[0x0][0x2e0] ;  /* 0x0000b80000087ab9 */ /* 0x000fc40000000800 */
[----:B------:R-:W-:Y:S01]  /*1740*/  UIMAD UR4, UR4, UR8, URZ ;  /* 0x00000008040472a4 */ /* 0x000fe2000f8e023f */
[----:B------:R-:W-:Y:S02]  /*1750*/  ISETP.NE.AND.EX P1, PT, RZ, UR9, PT, P1 ;  /* 0x00000009ff007c0c */ /* 0x000fe4000bf25310 */
[----:B--2---:R-:W-:Y:S02]  /*1760*/  @P0 R2UR UR42, R2 ;  /* 0x00000000022a02ca */ /* 0x004fe400000e0000 */
        /* <DEDUP_REMOVED lines=15> */
.L_x_2452:
[----:B------:R-:W-:Y:S01]  /*1860*/  UMOV UR40, UR5 ;  /* 0x0000000500287c82 */ /* 0x000fe20008000000 */
[----:B------:R-:W-:Y:S01]  /*1870*/  UMOV UR41, UR6 ;  /* 0x0000000600297c82 */ /* 0x000fe20008000000 */
[----:B------:R-:W-:Y:S05]  /*1880*/  @!P1 BRA `(.L_x_2453) ;  /* 0x00000000001c9947 */ /* 0x000fea0003800000 */
[----:B------:R-:W-:Y:S02]  /*1890*/  ULDC.64 UR8, c[0x0][0xb18] ;  /* 0x0002c60000087ab9 */ /* 0x000fe40000000a00 */
[----:B------:R-:W-:-:S06]  /*18a0*/  UIMAD.WIDE UR6, UR6, 0x4, UR8 ;  /* 0x00000004060678a5 */ /* 0x000fcc000f8e0208 */
[----:B------:R-:W-:Y:S02]  /*18b0*/  IMAD.U32 R2, RZ, RZ, UR6 ;  /* 0x00000006ff027e24 */ /* 0x000fe4000f8e00ff */
[----:B------:R-:W-:-:S05]  /*18c0*/  IMAD.U32 R3, RZ, RZ, UR7 ;  /* 0x00000007ff037e24 */ /* 0x000fca000f8e00ff */
[----:B------:R-:W2:Y:S02]  /*18d0*/  LDG.E R2, desc[UR54][R2.64] ;  /* 0x0000003602027981 */ /* 0x000ea4000c1e1900 */
[----:B--2---:R-:W-:Y:S01]  /*18e0*/  R2UR UR4, R2 ;  /* 0x00000000020472ca */ /* 0x004fe200000e0000 */
[----:B------:R-:W-:-:S14]  /*18f0*/  BRA `(.L_x_2454) ;  /* 0x0000000000347947 */ /* 0x000fdc0003800000 */
.L_x_2453:
        /* <DEDUP_REMOVED lines=13> */
.L_x_2454:
[----:B------:R-:W0:Y:S01]  /*19d0*/  LDC R0, c[0x0][0xa80] ;  /* 0x0002a000ff007b82 */ /* 0x000e220000000800 */
[----:B------:R-:W-:Y:S01]  /*19e0*/  UIADD3 UR8, UP0, UR36, 0x32430, URZ ;  /* 0x0003243024087890 */ /* 0x000fe2000ff1e03f */
[----:B------:R-:W-:Y:S01]  /*19f0*/  IMAD.MOV.U32 R4, RZ, RZ, 0xc000 ;  /* 0x0000c000ff047424 */ /* 0x000fe200078e00ff */
[----:B------:R-:W-:Y:S01]  /*1a00*/  UIADD3 UR10, UP1, UR36, 0x32440, URZ ;  /* 0x00032440240a7890 */ /* 0x000fe2000ff3e03f */
[----:B------:R-:W-:Y:S01]  /*1a10*/  IMAD.U32 R5, RZ, RZ, UR48 ;  /* 0x00000030ff057e24 */ /* 0x000fe2000f8e00ff */
[----:B------:R-:W-:Y:S01]  /*1a20*/  UIADD3 UR6, UP2, UR36, 0x32450, URZ ;  /* 0x0003245024067890 */ /* 0x000fe2000ff5e03f */
[----:B------:R-:W-:Y:S01]  /*1a30*/  IMAD.MOV.U32 R6, RZ, RZ, R200 ;  /* 0x000000ffff067224 */ /* 0x000fe200078e00c8 */
[----:B------:R-:W-:Y:S01]  /*1a40*/  UIADD3 UR12, UP3, UR36, 0x32460, URZ ;  /* 0x00032460240c7890 */ /* 0x000fe2000ff7e03f */
[----:B------:R-:W-:Y:S01]  /*1a50*/  IMAD.MOV.U32 R7, RZ, RZ, 0x100 ;  /* 0x00000100ff077424 */ /* 0x000fe200078e00ff */
[----:B------:R-:W-:Y:S01]  /*1a60*/  UIADD3.X UR9, URZ, UR37, URZ, UP0, !UPT ;  /* 0x000000253f097290 */ /* 0x000fe200087fe43f */
[----:B------:R-:W-:Y:S01]  /*1a70*/  IMAD.MOV.U32 R2, RZ, RZ, 0x3000 ;  /* 0x00003000ff027424 */ /* 0x000fe200078e00ff */
[----:B------:R-:W-:Y:S01]  /*1a80*/  UIADD3.X UR7, URZ, UR37, URZ, UP2, !UPT ;  /* 0x000000253f077290 */ /* 0x000fe200097fe43f */
[----:B------:R-:W-:Y:S01]  /*1a90*/  IMAD.U32 R3, RZ, RZ, UR48 ;  /* 0x00000030ff037e24 */ /* 0x000fe2000f8e00ff */
[----:B------:R-:W-:Y:S01]  /*1aa0*/  UIADD3.X UR13, URZ, UR37, URZ, UP3, !UPT ;  /* 0x000000253f0d7290 */ /* 0x000fe20009ffe43f */
[----:B------:R1:W-:Y:S01]  /*1ab0*/  STL.128 [R1+0x50], R4 ;  /* 0x0000500401007387 */ /* 0x0003e20000100c00 */
[----:B------:R-:W-:Y:S01]  /*1ac0*/  UIADD3.X UR11, URZ, UR37, URZ, UP1, !UPT ;  /* 0x000000253f0b7290 */ /* 0x000fe20008ffe43f */
[----:B------:R-:W-:Y:S01]  /*1ad0*/  IMAD.MOV.U32 R201, RZ, RZ, 0x100 ;  /* 0x00000100ffc97424 */ /* 0x000fe200078e00ff */
[----:B------:R-:W-:Y:S01]  /*1ae0*/  UIADD3 UR42, -UR42, UR4, URZ ;  /* 0x000000042a2a7290 */ /* 0x000fe2000fffe13f */
[----:B------:R2:W-:Y:S01]  /*1af0*/  STL.64 [R1+0x18], R2 ;  /* 0x0000180201007387 */ /* 0x0005e20000100a00 */
[----:B------:R-:W-:Y:S01]  /*1b00*/  IMAD.MOV.U32 R202, RZ, RZ, 0x1 ;  /* 0x00000001ffca7424 */ /* 0x000fe200078e00ff */
[----:B------:R-:W-:Y:S01]  /*1b10*/  ULEA UR4, UR5, 0x80, 0x7 ;  /* 0x0000008005047891 */ /* 0x000fe2000f8e383f */
[----:B------:R-:W-:Y:S01]  /*1b20*/  IMAD.MOV.U32 R203, RZ, RZ, RZ ;  /* 0x000000ffffcb7224 */ /* 0x000fe200078e00ff */
[----:B------:R3:W-:Y:S01]  /*1b30*/  STL.128 [R1+0x430], RZ ;  /* 0x000430ff01007387 */ /* 0x0007e20000100c00 */
[----:B------:R-:W-:Y:S01]  /*1b40*/  IMAD.MOV.U32 R14, RZ, RZ, 0x1 ;  /* 0x00000001ff0e7424 */ /* 0x000fe200078e00ff */
[C---:B------:R-:W-:Y:S01]  /*1b50*/  IADD3 R36, P0, R16.reuse, 0x430, RZ ;  /* 0x0000043010247810 */ /* 0x040fe20007f1e0ff */
[----:B------:R-:W-:Y:S01]  /*1b60*/  IMAD.MOV.U32 R15, RZ, RZ, RZ ;  /* 0x000000ffff0f7224 */ /* 0x000fe200078e00ff */
[----:B------:R3:W-:Y:S01]  /*1b70*/  STL.128 [R1+0x20], R200 ;  /* 0x000020c801007387 */ /* 0x0007e20000100c00 */
[----:B------:R-:W-:Y:S01]  /*1b80*/  IMAD.U32 R12, RZ, RZ, UR5 ;  /* 0x00000005ff0c7e24 */ /* 0x000fe2000f8e00ff */
[----:B------:R-:W-:Y:S01]  /*1b90*/  IADD3 R34, P1, R16, 0x38, RZ ;  /* 0x0000003810227810 */ /* 0x000fe20007f3e0ff */
[----:B------:R-:W-:Y:S01]  /*1ba0*/  IMAD.U32 R8, RZ, RZ, UR6 ;  /* 0x00000006ff087e24 */ /* 0x000fe2000f8e00ff */
[----:B------:R3:W-:Y:S01]  /*1bb0*/  STL.64 [R1+0x60], R14 ;  /* 0x0000600e01007387 */ /* 0x0007e20000100a00 */
[----:B------:R-:W-:-:S02]  /*1bc0*/  IMAD.U32 R10, RZ, RZ, UR12 ;  /* 0x0000000cff0a7e24 */ /* 0x000fc4000f8e00ff */
[----:B-1----:R-:W-:Y:S01]  /*1bd0*/  IMAD.U32 R4, RZ, RZ, UR8 ;  /* 0x00000008ff047e24 */ /* 0x002fe2000f8e00ff */
[----:B------:R3:W-:Y:S01]  /*1be0*/  STL [R1+0x70], R12 ;  /* 0x0000700c01007387 */ /* 0x0007e20000100800 */
[----:B------:R-:W-:Y:S01]  /*1bf0*/  IMAD.U32 R9, RZ, RZ, UR7 ;  /* 0x00000007ff097e24 */ /* 0x000fe2000f8e00ff */
[----:B------:R-:W-:Y:S01]  /*1c00*/  ULDC.64 UR6, c[0x0][0xad8] ;  /* 0x0002b60000067ab9 */ /* 0x000fe20000000a00 */
[----:B------:R-:W-:Y:S01]  /*1c10*/  IMAD.U32 R11, RZ, RZ, UR13 ;  /* 0x0000000dff0b7e24 */ /* 0x000fe2000f8e00ff */
[----:B------:R-:W-:Y:S01]  /*1c20*/  UISETP.GE.AND UP0, UPT, UR7, 0x1, UPT ;  /* 0x000000010700788c */ /* 0x000fe2000bf06270 */
[----:B--2---:R-:W-:Y:S01]  /*1c30*/  IMAD.U32 R2, RZ, RZ, UR10 ;  /* 0x0000000aff027e24 */ /* 0x004fe2000f8e00ff */
[----:B0-----:R3:W-:Y:S01]  /*1c40*/  STL [R1+0x450], R0 ;  /* 0x0004500001007387 */ /* 0x0017e20000100800 */
[----:B------:R-:W-:Y:S01]  /*1c50*/  IMAD.U32 R5, RZ, RZ, UR9 ;  /* 0x00000009ff057e24 */ /* 0x000fe2000f8e00ff */
[----:B------:R-:W-:Y:S01]  /*1c60*/  UIADD3 UR8, UR42, UR4, -UR38 ;  /* 0x000000042a087290 */ /* 0x000fe2000fffe826 */
[----:B------:R-:W-:Y:S01]  /*1c70*/  IMAD.U32 R3, RZ, RZ, UR11 ;  /* 0x0000000bff037e24 */ /* 0x000fe2000f8e00ff */
[----:B------:R3:W-:Y:S01]  /*1c80*/  STL.128 [R1+0x40], R8 ;  /* 0x0000400801007387 */ /* 0x0007e20000100c00 */
[----:B------:R-:W-:Y:S01]  /*1c90*/  PLOP3.LUT P2, PT, PT, PT, UP0, 0x80, 0x0 ;  /* 0x000000000000781c */ /* 0x000fe20003f4f008 */
[----:B------:R-:W-:Y:S01]  /*1ca0*/  UIADD3 UR6, UR8, UR6, URZ ;  /* 0x0000000608067290 */ /* 0x000fe2000fffe03f */
[--C-:B------:R-:W-:Y:S01]  /*1cb0*/  IMAD.X R37, RZ, RZ, R17.reuse, P0 ;  /* 0x000000ffff257224 */ /* 0x100fe200000e0611 */
[----:B------:R3:W-:Y:S01]  /*1cc0*/  STL.64 [R1+0x68], R10 ;  /* 0x0000680a01007387 */ /* 0x0007e20000100a00 */
[----:B------:R-:W-:-:S03]  /*1cd0*/  IMAD.X R35, RZ, RZ, R17, P1 ;  /* 0x000000ffff237224 */ /* 0x000fc600008e0611 */
[----:B------:R3:W-:Y:S04]  /*1ce0*/  STL.64 [R1+0x8], R4 ;  /* 0x0000080401007387 */ /* 0x0007e80000100a00 */
[----:B------:R3:W-:Y:S04]  /*1cf0*/  STL.64 [R1+0x10], R2 ;  /* 0x0000100201007387 */ /* 0x0007e80000100a00 */
[----:B------:R3:W-:Y:S04]  /*1d00*/  STL.64 [R1+0x30], R2 ;  /* 0x0000300201007387 */ /* 0x0007e80000100a00 */
        /* <DEDUP_REMOVED lines=46> */
.L_x_2456:
[----:B------:R-:W-:-:S11]  /*1ff0*/  UISETP.NE.AND UP0, UPT, UR7, 0x1, UPT ;  /* 0x000000010700788c */ /* 0x000fd6000bf05270 */
[----:B------:R-:W-:Y:S02]  /*2000*/  @UP0 ULDC.64 UR10, c[0x0][0xae0] ;  /* 0x0002b800000a0ab9 */ /* 0x000fe40000000a00 */
[----:B------:R-:W-:-:S04]  /*2010*/  UIMAD.WIDE.U32 UR8, UR4, UR10, URZ ;  /* 0x0000000a040872a5 */ /* 0x000fc8000f8e003f */
[----:B------:R-:W-:-:S12]  /*2020*/  @UP0 USHF.R.U32.HI UR4, URZ, UR11, UR9 ;  /* 0x0000000b3f040299 */ /* 0x000fd80008011609 */
.L_x_2457:
[----:B------:R-:W-:-:S04]  /*2030*/  UIMAD UR4, UR4, UR7, UR7 ;  /* 0x00000007040472a4 */ /* 0x000fc8000f8e0207 */
[----:B------:R-:W-:-:S04]  /*2040*/  UISETP.LT.AND UP0, UPT, UR6, UR4, UPT ;  /* 0x000000040600728c */ /* 0x000fc8000bf01270 */
[----:B------:R-:W-:-:S12]  /*2050*/  USEL UR6, UR6, UR4, UP0 ;  /* 0x0000000406067287 */ /* 0x000fd80008000000 */
.L_x_2455:
[----:B------:R-:W-:Y:S02]  /*2060*/  UIADD3 UR8, UR42, 0x5f, URZ ;  /* 0x0000005f2a087890 */ /* 0x000fe4000fffe03f */
[----:B------:R-:W-:Y:S02]  /*2070*/  UIADD3 UR10, UR6, 0x5f, URZ ;  /* 0x0000005f060a7890 */ /* 0x000fe4000fffe03f */
[----:B------:R-:W-:Y:S02]  /*2080*/  UIMAD.WIDE UR8, UR8, 0x2aaaaaab, URZ ;  /* 0x2aaaaaab080878a5 */ /* 0x000fe4000f8e023f */
[----:B------:R-:W-:Y:S02]  /*2090*/  UIMAD.WIDE UR10, UR10, 0x2aaaaaab, URZ ;  /* 0x2aaaaaab0a0a78a5 */ /* 0x000fe4000f8e023f */
[----:B------:R-:W-:Y:S02]  /*20a0*/  USHF.R.U32.HI UR4, URZ, 0x1f, UR9 ;  /* 0x0000001f3f047899 */ /* 0x000fe40008011609 */
[----:B------:R-:W-:-:S02]  /*20b0*/  USHF.R.U32.HI UR6, URZ, 0x1f, UR11 ;  /* 0x0000001f3f067899 */ /* 0x000fc4000801160b */
[----:B------:R-:W-:Y:S02]  /*20c0*/  ULEA UR5, UR5, -UR38, 0x7 ;  /* 0x8000002605057291 */ /* 0x000fe4000f8e383f */
[----:B------:R-:W-:Y:S02]  /*20d0*/  ULEA.HI.SX32 UR4, UR9, UR4, 0x1c ;  /* 0x0000000409047291 */ /* 0x000fe4000f8fe23f */
[----:B------:R-:W-:Y:S02]  /*20e0*/  ULEA.HI.SX32 UR6, UR11, UR6, 0x1c ;  /* 0x000000060b067291 */ /* 0x000fe4000f8fe23f */
[----:B------:R-:W-:Y:S02]  /*20f0*/  UIADD3 UR5, UR42, UR5, URZ ;  /* 0x000000052a057290 */ /* 0x000fe4000fffe03f */
        /* <DEDUP_REMOVED lines=16> */
.L_x_2459:
[----:B------:R-:W-:-:S11]  /*2200*/  UISETP.NE.AND UP0, UPT, UR7, 0x1, UPT ;  /* 0x000000010700788c */ /* 0x000fd6000bf05270 */
[----:B------:R-:W-:Y:S02]  /*2210*/  @UP0 ULDC.64 UR10, c[0x0][0xae0] ;  /* 0x0002b800000a0ab9 */ /* 0x000fe40000000a00 */
[----:B------:R-:W-:-:S04]  /*2220*/  UIMAD.WIDE.U32 UR4, UR6, UR10, URZ ;  /* 0x0000000a060472a5 */ /* 0x000fc8000f8e003f */
[----:B------:R-:W-:-:S12]  /*2230*/  @UP0 USHF.R.U32.HI UR6, URZ, UR11, UR5 ;  /* 0x0000000b3f060299 */ /* 0x000fd80008011605 */
.L_x_2460:
[----:B------:R-:W-:-:S04]  /*2240*/  UIMAD UR6, UR6, UR7, URZ ;  /* 0x00000007060672a4 */ /* 0x000fc8000f8e023f */
[----:B------:R-:W-:-:S04]  /*2250*/  UISETP.LT.AND UP0, UPT, UR8, UR6, UPT ;  /* 0x000000060800728c */ /* 0x000fc8000bf01270 */
[----:B------:R-:W-:-:S12]  /*2260*/  USEL UR8, UR8, UR6, !UP0 ;  /* 0x0000000608087287 */ /* 0x000fd8000c000000 */
.L_x_2458:
        /* <DEDUP_REMOVED lines=9> */
[----:B---3--:R-:W0:Y:S01]  /*2300*/  SHFL.IDX PT, R0, R220, RZ, 0x1f ;  /* 0x00001fffdc007589 */ /* 0x008e2200000e0000 */
        /* <DEDUP_REMOVED lines=23> */
[----:B0-----:R-:W-:Y:S01]  /*2480*/  LEA.HI R2, R0, R0, RZ, 0x1 ;  /* 0x0000000000027211 */ /* 0x001fe200078f08ff */
[----:B------:R-:W-:Y:S01]  /*2490*/  IMAD.U32 R14, RZ, RZ, UR5 ;  /* 0x00000005ff0e7e24 */ /* 0x000fe2000f8e00ff */
[----:B------:R-:W-:Y:S01]  /*24a0*/  ULOP3.LUT UP0, URZ, UR6, 0x1bf, URZ, 0xc0, !UPT ;  /* 0x000001bf063f7892 */ /* 0x000fe2000f80c03f */
[----:B------:R-:W-:Y:S01]  /*24b0*/  IMAD.MOV.U32 R15, RZ, RZ, 0x40000040 ;  /* 0x40000040ff0f7424 */ /* 0x000fe200078e00ff */
[----:B------:R-:W-:Y:S01]  /*24c0*/  LOP3.LUT R3, R2, 0x7fffe, RZ, 0xc0, !PT ;  /* 0x0007fffe02037812 */ /* 0x000fe200078ec0ff */
[----:B------:R0:W-:Y:S01]  /*24d0*/  STL.128 [R1+0xa0], R8 ;  /* 0x0000a00801007387 */ /* 0x0001e20000100c00 */
[----:B------:R-:W-:Y:S01]  /*24e0*/  IMAD.X R44, RZ, RZ, R17, P5 ;  /* 0x000000ffff2c7224 */ /* 0x000fe200028e0611 */
[----:B------:R-:W-:Y:S01]  /*24f0*/  IADD3 R31, P1, R16, 0x118, RZ ;  /* 0x00000118101f7810 */ /* 0x000fe20007f3e0ff */
[----:B-1----:R-:W-:Y:S01]  /*2500*/  IMAD.MOV.U32 R5, RZ, RZ, 0x40000040 ;  /* 0x40000040ff057424 */ /* 0x002fe200078e00ff */
[----:B------:R0:W-:Y:S01]  /*2510*/  STL.64 [R1+0x78], RZ ;  /* 0x000078ff01007387 */ /* 0x0001e20000100a00 */
[----:B------:R-:W-:Y:S01]  /*2520*/  IMAD.IADD R3, R0, 0x1, -R3 ;  /* 0x0000000100037824 */ /* 0x000fe200078e0a03 */
[----:B------:R-:W-:Y:S01]  /*2530*/  PLOP3.LUT P5, PT, PT, PT, UP0, 0x80, 0x0 ;  /* 0x000000000000781c */ /* 0x000fe20003faf008 */
[----:B--2---:R-:W-:Y:S01]  /*2540*/  IMAD.MOV.U32 R13, RZ, RZ, 0x40000040 ;  /* 0x40000040ff0d7424 */ /* 0x004fe200078e00ff */
        /* <DEDUP_REMOVED lines=36> */
[----:B0-----:R-:W-:Y:S01]  /*2790*/  IMAD.U32 R4, RZ, RZ, UR4 ;  /* 0x00000004ff047e24 */ /* 0x001fe2000f8e00ff */
        /* <DEDUP_REMOVED lines=12> */
.L_x_2462:
[----:B------:R-:W1:Y:S01]  /*2860*/  S2R R20, SR_TID.X ;  /* 0x0000000000147919 */ /* 0x000e620000002100 */
[----:B0-----:R-:W0:Y:S01]  /*2870*/  LDC.64 R12, c[0x0][0x428] ;  /* 0x00010a00ff0c7b82 */ /* 0x001e220000000a00 */
[----:B------:R-:W-:Y:S01]  /*2880*/  IADD3 R8, P0, R16, 0x120, RZ ;  /* 0x0000012010087810 */ /* 0x000fe20007f1e0ff */
[----:B------:R-:W-:Y:S01]  /*2890*/  ULDC UR4, c[0x0][0x20] ;  /* 0x0000080000047ab9 */ /* 0x000fe20000000800 */
[----:B------:R-:W-:Y:S01]  /*28a0*/  IMAD.U32 R7, RZ, RZ, UR38 ;  /* 0x00000026ff077e24 */ /* 0x000fe2000f8e00ff */
[----:B------:R-:W-:Y:S01]  /*28b0*/  STL.64 [R1+0x130], R24 ;  /* 0x0001301801007387 */ /* 0x000fe20000100a00 */
[----:B------:R-:W-:Y:S02]  /*28c0*/  IMAD.U32 R11, RZ, RZ, UR42 ;  /* 0x0000002aff0b7e24 */ /* 0x000fe4000f8e00ff */
[----:B------:R-:W-:Y:S01]  /*28d0*/  IMAD.X R9, RZ, RZ, R17, P0 ;  /* 0x000000ffff097224 */ /* 0x000fe200000e0611 */
[----:B------:R-:W2:Y:S01]  /*28e0*/  LDC R21, c[0x0][0xad4] ;  /* 0x0002b500ff157b82 */ /* 0x000ea20000000800 */
[----:B------:R-:W-:Y:S01]  /*28f0*/  VIADD R6, R18, -UR4 ;  /* 0x8000000412067c36 */ /* 0x000fe20008000000 */
[----:B------:R-:W-:Y:S04]  /*2900*/  STL.64 [R1+0x120], R198 ;  /* 0x000120c601007387 */ /* 0x000fe80000100a00 */
[----:B------:R-:W-:Y:S02]  /*2910*/  STL.64 [R1+0x128], R8 ;  /* 0x0001280801007387 */ /* 0x000fe40000100a00 */
[----:B------:R-:W3:Y:S02]  /*2920*/  LDC R15, c[0x0][0x430] ;  /* 0x00010c00ff0f7b82 */ /* 0x000ee40000000800 */
[----:B------:R-:W-:Y:S04]  /*2930*/  STL.U8 [R1+0x138], RZ ;  /* 0x000138ff01007387 */ /* 0x000fe80000100000 */
[----:B------:R4:W-:Y:S02]  /*2940*/  STL [R6+0x4], R7 ;  /* 0x0000040706007387 */ /* 0x0009e40000100800 */
[----:B------:R-:W5:Y:S02]  /*2950*/  LDC.64 R4, c[0x0][0xad8] ;  /* 0x0002b600ff047b82 */ /* 0x000f640000000a00 */
[----:B------:R0:W-:Y:S04]  /*2960*/  STL [R6+0x8], R11 ;  /* 0x0000080b06007387 */ /* 0x0001e80000100800 */
[----:B0-----:R0:W-:Y:S01]  /*2970*/  STL [R6+0x24], R12 ;  /* 0x0000240c06007387 */ /* 0x0011e20000100800 */
[----:B-1----:R-:W-:Y:S01]  /*2980*/  VIADD R195, R20, 0xffffff80 ;  /* 0xffffff8014c37836 */ /* 0x002fe20000000000 */
[----:B------:R-:W1:Y:S02]  /*2990*/  LDC.64 R2, c[0x0][0xae0] ;  /* 0x0002b800ff027b82 */ /* 0x000e640000000a00 */
[----:B------:R0:W-:Y:S04]  /*29a0*/  STL [R6+0x28], R13 ;  /* 0x0000280d06007387 */ /* 0x0001e80000100800 */
[----:B--2---:R0:W-:Y:S04]  /*29b0*/  STL [R6+0xc], R21 ;  /* 0x00000c1506007387 */ /* 0x0041e80000100800 */
[----:B---3--:R0:W-:Y:S04]  /*29c0*/  STL [R6+0x2c], R15 ;  /* 0x00002c0f06007387 */ /* 0x0081e80000100800 */
[----:B------:R0:W-:Y:S04]  /*29d0*/  STL [R6+0x14], RZ ;  /* 0x000014ff06007387 */ /* 0x0001e80000100800 */
[----:B------:R0:W-:Y:S04]  /*29e0*/  STL [R6], R195 ;  /* 0x000000c306007387 */ /* 0x0001e80000100800 */
[----:B-----5:R0:W-:Y:S04]  /*29f0*/  STL [R6+0x10], R4 ;  /* 0x0000100406007387 */ /* 0x0201e80000100800 */
[----:B------:R0:W-:Y:S04]  /*2a00*/  STL [R6+0x18], R5 ;  /* 0x0000180506007387 */ /* 0x0001e80000100800 */
[----:B-1----:R0:W-:Y:S04]  /*2a10*/  STL [R6+0x1c], R2 ;  /* 0x00001c0206007387 */ /* 0x0021e80000100800 */
[----:B------:R0:W-:Y:S04]  /*2a20*/  STL [R6+0x20], R3 ;  /* 0x0000200306007387 */ /* 0x0001e80000100800 */
[----:B----4-:R-:W2:Y:S01]  /*2a30*/  LDL R7, [R1+0x21c] ;  /* 0x00021c0001077983 */ /* 0x010ea20000100800 */
[----:B------:R-:W-:Y:S03]  /*2a40*/  BSSY B0, `(.L_x_2463) ;  /* 0x0000008000007945 */ /* 0x000fe60003800000 */
[----:B------:R0:W-:Y:S01]  /*2a50*/  STL.U8 [R1+0x16c], RZ ;  /* 0x00016cff01007387 */ /* 0x0001e20000100000 */
[----:B--2---:R-:W-:-:S04]  /*2a60*/  LEA.HI R0, R7, R7, RZ, 0x1 ;  /* 0x0000000707007211 */ /* 0x004fc800078f08ff */
[----:B------:R-:W-:-:S05]  /*2a70*/  LOP3.LUT R0, R0, 0xfffffffe, RZ, 0xc0, !PT ;  /* 0xfffffffe00007812 */ /* 0x000fca00078ec0ff */
[----:B------:R-:W-:-:S05]  /*2a80*/  IMAD.IADD R0, R7, 0x1, -R0 ;  /* 0x0000000107007824 */ /* 0x000fca00078e0a00 */
[----:B------:R-:W-:-:S04]  /*2a90*/  SHF.L.U32 R0, R0, 0x1f, RZ ;  /* 0x0000001f00007819 */ /* 0x000fc800000006ff */
[----:B------:R-:W1:Y:S02]  /*2aa0*/  SYNCS.PHASECHK.TRANS64.TRYWAIT P0, [UR44+0x32400], R0 ;  /* 0x03240000ff0075a7 */ /* 0x000e64000800016c */
[----:B01----:R-:W-:Y:S05]  /*2ab0*/  @!P0 BRA `(.L_x_2464) ;  /* 0x0000023c00088947 */ /* 0x003fea0003800000 */
.L_x_2671:
[----:B------:R-:W-:Y:S05]  /*2ac0*/  BSYNC B0 ;  /* 0x0000000000007941 */ /* 0x000fea0003800000 */
.L_x_2463:
[----:B------:R-:W2:Y:S04]  /*2ad0*/  LDL R33, [R1+0x1c] ;  /* 0x00001c0001217983 */ /* 0x000ea80000100800 */
[----:B------:R1:W5:Y:S01]  /*2ae0*/  LDL.64 R24, [R1+0x210] ;  /* 0x0002100001187983 */ /* 0x0003620000100a00 */
[----:B------:R-:W-:Y:S01]  /*2af0*/  IMAD.U32 R8, RZ, RZ, UR36 ;  /* 0x00000024ff087e24 */ /* 0x000fe2000f8e00ff */
[C---:B0-----:R-:W-:Y:S01]  /*2b00*/  IADD3 R0, P2, R16.reuse, 0x420, RZ ;  /* 0x0000042010007810 */ /* 0x041fe20007f5e0ff */
        /* <DEDUP_REMOVED lines=16> */
[----:B0-----:R-:W-:-:S02]  /*2c10*/  IMAD.MOV.U32 R8, RZ, RZ, R34 ;  /* 0x000000ffff087224 */ /* 0x001fc400078e0022 */
[----:B------:R-:W-:Y:S02]  /*2c20*/  IMAD.MOV.U32 R9, RZ, RZ, R35 ;  /* 0x000000ffff097224 */ /* 0x000fe400078e0023 */
[----:B------:R-:W-:Y:S01]  /*2c30*/  IMAD.MOV.U32 R10, RZ, RZ, R26 ;  /* 0x000000ffff0a7224 */ /* 0x000fe200078e001a */
[----:B------:R1:W-:Y:S01]  /*2c40*/  BAR.SYNC.DEFER_BLOCKING R205, 0x100 ;  /* 0x000400cd0000751d */ /* 0x0003e20000010000 */
[----:B------:R-:W-:Y:S01]  /*2c50*/  IMAD.MOV.U32 R11, RZ, RZ, R39 ;  /* 0x000000ffff0b7224 */ /* 0x000fe200078e0027 */
[----:B------:R-:W-:Y:S01]  /*2c60*/  IADD3 R26, P0, R16, 0x16c, RZ ;  /* 0x0000016c101a7810 */ /* 0x000fe20007f1e0ff */
[----:B---3--:R-:W-:Y:S02]  /*2c70*/  IMAD.MOV.U32 R12, RZ, RZ, R27 ;  /* 0x000000ffff0c7224 */ /* 0x008fe400078e001b */
[----:B------:R-:W-:Y:S02]  /*2c80*/  IMAD.MOV.U32 R39, RZ, RZ, R21 ;  /* 0x000000ffff277224 */ /* 0x000fe400078e0015 */
[----:B------:R-:W-:Y:S01]  /*2c90*/  IMAD.X R27, RZ, RZ, R17, P0 ;  /* 0x000000ffff1b7224 */ /* 0x000fe200000e0611 */
[----:B------:R0:W-:Y:S01]  /*2ca0*/  STL.128 [R1+0x1b0], R8 ;  /* 0x0001b00801007387 */ /* 0x0001e20000100c00 */
[----:B------:R-:W-:-:S02]  /*2cb0*/  IMAD.MOV.U32 R13, RZ, RZ, R42 ;  /* 0x000000ffff0d7224 */ /* 0x000fc400078e002a */
[----:B------:R-:W-:Y:S01]  /*2cc0*/  IMAD.MOV.U32 R14, RZ, RZ, R29 ;  /* 0x000000ffff0e7224 */ /* 0x000fe200078e001d */
[----:B------:R-:W-:Y:S01]  /*2cd0*/  STL.128 [R1+0x1e0], R36 ;  /* 0x0001e02401007387 */ /* 0x000fe20000100c00 */
[----:B------:R-:W-:Y:S02]  /*2ce0*/  IMAD.MOV.U32 R15, RZ, RZ, R44 ;  /* 0x000000ffff0f7224 */ /* 0x000fe400078e002c */
[----:B------:R-:W-:-:S03]  /*2cf0*/  IMAD.X R21, RZ, RZ, R17, P1 ;  /* 0x000000ffff157224 */ /* 0x000fc600008e0611 */
[----:B------:R-:W-:Y:S04]  /*2d00*/  STL.128 [R1+0x190], R12 ;  /* 0x0001900c01007387 */ /* 0x000fe80000100c00 */
[----:B------:R-:W-:Y:S01]  /*2d10*/  STL.128 [R1+0x180], R20 ;  /* 0x0001801401007387 */ /* 0x000fe20000100c00 */
[----:B0-----:R-:W-:Y:S02]  /*2d20*/  IMAD.MOV.U32 R8, RZ, RZ, R30 ;  /* 0x000000ffff087224 */ /* 0x001fe400078e001e */
[----:B------:R-:W-:Y:S02]  /*2d30*/  IMAD.MOV.U32 R9, RZ, RZ, R45 ;  /* 0x000000ffff097224 */ /* 0x000fe400078e002d */
[----:B------:R-:W-:Y:S02]  /*2d40*/  IMAD.MOV.U32 R10, RZ, RZ, R31 ;  /* 0x000000ffff0a7224 */ /* 0x000fe400078e001f */
[----:B------:R-:W-:-:S05]  /*2d50*/  IMAD.MOV.U32 R11, RZ, RZ, R32 ;  /* 0x000000ffff0b7224 */ /* 0x000fca00078e0020 */
[----:B------:R0:W-:Y:S02]  /*2d60*/  STL.128 [R1+0x1c0], R8 ;  /* 0x0001c00801007387 */ /* 0x0001e40000100c00 */
[----:B0-----:R-:W-:Y:S02]  /*2d70*/  IMAD.MOV.U32 R10, RZ, RZ, R26 ;  /* 0x000000ffff0a7224 */ /* 0x001fe400078e001a */
[----:B------:R-:W-:Y:S02]  /*2d80*/  IMAD.MOV.U32 R11, RZ, RZ, R27 ;  /* 0x000000ffff0b7224 */ /* 0x000fe400078e001b */
[----:B------:R-:W-:Y:S01]  /*2d90*/  IMAD.MOV.U32 R8, RZ, RZ, R0 ;  /* 0x000000ffff087224 */ /* 0x000fe200078e0000 */
[----:B------:R-:W-:Y:S01]  /*2da0*/  IADD3 R0, P0, R16, 0xa8, RZ ;  /* 0x000000a810007810 */ /* 0x000fe20007f1e0ff */
[----:B------:R-:W-:-:S04]  /*2db0*/  IMAD.MOV.U32 R9, RZ, RZ, R7 ;  /* 0x000000ffff097224 */ /* 0x000fc800078e0007 */
[----:B------:R-:W-:Y:S01]  /*2dc0*/  IMAD.X R7, RZ, RZ, R17, P0 ;  /* 0x000000ffff077224 */ /* 0x000fe200000e0611 */
[----:B------:R0:W-:Y:S02]  /*2dd0*/  STL.128 [R1+0x1d0], R8 ;  /* 0x0001d00801007387 */ /* 0x0001e40000100c00 */
[----:B0-----:R-:W-:Y:S02]  /*2de0*/  IMAD.MOV.U32 R10, RZ, RZ, R28 ;  /* 0x000000ffff0a7224 */ /* 0x001fe400078e001c */
[----:B------:R-:W-:Y:S02]  /*2df0*/  IMAD.MOV.U32 R11, RZ, RZ, R43 ;  /* 0x000000ffff0b7224 */ /* 0x000fe400078e002b */
[----:B------:R-:W-:Y:S02]  /*2e00*/  IMAD.MOV.U32 R8, RZ, RZ, R208 ;  /* 0x000000ffff087224 */ /* 0x000fe400078e00d0 */
[----:B------:R-:W-:-:S05]  /*2e10*/  IMAD.MOV.U32 R9, RZ, RZ, R207 ;  /* 0x000000ffff097224 */ /* 0x000fca00078e00cf */
[----:B------:R0:W-:Y:S02]  /*2e20*/  STL.128 [R1+0x1f0], R8 ;  /* 0x0001f00801007387 */ /* 0x0001e40000100c00 */
[----:B0-----:R-:W-:Y:S02]  /*2e30*/  IMAD.MOV.U32 R8, RZ, RZ, R40 ;  /* 0x000000ffff087224 */ /* 0x001fe400078e0028 */
[----:B------:R-:W-:Y:S02]  /*2e40*/  IMAD.MOV.U32 R9, RZ, RZ, R41 ;  /* 0x000000ffff097224 */ /* 0x000fe400078e0029 */
[----:B------:R-:W-:Y:S02]  /*2e50*/  IMAD.MOV.U32 R10, RZ, RZ, R0 ;  /* 0x000000ffff0a7224 */ /* 0x000fe400078e0000 */
[----:B------:R-:W-:-:S05]  /*2e60*/  IMAD.MOV.U32 R11, RZ, RZ, R7 ;  /* 0x000000ffff0b7224 */ /* 0x000fca00078e0007 */
[----:B------:R1:W-:Y:S01]  /*2e70*/  STL.128 [R1+0x200], R8 ;  /* 0x0002000801007387 */ /* 0x0003e20000100c00 */
[----:B--2---:R-:W-:-:S04]  /*2e80*/  LOP3.LUT R0, R33, 0x1, RZ, 0xfc, !PT ;  /* 0x0000000121007812 */ /* 0x004fc800078efcff */
[----:B------:R-:W-:-:S13]  /*2e90*/  ISETP.NE.AND P1, PT, R0, 0x3, PT ;  /* 0x000000030000780c */ /* 0x000fda0003f25270 */
[----:B-1----:R-:W-:Y:S05]  /*2ea0*/  @!P1 BRA `(.L_x_2466) ;  /* 0x0000000000049947 */ /* 0x002fea0003800000 */
[----:B------:R-:W-:Y:S01]  /*2eb0*/  BPT.TRAP 0x1 ;  /* 0x000000040000795c */ /* 0x000fe20000300000 */
.L_x_2466:
[----:B------:R-:W-:Y:S05]  /*2ec0*/  BSYNC B0 ;  /* 0x0000000000007941 */ /* 0x000fea0003800000 */
.L_x_2465:
[----:B------:R-:W2:Y:S01]  /*2ed0*/  LDL.64 R8, [R1+0x8] ;  /* 0x0000080001087983 */ /* 0x000ea20000100a00 */
[----:B-----5:R-:W-:Y:S01]  /*2ee0*/  SHF.L.U32 R25, R25, 0x1f, RZ ;  /* 0x0000001f19197819 */ /* 0x020fe200000006ff */
[----:B------:R-:W-:Y:S01]  /*2ef0*/  BSSY B0, `(.L_x_2467) ;  /* 0x0000006000007945 */ /* 0x000fe20003800000 */
[----:B--2---:R-:W-:-:S05]  /*2f00*/  MOV R7, R8 ;  /* 0x0000000800077202 */ /* 0x004fca0000000f00 */
[----:B------:R-:W-:-:S04]  /*2f10*/  IMAD R24, R24, 0x8, R7 ;  /* 0x0000000818187824 */ /* 0x000fc800078e0207 */
[----:B------:R0:W1:Y:S01]  /*2f20*/  SYNCS.PHASECHK.TRANS64.TRYWAIT P0, [R24+URZ], R25 ;  /* 0x00000019180075a7 */ /* 0x000062000800017f */
[----:B------:R-:W-:Y:S05]  /*2f30*/  @!P1 BRA `(.L_x_2468) ;  /* 0x0000000000049947 */ /* 0x000fea0003800000 */
[----:B------:R-:W-:Y:S01]  /*2f40*/  BPT.TRAP 0x1 ;  /* 0x000000040000795c */ /* 0x000fe20000300000 */
.L_x_2468:
[----:B------:R-:W-:Y:S05]  /*2f50*/  BSYNC B0 ;  /* 0x0000000000007941 */ /* 0x000fea0003800000 */
.L_x_2467:
[----:B------:R-:W-:Y:S04]  /*2f60*/  BSSY B0, `(.L_x_2469) ;  /* 0x0000004000007945 */ /* 0x000fe80003800000 */
[----:B-1----:R-:W-:Y:S05]  /*2f70*/  @P0 BRA `(.L_x_2470) ;  /* 0x0000000000080947 */ /* 0x002fea0003800000 */
[----:B------:R-:W1:Y:S02]  /*2f80*/  SYNCS.PHASECHK.TRANS64.TRYWAIT P0, [R24+URZ], R25 ;  /* 0x00000019180075a7 */ /* 0x000e64000800017f */
[----:B-1----:R-:W-:Y:S05]  /*2f90*/  @!P0 BRA `(.L_x_2471) ;  /* 0x0000023400e88947 */ /* 0x002fea0003800000 */
.L_x_2470:
[----:B------:R-:W-:Y:S05]  /*2fa0*/  BSYNC B0 ;  /* 0x0000000000007941 */ /* 0x000fea0003800000 */
.L_x_2469:
[----:B------:R-:W2:Y:S04]  /*2fb0*/  LDL R13, [R1+0x210] ;  /* 0x00021000010d7983 */ /* 0x000ea80000100800 */
[----:B------:R-:W2:Y:S01]  /*2fc0*/  LDL.64 R8, [R1+0xa0] ;  /* 0x0000a00001087983 */ /* 0x000ea20000100a00 */
[----:B------:R-:W-:Y:S05]  /*2fd0*/  WARPSYNC.ALL ;  /* 0x0000000000007948 */ /* 0x000fea0003800000 */
[----:B01----:R-:W3:Y:S04]  /*2fe0*/  LDL.64 R24, [R1+0x98] ;  /* 0x0000980001187983 */ /* 0x003ee80000100a00 */
[----:B------:R-:W4:Y:S04]  /*2ff0*/  LDL.64 R10, [R1+0x98] ;  /* 0x00009800010a7983 */ /* 0x000f280000100a00 */
[----:B------:R-:W5:Y:S01]  /*3000*/  LDL.64 R14, [R1+0x98] ;  /* 0x00009800010e7983 */ /* 0x000f620000100a00 */
[----:B--2---:R-:W-:-:S03]  /*3010*/  IMAD R8, R13, 0x300, R8 ;  /* 0x000003000d087824 */ /* 0x004fc600078e0208 */
[----:B------:R-:W2:Y:S01]  /*3020*/  LDL.64 R20, [R1+0x98] ;  /* 0x0000980001147983 */ /* 0x000ea20000100a00 */
[----:B------:R-:W-:Y:S02]  /*3030*/  R2UR UR7, R9 ;  /* 0x00000000090772ca */ /* 0x000fe400000e0000 */
[C---:B------:R-:W-:Y:S01]  /*3040*/  R2UR UR6, R8.reuse ;  /* 0x00000000080672ca */ /* 0x040fe200000e0000 */
[----:B------:R-:W2:Y:S01]  /*3050*/  LDL R7, [R1+0x21c] ;  /* 0x00021c0001077983 */ /* 0x000ea20000100800 */
[----:B------:R-:W-:Y:S01]  /*3060*/  VIADD R12, R8, 0x2 ;  /* 0x00000002080c7836 */ /* 0x000fe20000000000 */
[----:B------:R-:W-:Y:S01]  /*3070*/  BSSY B0, `(.L_x_2472) ;  /* 0x000002e000007945 */ /* 0x000fe20003800000 */
[----:B------:R-:W-:Y:S01]  /*3080*/  IMAD.MOV.U32 R13, RZ, RZ, R9 ;  /* 0x000000ffff0d7224 */ /* 0x000fe200078e0009 */
[----:B------:R0:W-:Y:S01]  /*3090*/  STL [R1+0x80], RZ ;  /* 0x000080ff01007387 */ /* 0x0001e20000100800 */
[----:B---3--:R-:W-:Y:S02]  /*30a0*/  R2UR UR4, R24 ;  /* 0x00000000180472ca */ /* 0x008fe400000e0000 */
[----:B------:R-:W-:-:S02]  /*30b0*/  R2UR UR5, R25 ;  /* 0x00000000190572ca */ /* 0x000fc400000e0000 */
[----:B------:R-:W-:Y:S01]  /*30c0*/  WARPGROUP.ARRIVE ;  /* 0x00000000000079c5 */ /* 0x000fe20000000000 */
[----:B----4-:R-:W-:Y:S02]  /*30d0*/  VIADD R10, R10, 0x2 ;  /* 0x000000020a0a7836 */ /* 0x010fe40000000000 */
[----:B-----5:R-:W-:Y:S02]  /*30e0*/  VIADD R14, R14, 0x4 ;  /* 0x000000040e0e7836 */ /* 0x020fe40000000000 */
[----:B--2---:R-:W-:-:S06]  /*30f0*/  VIADD R20, R20, 0x6 ;  /* 0x0000000614147836 */ /* 0x004fcc0000000000 */
        /* <DEDUP_REMOVED lines=35> */
[----:B------:R-:W1:Y:S02]  /*3330*/  SYNCS.PHASECHK.TRANS64.TRYWAIT P0, [UR44+0x32410], R7 ;  /* 0x03241007ff0075a7 */ /* 0x000e64000800016c */
[----:B01----:R-:W-:Y:S05]  /*3340*/  @!P0 BRA `(.L_x_2473) ;  /* 0x0000023400108947 */ /* 0x003fea0003800000 */
.L_x_2672:
[----:B------:R-:W-:Y:S05]  /*3350*/  BSYNC B0 ;  /* 0x0000000000007941 */ /* 0x000fea0003800000 */
.L_x_2472:
[----:B0-----:R-:W2:Y:S04]  /*3360*/  LDL R7, [R1+0x54] ;  /* 0x0000540001077983 */ /* 0x001ea80000100800 */
[----:B------:R0:W5:Y:S01]  /*3370*/  LDL.64 R8, [R1+0x210] ;  /* 0x0002100001087983 */ /* 0x0001620000100a00 */
[----:B------:R-:W-:Y:S01]  /*3380*/  BSSY B0, `(.L_x_2474) ;  /* 0x0000005000007945 */ /* 0x000fe20003800000 */
[----:B--2---:R-:W-:-:S04]  /*3390*/  LOP3.LUT R7, R7, 0x1, RZ, 0xfc, !PT ;  /* 0x0000000107077812 */ /* 0x004fc800078efcff */
[----:B------:R-:W-:-:S13]  /*33a0*/  ISETP.NE.AND P1, PT, R7, 0x3, PT ;  /* 0x000000030700780c */ /* 0x000fda0003f25270 */
[----:B0-----:R-:W-:Y:S05]  /*33b0*/  @!P1 BRA `(.L_x_2475) ;  /* 0x0000000000049947 */ /* 0x001fea0003800000 */
[----:B------:R-:W-:Y:S01]  /*33c0*/  BPT.TRAP 0x1 ;  /* 0x000000040000795c */ /* 0x000fe20000300000 */
.L_x_2475:
[----:B------:R-:W-:Y:S05]  /*33d0*/  BSYNC B0 ;  /* 0x0000000000007941 */ /* 0x000fea0003800000 */
.L_x_2474:
        /* <DEDUP_REMOVED lines=8> */
.L_x_2477:
[----:B------:R-:W-:Y:S05]  /*3460*/  BSYNC B0 ;  /* 0x0000000000007941 */ /* 0x000fea0003800000 */
.L_x_2476:
[----:B------:R-:W-:Y:S04]  /*3470*/  BSSY B0, `(.L_x_2478) ;  /* 0x0000004000007945 */ /* 0x000fe80003800000 */
[----:B-1----:R-:W-:Y:S05]  /*3480*/  @P0 BRA `(.L_x_2479) ;  /* 0x0000000000080947 */ /* 0x002fea0003800000 */
[----:B------:R-:W1:Y:S02]  /*3490*/  SYNCS.PHASECHK.TRANS64.TRYWAIT P0, [R8+URZ], R9 ;  /* 0x00000009080075a7 */ /* 0x000e64000800017f */
[----:B-1----:R-:W-:Y:S05]  /*34a0*/  @!P0 BRA `(.L_x_2480) ;  /* 0x0000023000d08947 */ /* 0x002fea0003800000 */
.L_x_2479:
[----:B------:R-:W-:Y:S05]  /*34b0*/  BSYNC B0 ;  /* 0x0000000000007941 */ /* 0x000fea0003800000 */
.L_x_2478:
[----:B------:R-:W2:Y:S04]  /*34c0*/  LDL R19, [R1+0x210] ;  /* 0x0002100001137983 */ /* 0x000ea80000100800 */
[----:B01----:R-:W2:Y:S04]  /*34d0*/  LDL.64 R8, [R1+0x118] ;  /* 0x0001180001087983 */ /* 0x003ea80000100a00 */
[----:B------:R-:W3:Y:S04]  /*34e0*/  LDL R7, [R1+0x90] ;  /* 0x0000900001077983 */ /* 0x000ee80000100800 */
[----:B------:R-:W4:Y:S04]  /*34f0*/  LDL.64 R10, [R1+0x110] ;  /* 0x00011000010a7983 */ /* 0x000f280000100a00 */
[----:B------:R-:W5:Y:S04]  /*3500*/  LDL.64 R12, [R1+0x110] ;  /* 0x00011000010c7983 */ /* 0x000f680000100a00 */
[----:B------:R-:W5:Y:S04]  /*3510*/  LDL.64 R14, [R1+0x110] ;  /* 0x00011000010e7983 */ /* 0x000f680000100a00 */
[----:B------:R-:W5:Y:S01]  /*3520*/  LDL.64 R20, [R1+0x110] ;  /* 0x0001100001147983 */ /* 0x000f620000100a00 */
[----:B------:R-:W-:Y:S05]  /*3530*/  WARPSYNC.ALL ;  /* 0x0000000000007948 */ /* 0x000fea0003800000 */
[----:B------:R-:W-:Y:S01]  /*3540*/  WARPGROUP.ARRIVE ;  /* 0x00000000000079c5 */ /* 0x000fe20000000000 */
[----:B------:R-:W5:Y:S04]  /*3550*/  LDL.64 R72, [R1+0x110] ;  /* 0x0001100001487983 */ /* 0x000f680000100a00 */
[----:B------:R-:W5:Y:S01]  /*3560*/  LDL.LU R74, [R1+0x460] ;  /* 0x00046000014a7983 */ /* 0x000f620000300800 */
[----:B--2---:R-:W-:Y:S01]  /*3570*/  IMAD R8, R19, 0xc00, R8 ;  /* 0x00000c0013087824 */ /* 0x004fe200078e0208 */
[----:B---3--:R-:W-:-:S04]  /*3580*/  ISETP.NE.U32.AND P0, PT, R7, RZ, PT ;  /* 0x000000ff0700720c */ /* 0x008fc80003f05070 */
[----:B------:R-:W-:Y:S02]  /*3590*/  R2UR UR6, R8 ;  /* 0x00000000080672ca */ /* 0x000fe400000e0000 */
[----:B------:R-:W-:Y:S02]  /*35a0*/  R2UR UR7, R9 ;  /* 0x00000000090772ca */ /* 0x000fe400000e0000 */
[----:B----4-:R-:W-:Y:S02]  /*35b0*/  R2UR UR4, R10 ;  /* 0x000000000a0472ca */ /* 0x010fe400000e0000 */
[----:B------:R-:W-:-:S03]  /*35c0*/  R2UR UR5, R11 ;  /* 0x000000000b0572ca */ /* 0x000fc600000e0000 */
[----:B------:R-:W-:-:S10]  /*35d0*/  VOTEU.ANY UP0, P0 ;  /* 0x00000000003f7886 */ /* 0x000fd40000000100 */
        /* <DEDUP_REMOVED lines=129> */
[----:B------:R-:W0:Y:S01]  /*3df0*/  S2R R75, SR_TID.X ;  /* 0x00000000004b7919 */ /* 0x000e220000002100 */
[----:B------:R-:W-:Y:S01]  /*3e00*/  LOP3.LUT R74, R74, 0xffefffff, RZ, 0xc0, !PT ;  /* 0xffefffff4a4a7812 */ /* 0x000fe200078ec0ff */
[----:B------:R-:W-:Y:S02]  /*3e10*/  WARPGROUP.DEPBAR.LE gsb0, 0x0 ;  /* 0x00008000000079c5 */ /* 0x000fe40000010000 */
[----:B------:R-:W-:-:S08]  /*3e20*/  WARPGROUP.ARRIVE ;  /* 0x00000000000079c5 */ /* 0x000fd00000000000 */
[----:B------:R-:W-:Y:S01]  /*3e30*/  HGMMA.64x96x16.F32.BF16 R24, gdesc[UR4], R24, gsb0 ;  /* 0x01600000041879f0 */ /* 0x000fe20008001818 */
[----:B0-----:R-:W-:Y:S01]  /*3e40*/  LOP3.LUT P1, RZ, R75, 0x7f, RZ, 0xc0, !PT ;  /* 0x0000007f4bff7812 */ /* 0x001fe2000782c0ff */
[----:B--2---:R-:W-:-:S12]  /*3e50*/  VIADD R12, R12, 0xc02 ;  /* 0x00000c020c0c7836 */ /* 0x004fd80000000000 */
[----:B------:R-:W-:Y:S01]  /*3e60*/  @P1 LOP3.LUT R74, R74, 0x100000, RZ, 0xfc, !PT ;  /* 0x001000004a4a1812 */ /* 0x000fe200078efcff */
[----:B------:R-:W2:Y:S04]  /*3e70*/  @!P1 LDL R7, [R1+0x210] ;  /* 0x0002100001079983 */ /* 0x000ea80000100800 */
[----:B------:R0:W-:Y:S01]  /*3e80*/  STL [R1+0x460], R74 ;  /* 0x0004604a01007387 */ /* 0x0001e20000100800 */
[----:B------:R-:W-:Y:S02]  /*3e90*/  VIADD R10, R8, 0x902 ;  /* 0x00000902080a7836 */ /* 0x000fe40000000000 */
[----:B------:R-:W-:Y:S01]  /*3ea0*/  IMAD.MOV.U32 R11, RZ, RZ, R9 ;  /* 0x000000ffff0b7224 */ /* 0x000fe200078e0009 */
[----:B0-----:R-:W5:Y:S02]  /*3eb0*/  @!P1 LDL.64 R74, [R1+0x30] ;  /* 0x00003000014a9983 */ /* 0x001f640000100a00 */
[----:B------:R-:W-:-:S02]  /*3ec0*/  R2UR UR6, R10 ;  /* 0x000000000a0672ca */ /* 0x000fc400000e0000 */
[----:B------:R-:W-:Y:S02]  /*3ed0*/  R2UR UR7, R11 ;  /* 0x000000000b0772ca */ /* 0x000fe400000e0000 */
[----:B------:R-:W-:Y:S02]  /*3ee0*/  R2UR UR4, R12 ;  /* 0x000000000c0472ca */ /* 0x000fe400000e0000 */
[----:B------:R-:W-:Y:S01]  /*3ef0*/  R2UR UR5, R13 ;  /* 0x000000000d0572ca */ /* 0x000fe200000e0000 */
[----:B------:R-:W-:Y:S02]  /*3f00*/  WARPGROUP.DEPBAR.LE gsb0, 0x0 ;  /* 0x00008000000079c5 */ /* 0x000fe40000010000 */
        /* <DEDUP_REMOVED lines=23> */
[----:B-----5:R-:W-:Y:S01]  /*4080*/  @!P1 MOV R74, R74 ;  /* 0x0000004a004a9202 */ /* 0x020fe20000000f00 */
[----:B------:R0:W-:Y:S04]  /*4090*/  STL [R1+0x90], R0 ;  /* 0x0000900001007387 */ /* 0x0001e80000100800 */
[----:B------:R0:W-:Y:S01]  /*40a0*/  STL [R1+0x90], R0 ;  /* 0x0000900001007387 */ /* 0x0001e20000100800 */
[----:B--2---:R-:W-:-:S03]  /*40b0*/  @!P1 IMAD R7, R7, 0x8, R74 ;  /* 0x0000000807079824 */ /* 0x004fc600078e024a */
        /* <DEDUP_REMOVED lines=16> */
[----:B------:R-:W2:Y:S04]  /*41c0*/  LDL R15, [R1+0x70] ;  /* 0x00007000010f7983 */ /* 0x000ea80000100800 */
[----:B------:R-:W3:Y:S04]  /*41d0*/  LDL R11, [R6+0x8] ;  /* 0x00000800060b7983 */ /* 0x000ee80000100800 */
[----:B-1----:R-:W4:Y:S04]  /*41e0*/  LDL R7, [R6] ;  /* 0x0000000006077983 */ /* 0x002f280000100800 */
[----:B------:R-:W5:Y:S04]  /*41f0*/  LDL R19, [R6+0x18] ;  /* 0x0000180006137983 */ /* 0x000f680000100800 */
[----:B------:R-:W5:Y:S04]  /*4200*/  LDL R12, [R6+0x4] ;  /* 0x00000400060c7983 */ /* 0x000f680000100800 */
[----:B------:R-:W5:Y:S04]  /*4210*/  LDL R13, [R6+0xc] ;  /* 0x00000c00060d7983 */ /* 0x000f680000100800 */
[----:B------:R-:W5:Y:S04]  /*4220*/  LDL R9, [R6+0x10] ;  /* 0x0000100006097983 */ /* 0x000f680000100800 */
[----:B------:R-:W5:Y:S01]  /*4230*/  LDL R14, [R6+0x14] ;  /* 0x00001400060e7983 */ /* 0x000f620000100800 */
[----:B------:R-:W-:-:S02]  /*4240*/  UMOV UR4, 0xffffffa0 ;  /* 0xffffffa000047882 */ /* 0x000fc40000000000 */
[----:B------:R-:W-:Y:S01]  /*4250*/  UIMAD UR4, UR45, UR4, 0x60 ;  /* 0x000000602d0474a4 */ /* 0x000fe2000f8e0204 */
[----:B------:R-:W-:Y:S01]  /*4260*/  BSSY B0, `(.L_x_2481) ;  /* 0x000003e000007945 */ /* 0x000fe20003800000 */
[----:B----4-:R-:W-:-:S04]  /*4270*/  SHF.R.S32.HI R8, RZ, 0x1f, R7 ;  /* 0x0000001fff087819 */ /* 0x010fc80000011407 */
        /* <DEDUP_REMOVED lines=11> */
[----:B--2---:R-:W-:Y:S01]  /*4330*/  IMAD R74, R15, 0x8, R74 ;  /* 0x000000080f4a7824 */ /* 0x004fe200078e024a */
[----:B------:R-:W-:Y:S01]  /*4340*/  LOP3.LUT R21, R20, 0x7ffffffc, RZ, 0xc0, !PT ;  /* 0x7ffffffc14157812 */ /* 0x000fe200078ec0ff */
[----:B---3--:R-:W-:Y:S01]  /*4350*/  VIADD R15, R11, UR4 ;  /* 0x000000040b0f7c36 */ /* 0x008fe20008000000 */
        /* <DEDUP_REMOVED lines=20> */
[----:B0-----:R-:W-:Y:S06]  /*44a0*/  @!P0 BRA `(.L_x_2482) ;  /* 0x0000000000648947 */ /* 0x001fec0003800000 */
        /* <DEDUP_REMOVED lines=12> */
.L_x_2486:
[----:B------:R-:W-:Y:S05]  /*4570*/  BSYNC B2 ;  /* 0x0000000000027941 */ /* 0x000fea0003800000 */
.L_x_2485:
[----:B------:R-:W-:Y:S01]  /*4580*/  LOP3.LUT R8, RZ, R8, RZ, 0x33, !PT ;  /* 0x00000008ff087212 */ /* 0x000fe200078e33ff */
[----:B------:R-:W-:Y:S06]  /*4590*/  BRA `(.L_x_2487) ;  /* 0x0000000000187947 */ /* 0x000fec0003800000 */
.L_x_2484:
[----:B------:R-:W-:-:S13]  /*45a0*/  ISETP.NE.AND P0, PT, R19, 0x1, PT ;  /* 0x000000011300780c */ /* 0x000fda0003f05270 */
[----:B------:R-:W-:Y:S05]  /*45b0*/  @!P0 BRA `(.L_x_2487) ;  /* 0x0000000000108947 */ /* 0x000fea0003800000 */
[----:B------:R-:W2:Y:S04]  /*45c0*/  LDL R9, [R6+0x1c] ;  /* 0x00001c0006097983 */ /* 0x000ea80000100800 */
[----:B------:R-:W3:Y:S01]  /*45d0*/  LDL R13, [R6+0x20] ;  /* 0x00002000060d7983 */ /* 0x000ee20000100800 */
[----:B--2---:R-:W-:-:S05]  /*45e0*/  IMAD.HI.U32 R8, R8, R9, RZ ;  /* 0x0000000908087227 */ /* 0x004fca00078e00ff */
[----:B---3--:R-:W-:-:S07]  /*45f0*/  SHF.R.U32.HI R8, RZ, R13, R8 ;  /* 0x0000000dff087219 */ /* 0x008fce0000011608 */
.L_x_2487:
[----:B------:R-:W-:Y:S05]  /*4600*/  BSYNC B1 ;  /* 0x0000000000017941 */ /* 0x000fea0003800000 */
.L_x_2483:
[----:B------:R-:W-:-:S05]  /*4610*/  IMAD R8, R19, R8, R21 ;  /* 0x0000000813087224 */ /* 0x000fca00078e0215 */
[----:B------:R-:W-:Y:S02]  /*4620*/  VIMNMX R7, R7, R8, !PT ;  /* 0x0000000807077248 */ /* 0x000fe40007fe0100 */
[----:B------:R-:W-:-:S07]  /*4630*/  VIADDMNMX R10, R8, R19, R10, PT ;  /* 0x00000013080a7246 */ /* 0x000fce000380010a */
.L_x_2482:
[----:B------:R-:W-:Y:S05]  /*4640*/  BSYNC B0 ;  /* 0x0000000000007941 */ /* 0x000fea0003800000 */
.L_x_2481:
        /* <DEDUP_REMOVED lines=132> */
.L_x_2493:
[----:B------:R-:W-:Y:S05]  /*4e90*/  BSYNC B2 ;  /* 0x0000000000027941 */ /* 0x000fea0003800000 */
.L_x_2492:
[----:B------:R-:W-:Y:S01]  /*4ea0*/  LOP3.LUT R12, RZ, R12, RZ, 0x33, !PT ;  /* 0x0000000cff0c7212 */ /* 0x000fe200078e33ff */
[----:B------:R-:W-:Y:S06]  /*4eb0*/  BRA `(.L_x_2494) ;  /* 0x0000000000187947 */ /* 0x000fec0003800000 */
.L_x_2491:
[----:B------:R-:W-:-:S13]  /*4ec0*/  ISETP.NE.AND P6, PT, R19, 0x1, PT ;  /* 0x000000011300780c */ /* 0x000fda0003fc5270 */
[----:B------:R-:W-:Y:S05]  /*4ed0*/  @!P6 BRA `(.L_x_2494) ;  /* 0x000000000010e947 */ /* 0x000fea0003800000 */
[----:B------:R-:W2:Y:S04]  /*4ee0*/  LDL R11, [R6+0x1c] ;  /* 0x00001c00060b7983 */ /* 0x000ea80000100800 */
[----:B------:R-:W3:Y:S01]  /*4ef0*/  LDL R13, [R6+0x20] ;  /* 0x00002000060d7983 */ /* 0x000ee20000100800 */
[----:B--2---:R-:W-:-:S05]  /*4f00*/  IMAD.HI.U32 R12, R12, R11, RZ ;  /* 0x0000000b0c0c7227 */ /* 0x004fca00078e00ff */
[----:B---3--:R-:W-:-:S07]  /*4f10*/  SHF.R.U32.HI R12, RZ, R13, R12 ;  /* 0x0000000dff0c7219 */ /* 0x008fce000001160c */
.L_x_2494:
[----:B------:R-:W-:Y:S05]  /*4f20*/  BSYNC B1 ;  /* 0x0000000000017941 */ /* 0x000fea0003800000 */
.L_x_2490:
[----:B------:R-:W-:-:S05]  /*4f30*/  IMAD R12, R19, R12, R21 ;  /* 0x0000000c130c7224 */ /* 0x000fca00078e0215 */
[----:B------:R-:W-:Y:S02]  /*4f40*/  VIADDMNMX R10, R12, R19, R10, PT ;  /* 0x000000130c0a7246 */ /* 0x000fe4000380010a */
[----:B------:R-:W-:-:S07]  /*4f50*/  VIMNMX R7, R7, R12, !PT ;  /* 0x0000000c07077248 */ /* 0x000fce0007fe0100 */
.L_x_2489:
[----:B------:R-:W-:Y:S05]  /*4f60*/  BSYNC B0 ;  /* 0x0000000000007941 */ /* 0x000fea0003800000 */
.L_x_2488:
        /* <DEDUP_REMOVED lines=13> */
[----:B------:R-:W5:Y:S01]  /*5040*/  LDL R20, [R1+0x36c] ;  /* 0x00036c0001147983 */ /* 0x000f620000100800 */
[----:B------:R-:W-:Y:S02]  /*5050*/  ISETP.LT.OR P0, PT, R10, 0xa, P0 ;  /* 0x0000000a0a00780c */ /* 0x000fe40000701670 */
[----:B------:R-:W-:Y:S01]  /*5060*/  ISETP.NE.AND P6, PT, R36, RZ, PT ;  /* 0x000000ff2400720c */ /* 0x000fe20003fc5270 */
[----:B------:R-:W5:Y:S01]  /*5070*/  LDL R25, [R1+0x310] ;  /* 0x0003100001197983 */ /* 0x000f620000100800 */
[----:B------:R-:W-:-:S02]  /*5080*/  FSEL R45, R31, -INF , !P0 ;  /* 0xff8000001f2d7808 */ /* 0x000fc40004000000 */
[----:B------:R-:W-:Y:S01]  /*5090*/  ISETP.NE.AND P0, PT, R28, RZ, PT ;  /* 0x000000ff1c00720c */ /* 0x000fe20003f05270 */
[----:B------:R-:W5:Y:S01]  /*50a0*/  LDL R176, [R1+0x2e0] ;  /* 0x0002e00001b07983 */ /* 0x000f620000100800 */
[C---:B------:R-:W-:Y:S02]  /*50b0*/  ISETP.GT.AND P5, PT, R7.reuse, RZ, !P5 ;  /* 0x000000ff0700720c */ /* 0x040fe40006fa4270 */
[----:B------:R-:W-:Y:S01]  /*50c0*/  ISETP.GT.AND P0, PT, R7, 0x10, !P0 ;  /* 0x000000100700780c */ /* 0x000fe20004704270 */
[----:B------:R-:W5:Y:S01]  /*50d0*/  LDL R21, [R1+0x300] ;  /* 0x0003000001157983 */ /* 0x000f620000100800 */
[C---:B------:R-:W-:Y:S02]  /*50e0*/  ISETP.LT.OR P5, PT, R10.reuse, 0x1, P5 ;  /* 0x000000010a00780c */ /* 0x040fe40002fa1670 */
[----:B------:R-:W-:Y:S01]  /*50f0*/  ISETP.LT.OR P0, PT, R10, 0x11, P0 ;  /* 0x000000110a00780c */ /* 0x000fe20000701670 */
[----:B------:R-:W5:Y:S01]  /*5100*/  LDL R126, [R1+0x220] ;  /* 0x00022000017e7983 */ /* 0x000f620000100800 */
[----:B------:R-:W-:-:S02]  /*5110*/  FSEL R177, R26, -INF , !P5 ;  /* 0xff8000001ab17808 */ /* 0x000fc40006800000 */
[----:B------:R-:W-:Y:S01]  /*5120*/  FSEL R188, R34, -INF , !P0 ;  /* 0xff80000022bc7808 */ /* 0x000fe20004000000 */
[----:B------:R-:W5:Y:S01]  /*5130*/  LDL R128, [R1+0x230] ;  /* 0x0002300001807983 */ /* 0x000f620000100800 */
[----:B------:R-:W-:Y:S02]  /*5140*/  ISETP.NE.AND P0, PT, R29, RZ, PT ;  /* 0x000000ff1d00720c */ /* 0x000fe40003f05270 */
[----:B------:R-:W-:Y:S01]  /*5150*/  FMNMX.FTZ R11, R61, R154, !PT ;  /* 0x0000009a3d0b7209 */ /* 0x000fe20007810000 */
[----:B------:R-:W5:Y:S01]  /*5160*/  LDL R130, [R1+0x240] ;  /* 0x0002400001827983 */ /* 0x000f620000100800 */
[----:B------:R-:W-:Y:S02]  /*5170*/  ISETP.GT.AND P0, PT, R7, 0x11, !P0 ;  /* 0x000000110700780c */ /* 0x000fe40004704270 */
[----:B------:R-:W-:Y:S01]  /*5180*/  FMNMX.FTZ R6, R177, R53, !PT ;  /* 0x00000035b1067209 */ /* 0x000fe20007810000 */
[----:B------:R-:W5:Y:S01]  /*5190*/  LDL R132, [R1+0x250] ;  /* 0x0002500001847983 */ /* 0x000f620000100800 */
[----:B------:R-:W-:-:S02]  /*51a0*/  ISETP.LT.OR P0, PT, R10, 0x12, P0 ;  /* 0x000000120a00780c */ /* 0x000fc40000701670 */
[----:B------:R-:W-:Y:S01]  /*51b0*/  FMNMX.FTZ R11, R152, R11, !PT ;  /* 0x0000000b980b7209 */ /* 0x000fe20007810000 */
[----:B------:R-:W5:Y:S01]  /*51c0*/  LDL R134, [R1+0x260] ;  /* 0x0002600001867983 */ /* 0x000f620000100800 */
[----:B------:R-:W-:Y:S02]  /*51d0*/  FSEL R191, R35, -INF , !P0 ;  /* 0xff80000023bf7808 */ /* 0x000fe40004000000 */
[----:B------:R-:W-:Y:S01]  /*51e0*/  ISETP.GT.AND P0, PT, R7, 0x18, !P1 ;  /* 0x000000180700780c */ /* 0x000fe20004f04270 */
[----:B------:R-:W5:Y:S01]  /*51f0*/  LDL R35, [R1+0x234] ;  /* 0x0002340001237983 */ /* 0x000f620000100800 */
[----:B------:R-:W-:Y:S02]  /*5200*/  FMNMX.FTZ R6, R49, R6, !PT ;  /* 0x0000000631067209 */ /* 0x000fe40007810000 */
[----:B------:R-:W-:Y:S01]  /*5210*/  ISETP.LT.OR P0, PT, R10, 0x19, P0 ;  /* 0x000000190a00780c */ /* 0x000fe20000701670 */
[----:B------:R-:W5:Y:S01]  /*5220*/  LDL R65, [R1+0x26c] ;  /* 0x00026c0001417983 */ /* 0x000f620000100800 */
[----:B------:R-:W-:-:S02]  /*5230*/  FMNMX.FTZ R11, R148, R11, !PT ;  /* 0x0000000b940b7209 */ /* 0x000fc40007810000 */
        /* <DEDUP_REMOVED lines=30> */
[----:B------:R-:W-:Y:S01]  /*5420*/  ISETP.NE.AND P0, PT, R40, RZ, PT ;  /* 0x000000ff2800720c */ /* 0x000fe20003f05270 */
[----:B------:R-:W5:Y:S01]  /*5430*/  LDL R43, [R1+0x248] ;  /* 0x00024800012b7983 */ /* 0x000f620000100800 */
[----:B------:R-:W-:Y:S02]  /*5440*/  FMNMX.FTZ R12, R213, R12, !PT ;  /* 0x0000000cd50c7209 */ /* 0x000fe40007810000 */
[----:B------:R-:W-:Y:S01]  /*5450*/  ISETP.GT.AND P0, PT, R7, 0x28, !P0 ;  /* 0x000000280700780c */ /* 0x000fe20004704270 */
[----:B------:R-:W5:Y:S01]  /*5460*/  LDL R79, [R1+0x294] ;  /* 0x00029400014f7983 */ /* 0x000f620000100800 */
[----:B------:R-:W-:-:S02]  /*5470*/  FMNMX.FTZ R6, R160, R11, !PT ;  /* 0x0000000ba0067209 */ /* 0x000fc40007810000 */
[----:B------:R-:W-:Y:S01]  /*5480*/  ISETP.LT.OR P0, PT, R10, 0x29, P0 ;  /* 0x000000290a00780c */ /* 0x000fe20000701670 */
[----:B------:R-:W5:Y:S01]  /*5490*/  LDL R81, [R1+0x298] ;  /* 0x0002980001517983 */ /* 0x000f620000100800 */
[----:B------:R-:W-:Y:S02]  /*54a0*/  FMNMX.FTZ R11, R181, R12, !PT ;  /* 0x0000000cb50b7209 */ /* 0x000fe40007810000 */
[----:B------:R-:W-:Y:S01]  /*54b0*/  FSEL R189, R46, -INF , !P0 ;  /* 0xff8000002ebd7808 */ /* 0x000fe20004000000 */
[----:B------:R-:W5:Y:S01]  /*54c0*/  LDL R83, [R1+0x29c] ;  /* 0x00029c0001537983 */ /* 0x000f620000100800 */
[----:B------:R-:W-:Y:S02]  /*54d0*/  ISETP.NE.AND P0, PT, R41, RZ, PT ;  /* 0x000000ff2900720c */ /* 0x000fe40003f05270 */
[----:B------:R-:W-:Y:S01]  /*54e0*/  FMNMX.FTZ R6, R163, R6, !PT ;  /* 0x00000006a3067209 */ /* 0x000fe20007810000 */
[----:B------:R-:W5:Y:S01]  /*54f0*/  LDL R41, [R1+0x244] ;  /* 0x0002440001297983 */ /* 0x000f620000100800 */
[----:B------:R-:W-:-:S02]  /*5500*/  ISETP.GT.AND P0, PT, R7, 0x29, !P0 ;  /* 0x000000290700780c */ /* 0x000fc40004704270 */
[----:B------:R-:W-:Y:S01]  /*5510*/  FMNMX.FTZ R12, R184, R11, !PT ;  /* 0x0000000bb80c7209 */ /* 0x000fe20007810000 */
[----:B------:R-:W5:Y:S01]  /*5520*/  LDL R142, [R1+0x2a0] ;  /* 0x0002a000018e7983 */ /* 0x000f620000100800 */
[----:B------:R-:W-:Y:S02]  /*5530*/  ISETP.LT.OR P0, PT, R10, 0x2a, P0 ;  /* 0x0000002a0a00780c */ /* 0x000fe40000701670 */
[----:B------:R-:W-:Y:S01]  /*5540*/  FMNMX.FTZ R11, R167, R6, !PT ;  /* 0x00000006a70b7209 */ /* 0x000fe20007810000 */
[----:B------:R-:W5:Y:S01]  /*5550*/  LDL R85, [R1+0x2a4] ;  /* 0x0002a40001557983 */ /* 0x000f620000100800 */
[----:B------:R-:W-:Y:S02]  /*5560*/  FSEL R194, R47, -INF , !P0 ;  /* 0xff8000002fc27808 */ /* 0x000fe40004000000 */
[----:B------:R-:W-:Y:S01]  /*5570*/  ISETP.NE.AND P0, PT, R44, RZ, PT ;  /* 0x000000ff2c00720c */ /* 0x000fe20003f05270 */
[----:B------:R-:W5:Y:S01]  /*5580*/  LDL R47, [R1+0x24c] ;  /* 0x00024c00012f7983 */ /* 0x000f620000100800 */
[----:B------:R-:W-:-:S02]  /*5590*/  ISETP.NE.AND P1, PT, R75, RZ, PT ;  /* 0x000000ff4b00720c */ /* 0x000fc40003f25270 */
[----:B------:R-:W-:Y:S01]  /*55a0*/  ISETP.GT.AND P0, PT, R7, 0x30, !P0 ;  /* 0x000000300700780c */ /* 0x000fe20004704270 */
[----:B------:R-:W5:Y:S01]  /*55b0*/  LDL R75, [R1+0x288] ;  /* 0x00028800014b7983 */ /* 0x000f620000100800 */
[----:B------:R-:W-:Y:S02]  /*55c0*/  FMNMX.FTZ R13, R189, R12, !PT ;  /* 0x0000000cbd0d7209 */ /* 0x000fe40007810000 */
[----:B------:R-:W-:Y:S01]  /*55d0*/  ISETP.LT.OR P0, PT, R10, 0x31, P0 ;  /* 0x000000310a00780c */ /* 0x000fe20000701670 */
[----:B------:R-:W5:Y:S01]  /*55e0*/  LDL R87, [R1+0x2a8] ;  /* 0x0002a80001577983 */ /* 0x000f620000100800 */
[----:B------:R-:W-:Y:S02]  /*55f0*/  FMNMX.FTZ R6, R170, R11, !PT ;  /* 0x0000000baa067209 */ /* 0x000fe40007810000 */
[----:B------:R-:W-:Y:S01]  /*5600*/  FSEL R178, R50, -INF , !P0 ;  /* 0xff80000032b27808 */ /* 0x000fe20004000000 */
[----:B------:R-:W5:Y:S01]  /*5610*/  LDL R89, [R1+0x2ac] ;  /* 0x0002ac0001597983 */ /* 0x000f620000100800 */
[----:B------:R-:W-:-:S02]  /*5620*/  ISETP.NE.AND P0, PT, R48, RZ, PT ;  /* 0x000000ff3000720c */ /* 0x000fc40003f05270 */
[----:B------:R-:W-:Y:S01]  /*5630*/  FMNMX.FTZ R13, R194, R13, !PT ;  /* 0x0000000dc20d7209 */ /* 0x000fe20007810000 */
[----:B------:R-:W5:Y:S01]  /*5640*/  LDL R144, [R1+0x2b0] ;  /* 0x0002b00001907983 */ /* 0x000f620000100800 */
[----:B------:R-:W-:Y:S02]  /*5650*/  ISETP.GT.AND P0, PT, R7, 0x31, !P0 ;  /* 0x000000310700780c */ /* 0x000fe40004704270 */
[----:B------:R-:W-:Y:S01]  /*5660*/  FMNMX.FTZ R6, R157, R6, !PT ;  /* 0x000000069d067209 */ /* 0x000fe20007810000 */
[----:B------:R-:W5:Y:S01]  /*5670*/  LDL R91, [R1+0x2b4] ;  /* 0x0002b400015b7983 */ /* 0x000f620000100800 */
[----:B------:R-:W-:Y:S02]  /*5680*/  ISETP.LT.OR P0, PT, R10, 0x32, P0 ;  /* 0x000000320a00780c */ /* 0x000fe40000701670 */
[----:B------:R-:W-:Y:S01]  /*5690*/  ISETP.NE.AND P6, PT, R56, RZ, PT ;  /* 0x000000ff3800720c */ /* 0x000fe20003fc5270 */
[----:B------:R-:W5:Y:S01]  /*56a0*/  LDL R93, [R1+0x2b8] ;  /* 0x0002b800015d7983 */ /* 0x000f620000100800 */
[----:B------:R-:W-:-:S02]  /*56b0*/  FSEL R180, R51, -INF , !P0 ;  /* 0xff80000033b47808 */ /* 0x000fc40004000000 */
[----:B------:R-:W-:Y:S01]  /*56c0*/  ISETP.NE.AND P0, PT, R74, RZ, PT ;  /* 0x000000ff4a00720c */ /* 0x000fe20003f05270 */
[----:B------:R-:W5:Y:S01]  /*56d0*/  LDL R51, [R1+0x254] ;  /* 0x0002540001337983 */ /* 0x000f620000100800 */
[----:B------:R-:W-:Y:S02]  /*56e0*/  FMNMX.FTZ R13, R178, R13, !PT ;  /* 0x0000000db20d7209 */ /* 0x000fe40007810000 */
        /* <DEDUP_REMOVED lines=12> */
[----:B------:R-:W-:Y:S01]  /*57b0*/  ISETP.NE.AND P5, PT, R57, RZ, PT ;  /* 0x000000ff3900720c */ /* 0x000fe20003fa5270 */
        /* <DEDUP_REMOVED lines=10> */
[----:B------:R-:W-:-:S02]  /*5860*/  ISETP.NE.AND P1, PT, R60, RZ, PT ;  /* 0x000000ff3c00720c */ /* 0x000fc40003f25270 */
[----:B------:R-:W-:Y:S01]  /*5870*/  FSEL R179, R58, -INF , !P0 ;  /* 0xff8000003ab37808 */ /* 0x000fe20004000000 */
[----:B------:R-:W5:Y:S01]  /*5880*/  LDL R103, [R1+0x2d4] ;  /* 0x0002d40001677983 */ /* 0x000f620000100800 */
[----:B------:R-:W-:Y:S02]  /*5890*/  ISETP.GT.AND P0, PT, R7, 0x41, !P6 ;  /* 0x000000410700780c */ /* 0x000fe40007704270 */
[----:B------:R-:W-:Y:S01]  /*58a0*/  FMNMX.FTZ R6, R185, R6, !PT ;  /* 0x00000006b9067209 */ /* 0x000fe20007810000 */
[----:B------:R-:W5:Y:S01]  /*58b0*/  LDL R105, [R1+0x2d8] ;  /* 0x0002d80001697983 */ /* 0x000f620000100800 */
[----:B------:R-:W-:Y:S02]  /*58c0*/  ISETP.LT.OR P0, PT, R10, 0x42, P0 ;  /* 0x000000420a00780c */ /* 0x000fe40000701670 */
[----:B------:R-:W-:Y:S01]  /*58d0*/  FMNMX.FTZ R11, R156, R11, !PT ;  /* 0x0000000b9c0b7209 */ /* 0x000fe20007810000 */
[----:B------:R-:W5:Y:S01]  /*58e0*/  LDL R107, [R1+0x2dc] ;  /* 0x0002dc00016b7983 */ /* 0x000f620000100800 */
[----:B------:R-:W-:-:S02]  /*58f0*/  FSEL R183, R59, -INF , !P0 ;  /* 0xff8000003bb77808 */ /* 0x000fc40004000000 */
[C---:B------:R-:W-:Y:S01]  /*5900*/  ISETP.GT.AND P0, PT, R7.reuse, 0x48, !P5 ;  /* 0x000000480700780c */ /* 0x040fe20006f04270 */
[----:B------:R-:W5:Y:S01]  /*5910*/  LDL R59, [R1+0x264] ;  /* 0x00026400013b7983 */ /* 0x000f620000100800 */
[----:B------:R-:W-:Y:S02]  /*5920*/  ISETP.GT.AND P1, PT, R7, 0x49, !P1 ;  /* 0x000000490700780c */ /* 0x000fe40004f24270 */
[----:B------:R-:W-:Y:S01]  /*5930*/  ISETP.LT.OR P0, PT, R10, 0x49, P0 ;  /* 0x000000490a00780c */ /* 0x000fe20000701670 */
[----:B------:R-:W5:Y:S01]  /*5940*/  LDL R109, [R1+0x2e4] ;  /* 0x0002e400016d7983 */ /* 0x000f620000100800 */
[----:B------:R-:W-:Y:S02]  /*5950*/  FMNMX.FTZ R6, R179, R6, !PT ;  /* 0x00000006b3067209 */ /* 0x000fe40007810000 */
[----:B------:R-:W-:Y:S01]  /*5960*/  FMNMX.FTZ R11, R158, R11, !PT ;  /* 0x0000000b9e0b7209 */ /* 0x000fe20007810000 */
[----:B------:R-:W5:Y:S01]  /*5970*/  LDL R111, [R1+0x2e8] ;  /* 0x0002e800016f7983 */ /* 0x000f620000100800 */
[----:B------:R-:W-:-:S02]  /*5980*/  ISETP.NE.AND P6, PT, R14, RZ, PT ;  /* 0x000000ff0e00720c */ /* 0x000fc40003fc5270 */
[----:B------:R-:W-:Y:S01]  /*5990*/  ISETP.GT.AND P2, PT, R7, 0x50, !P2 ;  /* 0x000000500700780c */ /* 0x000fe20005744270 */
[----:B------:R-:W5:Y:S01]  /*59a0*/  LDL R14, [R1+0x39c] ;  /* 0x00039c00010e7983 */ /* 0x000f620000100800 */
[----:B------:R-:W-:Y:S02]  /*59b0*/  ISETP.LT.OR P1, PT, R10, 0x4a, P1 ;  /* 0x0000004a0a00780c */ /* 0x000fe40000f21670 */
[----:B------:R-:W-:Y:S01]  /*59c0*/  FSEL R187, R62, -INF , !P0 ;  /* 0xff8000003ebb7808 */ /* 0x000fe20004000000 */
[----:B------:R-:W5:Y:S01]  /*59d0*/  LDL R113, [R1+0x2ec] ;  /* 0x0002ec0001717983 */ /* 0x000f620000100800 */
[----:B------:R-:W-:Y:S02]  /*59e0*/  FMNMX.FTZ R6, R183, R6, !PT ;  /* 0x00000006b7067209 */ /* 0x000fe40007810000 */
[----:B------:R-:W-:Y:S01]  /*59f0*/  FMNMX.FTZ R11, R162, R11, !PT ;  /* 0x0000000ba20b7209 */ /* 0x000fe20007810000 */
[----:B------:R-:W5:Y:S01]  /*5a00*/  LDL R115, [R1+0x2f4] ;  /* 0x0002f40001737983 */ /* 0x000f620000100800 */
[----:B------:R-:W-:-:S02]  /*5a10*/  ISETP.GT.AND P3, PT, R7, 0x51, !P3 ;  /* 0x000000510700780c */ /* 0x000fc40005f64270 */
[C---:B------:R-:W-:Y:S01]  /*5a20*/  ISETP.GT.AND P4, PT, R7.reuse, 0x58, !P4 ;  /* 0x000000580700780c */ /* 0x040fe20006784270 */
[----:B------:R-:W5:Y:S01]  /*5a30*/  LDL R117, [R1+0x2f8] ;  /* 0x0002f80001757983 */ /* 0x000f620000100800 */
[----:B------:R-:W-:Y:S02]  /*5a40*/  ISETP.GT.AND P5, PT, R7, 0x59, !P6 ;  /* 0x000000590700780c */ /* 0x000fe400077a4270 */
[----:B------:R-:W-:Y:S01]  /*5a50*/  ISETP.LT.OR P2, PT, R10, 0x51, P2 ;  /* 0x000000510a00780c */ /* 0x000fe20001741670 */
[----:B------:R-:W5:Y:S01]  /*5a60*/  LDL R119, [R1+0x2fc] ;  /* 0x0002fc0001777983 */ /* 0x000f620000100800 */
[----:B------:R-:W-:Y:S02]  /*5a70*/  FSEL R190, R63, -INF , !P1 ;  /* 0xff8000003fbe7808 */ /* 0x000fe40004800000 */
[----:B------:R-:W-:Y:S01]  /*5a80*/  FMNMX.FTZ R7, R187, R6, !PT ;  /* 0x00000006bb077209 */ /* 0x000fe20007810000 */
[----:B------:R-:W5:Y:S01]  /*5a90*/  LDL R63, [R1+0x268] ;  /* 0x00026800013f7983 */ /* 0x000f620000100800 */
[----:B------:R-:W-:-:S02]  /*5aa0*/  FMNMX.FTZ R11, R166, R11, !PT ;  /* 0x0000000ba60b7209 */ /* 0x000fc40007810000 */
[----:B------:R-:W-:Y:S01]  /*5ab0*/  ISETP.LT.OR P3, PT, R10, 0x52, P3 ;  /* 0x000000520a00780c */ /* 0x000fe20001f61670 */
[----:B------:R-:W5:Y:S01]  /*5ac0*/  LDL R121, [R1+0x304] ;  /* 0x0003040001797983 */ /* 0x000f620000100800 */
[----:B------:R-:W-:Y:S02]  /*5ad0*/  FSEL R201, R66, -INF , !P2 ;  /* 0xff80000042c97808 */ /* 0x000fe40005000000 */
[----:B------:R-:W-:Y:S01]  /*5ae0*/  FMNMX.FTZ R6, R190, R7, !PT ;  /* 0x00000007be067209 */ /* 0x000fe20007810000 */
[----:B------:R-:W5:Y:S01]  /*5af0*/  LDL R123, [R1+0x308] ;  /* 0x00030800017b7983 */ /* 0x000f620000100800 */
[----:B------:R-:W-:Y:S02]  /*5b00*/  FMNMX.FTZ R12, R168, R11, !PT ;  /* 0x0000000ba80c7209 */ /* 0x000fe40007810000 */
[----:B------:R-:W-:Y:S01]  /*5b10*/  ISETP.LT.OR P4, PT, R10, 0x59, P4 ;  /* 0x000000590a00780c */ /* 0x000fe20002781670 */
[----:B------:R-:W5:Y:S01]  /*5b20*/  LDL R125, [R1+0x30c] ;  /* 0x00030c00017d7983 */ /* 0x000f620000100800 */
[----:B------:R-:W-:-:S02]  /*5b30*/  FSEL R202, R67, -INF , !P3 ;  /* 0xff80000043ca7808 */ /* 0x000fc40005800000 */
[----:B------:R-:W-:Y:S01]  /*5b40*/  FMNMX.FTZ R7, R201, R6, !PT ;  /* 0x00000006c9077209 */ /* 0x000fe20007810000 */
[----:B------:R-:W5:Y:S01]  /*5b50*/  LDL R67, [R1+0x274] ;  /* 0x0002740001437983 */ /* 0x000f620000100800 */
[----:B------:R-:W-:Y:S02]  /*5b60*/  FMNMX.FTZ R11, R169, R12, !PT ;  /* 0x0000000ca90b7209 */ /* 0x000fe40007810000 */
[----:B------:R-:W-:Y:S01]  /*5b70*/  FSEL R212, R70, -INF , !P4 ;  /* 0xff80000046d47808 */ /* 0x000fe20006000000 */
[----:B------:R-:W5:Y:S01]  /*5b80*/  LDL R127, [R1+0x314] ;  /* 0x00031400017f7983 */ /* 0x000f620000100800 */
[----:B------:R-:W-:Y:S02]  /*5b90*/  FMNMX.FTZ R7, R202, R7, !PT ;  /* 0x00000007ca077209 */ /* 0x000fe40007810000 */
[----:B------:R-:W-:Y:S01]  /*5ba0*/  ISETP.LT.OR P5, PT, R10, 0x5a, P5 ;  /* 0x0000005a0a00780c */ /* 0x000fe20002fa1670 */
[----:B------:R-:W5:Y:S01]  /*5bb0*/  LDL R129, [R1+0x318] ;  /* 0x0003180001817983 */ /* 0x000f620000100800 */
[----:B------:R-:W-:-:S02]  /*5bc0*/  FMNMX.FTZ R11, R172, R11, !PT ;  /* 0x0000000bac0b7209 */ /* 0x000fc40007810000 */
[----:B------:R-:W-:Y:S01]  /*5bd0*/  FMNMX.FTZ R7, R212, R7, !PT ;  /* 0x00000007d4077209 */ /* 0x000fe20007810000 */
[----:B------:R-:W5:Y:S01]  /*5be0*/  LDL R131, [R1+0x31c] ;  /* 0x00031c0001837983 */ /* 0x000f620000100800 */
[----:B------:R-:W-:Y:S02]  /*5bf0*/  FSEL R214, R71, -INF , !P5 ;  /* 0xff80000047d67808 */ /* 0x000fe40006800000 */
[----:B------:R-:W-:Y:S01]  /*5c00*/  FMNMX.FTZ R10, R174, R11, !PT ;  /* 0x0000000bae0a7209 */ /* 0x000fe20007810000 */
[----:B------:R-:W5:Y:S01]  /*5c10*/  LDL R71, [R1+0x27c] ;  /* 0x00027c0001477983 */ /* 0x000f620000100800 */
[----:B------:R-:W-:-:S03]  /*5c20*/  FMNMX.FTZ R11, R214, R7, !PT ;  /* 0x00000007d60b7209 */ /* 0x000fc60007810000 */
[----:B------:R-:W0:Y:S04]  /*5c30*/  SHFL.BFLY PT, R7, R10, 0x2, 0x1f ;  /* 0x0c401f000a077f89 */ /* 0x000e2800000e0000 */
[----:B------:R-:W-:Y:S04]  /*5c40*/  STL.64 [R1+0x430], R10 ;  /* 0x0004300a01007387 */ /* 0x000fe80000100a00 */
[----:B------:R-:W4:Y:S04]  /*5c50*/  LDL R29, [R1+0x434] ;  /* 0x00043400011d7983 */ /* 0x000f280000100800 */
[----:B------:R-:W5:Y:S04]  /*5c60*/  LDL R27, [R1+0x320] ;  /* 0x00032000011b7983 */ /* 0x000f680000100800 */
[----:B------:R-:W5:Y:S04]  /*5c70*/  LDL R133, [R1+0x324] ;  /* 0x0003240001857983 */ /* 0x000f680000100800 */
[----:B------:R-:W5:Y:S01]  /*5c80*/  LDL R118, [R1+0x328] ;  /* 0x0003280001767983 */ /* 0x000f620000100800 */
[----:B0-----:R-:W-:-:S03]  /*5c90*/  FMNMX.FTZ R12, R10, R7, !PT ;  /* 0x000000070a0c7209 */ /* 0x001fc60007810000 */
[----:B------:R-:W5:Y:S04]  /*5ca0*/  LDL R120, [R1+0x32c] ;  /* 0x00032c0001787983 */ /* 0x000f680000100800 */
[----:B------:R-:W0:Y:S04]  /*5cb0*/  SHFL.BFLY PT, R13, R12, 0x1, 0x1f ;  /* 0x0c201f000c0d7f89 */ /* 0x000e2800000e0000 */
[----:B------:R-:W5:Y:S04]  /*5cc0*/  LDL.64 R6, [R1+0xa8] ;  /* 0x0000a80001067983 */ /* 0x000f680000100a00 */
[----:B------:R-:W5:Y:S04]  /*5cd0*/  LDL R122, [R1+0x330] ;  /* 0x00033000017a7983 */ /* 0x000f680000100800 */
[----:B------:R-:W5:Y:S04]  /*5ce0*/  LDL R124, [R1+0x334] ;  /* 0x00033400017c7983 */ /* 0x000f680000100800 */
[----:B------:R-:W5:Y:S04]  /*5cf0*/  LDL R110, [R1+0x338] ;  /* 0x00033800016e7983 */ /* 0x000f680000100800 */
[----:B------:R-:W5:Y:S01]  /*5d00*/  LDL R112, [R1+0x33c] ;  /* 0x00033c0001707983 */ /* 0x000f620000100800 */
[----:B0-----:R-:W-:-:S03]  /*5d10*/  FMNMX.FTZ R12, R12, R13, !PT ;  /* 0x0000000d0c0c7209 */ /* 0x001fc60007810000 */
[----:B------:R-:W5:Y:S04]  /*5d20*/  LDL R114, [R1+0x340] ;  /* 0x0003400001727983 */ /* 0x000f680000100800 */
[----:B------:R0:W-:Y:S04]  /*5d30*/  STL [R1+0x430], R12 ;  /* 0x0004300c01007387 */ /* 0x0001e80000100800 */
[----:B------:R-:W5:Y:S04]  /*5d40*/  LDL R31, [R1+0x430] ;  /* 0x00043000011f7983 */ /* 0x000f680000100800 */
[----:B------:R-:W5:Y:S04]  /*5d50*/  LDL R13, [R1+0x450] ;  /* 0x00045000010d7983 */ /* 0x000f680000100800 */
[----:B0-----:R-:W5:Y:S04]  /*5d60*/  LDL R12, [R1+0x3cc] ;  /* 0x0003cc00010c7983 */ /* 0x001f680000100800 */
        /* <DEDUP_REMOVED lines=46> */
[----:B--2---:R0:W-:Y:S04]  /*6050*/  STL [R1+0x224], R226 ;  /* 0x000224e201007387 */ /* 0x0041e80000100800 */
[----:B---3--:R1:W-:Y:S04]  /*6060*/  STL [R1+0x228], R228 ;  /* 0x000228e401007387 */ /* 0x0083e80000100800 */
[----:B------:R-:W2:Y:S04]  /*6070*/  LDL R230, [R1+0x40c] ;  /* 0x00040c0001e67983 */ /* 0x000ea80000100800 */
[----:B0-----:R-:W3:Y:S04]  /*6080*/  LDL R226, [R1+0x410] ;  /* 0x0004100001e27983 */ /* 0x001ee80000100800 */
[----:B------:R-:W3:Y:S04]  /*6090*/  LDL R227, [R1+0x414] ;  /* 0x0004140001e37983 */ /* 0x000ee80000100800 */
[----:B-1----:R-:W3:Y:S04]  /*60a0*/  LDL R228, [R1+0x418] ;  /* 0x0004180001e47983 */ /* 0x002ee80000100800 */
[----:B------:R-:W3:Y:S04]  /*60b0*/  LDL R229, [R1+0x41c] ;  /* 0x00041c0001e57983 */ /* 0x000ee80000100800 */
[----:B----4-:R-:W0:Y:S02]  /*60c0*/  SHFL.BFLY PT, R10, R29, 0x2, 0x1f ;  /* 0x0c401f001d0a7f89 */ /* 0x010e2400000e0000 */
[----:B0-----:R-:W-:-:S05]  /*60d0*/  FMNMX.FTZ R11, R10, R29, !PT ;  /* 0x0000001d0a0b7209 */ /* 0x001fca0007810000 */
[----:B------:R-:W0:Y:S04]  /*60e0*/  SHFL.BFLY PT, R10, R11, 0x1, 0x1f ;  /* 0x0c201f000b0a7f89 */ /* 0x000e2800000e0000 */
[----:B------:R1:W-:Y:S01]  /*60f0*/  STL [R1+0x2f0], R19 ;  /* 0x0002f01301007387 */ /* 0x0003e20000100800 */
[----:B-----5:R-:W-:-:S03]  /*6100*/  IMAD R6, R15, 0xc00, R6 ;  /* 0x00000c000f067824 */ /* 0x020fc600078e0206 */
[----:B------:R4:W-:Y:S01]  /*6110*/  STL [R1+0x36c], R20 ;  /* 0x00036c1401007387 */ /* 0x0009e20000100800 */
[----:B0-----:R-:W-:Y:S02]  /*6120*/  FMNMX.FTZ R10, R11, R10, !PT ;  /* 0x0000000a0b0a7209 */ /* 0x001fe40007810000 */
[----:B------:R-:W-:Y:S01]  /*6130*/  FSETP.NEU.FTZ.AND P0, PT, R31, -INF , PT ;  /* 0xff8000001f00780b */ /* 0x000fe20003f1d000 */
[----:B-1----:R-:W-:Y:S02]  /*6140*/  FMUL.FTZ R19, R13, R31 ;  /* 0x0000001f0d137220 */ /* 0x002fe40000410000 */
[----:B------:R-:W-:-:S03]  /*6150*/  FMUL.FTZ R15, R10, R13 ;  /* 0x0000000d0a0f7220 */ /* 0x000fc60000410000 */
[----:B------:R-:W-:Y:S02]  /*6160*/  FSEL R19, R19, RZ, P0 ;  /* 0x000000ff13137208 */ /* 0x000fe40000000000 */
[----:B------:R-:W-:-:S04]  /*6170*/  FSETP.NEU.FTZ.AND P0, PT, R10, -INF , PT ;  /* 0xff8000000a00780b */ /* 0x000fc80003f1d000 */
[----:B----4-:R-:W-:Y:S01]  /*6180*/  FSEL R20, R15, RZ, P0 ;  /* 0x000000ff0f147208 */ /* 0x010fe20000000000 */
[----:B------:R0:W-:Y:S01]  /*6190*/  STL [R1+0x310], R25 ;  /* 0x0003101901007387 */ /* 0x0001e20000100800 */
[-CC-:B------:R-:W-:Y:S01]  /*61a0*/  FFMA.FTZ R175, R152, R13.reuse, -R19.reuse ;  /* 0x0000000d98af7223 */ /* 0x180fe20000010813 */
[-C--:B------:R-:W-:Y:S02]  /*61b0*/  FFMA.FTZ R11, R148, R13.reuse, -R19 ;  /* 0x0000000d940b7223 */ /* 0x080fe40000010813 */
[----:B------:R1:W-:Y:S01]  /*61c0*/  STL [R1+0x2e0], R176 ;  /* 0x0002e0b001007387 */ /* 0x0003e20000100800 */
[-CC-:B------:R-:W-:Y:S01]  /*61d0*/  FFMA.FTZ R177, R177, R13.reuse, -R20.reuse ;  /* 0x0000000db1b17223 */ /* 0x180fe20000010814 */
[-CC-:B------:R-:W-:Y:S02]  /*61e0*/  FFMA.FTZ R15, R49, R13.reuse, -R20.reuse ;  /* 0x0000000d310f7223 */ /* 0x180fe40000010814 */
[----:B------:R4:W-:Y:S01]  /*61f0*/  STL [R1+0x300], R21 ;  /* 0x0003001501007387 */ /* 0x0009e20000100800 */
[----:B0-----:R-:W-:-:S03]  /*6200*/  FFMA.FTZ R25, R53, R13, -R20 ;  /* 0x0000000d35197223 */ /* 0x001fc60000010814 */
[----:B------:R0:W-:Y:S01]  /*6210*/  STL [R1+0x39c], R14 ;  /* 0x00039c0e01007387 */ /* 0x0001e20000100800 */
[-CC-:B-1----:R-:W-:Y:S01]  /*6220*/  FFMA.FTZ R176, R61, R13.reuse, -R19.reuse ;  /* 0x0000000d3db07223 */ /* 0x182fe20000010813 */
[-C--:B----4-:R-:W-:Y:S01]  /*6230*/  FFMA.FTZ R21, R154, R13.reuse, -R19 ;  /* 0x0000000d9a157223 */ /* 0x090fe20000010813 */
[----:B0-----:R0:W-:Y:S01]  /*6240*/  MUFU.EX2 R14, R25 ;  /* 0x00000019000e7308 */ /* 0x0011e20000000800 */
[----:B------:R1:W-:Y:S01]  /*6250*/  STL [R1+0x3cc], R12 ;  /* 0x0003cc0c01007387 */ /* 0x0003e20000100800 */
[----:B0-----:R-:W-:-:S06]  /*6260*/  FFMA.FTZ R25, R45, R13, -R20 ;  /* 0x0000000d2d197223 */ /* 0x001fcc0000010814 */
[----:B------:R-:W-:Y:S08]  /*6270*/  MUFU.EX2 R176, R176 ;  /* 0x000000b000b07308 */ /* 0x000ff00000000800 */
[----:B------:R-:W0:Y:S08]  /*6280*/  MUFU.EX2 R21, R21 ;  /* 0x0000001500157308 */ /* 0x000e300000000800 */
[----:B------:R-:W-:Y:S08]  /*6290*/  MUFU.EX2 R175, R175 ;  /* 0x000000af00af7308 */ /* 0x000ff00000000800 */
[----:B------:R-:W4:Y:S08]  /*62a0*/  MUFU.EX2 R11, R11 ;  /* 0x0000000b000b7308 */ /* 0x000f300000000800 */
[----:B------:R-:W5:Y:S08]  /*62b0*/  MUFU.EX2 R177, R177 ;  /* 0x000000b100b17308 */ /* 0x000f700000000800 */
[----:B------:R-:W-:Y:S08]  /*62c0*/  MUFU.EX2 R15, R15 ;  /* 0x0000000f000f7308 */ /* 0x000ff00000000800 */
[----:B-1----:R-:W1:Y:S01]  /*62d0*/  MUFU.EX2 R12, R25 ;  /* 0x00000019000c7308 */ /* 0x002e620000000800 */
[----:B------:R5:W-:Y:S01]  /*62e0*/  STL [R1+0x23c], R39 ;  /* 0x00023c2701007387 */ /* 0x000be20000100800 */
[----:B------:R-:W-:-:S02]  /*62f0*/  R2UR UR6, R6 ;  /* 0x00000000060672ca */ /* 0x000fc400000e0000 */
[----:B------:R-:W-:Y:S01]  /*6300*/  R2UR UR7, R7 ;  /* 0x00000000070772ca */ /* 0x000fe200000e0000 */
[----:B------:R1:W-:Y:S01]  /*6310*/  STL [R1+0x3d8], R38 ;  /* 0x0003d82601007387 */ /* 0x0003e20000100800 */
[----:B0-----:R-:W-:Y:S02]  /*6320*/  F2FP.BF16.F32.PACK_AB R152, R21, R176 ;  /* 0x000000b01598723e */ /* 0x001fe400000010ff */
[----:B----4-:R-:W-:Y:S01]  /*6330*/  F2FP.BF16.F32.PACK_AB R154, R11, R175 ;  /* 0x000000af0b9a723e */ /* 0x010fe200000010ff */
[----:B-----5:R-:W-:Y:S01]  /*6340*/  IMAD.MOV.U32 R39, RZ, RZ, R7 ;  /* 0x000000ffff277224 */ /* 0x020fe200078e0007 */
        /* <DEDUP_REMOVED lines=115> */
[----:B0-----:R-:W-:-:S06]  /*6a80*/  WARPGROUP.ARRIVE ;  /* 0x00000000000079c5 */ /* 0x001fcc0000000000 */
[----:B------:R-:W-:Y:S01]  /*6a90*/  HGMMA.64x256x16.F32.BF16 R24, R152, gdesc[UR4].tnspB, RZ, !UPT, gsb0 ;  /* 0x43e0000498187df0 */ /* 0x000fe2000c0018ff */
[----:B------:R0:W-:Y:S01]  /*6aa0*/  STL [R1+0x404], R218 ;  /* 0x000404da01007387 */ /* 0x0001e20000100800 */
[-CC-:B------:R-:W-:Y:S01]  /*6ab0*/  FFMA.FTZ R215, R8, R13.reuse, -R19.reuse ;  /* 0x0000000d08d77223 */ /* 0x180fe20000010813 */
[-CC-:B------:R-:W-:Y:S02]  /*6ac0*/  FFMA.FTZ R171, R171, R13.reuse, -R19.reuse ;  /* 0x0000000dabab7223 */ /* 0x180fe40000010813 */
[----:B------:R4:W-:Y:S01]  /*6ad0*/  STL [R1+0x408], R217 ;  /* 0x000408d901007387 */ /* 0x0009e20000100800 */
[----:B------:R-:W-:-:S03]  /*6ae0*/  FFMA.FTZ R173, R173, R13, -R19 ;  /* 0x0000000dadad7223 */ /* 0x000fc60000010813 */
[----:B------:R5:W-:Y:S01]  /*6af0*/  STL [R1+0x400], R216 ;  /* 0x000400d801007387 */ /* 0x000be20000100800 */
[-CC-:B0-----:R-:W-:Y:S01]  /*6b00*/  FFMA.FTZ R218, R191, R13.reuse, -R20.reuse ;  /* 0x0000000dbfda7223 */ /* 0x181fe20000010814 */
[-CC-:B------:R-:W-:Y:S01]  /*6b10*/  FFMA.FTZ R191, R213, R13.reuse, -R20.reuse ;  /* 0x0000000dd5bf7223 */ /* 0x180fe20000010814 */
[-CC-:B----4-:R-:W-:Y:S01]  /*6b20*/  FFMA.FTZ R217, R188, R13.reuse, -R20.reuse ;  /* 0x0000000dbcd97223 */ /* 0x190fe20000010814 */
[-CC-:B------:R-:W-:Y:S01]  /*6b30*/  FFMA.FTZ R188, R203, R13.reuse, -R20.reuse ;  /* 0x0000000dcbbc7223 */ /* 0x180fe20000010814 */
[-CC-:B-----5:R-:W-:Y:S01]  /*6b40*/  FFMA.FTZ R216, R9, R13.reuse, -R19.reuse ;  /* 0x0000000d09d87223 */ /* 0x1a0fe20000010813 */
[----:B------:R-:W-:Y:S08]  /*6b50*/  MUFU.EX2 R215, R215 ;  /* 0x000000d700d77308 */ /* 0x000ff00000000800 */
[----:B------:R-:W0:Y:S08]  /*6b60*/  MUFU.EX2 R216, R216 ;  /* 0x000000d800d87308 */ /* 0x000e300000000800 */
[----:B------:R-:W-:Y:S08]  /*6b70*/  MUFU.EX2 R171, R171 ;  /* 0x000000ab00ab7308 */ /* 0x000ff00000000800 */
[----:B------:R-:W4:Y:S08]  /*6b80*/  MUFU.EX2 R173, R173 ;  /* 0x000000ad00ad7308 */ /* 0x000f300000000800 */
[----:B------:R-:W-:Y:S08]  /*6b90*/  MUFU.EX2 R217, R217 ;  /* 0x000000d900d97308 */ /* 0x000ff00000000800 */
[----:B------:R-:W5:Y:S08]  /*6ba0*/  MUFU.EX2 R218, R218 ;  /* 0x000000da00da7308 */ /* 0x000f700000000800 */
[----:B------:R-:W-:Y:S08]  /*6bb0*/  MUFU.EX2 R188, R188 ;  /* 0x000000bc00bc7308 */ /* 0x000ff00000000800 */
[----:B------:R-:W1:Y:S01]  /*6bc0*/  MUFU.EX2 R191, R191 ;  /* 0x000000bf00bf7308 */ /* 0x000e620000000800 */
[----:B--2---:R-:W-:Y:S04]  /*6bd0*/  STL [R1+0x40c], R230 ;  /* 0x00040ce601007387 */ /* 0x004fe80000100800 */
[----:B---3--:R-:W-:Y:S04]  /*6be0*/  STL [R1+0x410], R226 ;  /* 0x000410e201007387 */ /* 0x008fe80000100800 */
[----:B------:R-:W-:Y:S04]  /*6bf0*/  STL [R1+0x414], R227 ;  /* 0x000414e301007387 */ /* 0x000fe80000100800 */
[----:B------:R-:W-:Y:S04]  /*6c00*/  STL [R1+0x418], R228 ;  /* 0x000418e401007387 */ /* 0x000fe80000100800 */
        /* <DEDUP_REMOVED lines=10> */
[----:B------:R-:W2:Y:S01]  /*6cb0*/  MUFU.EX2 R163, R163 ;  /* 0x000000a300a37308 */ /* 0x000ea20000000800 */
[----:B------:R-:W-:-:S02]  /*6cc0*/  WARPGROUP.DEPBAR.LE gsb0, 0x0 ;  /* 0x00008000000079c5 */ /* 0x000fc40000010000 */
[----:B0-----:R-:W-:Y:S02]  /*6cd0*/  F2FP.BF16.F32.PACK_AB R152, R216, R215 ;  /* 0x000000d7d898723e */ /* 0x001fe400000010ff */
[----:B----4-:R-:W-:Y:S02]  /*6ce0*/  F2FP.BF16.F32.PACK_AB R154, R173, R171 ;  /* 0x000000abad9a723e */ /* 0x010fe400000010ff */
[----:B-----5:R-:W-:Y:S02]  /*6cf0*/  F2FP.BF16.F32.PACK_AB R153, R218, R217 ;  /* 0x000000d9da99723e */ /* 0x020fe400000010ff */
        /* <DEDUP_REMOVED lines=33> */
[----:B0-----:R-:W-:-:S06]  /*6f10*/  WARPGROUP.ARRIVE ;  /* 0x00000000000079c5 */ /* 0x001fcc0000000000 */
[----:B------:R-:W-:Y:S01]  /*6f20*/  HGMMA.64x256x16.F32.BF16 R24, R152, gdesc[UR8].tnspB, R24, gsb0 ;  /* 0x43e0000898187df0 */ /* 0x000fe20008001818 */
[----:B------:R-:W-:Y:S08]  /*6f30*/  MUFU.EX2 R167, R167 ;  /* 0x000000a700a77308 */ /* 0x000ff00000000800 */
[----:B------:R-:W0:Y:S08]  /*6f40*/  MUFU.EX2 R170, R170 ;  /* 0x000000aa00aa7308 */ /* 0x000e300000000800 */
[----:B------:R-:W-:Y:S08]  /*6f50*/  MUFU.EX2 R181, R181 ;  /* 0x000000b500b57308 */ /* 0x000ff00000000800 */
[----:B------:R-:W1:Y:S08]  /*6f60*/  MUFU.EX2 R184, R184 ;  /* 0x000000b800b87308 */ /* 0x000e700000000800 */
[----:B------:R-:W-:Y:S08]  /*6f70*/  MUFU.EX2 R189, R189 ;  /* 0x000000bd00bd7308 */ /* 0x000ff00000000800 */
[----:B------:R-:W3:Y:S01]  /*6f80*/  MUFU.EX2 R194, R194 ;  /* 0x000000c200c27308 */ /* 0x000ee20000000800 */
        /* <DEDUP_REMOVED lines=13> */
[----:B------:R-:W4:Y:S08]  /*7060*/  MUFU.EX2 R159, R159 ;  /* 0x0000009f009f7308 */ /* 0x000f300000000800 */
[----:B------:R-:W-:Y:S08]  /*7070*/  MUFU.EX2 R161, R161 ;  /* 0x000000a100a17308 */ /* 0x000ff00000000800 */
[----:B------:R-:W5:Y:S08]  /*7080*/  MUFU.EX2 R164, R164 ;  /* 0x000000a400a47308 */ /* 0x000f700000000800 */
[----:B------:R-:W-:Y:S08]  /*7090*/  MUFU.EX2 R178, R178 ;  /* 0x000000b200b27308 */ /* 0x000ff00000000800 */
[----:B------:R-:W5:Y:S08]  /*70a0*/  MUFU.EX2 R180, R180 ;  /* 0x000000b400b47308 */ /* 0x000f700000000800 */
[----:B------:R-:W-:Y:S01]  /*70b0*/  MUFU.EX2 R182, R182 ;  /* 0x000000b600b67308 */ /* 0x000fe20000000800 */
[----:B------:R-:W-:-:S02]  /*70c0*/  WARPGROUP.DEPBAR.LE gsb0, 0x0 ;  /* 0x00008000000079c5 */ /* 0x000fc40000010000 */
[----:B--2---:R-:W-:Y:S02]  /*70d0*/  F2FP.BF16.F32.PACK_AB R152, R163, R160 ;  /* 0x000000a0a398723e */ /* 0x004fe400000010ff */
[----:B0-----:R-:W-:Y:S02]  /*70e0*/  F2FP.BF16.F32.PACK_AB R154, R170, R167 ;  /* 0x000000a7aa9a723e */ /* 0x001fe400000010ff */
[----:B-1----:R-:W-:Y:S02]  /*70f0*/  F2FP.BF16.F32.PACK_AB R153, R184, R181 ;  /* 0x000000b5b899723e */ /* 0x002fe400000010ff */
[----:B---3--:R-:W-:Y:S01]  /*7100*/  F2FP.BF16.F32.PACK_AB R155, R194, R189 ;  /* 0x000000bdc29b723e */ /* 0x008fe200000010ff */
        /* <DEDUP_REMOVED lines=34> */
[----:B------:R-:W0:Y:S01]  /*7330*/  MUFU.EX2 R185, R185 ;  /* 0x000000b900b97308 */ /* 0x000e220000000800 */
[----:B------:R-:W-:Y:S02]  /*7340*/  VIADD R8, R6, 0x180 ;  /* 0x0000018006087836 */ /* 0x000fe40000000000 */
[----:B------:R-:W-:-:S03]  /*7350*/  IMAD.MOV.U32 R9, RZ, RZ, R7 ;  /* 0x000000ffff097224 */ /* 0x000fc600078e0007 */
[----:B------:R-:W-:Y:S02]  /*7360*/  R2UR UR6, R8 ;  /* 0x00000000080672ca */ /* 0x000fe400000e0000 */
[----:B------:R-:W-:Y:S01]  /*7370*/  R2UR UR7, R9 ;  /* 0x00000000090772ca */ /* 0x000fe200000e0000 */
        /* <DEDUP_REMOVED lines=9> */
[-C--:B------:R-:W-:Y:S01]  /*7410*/  FFMA.FTZ R19, R183, R13.reuse, -R20 ;  /* 0x0000000db7137223 */ /* 0x080fe20000010814 */
[----:B------:R-:W-:Y:S01]  /*7420*/  FADD.FTZ R14, R177, R14 ;  /* 0x0000000eb10e7221 */ /* 0x000fe20000010000 */
[-CC-:B------:R-:W-:Y:S01]  /*7430*/  FFMA.FTZ R187, R187, R13.reuse, -R20.reuse ;  /* 0x0000000dbbbb7223 */ /* 0x180fe20000010814 */
[-CC-:B------:R-:W-:Y:S01]  /*7440*/  FFMA.FTZ R190, R190, R13.reuse, -R20.reuse ;  /* 0x0000000dbebe7223 */ /* 0x180fe20000010814 */
[-CC-:B------:R-:W-:Y:S01]  /*7450*/  FFMA.FTZ R201, R201, R13.reuse, -R20.reuse ;  /* 0x0000000dc9c97223 */ /* 0x180fe20000010814 */
[-CC-:B------:R-:W-:Y:S01]  /*7460*/  FFMA.FTZ R202, R202, R13.reuse, -R20.reuse ;  /* 0x0000000dcaca7223 */ /* 0x180fe20000010814 */
[-CC-:B------:R-:W-:Y:S01]  /*7470*/  FFMA.FTZ R212, R212, R13.reuse, -R20.reuse ;  /* 0x0000000dd4d47223 */ /* 0x180fe20000010814 */
[----:B------:R-:W-:Y:S01]  /*7480*/  FFMA.FTZ R20, R214, R13, -R20 ;  /* 0x0000000dd6147223 */ /* 0x000fe20000010814 */
[----:B------:R-:W-:Y:S01]  /*7490*/  FADD.FTZ R15, R15, R14 ;  /* 0x0000000e0f0f7221 */ /* 0x000fe20000010000 */
[----:B------:R-:W-:Y:S08]  /*74a0*/  MUFU.EX2 R156, R156 ;  /* 0x0000009c009c7308 */ /* 0x000ff00000000800 */
[----:B------:R-:W1:Y:S08]  /*74b0*/  MUFU.EX2 R158, R158 ;  /* 0x0000009e009e7308 */ /* 0x000e700000000800 */
[----:B------:R-:W-:Y:S08]  /*74c0*/  MUFU.EX2 R162, R162 ;  /* 0x000000a200a27308 */ /* 0x000ff00000000800 */
[----:B------:R-:W2:Y:S08]  /*74d0*/  MUFU.EX2 R166, R166 ;  /* 0x000000a600a67308 */ /* 0x000eb00000000800 */
[----:B------:R3:W-:Y:S08]  /*74e0*/  MUFU.EX2 R168, R8 ;  /* 0x0000000800a87308 */ /* 0x0007f00000000800 */
[----:B------:R-:W2:Y:S08]  /*74f0*/  MUFU.EX2 R19, R19 ;  /* 0x0000001300137308 */ /* 0x000eb00000000800 */
[----:B------:R-:W-:Y:S08]  /*7500*/  MUFU.EX2 R13, R187 ;  /* 0x000000bb000d7308 */ /* 0x000ff00000000800 */
[----:B------:R-:W2:Y:S01]  /*7510*/  MUFU.EX2 R14, R190 ;  /* 0x000000be000e7308 */ /* 0x000ea20000000800 */
[----:B---3--:R-:W-:-:S02]  /*7520*/  VIADD R8, R6, 0x200 ;  /* 0x0000020006087836 */ /* 0x008fc40000000000 */
[----:B------:R-:W-:Y:S01]  /*7530*/  IMAD.MOV.U32 R9, RZ, RZ, R7 ;  /* 0x000000ffff097224 */ /* 0x000fe200078e0007 */
[----:B------:R-:W-:Y:S02]  /*7540*/  WARPGROUP.DEPBAR.LE gsb0, 0x0 ;  /* 0x00008000000079c5 */ /* 0x000fe40000010000 */
[----:B----4-:R-:W-:Y:S02]  /*7550*/  F2FP.BF16.F32.PACK_AB R152, R159, R157 ;  /* 0x0000009d9f98723e */ /* 0x010fe400000010ff */
[----:B-----5:R-:W-:Y:S02]  /*7560*/  F2FP.BF16.F32.PACK_AB R154, R164, R161 ;  /* 0x000000a1a49a723e */ /* 0x020fe400000010ff */
[----:B------:R-:W-:Y:S02]  /*7570*/  F2FP.BF16.F32.PACK_AB R153, R180, R178 ;  /* 0x000000b2b499723e */ /* 0x000fe400000010ff */
[----:B0-----:R-:W-:Y:S01]  /*7580*/  F2FP.BF16.F32.PACK_AB R155, R185, R182 ;  /* 0x000000b6b99b723e */ /* 0x001fe200000010ff */
        /* <DEDUP_REMOVED lines=34> */
[----:B------:R-:W-:Y:S02]  /*77b0*/  R2UR UR6, R8 ;  /* 0x00000000080672ca */ /* 0x000fe400000e0000 */
[----:B------:R-:W-:Y:S01]  /*77c0*/  R2UR UR7, R9 ;  /* 0x00000000090772ca */ /* 0x000fe200000e0000 */
[----:B------:R-:W-:Y:S01]  /*77d0*/  FADD.FTZ R12, R12, R15 ;  /* 0x0000000f0c0c7221 */ /* 0x000fe20000010000 */
[----:B------:R-:W-:Y:S08]  /*77e0*/  MUFU.EX2 R179, R179 ;  /* 0x000000b300b37308 */ /* 0x000ff00000000800 */
[----:B------:R-:W0:Y:S08]  /*77f0*/  MUFU.EX2 R8, R169 ;  /* 0x000000a900087308 */ /* 0x000e300000000800 */
[----:B------:R-:W-:Y:S08]  /*7800*/  MUFU.EX2 R172, R172 ;  /* 0x000000ac00ac7308 */ /* 0x000ff00000000800 */
[----:B------:R-:W3:Y:S08]  /*7810*/  MUFU.EX2 R9, R174 ;  /* 0x000000ae00097308 */ /* 0x000ef00000000800 */
[----:B------:R-:W-:Y:S08]  /*7820*/  MUFU.EX2 R201, R201 ;  /* 0x000000c900c97308 */ /* 0x000ff00000000800 */
[----:B------:R-:W4:Y:S08]  /*7830*/  MUFU.EX2 R202, R202 ;  /* 0x000000ca00ca7308 */ /* 0x000f300000000800 */
[----:B------:R-:W-:Y:S08]  /*7840*/  MUFU.EX2 R212, R212 ;  /* 0x000000d400d47308 */ /* 0x000ff00000000800 */
[----:B------:R-:W5:Y:S01]  /*7850*/  MUFU.EX2 R15, R20 ;  /* 0x00000014000f7308 */ /* 0x000f620000000800 */
[----:B------:R-:W-:Y:S01]  /*7860*/  VIADD R6, R6, 0x280 ;  /* 0x0000028006067836 */ /* 0x000fe20000000000 */
[----:B------:R-:W-:-:S02]  /*7870*/  WARPGROUP.DEPBAR.LE gsb0, 0x0 ;  /* 0x00008000000079c5 */ /* 0x000fc40000010000 */
[----:B-1----:R-:W-:Y:S02]  /*7880*/  F2FP.BF16.F32.PACK_AB R152, R158, R156 ;  /* 0x0000009c9e98723e */ /* 0x002fe400000010ff */
[----:B--2---:R-:W-:Y:S02]  /*7890*/  F2FP.BF16.F32.PACK_AB R154, R166, R162 ;  /* 0x000000a2a69a723e */ /* 0x004fe400000010ff */
[----:B------:R-:W-:Y:S02]  /*78a0*/  F2FP.BF16.F32.PACK_AB R153, R19, R168 ;  /* 0x000000a81399723e */ /* 0x000fe400000010ff */
        /* <DEDUP_REMOVED lines=36> */
[----:B------:R-:W-:Y:S01]  /*7af0*/  R2UR UR7, R7 ;  /* 0x00000000070772ca */ /* 0x000fe200000e0000 */
[----:B------:R-:W1:Y:S01]  /*7b00*/  S2R R203, SR_TID.X ;  /* 0x0000000000cb7919 */ /* 0x000e620000002100 */
[----:B------:R-:W-:-:S04]  /*7b10*/  FADD.FTZ R176, R176, R21 ;  /* 0x00000015b0b07221 */ /* 0x000fc80000010000 */
[----:B------:R-:W-:-:S04]  /*7b20*/  FADD.FTZ R176, R175, R176 ;  /* 0x000000b0afb07221 */ /* 0x000fc80000010000 */
[----:B------:R-:W-:Y:S01]  /*7b30*/  FADD.FTZ R176, R11, R176 ;  /* 0x000000b00bb07221 */ /* 0x000fe20000010000 */
[----:B------:R-:W-:Y:S01]  /*7b40*/  FADD.FTZ R21, R217, R12 ;  /* 0x0000000cd9157221 */ /* 0x000fe20000010000 */
[----:B-1----:R-:W-:Y:S02]  /*7b50*/  LOP3.LUT P6, RZ, R203, 0x7f, RZ, 0xc0, !PT ;  /* 0x0000007fcbff7812 */ /* 0x002fe400078cc0ff */
[----:B------:R-:W-:-:S11]  /*7b60*/  FADD.FTZ R215, R215, R176 ;  /* 0x000000b0d7d77221 */ /* 0x000fd60000010000 */
[----:B------:R-:W2:Y:S04]  /*7b70*/  @!P6 LDL.64 R6, [R1+0x68] ;  /* 0x000068000106e983 */ /* 0x000ea80000100a00 */
[----:B------:R-:W2:Y:S01]  /*7b80*/  @!P6 LDL R11, [R1+0x210] ;  /* 0x00021000010be983 */ /* 0x000ea20000100800 */
[----:B------:R-:W-:Y:S01]  /*7b90*/  FADD.FTZ R21, R218, R21 ;  /* 0x00000015da157221 */ /* 0x000fe20000010000 */
[----:B------:R-:W-:Y:S02]  /*7ba0*/  WARPGROUP.DEPBAR.LE gsb0, 0x0 ;  /* 0x00008000000079c5 */ /* 0x000fe40000010000 */
[----:B0-----:R-:W-:Y:S02]  /*7bb0*/  F2FP.BF16.F32.PACK_AB R152, R8, R179 ;  /* 0x000000b30898723e */ /* 0x001fe400000010ff */
[----:B---3--:R-:W-:-:S02]  /*7bc0*/  F2FP.BF16.F32.PACK_AB R154, R9, R172 ;  /* 0x000000ac099a723e */ /* 0x008fc400000010ff */
[----:B----4-:R-:W-:Y:S02]  /*7bd0*/  F2FP.BF16.F32.PACK_AB R153, R202, R201 ;  /* 0x000000c9ca99723e */ /* 0x010fe400000010ff */
[----:B-----5:R-:W-:Y:S01]  /*7be0*/  F2FP.BF16.F32.PACK_AB R155, R15, R212 ;  /* 0x000000d40f9b723e */ /* 0x020fe200000010ff */
        /* <DEDUP_REMOVED lines=75> */
[----:B------:R-:W-:Y:S04]  /*80a0*/  STL.128 [R1+0x3e0], R136 ;  /* 0x0003e08801007387 */ /* 0x000fe80000100c00 */
[----:B------:R-:W-:Y:S04]  /*80b0*/  STL.128 [R1+0x3f0], R140 ;  /* 0x0003f08c01007387 */ /* 0x000fe80000100c00 */
[----:B------:R-:W-:Y:S04]  /*80c0*/  STL.128 [R1+0x400], R144 ;  /* 0x0004009001007387 */ /* 0x000fe80000100c00 */
[----:B------:R1:W-:Y:S04]  /*80d0*/  STL.128 [R1+0x410], R148 ;  /* 0x0004109401007387 */ /* 0x0003e80000100c00 */
[----:B------:R-:W3:Y:S04]  /*80e0*/  LDL R169, [R1+0x220] ;  /* 0x0002200001a97983 */ /* 0x000ee80000100800 */
[----:B------:R-:W4:Y:S04]  /*80f0*/  LDL R155, [R1+0x224] ;  /* 0x00022400019b7983 */ /* 0x000f280000100800 */
        /* <DEDUP_REMOVED lines=60> */
[----:B-1----:R-:W5:Y:S04]  /*84c0*/  LDL R150, [R1+0x318] ;  /* 0x0003180001967983 */ /* 0x002f680000100800 */
        /* <DEDUP_REMOVED lines=64> */
[----:B------:R-:W5:Y:S01]  /*88d0*/  LDL R20, [R1+0x41c] ;  /* 0x00041c0001147983 */ /* 0x000f620000100800 */
        /* <DEDUP_REMOVED lines=20> */
[----:B--2---:R-:W-:Y:S02]  /*8a20*/  @!P6 MOV R6, R6 ;  /* 0x000000060006e202 */ /* 0x004fe40000000f00 */
[----:B------:R-:W-:Y:S01]  /*8a30*/  FADD.FTZ R179, R8, R179 ;  /* 0x000000b308b37221 */ /* 0x000fe20000010000 */
[----:B------:R-:W-:-:S03]  /*8a40*/  FADD.FTZ R212, R212, R201 ;  /* 0x000000c9d4d47221 */ /* 0x000fc60000010000 */
[----:B------:R-:W-:Y:S01]  /*8a50*/  FADD.FTZ R8, R172, R179 ;  /* 0x000000b3ac087221 */ /* 0x000fe20000010000 */
[----:B------:R-:W-:Y:S01]  /*8a60*/  @!P6 IMAD R11, R11, 0x8, R6 ;  /* 0x000000080b0be824 */ /* 0x000fe200078e0206 */
        /* <DEDUP_REMOVED lines=12> */
[----:B---3--:R2:W-:Y:S04]  /*8b30*/  STL [R1+0x220], R169 ;  /* 0x000220a901007387 */ /* 0x0085e80000100800 */
        /* <DEDUP_REMOVED lines=128> */
[----:B0-----:R-:W3:Y:S01]  /*9340*/  LDL R0, [R1+0x70] ;  /* 0x0000700001007983 */ /* 0x001ee20000100800 */
[----:B------:R-:W-:Y:S01]  /*9350*/  ISETP.GE.AND P0, PT, R5, 0x1, PT ;  /* 0x000000010500780c */ /* 0x000fe20003f06270 */
[----:B------:R-:W-:Y:S01]  /*9360*/  IMAD.U32 R7, RZ, RZ, UR38 ;  /* 0x00000026ff077e24 */ /* 0x000fe2000f8e00ff */
[----:B------:R-:W-:-:S06]  /*9370*/  UIADD3 UR45, UR45, -0x2, URZ ;  /* 0xfffffffe2d2d7890 */ /* 0x000fcc000fffe03f */
[----:B-1----:R-:W-:Y:S02]  /*9380*/  IMAD.U32 R10, RZ, RZ, UR45 ;  /* 0x0000002dff0a7e24 */ /* 0x002fe4000f8e00ff */
[----:B---3--:R-:W-:-:S05]  /*9390*/  IMAD.SHL.U32 R0, R0, 0x80, RZ ;  /* 0x0000008000007824 */ /* 0x008fca00078e00ff */
[----:B------:R-:W-:-:S05]  /*93a0*/  IADD3 R7, R0, UR42, -R7 ;  /* 0x0000002a00077c10 */ /* 0x000fca000fffe807 */
[----:B------:R-:W-:Y:S01]  /*93b0*/  IMAD.IADD R4, R7, 0x1, R4 ;  /* 0x0000000107047824 */ /* 0x000fe200078e0204 */
[----:B--2---:R-:W-:Y:S06]  /*93c0*/  @!P0 BRA `(.L_x_2495) ;  /* 0x0000000000408947 */ /* 0x004fec0003800000 */
        /* <DEDUP_REMOVED lines=10> */
.L_x_2497:
[----:B------:R-:W-:-:S13]  /*9470*/  ISETP.NE.AND P0, PT, R5, 0x1, PT ;  /* 0x000000010500780c */ /* 0x000fda0003f05270 */
[----:B------:R-:W-:-:S05]  /*9480*/  @P0 IMAD.HI.U32 R2, R6, R2, RZ ;  /* 0x0000000206020227 */ /* 0x000fca00078e00ff */
[----:B------:R-:W-:-:S07]  /*9490*/  @P0 SHF.R.U32.HI R6, RZ, R3, R2 ;  /* 0x00000003ff060219 */ /* 0x000fce0000011602 */
.L_x_2498:
[----:B------:R-:W-:Y:S05]  /*94a0*/  BSYNC B0 ;  /* 0x0000000000007941 */ /* 0x000fea0003800000 */
.L_x_2496:
[----:B------:R-:W-:-:S05]  /*94b0*/  IMAD R5, R6, R5, R5 ;  /* 0x0000000506057224 */ /* 0x000fca00078e0205 */
[----:B------:R-:W-:-:S07]  /*94c0*/  VIMNMX R4, R4, R5, PT ;  /* 0x0000000504047248 */ /* 0x000fce0003fe0100 */
.L_x_2495:
        /* <DEDUP_REMOVED lines=8> */
.L_x_2503:
[----:B------:R-:W-:Y:S01]  /*9550*/  BSSY B0, `(.L_x_2502) ;  /* 0x0000004000007945 */ /* 0x000fe20003800000 */
[----:B------:R-:W-:Y:S01]  /*9560*/  VIADD R0, R16, 0x170 ;  /* 0x0000017010007836 */ /* 0x000fe20000000000 */
[----:B------:R-:W-:-:S07]  /*9570*/  MOV R202, 0x9590 ;  /* 0x0000959000ca7802 */ /* 0x000fce0000000f00 */
[----:B------:R-:W-:Y:S05]  /*9580*/  CALL.REL.NOINC `($_ZN7cutlass13device_kernelIN5flash11enable_sm90INS1_16FlashAttnFwdSm90INS1_25CollectiveMainloopFwdSm90ILi2EN4cute5tupleIJNS5_1CILi1EEES8_S8_EEENS6_IJNS7_ILi128EEENS7_ILi96EEENS7_ILi64EEEEEELi256ENS_10bfloat16_tEfNS_4arch4Sm90ELb0ELb1ELb0ELb1ELb0ELb0ELb1ELb1ELb0ELb0ELb0ELb0EEENS1_21CollectiveEpilogueFwdINS6_IJSA_NS7_ILi256EEESB_EEES9_SE_SG_Li256ELb1ELb0ELb0ELb0EEENS1_36VarlenDynamicPersistentTileSchedulerILi128ELi96ELi256ELi32ELb0ELb0ELb1ELb1ELb0ELb1EEEEEEEEEvNT_6ParamsE$_ZZN5flash25CollectiveMainloopFwdSm90ILi2EN4cute5tupleIJNS1_1CILi1EEES4_S4_EEENS2_IJNS3_ILi128EEENS3_ILi96EEENS3_ILi64EEEEEELi256EN7cutlass10bfloat16_tEfNSA_4arch4Sm90ELb0ELb1ELb0ELb1ELb0ELb0ELb1ELb1ELb0ELb0ELb0ELb0EE3mmaINS_16FlashAttnFwdSm90ISE_NS_21CollectiveEpilogueFwdINS2_IJS6_NS3_ILi256EEES7_EEES5_SB_SD_Li256ELb1ELb0ELb0ELb0EEENS_36VarlenDynamicPersistentTileSchedulerILi128ELi96ELi256ELi32ELb0ELb0ELb1ELb1ELb0ELb1EEEE13SharedStorageENS1_6TensorINS1_11ArrayEngineIfLm128EEENS1_6LayoutINS2_IJNS2_IJNS3_ILi2EEEST_NS3_ILi32EEEEEES4_S4_EEENS2_IJNS2_IJS4_ST_NS3_ILi4EEEEEENS3_ILi0EEESZ_EEEEEEENS_7SoftmaxILi2ELi0EEEEEbRKNSE_6ParamsENSA_25PipelineTmaAsyncNoClusterILi2ENSA_16PipelineTmaAsyncILi2EEEEES1B_RNSA_13PipelineStateILj2EEERT0_RT1_iRiRKNS_16SeqlenInfoQKNewKILb1ELb0EEENS2_IJiiiiEEERT_ENKUliT_T0_T1_E_clIZSF_ISO_S12_S14_EbS17_S1B_S1B_S1E_S1G_S1I_iS1J_S1N_S1O_S1Q_EUlRS1R_iE1_NS3_ILb0EEENS3_ILb1EEEEEDaiS1R_S1S_S1T_) ;  /* 0x000001e4000c7944 */ /* 0x000fea0003c00000 */
[----:B------:R-:W-:Y:S05]  /*9590*/  BSYNC B0 ;  /* 0x0000000000007941 */ /* 0x000fea0003800000 */
.L_x_2502:
[C---:B------:R-:W-:Y:S01]  /*95a0*/  ISETP.GT.AND P0, PT, R10.reuse, R191, PT ;  /* 0x000000bf0a00720c */ /* 0x040fe20003f04270 */
[----:B------:R-:W-:-:S12]  /*95b0*/  VIADD R10, R10, 0xffffffff ;  /* 0xffffffff0a0a7836 */ /* 0x000fd80000000000 */
[----:B------:R-:W-:Y:S05]  /*95c0*/  @P0 BRA `(.L_x_2503) ;  /* 0xfffffffc00e00947 */ /* 0x000fea000383ffff */
[----:B------:R-:W-:Y:S05]  /*95d0*/  BSYNC B1 ;  /* 0x0000000000017941 */ /* 0x000fea0003800000 */
.L_x_2501:
[----:B------:R-:W2:Y:S02]  /*95e0*/  LDL R0, [R1+0x70] ;  /* 0x0000700001007983 */ /* 0x000ea40000100800 */
[----:B--2---:R-:W-:-:S07]  /*95f0*/  IMAD.SHL.U32 R0, R0, 0x80, RZ ;  /* 0x0000008000007824 */ /* 0x004fce00078e00ff */
.L_x_2500:
[----:B------:R-:W-:Y:S05]  /*9600*/  BSYNC B2 ;  /* 0x0000000000027941 */ /* 0x000fea0003800000 */
.L_x_2499:
[----:B------:R-:W0:Y:S01]  /*9610*/  LDC R5, c[0x0][0xadc] ;  /* 0x0002b700ff057b82 */ /* 0x000e220000000800 */
[----:B------:R-:W-:-:S06]  /*9620*/  UIADD3 UR4, UR42, 0x80, -UR38 ;  /* 0x000000802a047890 */ /* 0x000fcc000fffe826 */
[----:B------:R-:W-:Y:S01]  /*9630*/  VIADD R0, R0, UR4 ;  /* 0x0000000400007c36 */ /* 0x000fe20008000000 */
[----:B------:R-:W-:-:S03]  /*9640*/  ULDC UR4, c[0x0][0xad4] ;  /* 0x0002b50000047ab9 */ /* 0x000fc60000000800 */
[----:B------:R-:W-:Y:S01]  /*9650*/  VIADD R2, R0, -UR4 ;  /* 0x8000000400027c36 */ /* 0x000fe20008000000 */
[----:B0-----:R-:W-:-:S13]  /*9660*/  ISETP.GE.AND P0, PT, R5, 0x1, PT ;  /* 0x000000010500780c */ /* 0x001fda0003f06270 */
[----:B------:R-:W-:Y:S05]  /*9670*/  @!P0 BRA `(.L_x_2504) ;  /* 0x0000000000448947 */ /* 0x000fea0003800000 */
        /* <DEDUP_REMOVED lines=10> */
.L_x_2506:
[----:B------:R-:W-:-:S13]  /*9720*/  ISETP.NE.AND P0, PT, R5, 0x1, PT ;  /* 0x000000010500780c */ /* 0x000fda0003f05270 */
[----:B------:R-:W0:Y:S02]  /*9730*/  @P0 LDC.64 R6, c[0x0][0xae0] ;  /* 0x0002b800ff060b82 */ /* 0x000e240000000a00 */
[----:B0-----:R-:W-:-:S05]  /*9740*/  @P0 IMAD.HI.U32 R4, R0, R6, RZ ;  /* 0x0000000600040227 */ /* 0x001fca00078e00ff */
[----:B------:R-:W-:-:S07]  /*9750*/  @P0 SHF.R.U32.HI R0, RZ, R7, R4 ;  /* 0x00000007ff000219 */ /* 0x000fce0000011604 */
.L_x_2507:
[----:B------:R-:W-:Y:S05]  /*9760*/  BSYNC B0 ;  /* 0x0000000000007941 */ /* 0x000fea0003800000 */
.L_x_2505:
[----:B------:R-:W-:-:S05]  /*9770*/  IMAD R3, R0, R5, RZ ;  /* 0x0000000500037224 */ /* 0x000fca00078e02ff */
[----:B------:R-:W-:-:S07]  /*9780*/  VIMNMX R2, R2, R3, !PT ;  /* 0x0000000302027248 */ /* 0x000fce0007fe0100 */
.L_x_2504:
[----:B------:R-:W-:-:S04]  /*9790*/  VIADD R2, R2, 0x5f ;  /* 0x0000005f02027836 */ /* 0x000fc80000000000 */
[----:B------:R-:W-:-:S05]  /*97a0*/  IMAD.HI R2, R2, 0x2aaaaaab, RZ ;  /* 0x2aaaaaab02027827 */ /* 0x000fca00078e02ff */
[----:B------:R-:W-:-:S04]  /*97b0*/  SHF.R.U32.HI R3, RZ, 0x1f, R2 ;  /* 0x0000001fff037819 */ /* 0x000fc80000011602 */
[----:B------:R-:W-:-:S04]  /*97c0*/  LEA.HI.SX32 R2, R2, R3, 0x1c ;  /* 0x0000000302027211 */ /* 0x000fc800078fe2ff */
[----:B------:R-:W-:-:S04]  /*97d0*/  VIMNMX R2, R2, UR43, !PT ;  /* 0x0000002b02027c48 */ /* 0x000fc8000ffe0100 */
[----:B------:R-:W-:-:S13]  /*97e0*/  ISETP.GE.AND P0, PT, R10, R2, PT ;  /* 0x000000020a00720c */ /* 0x000fda0003f06270 */
[----:B------:R-:W-:Y:S05]  /*97f0*/  @!P0 BRA `(.L_x_2508) ;  /* 0x0000009400e88947 */ /* 0x000fea0003800000 */
.L_x_2525:
[----:B0-----:R-:W2:Y:S04]  /*9800*/  LD.E R3, desc[UR54][R22.64+0x210] ;  /* 0x0002103616037980 */ /* 0x001ea8000c101900 */
[----:B-1----:R-:W3:Y:S01]  /*9810*/  LD.E R0, desc[UR54][R22.64+0x218] ;  /* 0x0002183616007980 */ /* 0x002ee2000c101900 */
        /* <DEDUP_REMOVED lines=17> */
[----:B-1----:R-:W-:Y:S01]  /*9930*/  @!P1 IMAD.MOV.U32 R3, RZ, RZ, RZ ;  /* 0x000000ffff039224 */ /* 0x002fe200078e00ff */
[----:B--2---:R-:W-:-:S04]  /*9940*/  LOP3.LUT R0, R0, 0x1, RZ, 0xfc, !PT ;  /* 0x0000000100007812 */ /* 0x004fc800078efcff */
[----:B------:R-:W-:-:S13]  /*9950*/  ISETP.NE.AND P2, PT, R0, 0x3, PT ;  /* 0x000000030000780c */ /* 0x000fda0003f45270 */
[----:B0-----:R-:W-:Y:S05]  /*9960*/  @!P2 BRA `(.L_x_2510) ;  /* 0x000000000004a947 */ /* 0x001fea0003800000 */
[----:B------:R-:W-:Y:S01]  /*9970*/  BPT.TRAP 0x1 ;  /* 0x000000040000795c */ /* 0x000fe20000300000 */
.L_x_2510:
[----:B------:R-:W-:Y:S05]  /*9980*/  BSYNC B0 ;  /* 0x0000000000007941 */ /* 0x000fea0003800000 */
.L_x_2509:
[----:B------:R-:W2:Y:S01]  /*9990*/  LD.E.64 R4, desc[UR54][R72.64+0x8] ;  /* 0x0000083648047980 */ /* 0x000ea2000c101b00 */
[----:B-----5:R-:W-:Y:S02]  /*99a0*/  SHF.L.U32 R8, R9, 0x1f, RZ ;  /* 0x0000001f09087819 */ /* 0x020fe400000006ff */
[----:B--2---:R-:W-:-:S05]  /*99b0*/  MOV R4, R4 ;  /* 0x0000000400047202 */ /* 0x004fca0000000f00 */
[----:B------:R-:W-:-:S04]  /*99c0*/  IMAD R3, R3, 0x8, R4 ;  /* 0x0000000803037824 */ /* 0x000fc800078e0204 */
[----:B------:R0:W1:Y:S01]  /*99d0*/  SYNCS.PHASECHK.TRANS64.TRYWAIT P1, [R3+URZ], R8 ;  /* 0x00000008030075a7 */ /* 0x000062000802017f */
[----:B------:R-:W2:Y:S04]  /*99e0*/  LD.E R4, desc[UR54][R72.64+0x1c] ;  /* 0x00001c3648047980 */ /* 0x000ea8000c101900 */
[----:B------:R0:W5:Y:S04]  /*99f0*/  LD.E R0, desc[UR54][R22.64+0x210] ;  /* 0x0002103616007980 */ /* 0x000168000c101900 */
[----:B------:R0:W5:Y:S01]  /*9a00*/  LD.E R6, desc[UR54][R22.64+0x214] ;  /* 0x0002143616067980 */ /* 0x000162000c101900 */
[----:B------:R-:W-:Y:S01]  /*9a10*/  BSSY B0, `(.L_x_2511) ;  /* 0x0000005000007945 */ /* 0x000fe20003800000 */
[----:B--2---:R-:W-:-:S04]  /*9a20*/  LOP3.LUT R4, R4, 0x1, RZ, 0xfc, !PT ;  /* 0x0000000104047812 */ /* 0x004fc800078efcff */
[----:B------:R-:W-:-:S13]  /*9a30*/  ISETP.NE.AND P2, PT, R4, 0x3, PT ;  /* 0x000000030400780c */ /* 0x000fda0003f45270 */
[----:B01----:R-:W-:Y:S05]  /*9a40*/  @!P2 BRA `(.L_x_2512) ;  /* 0x000000000004a947 */ /* 0x003fea0003800000 */
[----:B------:R-:W-:Y:S01]  /*9a50*/  BPT.TRAP 0x1 ;  /* 0x000000040000795c */ /* 0x000fe20000300000 */
.L_x_2512:
[----:B------:R-:W-:Y:S05]  /*9a60*/  BSYNC B0 ;  /* 0x0000000000007941 */ /* 0x000fea0003800000 */
.L_x_2511:
[----:B------:R-:W-:Y:S04]  /*9a70*/  BSSY B0, `(.L_x_2513) ;  /* 0x0000008000007945 */ /* 0x000fe80003800000 */
[----:B------:R-:W-:Y:S05]  /*9a80*/  @P1 BRA `(.L_x_2514) ;  /* 0x0000000000181947 */ /* 0x000fea0003800000 */
[----:B------:R-:W2:Y:S01]  /*9a90*/  LD.E.64 R4, desc[UR54][R72.64+0x8] ;  /* 0x0000083648047980 */ /* 0x000ea2000c101b00 */
[----:B-----5:R-:W-:Y:S02]  /*9aa0*/  SHF.L.U32 R3, R6, 0x1f, RZ ;  /* 0x0000001f06037819 */ /* 0x020fe400000006ff */
[----:B--2---:R-:W-:-:S05]  /*9ab0*/  MOV R5, R4 ;  /* 0x0000000400057202 */ /* 0x004fca0000000f00 */
[----:B------:R-:W-:-:S04]  /*9ac0*/  IMAD R0, R0, 0x8, R5 ;  /* 0x0000000800007824 */ /* 0x000fc800078e0205 */
[----:B------:R-:W0:Y:S02]  /*9ad0*/  SYNCS.PHASECHK.TRANS64.TRYWAIT P1, [R0+URZ], R3 ;  /* 0x00000003000075a7 */ /* 0x000e24000802017f */
[----:B0-----:R-:W-:Y:S05]  /*9ae0*/  @!P1 BRA `(.L_x_2515) ;  /* 0x000001cc00549947 */ /* 0x001fea0003800000 */
.L_x_2514:
[----:B------:R-:W-:Y:S05]  /*9af0*/  BSYNC B0 ;  /* 0x0000000000007941 */ /* 0x000fea0003800000 */
.L_x_2513:
        /* <DEDUP_REMOVED lines=14> */
[----:B0-----:R-:W-:Y:S01]  /*9be0*/  IMAD.MOV.U32 R0, RZ, RZ, 0x1 ;  /* 0x00000001ff007424 */ /* 0x001fe200078e00ff */
        /* <DEDUP_REMOVED lines=42> */
[----:B0-----:R-:W-:Y:S05]  /*9e90*/  @!P2 BRA `(.L_x_2517) ;  /* 0x000000000004a947 */ /* 0x001fea0003800000 */
[----:B------:R-:W-:Y:S01]  /*9ea0*/  BPT.TRAP 0x1 ;  /* 0x000000040000795c */ /* 0x000fe20000300000 */
.L_x_2517:
[----:B------:R-:W-:Y:S05]  /*9eb0*/  BSYNC B0 ;  /* 0x0000000000007941 */ /* 0x000fea0003800000 */
.L_x_2516:
[----:B------:R-:W2:Y:S01]  /*9ec0*/  LDL.64 R6, [R1+0x40] ;  /* 0x0000400001067983 */ /* 0x000ea20000100a00 */
[----:B-----5:R-:W-:Y:S02]  /*9ed0*/  SHF.L.U32 R8, R5, 0x1f, RZ ;  /* 0x0000001f05087819 */ /* 0x020fe400000006ff */
[----:B--2---:R-:W-:-:S05]  /*9ee0*/  MOV R6, R6 ;  /* 0x0000000600067202 */ /* 0x004fca0000000f00 */
[----:B------:R-:W-:-:S04]  /*9ef0*/  IMAD R3, R3, 0x8, R6 ;  /* 0x0000000803037824 */ /* 0x000fc800078e0206 */
[----:B------:R0:W1:Y:S01]  /*9f00*/  SYNCS.PHASECHK.TRANS64.TRYWAIT P1, [R3+URZ], R8 ;  /* 0x00000008030075a7 */ /* 0x000062000802017f */
[----:B------:R0:W5:Y:S04]  /*9f10*/  LD.E R4, desc[UR54][R22.64+0x210] ;  /* 0x0002103616047980 */ /* 0x000168000c101900 */
[----:B------:R0:W5:Y:S01]  /*9f20*/  LD.E R5, desc[UR54][R22.64+0x214] ;  /* 0x0002143616057980 */ /* 0x000162000c101900 */
[----:B------:R-:W-:Y:S04]  /*9f30*/  BSSY B0, `(.L_x_2518) ;  /* 0x0000003000007945 */ /* 0x000fe80003800000 */
[----:B------:R-:W-:Y:S05]  /*9f40*/  @!P2 BRA `(.L_x_2519) ;  /* 0x000000000004a947 */ /* 0x000fea0003800000 */
[----:B------:R-:W-:Y:S01]  /*9f50*/  BPT.TRAP 0x1 ;  /* 0x000000040000795c */ /* 0x000fe20000300000 */
.L_x_2519:
[----:B------:R-:W-:Y:S05]  /*9f60*/  BSYNC B0 ;  /* 0x0000000000007941 */ /* 0x000fea0003800000 */
.L_x_2518:
[----:B------:R-:W-:Y:S04]  /*9f70*/  BSSY B0, `(.L_x_2520) ;  /* 0x0000006000007945 */ /* 0x000fe80003800000 */
[----:B-1----:R-:W-:Y:S05]  /*9f80*/  @P1 BRA `(.L_x_2521) ;  /* 0x0000000000101947 */ /* 0x002fea0003800000 */
[----:B-----5:R-:W-:Y:S01]  /*9f90*/  IMAD R4, R4, 0x8, R6 ;  /* 0x0000000804047824 */ /* 0x020fe200078e0206 */
[----:B------:R-:W-:-:S04]  /*9fa0*/  SHF.L.U32 R5, R5, 0x1f, RZ ;  /* 0x0000001f05057819 */ /* 0x000fc800000006ff */
[----:B------:R-:W1:Y:S02]  /*9fb0*/  SYNCS.PHASECHK.TRANS64.TRYWAIT P1, [R4+URZ], R5 ;  /* 0x00000005040075a7 */ /* 0x000e64000802017f */
[----:B-1----:R-:W-:Y:S05]  /*9fc0*/  @!P1 BRA `(.L_x_2522) ;  /* 0x000001c800309947 */ /* 0x002fea0003800000 */
.L_x_2521:
[----:B------:R-:W-:Y:S05]  /*9fd0*/  BSYNC B0 ;  /* 0x0000000000007941 */ /* 0x000fea0003800000 */
.L_x_2520:
[----:B------:R-:W2:Y:S04]  /*9fe0*/  LD.E R11, desc[UR54][R22.64+0x210] ;  /* 0x00021036160b7980 */ /* 0x000ea8000c101900 */
[----:B------:R-:W2:Y:S04]  /*9ff0*/  LDL.64 R6, [R1+0x118] ;  /* 0x0001180001067983 */ /* 0x000ea80000100a00 */
[----:B0-----:R-:W3:Y:S04]  /*a000*/  LDL R3, [R1+0x90] ;  /* 0x0000900001037983 */ /* 0x001ee80000100800 */
[----:B-1---5:R-:W4:Y:S04]  /*a010*/  LDL.64 R4, [R1+0x110] ;  /* 0x0001100001047983 */ /* 0x022f280000100a00 */
[----:B------:R-:W4:Y:S04]  /*a020*/  LDL.64 R8, [R1+0x110] ;  /* 0x0001100001087983 */ /* 0x000f280000100a00 */
[----:B------:R-:W4:Y:S04]  /*a030*/  LDL.64 R12, [R1+0x110] ;  /* 0x00011000010c7983 */ /* 0x000f280000100a00 */
[----:B------:R-:W4:Y:S01]  /*a040*/  LDL.64 R14, [R1+0x110] ;  /* 0x00011000010e7983 */ /* 0x000f220000100a00 */
[----:B------:R-:W-:Y:S05]  /*a050*/  WARPSYNC.ALL ;  /* 0x0000000000007948 */ /* 0x000fea0003800000 */
[----:B------:R-:W-:Y:S01]  /*a060*/  WARPGROUP.ARRIVE ;  /* 0x00000000000079c5 */ /* 0x000fe20000000000 */
[----:B------:R-:W4:Y:S01]  /*a070*/  LDL.64 R20, [R1+0x110] ;  /* 0x0001100001147983 */ /* 0x000f220000100a00 */
[----:B--2---:R-:W-:Y:S01]  /*a080*/  IMAD R6, R11, 0xc00, R6 ;  /* 0x00000c000b067824 */ /* 0x004fe200078e0206 */
[----:B------:R-:W-:-:S02]  /*a090*/  R2UR UR7, R7 ;  /* 0x00000000070772ca */ /* 0x000fc400000e0000 */
[----:B---3--:R-:W-:Y:S02]  /*a0a0*/  ISETP.NE.U32.AND P1, PT, R3, RZ, PT ;  /* 0x000000ff0300720c */ /* 0x008fe40003f25070 */
[----:B------:R-:W-:Y:S02]  /*a0b0*/  R2UR UR6, R6 ;  /* 0x00000000060672ca */ /* 0x000fe400000e0000 */
[----:B----4-:R-:W-:Y:S02]  /*a0c0*/  R2UR UR4, R4 ;  /* 0x00000000040472ca */ /* 0x010fe400000e0000 */
        /* <DEDUP_REMOVED lines=160> */
[----:B------:R-:W0:Y:S01]  /*aad0*/  S2R R19, SR_TID.X ;  /* 0x0000000000137919 */ /* 0x000e220000002100 */
[----:B------:R-:W-:Y:S04]  /*aae0*/  STL [R1+0x90], R0 ;  /* 0x0000900001007387 */ /* 0x000fe80000100800 */
[----:B------:R-:W-:Y:S01]  /*aaf0*/  STL [R1+0x90], R0 ;  /* 0x0000900001007387 */ /* 0x000fe20000100800 */
[----:B------:R-:W-:-:S02]  /*ab00*/  WARPGROUP.DEPBAR.LE gsb0, 0x0 ;  /* 0x00008000000079c5 */ /* 0x000fc40000010000 */
[----:B------:R-:W-:-:S06]  /*ab10*/  WARPGROUP.ARRIVE ;  /* 0x00000000000079c5 */ /* 0x000fcc0000000000 */
[----:B------:R-:W-:Y:S01]  /*ab20*/  HGMMA.64x96x16.F32.BF16 R24, gdesc[UR4], R24, gsb0 ;  /* 0x01600000041879f0 */ /* 0x000fe20008001818 */
[----:B------:R-:W-:Y:S01]  /*ab30*/  STL [R1+0x90], R0 ;  /* 0x0000900001007387 */ /* 0x000fe20000100800 */
[----:B0-----:R-:W-:-:S03]  /*ab40*/  LOP3.LUT P2, RZ, R19, 0x7f, RZ, 0xc0, !PT ;  /* 0x0000007f13ff7812 */ /* 0x001fc6000784c0ff */
        /* <DEDUP_REMOVED lines=21> */
[----:B------:R-:W2:Y:S04]  /*aca0*/  LDL.64 R74, [R1+0x430] ;  /* 0x00043000014a7983 */ /* 0x000ea80000100a00 */
[----:B------:R-:W3:Y:S04]  /*acb0*/  LDL R72, [R1+0x450] ;  /* 0x0004500001487983 */ /* 0x000ee80000100800 */
[----:B------:R-:W4:Y:S01]  /*acc0*/  LDL.64 R14, [R1+0x440] ;  /* 0x00044000010e7983 */ /* 0x000f220000100a00 */
[----:B--2---:R-:W-:-:S04]  /*acd0*/  FMNMX.FTZ R4, R24, R74, !PT ;  /* 0x0000004a18047209 */ /* 0x004fc80007810000 */
[----:B-1----:R-:W-:-:S04]  /*ace0*/  FMNMX.FTZ R3, R25, R4, !PT ;  /* 0x0000000419037209 */ /* 0x002fc80007810000 */
        /* <DEDUP_REMOVED lines=49> */
[----:B-1----:R-:W-:-:S03]  /*b000*/  FMNMX.FTZ R6, R7, R8, !PT ;  /* 0x0000000807067209 */ /* 0x002fc60007810000 */
[----:B------:R-:W-:Y:S04]  /*b010*/  STL.64 [R1+0x430], R4 ;  /* 0x0004300401007387 */ /* 0x000fe80000100a00 */
[----:B------:R-:W2:Y:S04]  /*b020*/  LDL R7, [R1+0x434] ;  /* 0x0004340001077983 */ /* 0x000ea80000100800 */
[----:B------:R-:W-:Y:S04]  /*b030*/  STL [R1+0x430], R6 ;  /* 0x0004300601007387 */ /* 0x000fe80000100800 */
[----:B------:R-:W3:Y:S04]  /*b040*/  LDL R77, [R1+0x430] ;  /* 0x00043000014d7983 */ /* 0x000ee80000100800 */
[----:B--2---:R-:W1:Y:S01]  /*b050*/  SHFL.BFLY PT, R4, R7, 0x2, 0x1f ;  /* 0x0c401f0007047f89 */ /* 0x004e6200000e0000 */
[----:B---3--:R-:W-:Y:S01]  /*b060*/  FADD.FTZ R3, R74, -R77 ;  /* 0x8000004d4a037221 */ /* 0x008fe20000010000 */
[----:B------:R-:W-:-:S04]  /*b070*/  FMUL.FTZ R77, R72, R77 ;  /* 0x0000004d484d7220 */ /* 0x000fc80000410000 */
[----:B------:R-:W-:Y:S01]  /*b080*/  FFMA.FTZ R152, R24, R72, -R77 ;  /* 0x0000004818987223 */ /* 0x000fe2000001084d */
[----:B-1----:R-:W-:-:S05]  /*b090*/  FMNMX.FTZ R5, R4, R7, !PT ;  /* 0x0000000704057209 */ /* 0x002fca0007810000 */
[----:B------:R-:W1:Y:S01]  /*b0a0*/  SHFL.BFLY PT, R24, R5, 0x1, 0x1f ;  /* 0x0c201f0005187f89 */ /* 0x000e6200000e0000 */
[-C--:B------:R-:W-:Y:S01]  /*b0b0*/  FMUL.FTZ R73, R3, R72.reuse ;  /* 0x0000004803497220 */ /* 0x080fe20000410000 */
[-CC-:B------:R-:W-:Y:S01]  /*b0c0*/  FFMA.FTZ R3, R25, R72.reuse, -R77.reuse ;  /* 0x0000004819037223 */ /* 0x180fe2000001084d */
[-CC-:B------:R-:W-:Y:S01]  /*b0d0*/  FFMA.FTZ R12, R44, R72.reuse, -R77.reuse ;  /* 0x000000482c0c7223 */ /* 0x180fe2000001084d */
[----:B------:R-:W-:Y:S01]  /*b0e0*/  MUFU.EX2 R152, R152 ;  /* 0x0000009800987308 */ /* 0x000fe20000000800 */
[----:B------:R-:W-:Y:S01]  /*b0f0*/  FFMA.FTZ R154, R28, R72, -R77 ;  /* 0x000000481c9a7223 */ /* 0x000fe2000001084d */
[----:B-1----:R-:W-:-:S05]  /*b100*/  FMNMX.FTZ R24, R5, R24, !PT ;  /* 0x0000001805187209 */ /* 0x002fca0007810000 */
[----:B------:R-:W-:Y:S01]  /*b110*/  FADD.FTZ R75, R75, -R24 ;  /* 0x800000184b4b7221 */ /* 0x000fe20000010000 */
[----:B------:R-:W-:-:S03]  /*b120*/  FMUL.FTZ R25, R24, R72 ;  /* 0x0000004818197220 */ /* 0x000fc60000410000 */
[----:B------:R-:W-:Y:S01]  /*b130*/  FMUL.FTZ R44, R72, R75 ;  /* 0x0000004b482c7220 */ /* 0x000fe20000410000 */
[-CC-:B------:R-:W-:Y:S01]  /*b140*/  FFMA.FTZ R153, R26, R72.reuse, -R25.reuse ;  /* 0x000000481a997223 */ /* 0x180fe20000010819 */
[-CC-:B------:R-:W-:Y:S01]  /*b150*/  FFMA.FTZ R187, R27, R72.reuse, -R25.reuse ;  /* 0x000000481bbb7223 */ /* 0x180fe20000010819 */
[----:B------:R-:W-:Y:S01]  /*b160*/  MUFU.EX2 R73, R73 ;  /* 0x0000004900497308 */ /* 0x000fe20000000800 */
[-CC-:B------:R-:W-:Y:S01]  /*b170*/  FFMA.FTZ R185, R30, R72.reuse, -R25.reuse ;  /* 0x000000481eb97223 */ /* 0x180fe20000010819 */
[----:B------:R-:W-:-:S06]  /*b180*/  FFMA.FTZ R188, R31, R72, -R25 ;  /* 0x000000481fbc7223 */ /* 0x000fcc0000010819 */
[----:B------:R-:W-:Y:S01]  /*b190*/  MUFU.EX2 R44, R44 ;  /* 0x0000002c002c7308 */ /* 0x000fe20000000800 */
[----:B------:R-:W-:-:S07]  /*b1a0*/  FFMA.FTZ R155, R29, R72, -R77 ;  /* 0x000000481d9b7223 */ /* 0x000fce000001084d */
[----:B------:R-:W4:Y:S01]  /*b1b0*/  MUFU.EX2 R153, R153 ;  /* 0x0000009900997308 */ /* 0x000f220000000800 */
[----:B------:R-:W-:-:S07]  /*b1c0*/  FFMA.FTZ R181, R34, R72, -R25 ;  /* 0x0000004822b57223 */ /* 0x000fce0000010819 */
[----:B------:R-:W1:Y:S01]  /*b1d0*/  MUFU.EX2 R187, R187 ;  /* 0x000000bb00bb7308 */ /* 0x000e620000000800 */
[----:B------:R-:W-:-:S07]  /*b1e0*/  FFMA.FTZ R19, R32, R72, -R77 ;  /* 0x0000004820137223 */ /* 0x000fce000001084d */
[----:B------:R-:W2:Y:S01]  /*b1f0*/  MUFU.EX2 R3, R3 ;  /* 0x0000000300037308 */ /* 0x000ea20000000800 */
[----:B------:R-:W-:-:S07]  /*b200*/  FFMA.FTZ R183, R35, R72, -R25 ;  /* 0x0000004823b77223 */ /* 0x000fce0000010819 */
[----:B------:R-:W3:Y:S01]  /*b210*/  MUFU.EX2 R185, R185 ;  /* 0x000000b900b97308 */ /* 0x000ee20000000800 */
[----:B------:R-:W-:-:S07]  /*b220*/  FFMA.FTZ R163, R33, R72, -R77 ;  /* 0x0000004821a37223 */ /* 0x000fce000001084d */
[----:B------:R-:W0:Y:S01]  /*b230*/  MUFU.EX2 R154, R154 ;  /* 0x0000009a009a7308 */ /* 0x000e220000000800 */
[----:B----4-:R-:W-:Y:S01]  /*b240*/  FFMA.FTZ R26, R15, R44, R153 ;  /* 0x0000002c0f1a7223 */ /* 0x010fe20000010099 */
[----:B------:R-:W-:-:S06]  /*b250*/  FFMA.FTZ R182, R38, R72, -R25 ;  /* 0x0000004826b67223 */ /* 0x000fcc0000010819 */
[----:B------:R-:W4:Y:S01]  /*b260*/  MUFU.EX2 R188, R188 ;  /* 0x000000bc00bc7308 */ /* 0x000f220000000800 */
[----:B------:R-:W-:Y:S01]  /*b270*/  FFMA.FTZ R14, R73, R14, R152 ;  /* 0x0000000e490e7223 */ /* 0x000fe20000010098 */
[----:B------:R-:W-:-:S06]  /*b280*/  FFMA.FTZ R13, R36, R72, -R77 ;  /* 0x00000048240d7223 */ /* 0x000fcc000001084d */
[----:B------:R-:W4:Y:S01]  /*b290*/  MUFU.EX2 R155, R155 ;  /* 0x0000009b009b7308 */ /* 0x000f220000000800 */
[----:B-1----:R-:W-:Y:S01]  /*b2a0*/  FADD.FTZ R26, R187, R26 ;  /* 0x0000001abb1a7221 */ /* 0x002fe20000010000 */
[----:B------:R-:W-:-:S06]  /*b2b0*/  FFMA.FTZ R184, R39, R72, -R25 ;  /* 0x0000004827b87223 */ /* 0x000fcc0000010819 */
[----:B------:R-:W1:Y:S01]  /*b2c0*/  MUFU.EX2 R181, R181 ;  /* 0x000000b500b57308 */ /* 0x000e620000000800 */
[----:B--2---:R-:W-:Y:S01]  /*b2d0*/  FADD.FTZ R15, R3, R14 ;  /* 0x0000000e030f7221 */ /* 0x004fe20000010000 */
[----:B------:R-:W-:-:S06]  /*b2e0*/  FFMA.FTZ R162, R37, R72, -R77 ;  /* 0x0000004825a27223 */ /* 0x000fcc000001084d */
[----:B------:R-:W2:Y:S01]  /*b2f0*/  MUFU.EX2 R19, R19 ;  /* 0x0000001300137308 */ /* 0x000ea20000000800 */
[----:B---3--:R-:W-:Y:S01]  /*b300*/  FADD.FTZ R27, R185, R26 ;  /* 0x0000001ab91b7221 */ /* 0x008fe20000010000 */
[----:B------:R-:W-:-:S06]  /*b310*/  FFMA.FTZ R177, R42, R72, -R25 ;  /* 0x000000482ab17223 */ /* 0x000fcc0000010819 */
[----:B------:R-:W3:Y:S01]  /*b320*/  MUFU.EX2 R183, R183 ;  /* 0x000000b700b77308 */ /* 0x000ee20000000800 */
[----:B0-----:R-:W-:Y:S01]  /*b330*/  FADD.FTZ R14, R154, R15 ;  /* 0x0000000f9a0e7221 */ /* 0x001fe20000010000 */
[----:B------:R-:W-:-:S06]  /*b340*/  FFMA.FTZ R11, R40, R72, -R77 ;  /* 0x00000048280b7223 */ /* 0x000fcc000001084d */
[----:B------:R-:W0:Y:S01]  /*b350*/  MUFU.EX2 R163, R163 ;  /* 0x000000a300a37308 */ /* 0x000e220000000800 */
[----:B----4-:R-:W-:Y:S01]  /*b360*/  FADD.FTZ R26, R188, R27 ;  /* 0x0000001bbc1a7221 */ /* 0x010fe20000010000 */
[----:B------:R-:W-:-:S06]  /*b370*/  FFMA.FTZ R179, R43, R72, -R25 ;  /* 0x000000482bb37223 */ /* 0x000fcc0000010819 */
[----:B------:R-:W4:Y:S01]  /*b380*/  MUFU.EX2 R182, R182 ;  /* 0x000000b600b67308 */ /* 0x000f220000000800 */
[----:B------:R-:W-:Y:S01]  /*b390*/  FADD.FTZ R14, R155, R14 ;  /* 0x0000000e9b0e7221 */ /* 0x000fe20000010000 */
[----:B------:R-:W-:-:S06]  /*b3a0*/  FFMA.FTZ R160, R41, R72, -R77 ;  /* 0x0000004829a07223 */ /* 0x000fcc000001084d */
[----:B------:R-:W4:Y:S01]  /*b3b0*/  MUFU.EX2 R13, R13 ;  /* 0x0000000d000d7308 */ /* 0x000f220000000800 */
[----:B-1----:R-:W-:Y:S01]  /*b3c0*/  FADD.FTZ R26, R181, R26 ;  /* 0x0000001ab51a7221 */ /* 0x002fe20000010000 */
[----:B------:R-:W-:-:S06]  /*b3d0*/  FFMA.FTZ R178, R46, R72, -R25 ;  /* 0x000000482eb27223 */ /* 0x000fcc0000010819 */
[----:B------:R-:W1:Y:S01]  /*b3e0*/  MUFU.EX2 R184, R184 ;  /* 0x000000b800b87308 */ /* 0x000e620000000800 */
[----:B--2---:R-:W-:-:S07]  /*b3f0*/  FADD.FTZ R14, R19, R14 ;  /* 0x0000000e130e7221 */ /* 0x004fce0000010000 */
        /* <DEDUP_REMOVED lines=20> */
[----:B0-----:R-:W-:-:S06]  /*b540*/  FADD.FTZ R15, R11, R14 ;  /* 0x0000000e0b0f7221 */ /* 0x001fcc0000010000 */
[----:B------:R-:W0:Y:S01]  /*b550*/  MUFU.EX2 R180, R180 ;  /* 0x000000b400b47308 */ /* 0x000e220000000800 */
[-C--:B------:R-:W-:Y:S01]  /*b560*/  FFMA.FTZ R9, R52, R72.reuse, -R77 ;  /* 0x0000004834097223 */ /* 0x080fe2000001084d */
[----:B------:R-:W-:-:S06]  /*b570*/  FFMA.FTZ R166, R54, R72, -R25 ;  /* 0x0000004836a67223 */ /* 0x000fcc0000010819 */
[----:B------:R-:W3:Y:S01]  /*b580*/  MUFU.EX2 R161, R161 ;  /* 0x000000a100a17308 */ /* 0x000ee20000000800 */
[----:B----4-:R-:W-:Y:S01]  /*b590*/  FADD.FTZ R27, R179, R26 ;  /* 0x0000001ab31b7221 */ /* 0x010fe20000010000 */
[----:B------:R-:W-:-:S06]  /*b5a0*/  FADD.FTZ R15, R160, R15 ;  /* 0x0000000fa00f7221 */ /* 0x000fcc0000010000 */
[----:B------:R-:W4:Y:S01]  /*b5b0*/  MUFU.EX2 R164, R164 ;  /* 0x000000a400a47308 */ /* 0x000f220000000800 */
[-C--:B------:R-:W-:Y:S01]  /*b5c0*/  FFMA.FTZ R159, R53, R72.reuse, -R77 ;  /* 0x00000048359f7223 */ /* 0x080fe2000001084d */
[----:B------:R-:W-:-:S06]  /*b5d0*/  FFMA.FTZ R172, R55, R72, -R25 ;  /* 0x0000004837ac7223 */ /* 0x000fcc0000010819 */
[----:B------:R-:W4:Y:S01]  /*b5e0*/  MUFU.EX2 R8, R8 ;  /* 0x0000000800087308 */ /* 0x000f220000000800 */
[----:B-1----:R-:W-:Y:S01]  /*b5f0*/  FADD.FTZ R27, R178, R27 ;  /* 0x0000001bb21b7221 */ /* 0x002fe20000010000 */
[----:B--2---:R-:W-:-:S06]  /*b600*/  FADD.FTZ R14, R12, R15 ;  /* 0x0000000f0c0e7221 */ /* 0x004fcc0000010000 */
[----:B------:R-:W1:Y:S01]  /*b610*/  MUFU.EX2 R171, R171 ;  /* 0x000000ab00ab7308 */ /* 0x000e620000000800 */
[-C--:B------:R-:W-:Y:S01]  /*b620*/  FFMA.FTZ R6, R56, R72.reuse, -R77 ;  /* 0x0000004838067223 */ /* 0x080fe2000001084d */
[----:B------:R-:W-:-:S06]  /*b630*/  FFMA.FTZ R167, R58, R72, -R25 ;  /* 0x000000483aa77223 */ /* 0x000fcc0000010819 */
[----:B------:R-:W2:Y:S01]  /*b640*/  MUFU.EX2 R158, R158 ;  /* 0x0000009e009e7308 */ /* 0x000ea20000000800 */
[----:B0-----:R-:W-:Y:S01]  /*b650*/  FADD.FTZ R27, R180, R27 ;  /* 0x0000001bb41b7221 */ /* 0x001fe20000010000 */
[----:B---3--:R-:W-:-:S06]  /*b660*/  FADD.FTZ R15, R161, R14 ;  /* 0x0000000ea10f7221 */ /* 0x008fcc0000010000 */
[----:B------:R-:W-:Y:S01]  /*b670*/  MUFU.EX2 R9, R9 ;  /* 0x0000000900097308 */ /* 0x000fe20000000800 */
[-C--:B------:R-:W-:Y:S01]  /*b680*/  FFMA.FTZ R156, R57, R72.reuse, -R77 ;  /* 0x00000048399c7223 */ /* 0x080fe2000001084d */
[----:B------:R-:W-:-:S06]  /*b690*/  FFMA.FTZ R173, R59, R72, -R25 ;  /* 0x000000483bad7223 */ /* 0x000fcc0000010819 */
[----:B------:R-:W0:Y:S01]  /*b6a0*/  MUFU.EX2 R166, R166 ;  /* 0x000000a600a67308 */ /* 0x000e220000000800 */
[----:B----4-:R-:W-:Y:S01]  /*b6b0*/  FADD.FTZ R14, R164, R27 ;  /* 0x0000001ba40e7221 */ /* 0x010fe20000010000 */
[----:B------:R-:W-:-:S06]  /*b6c0*/  FADD.FTZ R15, R8, R15 ;  /* 0x0000000f080f7221 */ /* 0x000fcc0000010000 */
[----:B------:R-:W-:Y:S01]  /*b6d0*/  MUFU.EX2 R159, R159 ;  /* 0x0000009f009f7308 */ /* 0x000fe20000000800 */
[-C--:B------:R-:W-:Y:S01]  /*b6e0*/  FFMA.FTZ R7, R60, R72.reuse, -R77 ;  /* 0x000000483c077223 */ /* 0x080fe2000001084d */
[----:B------:R-:W-:-:S06]  /*b6f0*/  FFMA.FTZ R168, R62, R72, -R25 ;  /* 0x000000483ea87223 */ /* 0x000fcc0000010819 */
[----:B------:R-:W3:Y:S01]  /*b700*/  MUFU.EX2 R172, R172 ;  /* 0x000000ac00ac7308 */ /* 0x000ee20000000800 */
[----:B-1----:R-:W-:Y:S01]  /*b710*/  FADD.FTZ R27, R171, R14 ;  /* 0x0000000eab1b7221 */ /* 0x002fe20000010000 */
[----:B--2---:R-:W-:-:S06]  /*b720*/  FADD.FTZ R14, R158, R15 ;  /* 0x0000000f9e0e7221 */ /* 0x004fcc0000010000 */
[----:B------:R-:W-:Y:S01]  /*b730*/  MUFU.EX2 R6, R6 ;  /* 0x0000000600067308 */ /* 0x000fe20000000800 */
[-C--:B------:R-:W-:Y:S01]  /*b740*/  FFMA.FTZ R157, R61, R72.reuse, -R77 ;  /* 0x000000483d9d7223 */ /* 0x080fe2000001084d */
[----:B------:R-:W-:-:S06]  /*b750*/  FFMA.FTZ R174, R63, R72, -R25 ;  /* 0x000000483fae7223 */ /* 0x000fcc0000010819 */
[----:B------:R-:W1:Y:S01]  /*b760*/  MUFU.EX2 R167, R167 ;  /* 0x000000a700a77308 */ /* 0x000e620000000800 */
[----:B0-----:R-:W-:Y:S01]  /*b770*/  FADD.FTZ R27, R166, R27 ;  /* 0x0000001ba61b7221 */ /* 0x001fe20000010000 */
[----:B------:R-:W-:-:S06]  /*b780*/  FADD.FTZ R14, R9, R14 ;  /* 0x0000000e090e7221 */ /* 0x000fcc0000010000 */
[----:B------:R-:W-:Y:S01]  /*b790*/  MUFU.EX2 R156, R156 ;  /* 0x0000009c009c7308 */ /* 0x000fe20000000800 */
[-C--:B------:R-:W-:Y:S01]  /*b7a0*/  FFMA.FTZ R4, R64, R72.reuse, -R77 ;  /* 0x0000004840047223 */ /* 0x080fe2000001084d */
[----:B------:R-:W-:-:S06]  /*b7b0*/  FFMA.FTZ R169, R66, R72, -R25 ;  /* 0x0000004842a97223 */ /* 0x000fcc0000010819 */
[----:B------:R-:W0:Y:S01]  /*b7c0*/  MUFU.EX2 R173, R173 ;  /* 0x000000ad00ad7308 */ /* 0x000e220000000800 */
[----:B---3--:R-:W-:Y:S01]  /*b7d0*/  FADD.FTZ R26, R172, R27 ;  /* 0x0000001bac1a7221 */ /* 0x008fe20000010000 */
[----:B------:R-:W-:-:S06]  /*b7e0*/  FADD.FTZ R15, R159, R14 ;  /* 0x0000000e9f0f7221 */ /* 0x000fcc0000010000 */
[----:B------:R-:W-:Y:S01]  /*b7f0*/  MUFU.EX2 R7, R7 ;  /* 0x0000000700077308 */ /* 0x000fe20000000800 */
[-C--:B------:R-:W-:Y:S01]  /*b800*/  FFMA.FTZ R21, R65, R72.reuse, -R77 ;  /* 0x0000004841157223 */ /* 0x080fe2000001084d */
[----:B------:R-:W-:-:S06]  /*b810*/  FFMA.FTZ R175, R67, R72, -R25 ;  /* 0x0000004843af7223 */ /* 0x000fcc0000010819 */
[----:B------:R-:W2:Y:S01]  /*b820*/  MUFU.EX2 R168, R168 ;  /* 0x000000a800a87308 */ /* 0x000ea20000000800 */
[----:B-1----:R-:W-:Y:S01]  /*b830*/  FADD.FTZ R26, R167, R26 ;  /* 0x0000001aa71a7221 */ /* 0x002fe20000010000 */
[----:B------:R-:W-:-:S06]  /*b840*/  FADD.FTZ R15, R6, R15 ;  /* 0x0000000f060f7221 */ /* 0x000fcc0000010000 */
[----:B------:R-:W-:Y:S01]  /*b850*/  MUFU.EX2 R157, R157 ;  /* 0x0000009d009d7308 */ /* 0x000fe20000000800 */
[----:B------:R-:W-:-:S07]  /*b860*/  FFMA.FTZ R170, R70, R72, -R25 ;  /* 0x0000004846aa7223 */ /* 0x000fce0000010819 */
[----:B------:R-:W1:Y:S01]  /*b870*/  MUFU.EX2 R174, R174 ;  /* 0x000000ae00ae7308 */ /* 0x000e620000000800 */
[----:B------:R-:W-:Y:S01]  /*b880*/  FFMA.FTZ R68, R68, R72, -R77 ;  /* 0x0000004844447223 */ /* 0x000fe2000001084d */
[----:B0-----:R-:W-:Y:S01]  /*b890*/  FADD.FTZ R27, R173, R26 ;  /* 0x0000001aad1b7221 */ /* 0x001fe20000010000 */
[----:B------:R-:W-:-:S05]  /*b8a0*/  FADD.FTZ R14, R156, R15 ;  /* 0x0000000f9c0e7221 */ /* 0x000fca0000010000 */
[----:B------:R-:W-:Y:S01]  /*b8b0*/  MUFU.EX2 R4, R4 ;  /* 0x0000000400047308 */ /* 0x000fe20000000800 */
[-C--:B------:R-:W-:Y:S01]  /*b8c0*/  FFMA.FTZ R20, R69, R72.reuse, -R77 ;  /* 0x0000004845147223 */ /* 0x080fe2000001084d */
[----:B------:R-:W-:-:S06]  /*b8d0*/  FFMA.FTZ R176, R71, R72, -R25 ;  /* 0x0000004847b07223 */ /* 0x000fcc0000010819 */
[----:B------:R-:W0:Y:S01]  /*b8e0*/  MUFU.EX2 R169, R169 ;  /* 0x000000a900a97308 */ /* 0x000e220000000800 */
[----:B--2---:R-:W-:Y:S01]  /*b8f0*/  FADD.FTZ R27, R168, R27 ;  /* 0x0000001ba81b7221 */ /* 0x004fe20000010000 */
[----:B------:R-:W-:-:S06]  /*b900*/  FADD.FTZ R14, R7, R14 ;  /* 0x0000000e070e7221 */ /* 0x000fcc0000010000 */
[----:B------:R-:W-:Y:S08]  /*b910*/  MUFU.EX2 R21, R21 ;  /* 0x0000001500157308 */ /* 0x000ff00000000800 */
[----:B------:R-:W2:Y:S01]  /*b920*/  MUFU.EX2 R175, R175 ;  /* 0x000000af00af7308 */ /* 0x000ea20000000800 */
[----:B-1----:R-:W-:Y:S01]  /*b930*/  FADD.FTZ R26, R174, R27 ;  /* 0x0000001bae1a7221 */ /* 0x002fe20000010000 */
[----:B------:R-:W-:-:S06]  /*b940*/  FADD.FTZ R15, R157, R14 ;  /* 0x0000000e9d0f7221 */ /* 0x000fcc0000010000 */
[----:B------:R-:W-:Y:S08]  /*b950*/  MUFU.EX2 R5, R68 ;  /* 0x0000004400057308 */ /* 0x000ff00000000800 */
[----:B------:R-:W1:Y:S01]  /*b960*/  MUFU.EX2 R170, R170 ;  /* 0x000000aa00aa7308 */ /* 0x000e620000000800 */
[----:B0-----:R-:W-:Y:S01]  /*b970*/  FADD.FTZ R26, R169, R26 ;  /* 0x0000001aa91a7221 */ /* 0x001fe20000010000 */
[----:B------:R-:W-:-:S06]  /*b980*/  FADD.FTZ R14, R4, R15 ;  /* 0x0000000f040e7221 */ /* 0x000fcc0000010000 */
[----:B------:R-:W0:Y:S08]  /*b990*/  MUFU.EX2 R20, R20 ;  /* 0x0000001400147308 */ /* 0x000e300000000800 */
[----:B------:R-:W3:Y:S01]  /*b9a0*/  MUFU.EX2 R176, R176 ;  /* 0x000000b000b07308 */ /* 0x000ee20000000800 */
[----:B--2---:R-:W-:Y:S01]  /*b9b0*/  FADD.FTZ R15, R175, R26 ;  /* 0x0000001aaf0f7221 */ /* 0x004fe20000010000 */
[----:B------:R-:W-:-:S03]  /*b9c0*/  FADD.FTZ R14, R21, R14 ;  /* 0x0000000e150e7221 */ /* 0x000fc60000010000 */
[----:B-1----:R-:W-:Y:S01]  /*b9d0*/  FADD.FTZ R15, R170, R15 ;  /* 0x0000000faa0f7221 */ /* 0x002fe20000010000 */
[----:B------:R-:W-:-:S04]  /*b9e0*/  FADD.FTZ R25, R5, R14 ;  /* 0x0000000e05197221 */ /* 0x000fc80000010000 */
[----:B0-----:R-:W-:Y:S01]  /*b9f0*/  FADD.FTZ R14, R20, R25 ;  /* 0x00000019140e7221 */ /* 0x001fe20000010000 */
[----:B------:R0:W-:Y:S01]  /*ba00*/  STL [R1+0x434], R24 ;  /* 0x0004341801007387 */ /* 0x0001e20000100800 */
[----:B---3--:R-:W-:-:S05]  /*ba10*/  FADD.FTZ R15, R176, R15 ;  /* 0x0000000fb00f7221 */ /* 0x008fca0000010000 */
[----:B------:R1:W-:Y:S04]  /*ba20*/  STL.64 [R1+0x440], R14 ;  /* 0x0004400e01007387 */ /* 0x0003e80000100a00 */
[----:B------:R-:W2:Y:S04]  /*ba30*/  LD.E R25, desc[UR54][R22.64+0x41c] ;  /* 0x00041c3616197980 */ /* 0x000ea8000c101900 */
        /* <DEDUP_REMOVED lines=8> */
[----:B0-----:R-:W4:Y:S04]  /*bac0*/  LD.E R24, desc[UR54][R22.64+0x254] ;  /* 0x0002543616187980 */ /* 0x001f28000c101900 */
        /* <DEDUP_REMOVED lines=117> */
[----:B------:R-:W4:Y:S01]  /*c220*/  LD.E R27, desc[UR54][R22.64+0x418] ;  /* 0x00041836161b7980 */ /* 0x000f22000c101900 */
[----:B--2---:R-:W-:Y:S01]  /*c230*/  FMUL.FTZ R217, R44, R25 ;  /* 0x000000192cd97220 */ /* 0x004fe20000410000 */
[C---:B---3--:R-:W-:Y:S01]  /*c240*/  FMUL.FTZ R215, R73.reuse, R40 ;  /* 0x0000002849d77220 */ /* 0x048fe20000410000 */
[C---:B----4-:R-:W-:Y:S01]  /*c250*/  FMUL.FTZ R25, R73.reuse, R26 ;  /* 0x0000001a49197220 */ /* 0x050fe20000410000 */
[C---:B------:R-:W-:Y:S01]  /*c260*/  FMUL.FTZ R189, R73.reuse, R28 ;  /* 0x0000001c49bd7220 */ /* 0x040fe20000410000 */
[C---:B------:R-:W-:Y:S01]  /*c270*/  FMUL.FTZ R191, R73.reuse, R30 ;  /* 0x0000001e49bf7220 */ /* 0x040fe20000410000 */
[----:B------:R0:W-:Y:S01]  /*c280*/  ST.E desc[UR54][R22.64+0x41c], R217 ;  /* 0x00041cd916007985 */ /* 0x0001e2000c101936 */
[C---:B------:R-:W-:Y:S01]  /*c290*/  FMUL.FTZ R201, R73.reuse, R32 ;  /* 0x0000002049c97220 */ /* 0x040fe20000410000 */
[C---:B------:R-:W-:Y:S01]  /*c2a0*/  FMUL.FTZ R203, R73.reuse, R34 ;  /* 0x0000002249cb7220 */ /* 0x040fe20000410000 */
[C---:B------:R-:W-:Y:S01]  /*c2b0*/  FMUL.FTZ R213, R73.reuse, R36 ;  /* 0x0000002449d57220 */ /* 0x040fe20000410000 */
[----:B------:R1:W-:Y:S01]  /*c2c0*/  ST.E desc[UR54][R22.64+0x414], R215 ;  /* 0x000414d716007985 */ /* 0x0003e2000c101936 */
[----:B------:R-:W-:-:S03]  /*c2d0*/  FMUL.FTZ R227, R73, R146 ;  /* 0x0000009249e37220 */ /* 0x000fc60000410000 */
[----:B------:R2:W-:Y:S04]  /*c2e0*/  ST.E desc[UR54][R22.64+0x220], R25 ;  /* 0x0002201916007985 */ /* 0x0005e8000c101936 */
[----:B------:R3:W-:Y:S01]  /*c2f0*/  ST.E desc[UR54][R22.64+0x224], R189 ;  /* 0x000224bd16007985 */ /* 0x0007e2000c101936 */
[----:B0-----:R-:W-:-:S03]  /*c300*/  FMUL.FTZ R217, R73, R150 ;  /* 0x0000009649d97220 */ /* 0x001fc60000410000 */
[----:B------:R0:W-:Y:S01]  /*c310*/  ST.E desc[UR54][R22.64+0x230], R191 ;  /* 0x000230bf16007985 */ /* 0x0001e2000c101936 */
[C---:B-1----:R-:W-:Y:S01]  /*c320*/  FMUL.FTZ R215, R73.reuse, R38 ;  /* 0x0000002649d77220 */ /* 0x042fe20000410000 */
[C---:B--2---:R-:W-:Y:S01]  /*c330*/  FMUL.FTZ R25, R73.reuse, R24 ;  /* 0x0000001849197220 */ /* 0x044fe20000410000 */
[C---:B---3--:R-:W-:Y:S01]  /*c340*/  FMUL.FTZ R189, R73.reuse, R148 ;  /* 0x0000009449bd7220 */ /* 0x048fe20000410000 */
[C---:B0-----:R-:W-:Y:S01]  /*c350*/  FMUL.FTZ R191, R73.reuse, R144 ;  /* 0x0000009049bf7220 */ /* 0x041fe20000410000 */
[----:B------:R0:W-:Y:S01]  /*c360*/  ST.E desc[UR54][R22.64+0x234], R201 ;  /* 0x000234c916007985 */ /* 0x0001e2000c101936 */
[----:B------:R-:W-:-:S03]  /*c370*/  FMUL.FTZ R229, R73, R136 ;  /* 0x0000008849e57220 */ /* 0x000fc60000410000 */
[----:B------:R1:W-:Y:S04]  /*c380*/  ST.E desc[UR54][R22.64+0x240], R203 ;  /* 0x000240cb16007985 */ /* 0x0003e8000c101936 */
[----:B------:R2:W-:Y:S04]  /*c390*/  ST.E desc[UR54][R22.64+0x244], R213 ;  /* 0x000244d516007985 */ /* 0x0005e8000c101936 */
[----:B------:R3:W-:Y:S01]  /*c3a0*/  ST.E desc[UR54][R22.64+0x250], R215 ;  /* 0x000250d716007985 */ /* 0x0007e2000c101936 */
[----:B0-----:R-:W-:-:S03]  /*c3b0*/  FMUL.FTZ R201, R73, R142 ;  /* 0x0000008e49c97220 */ /* 0x001fc60000410000 */
[----:B------:R0:W-:Y:S01]  /*c3c0*/  ST.E desc[UR54][R22.64+0x254], R25 ;  /* 0x0002541916007985 */ /* 0x0001e2000c101936 */
[----:B-1----:R-:W-:-:S03]  /*c3d0*/  FMUL.FTZ R203, R73, R140 ;  /* 0x0000008c49cb7220 */ /* 0x002fc60000410000 */
[----:B------:R1:W-:Y:S01]  /*c3e0*/  ST.E desc[UR54][R22.64+0x260], R189 ;  /* 0x000260bd16007985 */ /* 0x0003e2000c101936 */
[----:B--2---:R-:W-:-:S03]  /*c3f0*/  FMUL.FTZ R213, R73, R138 ;  /* 0x0000008a49d57220 */ /* 0x004fc60000410000 */
[----:B------:R2:W-:Y:S01]  /*c400*/  ST.E desc[UR54][R22.64+0x264], R217 ;  /* 0x000264d916007985 */ /* 0x0005e2000c101936 */
[----:B---3--:R-:W-:-:S03]  /*c410*/  FMUL.FTZ R215, R73, R132 ;  /* 0x0000008449d77220 */ /* 0x008fc60000410000 */
[----:B------:R3:W-:Y:S01]  /*c420*/  ST.E desc[UR54][R22.64+0x270], R227 ;  /* 0x000270e316007985 */ /* 0x0007e2000c101936 */
[----:B0-----:R-:W-:-:S03]  /*c430*/  FMUL.FTZ R25, R73, R134 ;  /* 0x0000008649197220 */ /* 0x001fc60000410000 */
[----:B------:R0:W-:Y:S01]  /*c440*/  ST.E desc[UR54][R22.64+0x274], R191 ;  /* 0x000274bf16007985 */ /* 0x0001e2000c101936 */
[C---:B-1----:R-:W-:Y:S01]  /*c450*/  FMUL.FTZ R189, R73.reuse, R126 ;  /* 0x0000007e49bd7220 */ /* 0x042fe20000410000 */
[C---:B--2---:R-:W-:Y:S01]  /*c460*/  FMUL.FTZ R217, R73.reuse, R130 ;  /* 0x0000008249d97220 */ /* 0x044fe20000410000 */
[C---:B---3--:R-:W-:Y:S01]  /*c470*/  FMUL.FTZ R227, R73.reuse, R128 ;  /* 0x0000008049e37220 */ /* 0x048fe20000410000 */
[C---:B0-----:R-:W-:Y:S01]  /*c480*/  FMUL.FTZ R191, R73.reuse, R124 ;  /* 0x0000007c49bf7220 */ /* 0x041fe20000410000 */
[----:B------:R0:W-:Y:S04]  /*c490*/  ST.E desc[UR54][R22.64+0x280], R201 ;  /* 0x000280c916007985 */ /* 0x0001e8000c101936 */
        /* <DEDUP_REMOVED lines=13> */
[----:B-1----:R-:W-:-:S03]  /*c570*/  FMUL.FTZ R189, R73, R106 ;  /* 0x0000006a49bd7220 */ /* 0x002fc60000410000 */
[----:B------:R1:W-:Y:S01]  /*c580*/  ST.E desc[UR54][R22.64+0x2c4], R191 ;  /* 0x0002c4bf16007985 */ /* 0x0003e2000c101936 */
[C---:B--2---:R-:W-:Y:S01]  /*c590*/  FMUL.FTZ R215, R73.reuse, R112 ;  /* 0x0000007049d77220 */ /* 0x044fe20000410000 */
[C---:B---3--:R-:W-:Y:S01]  /*c5a0*/  FMUL.FTZ R217, R73.reuse, R110 ;  /* 0x0000006e49d97220 */ /* 0x048fe20000410000 */
[C---:B0-----:R-:W-:Y:S01]  /*c5b0*/  FMUL.FTZ R227, R73.reuse, R108 ;  /* 0x0000006c49e37220 */ /* 0x041fe20000410000 */
[C---:B-1----:R-:W-:Y:S01]  /*c5c0*/  FMUL.FTZ R191, R73.reuse, R104 ;  /* 0x0000006849bf7220 */ /* 0x042fe20000410000 */
        /* <DEDUP_REMOVED lines=39> */
[----:B-1----:R-:W-:Y:S01]  /*c840*/  FMUL.FTZ R191, R73, R64 ;  /* 0x0000004049bf7220 */ /* 0x002fe20000410000 */
[----:B------:R0:W-:Y:S01]  /*c850*/  ST.E desc[UR54][R22.64+0x370], R201 ;  /* 0x000370c916007985 */ /* 0x0001e2000c101936 */
[C---:B------:R-:W-:Y:S01]  /*c860*/  FMUL.FTZ R151, R44.reuse, R151 ;  /* 0x000000972c977220 */ /* 0x040fe20000410000 */
        /* <DEDUP_REMOVED lines=8> */
[C---:B0-----:R-:W-:Y:S01]  /*c8f0*/  FMUL.FTZ R201, R73.reuse, R56 ;  /* 0x0000003849c97220 */ /* 0x041fe20000410000 */
        /* <DEDUP_REMOVED lines=9> */
[C---:B------:R-:W-:Y:S02]  /*c990*/  FMUL.FTZ R127, R44.reuse, R127 ;  /* 0x0000007f2c7f7220 */ /* 0x040fe40000410000 */
[----:B------:R3:W-:Y:S01]  /*c9a0*/  ST.E desc[UR54][R22.64+0x3a4], R217 ;  /* 0x0003a4d916007985 */ /* 0x0007e2000c101936 */
[----:B0-----:R-:W-:Y:S01]  /*c9b0*/  FMUL.FTZ R25, R73, R54 ;  /* 0x0000003649197220 */ /* 0x001fe20000410000 */
[----:B------:R-:W-:-:S02]  /*c9c0*/  FMUL.FTZ R133, R44, R133 ;  /* 0x000000852c857220 */ /* 0x000fc40000410000 */
[----:B------:R0:W-:Y:S01]  /*c9d0*/  ST.E desc[UR54][R22.64+0x3b0], R227 ;  /* 0x0003b0e316007985 */ /* 0x0001e2000c101936 */
[C---:B-1----:R-:W-:Y:S01]  /*c9e0*/  FMUL.FTZ R189, R73.reuse, R46 ;  /* 0x0000002e49bd7220 */ /* 0x042fe20000410000 */
[C---:B------:R-:W-:Y:S02]  /*c9f0*/  FMUL.FTZ R131, R44.reuse, R131 ;  /* 0x000000832c837220 */ /* 0x040fe40000410000 */
[----:B------:R1:W-:Y:S01]  /*ca00*/  ST.E desc[UR54][R22.64+0x3b4], R191 ;  /* 0x0003b4bf16007985 */ /* 0x0003e2000c101936 */
[C---:B--2---:R-:W-:Y:S01]  /*ca10*/  FMUL.FTZ R215, R73.reuse, R52 ;  /* 0x0000003449d77220 */ /* 0x044fe20000410000 */
[C---:B------:R-:W-:Y:S01]  /*ca20*/  FMUL.FTZ R129, R44.reuse, R129 ;  /* 0x000000812c817220 */ /* 0x040fe20000410000 */
[C---:B------:R-:W-:Y:S01]  /*ca30*/  FMUL.FTZ R125, R44.reuse, R125 ;  /* 0x0000007d2c7d7220 */ /* 0x040fe20000410000 */
[C---:B---3--:R-:W-:Y:S01]  /*ca40*/  FMUL.FTZ R217, R73.reuse, R50 ;  /* 0x0000003249d97220 */ /* 0x048fe20000410000 */
[C---:B------:R-:W-:Y:S01]  /*ca50*/  FMUL.FTZ R117, R44.reuse, R117 ;  /* 0x000000752c757220 */ /* 0x040fe20000410000 */
[C---:B------:R-:W-:Y:S01]  /*ca60*/  FMUL.FTZ R123, R44.reuse, R123 ;  /* 0x0000007b2c7b7220 */ /* 0x040fe20000410000 */
[C---:B------:R-:W-:Y:S01]  /*ca70*/  FMUL.FTZ R121, R44.reuse, R121 ;  /* 0x000000792c797220 */ /* 0x040fe20000410000 */
[C---:B0-----:R-:W-:Y:S01]  /*ca80*/  FMUL.FTZ R227, R73.reuse, R48 ;  /* 0x0000003049e37220 */ /* 0x041fe20000410000 */
[C---:B------:R-:W-:Y:S01]  /*ca90*/  FMUL.FTZ R119, R44.reuse, R119 ;  /* 0x000000772c777220 */ /* 0x040fe20000410000 */
[C---:B------:R-:W-:Y:S01]  /*caa0*/  FMUL.FTZ R115, R44.reuse, R115 ;  /* 0x000000732c737220 */ /* 0x040fe20000410000 */
[C---:B------:R-:W-:Y:S01]  /*cab0*/  FMUL.FTZ R107, R44.reuse, R107 ;  /* 0x0000006b2c6b7220 */ /* 0x040fe20000410000 */
[C---:B-1----:R-:W-:Y:S01]  /*cac0*/  FMUL.FTZ R191, R73.reuse, R42 ;  /* 0x0000002a49bf7220 */ /* 0x042fe20000410000 */
        /* <DEDUP_REMOVED lines=119> */
[----:B0-----:R-:W4:Y:S04]  /*d240*/  LD.E R25, desc[UR54][R22.64+0x220] ;  /* 0x0002203616197980 */ /* 0x001f28000c101900 */
[----:B-1----:R-:W4:Y:S04]  /*d250*/  LD.E R35, desc[UR54][R22.64+0x224] ;  /* 0x0002243616237980 */ /* 0x002f28000c101900 */
[----:B--2---:R-:W2:Y:S04]  /*d260*/  LD.E R37, desc[UR54][R22.64+0x228] ;  /* 0x0002283616257980 */ /* 0x004ea8000c101900 */
[----:B------:R-:W2:Y:S04]  /*d270*/  LD.E R39, desc[UR54][R22.64+0x22c] ;  /* 0x00022c3616277980 */ /* 0x000ea8000c101900 */
[----:B------:R-:W2:Y:S04]  /*d280*/  LD.E R41, desc[UR54][R22.64+0x230] ;  /* 0x0002303616297980 */ /* 0x000ea8000c101900 */
        /* <DEDUP_REMOVED lines=126> */
[----:B------:R-:W-:Y:S04]  /*da70*/  ST.E desc[UR54][R22.64+0x22c], R39 ;  /* 0x00022c2716007985 */ /* 0x000fe8000c101936 */
[----:B------:R-:W-:Y:S04]  /*da80*/  ST.E desc[UR54][R22.64+0x230], R41 ;  /* 0x0002302916007985 */ /* 0x000fe8000c101936 */
[----:B---3--:R-:W-:Y:S04]  /*da90*/  ST.E desc[UR54][R22.64+0x234], R33 ;  /* 0x0002342116007985 */ /* 0x008fe8000c101936 */
        /* <DEDUP_REMOVED lines=122> */
[----:B0-----:R-:W4:Y:S04]  /*e240*/  LD.E R189, desc[UR54][R22.64+0x210] ;  /* 0x0002103616bd7980 */ /* 0x001f28000c101900 */
[----:B-1----:R-:W4:Y:S04]  /*e250*/  LD.E.64 R14, desc[UR54][R22.64+0xa8] ;  /* 0x0000a836160e7980 */ /* 0x002f28000c101b00 */
[----:B------:R-:W4:Y:S04]  /*e260*/  LDL R190, [R1+0x88] ;  /* 0x0000880001be7983 */ /* 0x000f280000100800 */
[----:B--2---:R-:W2:Y:S04]  /*e270*/  LD.E R24, desc[UR54][R22.64+0x220] ;  /* 0x0002203616187980 */ /* 0x004ea8000c101900 */
[----:B------:R-:W2:Y:S04]  /*e280*/  LD.E R25, desc[UR54][R22.64+0x224] ;  /* 0x0002243616197980 */ /* 0x000ea8000c101900 */
[----:B---3--:R-:W2:Y:S04]  /*e290*/  LD.E R26, desc[UR54][R22.64+0x228] ;  /* 0x00022836161a7980 */ /* 0x008ea8000c101900 */
[----:B------:R-:W2:Y:S04]  /*e2a0*/  LD.E R27, desc[UR54][R22.64+0x22c] ;  /* 0x00022c36161b7980 */ /* 0x000ea8000c101900 */
[----:B----4-:R-:W2:Y:S04]  /*e2b0*/  LD.E R28, desc[UR54][R22.64+0x230] ;  /* 0x00023036161c7980 */ /* 0x010ea8000c101900 */
        /* <DEDUP_REMOVED lines=132> */
[----:B--2---:R-:W-:-:S06]  /*eb00*/  WARPGROUP.ARRIVE ;  /* 0x00000000000079c5 */ /* 0x004fcc0000000000 */
        /* <DEDUP_REMOVED lines=138> */
[----:B0-----:R-:W-:-:S06]  /*f3b0*/  WARPGROUP.ARRIVE ;  /* 0x00000000000079c5 */ /* 0x001fcc0000000000 */
        /* <DEDUP_REMOVED lines=281> */
[----:B------:R-:W-:Y:S02]  /*10550*/  VIADD R8, R14, 0x200 ;  /* 0x000002000e087836 */ /* 0x000fe40000000000 */
[----:B------:R-:W-:-:S03]  /*10560*/  IMAD.MOV.U32 R9, RZ, RZ, R15 ;  /* 0x000000ffff097224 */ /* 0x000fc600078e000f */
        /* <DEDUP_REMOVED lines=667> */
[----:B0-----:R-:W2:Y:S04]  /*12f20*/  LDL.64 R4, [R1+0x68] ;  /* 0x0000680001047983 */ /* 0x001ea80000100a00 */
[----:B------:R-:W3:Y:S01]  /*12f30*/  LD.E R0, desc[UR54][R22.64+0x210] ;  /* 0x0002103616007980 */ /* 0x000ee2000c101900 */
[----:B--2---:R-:W-:-:S05]  /*12f40*/  MOV R3, R4 ;  /* 0x0000000400037202 */ /* 0x004fca0000000f00 */
[----:B---3--:R-:W-:-:S05]  /*12f50*/  IMAD R0, R0, 0x8, R3 ;  /* 0x0000000800007824 */ /* 0x008fca00078e0203 */
[----:B------:R-:W-:-:S04]  /*12f60*/  PRMT R0, RZ, 0x654, R0 ;  /* 0x00000654ff007816 */ /* 0x000fc80000000000 */
[----:B------:R1:W-:Y:S03]  /*12f70*/  SYNCS.ARRIVE.TRANS64.RED.A1T0 RZ, [R0+URZ], RZ ;  /* 0x000000ff00ff79a7 */ /* 0x0003e6000810043f */
.L_x_2524:
[----:B------:R-:W-:Y:S05]  /*12f80*/  BSYNC B0 ;  /* 0x0000000000007941 */ /* 0x000fea0003800000 */
.L_x_2523:
[----:B------:R-:W-:Y:S05]  /*12f90*/  @P0 BRA `(.L_x_2525) ;  /* 0xffffff6800180947 */ /* 0x000fea000383ffff */
.L_x_2508:
[----:B------:R-:W-:-:S13]  /*12fa0*/  ISETP.GE.AND P0, PT, R10, UR43, PT ;  /* 0x0000002b0a007c0c */ /* 0x000fda000bf06270 */
[----:B------:R-:W-:Y:S05]  /*12fb0*/  @!P0 BRA `(.L_x_2526) ;  /* 0x000000a800d48947 */ /* 0x000fea0003800000 */
[----:B0-----:R0:W5:Y:S02]  /*12fc0*/  LDL.64 R2, [R1+0x170] ;  /* 0x0001700001027983 */ /* 0x0011640000100a00 */
.L_x_2557:
[----:B-----5:R-:W2:Y:S04]  /*12fd0*/  LD.E R5, desc[UR54][R2.64] ;  /* 0x0000003602057980 */ /* 0x020ea8000c101900 */
[----:B01----:R-:W3:Y:S01]  /*12fe0*/  LD.E R0, desc[UR54][R2.64+0x8] ;  /* 0x0000083602007980 */ /* 0x003ee2000c101900 */
        /* <DEDUP_REMOVED lines=12> */
[----:B------:R-:W-:Y:S05]  /*130b0*/  YIELD ;  /* 0x0000000000007946 */ /* 0x000fea0003800000 */
[----:B------:R-:W-:Y:S01]  /*130c0*/  BSSY B0, `(.L_x_2527) ;  /* 0x0000006000007945 */ /* 0x000fe20003800000 */
[----:B---3--:R-:W-:Y:S01]  /*130d0*/  @!P0 IMAD.MOV.U32 R5, RZ, RZ, RZ ;  /* 0x000000ffff058224 */ /* 0x008fe200078e00ff */
[----:B--2---:R-:W-:-:S04]  /*130e0*/  LOP3.LUT R0, R0, 0x1, RZ, 0xfc, !PT ;  /* 0x0000000100007812 */ /* 0x004fc800078efcff */
[----:B------:R-:W-:-:S13]  /*130f0*/  ISETP.NE.AND P1, PT, R0, 0x3, PT ;  /* 0x000000030000780c */ /* 0x000fda0003f25270 */
[----:B-1----:R-:W-:Y:S05]  /*13100*/  @!P1 BRA `(.L_x_2528) ;  /* 0x0000000000049947 */ /* 0x002fea0003800000 */
[----:B------:R-:W-:Y:S01]  /*13110*/  BPT.TRAP 0x1 ;  /* 0x000000040000795c */ /* 0x000fe20000300000 */
.L_x_2528:
[----:B------:R-:W-:Y:S05]  /*13120*/  BSYNC B0 ;  /* 0x0000000000007941 */ /* 0x000fea0003800000 */
.L_x_2527:
        /* <DEDUP_REMOVED lines=13> */
.L_x_2530:
[----:B------:R-:W-:Y:S05]  /*13200*/  BSYNC B0 ;  /* 0x0000000000007941 */ /* 0x000fea0003800000 */
.L_x_2529:
        /* <DEDUP_REMOVED lines=8> */
.L_x_2532:
[----:B------:R-:W-:Y:S05]  /*13290*/  BSYNC B0 ;  /* 0x0000000000007941 */ /* 0x000fea0003800000 */
.L_x_2531:
[----:B------:R-:W2:Y:S04]  /*132a0*/  LD.E R5, desc[UR54][R2.64] ;  /* 0x0000003602057980 */ /* 0x000ea8000c101900 */
[----:B------:R-:W2:Y:S01]  /*132b0*/  LDL.64 R8, [R1+0xa0] ;  /* 0x0000a00001087983 */ /* 0x000ea20000100a00 */
[----:B------:R-:W-:Y:S05]  /*132c0*/  WARPSYNC.ALL ;  /* 0x0000000000007948 */ /* 0x000fea0003800000 */
[----:B------:R-:W3:Y:S04]  /*132d0*/  LDL.64 R20, [R1+0x98] ;  /* 0x0000980001147983 */ /* 0x000ee80000100a00 */
[----:B-1---5:R-:W4:Y:S04]  /*132e0*/  LDL.64 R6, [R1+0x98] ;  /* 0x0000980001067983 */ /* 0x022f280000100a00 */
        /* <DEDUP_REMOVED lines=54> */
.L_x_2535:
[----:B------:R-:W-:Y:S05]  /*13650*/  BSYNC B0 ;  /* 0x0000000000007941 */ /* 0x000fea0003800000 */
.L_x_2534:
        /* <DEDUP_REMOVED lines=10> */
.L_x_2537:
[----:B------:R-:W-:Y:S05]  /*13700*/  BSYNC B0 ;  /* 0x0000000000007941 */ /* 0x000fea0003800000 */
.L_x_2536:
[----:B------:R-:W-:Y:S04]  /*13710*/  BSSY B0, `(.L_x_2538) ;  /* 0x0000006000007945 */ /* 0x000fe80003800000 */
[----:B--2---:R-:W-:Y:S05]  /*13720*/  @P0 BRA `(.L_x_2539) ;  /* 0x0000000000100947 */ /* 0x004fea0003800000 */
[----:B-----5:R-:W-:Y:S01]  /*13730*/  IMAD R4, R4, 0x8, R7 ;  /* 0x0000000804047824 */ /* 0x020fe200078e0207 */
[----:B-1----:R-:W-:-:S04]  /*13740*/  SHF.L.U32 R5, R6, 0x1f, RZ ;  /* 0x0000001f06057819 */ /* 0x002fc800000006ff */
[----:B------:R-:W1:Y:S02]  /*13750*/  SYNCS.PHASECHK.TRANS64.TRYWAIT P0, [R4+URZ], R5 ;  /* 0x00000005040075a7 */ /* 0x000e64000800017f */
[----:B-1----:R-:W-:Y:S05]  /*13760*/  @!P0 BRA `(.L_x_2540) ;  /* 0x0000013000708947 */ /* 0x002fea0003800000 */
.L_x_2539:
[----:B------:R-:W-:Y:S05]  /*13770*/  BSYNC B0 ;  /* 0x0000000000007941 */ /* 0x000fea0003800000 */
.L_x_2538:
        /* <DEDUP_REMOVED lines=263> */
.L_x_2546:
[----:B------:R-:W-:Y:S05]  /*147f0*/  BSYNC B2 ;  /* 0x0000000000027941 */ /* 0x000fea0003800000 */
.L_x_2545:
[----:B------:R-:W-:Y:S01]  /*14800*/  LOP3.LUT R9, RZ, R9, RZ, 0x33, !PT ;  /* 0x00000009ff097212 */ /* 0x000fe200078e33ff */
[----:B------:R-:W-:Y:S06]  /*14810*/  BRA `(.L_x_2547) ;  /* 0x0000000000187947 */ /* 0x000fec0003800000 */
.L_x_2544:
[----:B------:R-:W-:-:S13]  /*14820*/  ISETP.NE.AND P0, PT, R12, 0x1, PT ;  /* 0x000000010c00780c */ /* 0x000fda0003f05270 */
[----:B------:R-:W-:Y:S05]  /*14830*/  @!P0 BRA `(.L_x_2547) ;  /* 0x0000000000108947 */ /* 0x000fea0003800000 */
[----:B------:R-:W2:Y:S04]  /*14840*/  LDL R6, [R13+0x1c] ;  /* 0x00001c000d067983 */ /* 0x000ea80000100800 */
[----:B------:R-:W3:Y:S01]  /*14850*/  LDL R14, [R13+0x20] ;  /* 0x000020000d0e7983 */ /* 0x000ee20000100800 */
[----:B--2---:R-:W-:-:S05]  /*14860*/  IMAD.HI.U32 R9, R9, R6, RZ ;  /* 0x0000000609097227 */ /* 0x004fca00078e00ff */
[----:B---3--:R-:W-:-:S07]  /*14870*/  SHF.R.U32.HI R9, RZ, R14, R9 ;  /* 0x0000000eff097219 */ /* 0x008fce0000011609 */
.L_x_2547:
[----:B------:R-:W-:Y:S05]  /*14880*/  BSYNC B1 ;  /* 0x0000000000017941 */ /* 0x000fea0003800000 */
.L_x_2543:
[----:B------:R-:W-:-:S05]  /*14890*/  IMAD R9, R12, R9, R21 ;  /* 0x000000090c097224 */ /* 0x000fca00078e0215 */
[----:B------:R-:W-:Y:S02]  /*148a0*/  VIMNMX R4, R4, R9, !PT ;  /* 0x0000000904047248 */ /* 0x000fe40007fe0100 */
[----:B------:R-:W-:-:S07]  /*148b0*/  VIADDMNMX R5, R9, R12, R5, PT ;  /* 0x0000000c09057246 */ /* 0x000fce0003800105 */
.L_x_2542:
[----:B------:R-:W-:Y:S05]  /*148c0*/  BSYNC B0 ;  /* 0x0000000000007941 */ /* 0x000fea0003800000 */
.L_x_2541:
        /* <DEDUP_REMOVED lines=132> */
.L_x_2553:
[----:B------:R-:W-:Y:S05]  /*15110*/  BSYNC B2 ;  /* 0x0000000000027941 */ /* 0x000fea0003800000 */
.L_x_2552:
[----:B------:R-:W-:Y:S01]  /*15120*/  LOP3.LUT R7, RZ, R7, RZ, 0x33, !PT ;  /* 0x00000007ff077212 */ /* 0x000fe200078e33ff */
[----:B------:R-:W-:Y:S06]  /*15130*/  BRA `(.L_x_2554) ;  /* 0x0000000000187947 */ /* 0x000fec0003800000 */
.L_x_2551:
[----:B------:R-:W-:-:S13]  /*15140*/  ISETP.NE.AND P6, PT, R12, 0x1, PT ;  /* 0x000000010c00780c */ /* 0x000fda0003fc5270 */
[----:B------:R-:W-:Y:S05]  /*15150*/  @!P6 BRA `(.L_x_2554) ;  /* 0x000000000010e947 */ /* 0x000fea0003800000 */
[----:B------:R-:W2:Y:S04]  /*15160*/  LDL R4, [R13+0x1c] ;  /* 0x00001c000d047983 */ /* 0x000ea80000100800 */
[----:B------:R-:W3:Y:S01]  /*15170*/  LDL R8, [R13+0x20] ;  /* 0x000020000d087983 */ /* 0x000ee20000100800 */
[----:B--2---:R-:W-:-:S05]  /*15180*/  IMAD.HI.U32 R7, R7, R4, RZ ;  /* 0x0000000407077227 */ /* 0x004fca00078e00ff */
[----:B---3--:R-:W-:-:S07]  /*15190*/  SHF.R.U32.HI R7, RZ, R8, R7 ;  /* 0x00000008ff077219 */ /* 0x008fce0000011607 */
.L_x_2554:
[----:B------:R-:W-:Y:S05]  /*151a0*/  BSYNC B1 ;  /* 0x0000000000017941 */ /* 0x000fea0003800000 */
.L_x_2550:
[----:B------:R-:W-:-:S05]  /*151b0*/  IMAD R7, R12, R7, R21 ;  /* 0x000000070c077224 */ /* 0x000fca00078e0215 */
[----:B------:R-:W-:Y:S02]  /*151c0*/  VIADDMNMX R5, R7, R12, R5, PT ;  /* 0x0000000c07057246 */ /* 0x000fe40003800105 */
[----:B------:R-:W-:-:S07]  /*151d0*/  VIMNMX R6, R6, R7, !PT ;  /* 0x0000000706067248 */ /* 0x000fce0007fe0100 */
.L_x_2549:
[----:B------:R-:W-:Y:S05]  /*151e0*/  BSYNC B0 ;  /* 0x0000000000007941 */ /* 0x000fea0003800000 */
.L_x_2548:
        /* <DEDUP_REMOVED lines=137> */
[----:B------:R-:W-:Y:S02]  /*15a80*/  ISETP.LT.OR P0, PT, R5, 0x5a, P0 ;  /* 0x0000005a0500780c */ /* 0x000fe40000701670 */
[----:B------:R-:W-:Y:S02]  /*15a90*/  FSEL R70, R70, -INF , !P5 ;  /* 0xff80000046467808 */ /* 0x000fe40006800000 */
[----:B------:R-:W-:Y:S02]  /*15aa0*/  FMNMX.FTZ R5, R67, R4, !PT ;  /* 0x0000000443057209 */ /* 0x000fe40007810000 */
[----:B------:R-:W-:-:S02]  /*15ab0*/  FSEL R71, R71, -INF , !P0 ;  /* 0xff80000047477808 */ /* 0x000fc40004000000 */
[----:B------:R-:W-:-:S04]  /*15ac0*/  FMNMX.FTZ R4, R70, R5, !PT ;  /* 0x0000000546047209 */ /* 0x000fc80007810000 */
[----:B------:R-:W-:Y:S02]  /*15ad0*/  FMNMX.FTZ R9, R71, R4, !PT ;  /* 0x0000000447097209 */ /* 0x000fe40007810000 */
[----:B-1----:R-:W-:Y:S01]  /*15ae0*/  FMNMX.FTZ R6, R11, R12, !PT ;  /* 0x0000000c0b067209 */ /* 0x002fe20007810000 */
[----:B------:R-:W3:Y:S04]  /*15af0*/  LDL.64 R4, [R1+0x440] ;  /* 0x0004400001047983 */ /* 0x000ee80000100a00 */
        /* <DEDUP_REMOVED lines=29> */
[-C--:B------:R-:W-:Y:S01]  /*15cd0*/  FFMA.FTZ R154, R154, R26.reuse, -R11 ;  /* 0x0000001a9a9a7223 */ /* 0x080fe2000001080b */
[----:B------:R-:W-:-:S05]  /*15ce0*/  FFMA.FTZ R155, R30, R26, -R9 ;  /* 0x0000001a1e9b7223 */ /* 0x000fca0000010809 */
[----:B------:R-:W3:Y:S08]  /*15cf0*/  MUFU.EX2 R32, R15 ;  /* 0x0000000f00207308 */ /* 0x000ef00000000800 */
[----:B------:R-:W-:Y:S08]  /*15d00*/  MUFU.EX2 R202, R202 ;  /* 0x000000ca00ca7308 */ /* 0x000ff00000000800 */
[----:B------:R-:W1:Y:S01]  /*15d10*/  MUFU.EX2 R31, R25 ;  /* 0x00000019001f7308 */ /* 0x000e620000000800 */
[----:B------:R-:W-:-:S07]  /*15d20*/  FFMA.FTZ R190, R84, R26, -R11 ;  /* 0x0000001a54be7223 */ /* 0x000fce000001080b */
[----:B------:R-:W2:Y:S01]  /*15d30*/  MUFU.EX2 R152, R152 ;  /* 0x0000009800987308 */ /* 0x000ea20000000800 */
[----:B------:R-:W-:-:S07]  /*15d40*/  FFMA.FTZ R185, R34, R26, -R9 ;  /* 0x0000001a22b97223 */ /* 0x000fce0000010809 */
[----:B------:R-:W4:Y:S01]  /*15d50*/  MUFU.EX2 R189, R189 ;  /* 0x000000bd00bd7308 */ /* 0x000f220000000800 */
[----:B------:R-:W-:-:S07]  /*15d60*/  FFMA.FTZ R187, R82, R26, -R11 ;  /* 0x0000001a52bb7223 */ /* 0x000fce000001080b */
[----:B------:R-:W5:Y:S01]  /*15d70*/  MUFU.EX2 R154, R154 ;  /* 0x0000009a009a7308 */ /* 0x000f620000000800 */
[----:B------:R-:W-:-:S07]  /*15d80*/  FFMA.FTZ R188, R35, R26, -R9 ;  /* 0x0000001a23bc7223 */ /* 0x000fce0000010809 */
[----:B------:R-:W0:Y:S01]  /*15d90*/  MUFU.EX2 R155, R155 ;  /* 0x0000009b009b7308 */ /* 0x000e220000000800 */
[----:B---3--:R-:W-:Y:S01]  /*15da0*/  FFMA.FTZ R15, R32, R4, R7 ;  /* 0x00000004200f7223 */ /* 0x008fe20000010007 */
[----:B------:R-:W-:Y:S01]  /*15db0*/  FFMA.FTZ R183, R80, R26, -R11 ;  /* 0x0000001a50b77223 */ /* 0x000fe2000001080b */
[----:B-1----:R-:W-:-:S05]  /*15dc0*/  FFMA.FTZ R4, R5, R31, R202 ;  /* 0x0000001f05047223 */ /* 0x002fca00000100ca */
[----:B------:R-:W1:Y:S01]  /*15dd0*/  MUFU.EX2 R194, R194 ;  /* 0x000000c200c27308 */ /* 0x000e620000000800 */
[----:B------:R-:W-:Y:S01]  /*15de0*/  FFMA.FTZ R181, R38, R26, -R9 ;  /* 0x0000001a26b57223 */ /* 0x000fe20000010809 */
[----:B--2---:R-:W-:-:S06]  /*15df0*/  FADD.FTZ R15, R152, R15 ;  /* 0x0000000f980f7221 */ /* 0x004fcc0000010000 */
[----:B------:R-:W2:Y:S01]  /*15e00*/  MUFU.EX2 R190, R190 ;  /* 0x000000be00be7308 */ /* 0x000ea20000000800 */
[----:B------:R-:W-:Y:S01]  /*15e10*/  FFMA.FTZ R184, R78, R26, -R11 ;  /* 0x0000001a4eb87223 */ /* 0x000fe2000001080b */
[----:B----4-:R-:W-:-:S06]  /*15e20*/  FADD.FTZ R4, R189, R4 ;  /* 0x00000004bd047221 */ /* 0x010fcc0000010000 */
[----:B------:R-:W3:Y:S01]  /*15e30*/  MUFU.EX2 R185, R185 ;  /* 0x000000b900b97308 */ /* 0x000ee20000000800 */
[----:B------:R-:W-:Y:S01]  /*15e40*/  FFMA.FTZ R182, R39, R26, -R9 ;  /* 0x0000001a27b67223 */ /* 0x000fe20000010809 */
[----:B-----5:R-:W-:-:S06]  /*15e50*/  FADD.FTZ R8, R154, R15 ;  /* 0x0000000f9a087221 */ /* 0x020fcc0000010000 */
[----:B------:R-:W4:Y:S01]  /*15e60*/  MUFU.EX2 R187, R187 ;  /* 0x000000bb00bb7308 */ /* 0x000f220000000800 */
[----:B------:R-:W-:Y:S01]  /*15e70*/  FFMA.FTZ R179, R76, R26, -R11 ;  /* 0x0000001a4cb37223 */ /* 0x000fe2000001080b */
[----:B0-----:R-:W-:-:S06]  /*15e80*/  FADD.FTZ R5, R155, R4 ;  /* 0x000000049b057221 */ /* 0x001fcc0000010000 */
[----:B------:R-:W0:Y:S01]  /*15e90*/  MUFU.EX2 R188, R188 ;  /* 0x000000bc00bc7308 */ /* 0x000e220000000800 */
[----:B------:R-:W-:Y:S01]  /*15ea0*/  FFMA.FTZ R177, R42, R26, -R9 ;  /* 0x0000001a2ab17223 */ /* 0x000fe20000010809 */
[----:B------:R-:W-:-:S06]  /*15eb0*/  FADD.FTZ R15, R153, R8 ;  /* 0x00000008990f7221 */ /* 0x000fcc0000010000 */
[----:B------:R-:W5:Y:S01]  /*15ec0*/  MUFU.EX2 R183, R183 ;  /* 0x000000b700b77308 */ /* 0x000f620000000800 */
[----:B------:R-:W-:Y:S01]  /*15ed0*/  FFMA.FTZ R180, R74, R26, -R11 ;  /* 0x0000001a4ab47223 */ /* 0x000fe2000001080b */
[----:B-1----:R-:W-:-:S06]  /*15ee0*/  FADD.FTZ R4, R194, R5 ;  /* 0x00000005c2047221 */ /* 0x002fcc0000010000 */
[----:B------:R-:W1:Y:S01]  /*15ef0*/  MUFU.EX2 R181, R181 ;  /* 0x000000b500b57308 */ /* 0x000e620000000800 */
[----:B------:R-:W-:Y:S01]  /*15f00*/  FFMA.FTZ R178, R43, R26, -R9 ;  /* 0x0000001a2bb27223 */ /* 0x000fe20000010809 */
[----:B--2---:R-:W-:-:S06]  /*15f10*/  FADD.FTZ R8, R190, R15 ;  /* 0x0000000fbe087221 */ /* 0x004fcc0000010000 */
[----:B------:R-:W2:Y:S01]  /*15f20*/  MUFU.EX2 R184, R184 ;  /* 0x000000b800b87308 */ /* 0x000ea20000000800 */
[----:B------:R-:W-:Y:S01]  /*15f30*/  FFMA.FTZ R176, R72, R26, -R11 ;  /* 0x0000001a48b07223 */ /* 0x000fe2000001080b */
[----:B---3--:R-:W-:-:S06]  /*15f40*/  FADD.FTZ R5, R185, R4 ;  /* 0x00000004b9057221 */ /* 0x008fcc0000010000 */
[----:B------:R-:W3:Y:S01]  /*15f50*/  MUFU.EX2 R182, R182 ;  /* 0x000000b600b67308 */ /* 0x000ee20000000800 */
[----:B------:R-:W-:Y:S01]  /*15f60*/  FFMA.FTZ R173, R46, R26, -R9 ;  /* 0x0000001a2ead7223 */ /* 0x000fe20000010809 */
[----:B----4-:R-:W-:-:S06]  /*15f70*/  FADD.FTZ R8, R187, R8 ;  /* 0x00000008bb087221 */ /* 0x010fcc0000010000 */
[----:B------:R-:W4:Y:S01]  /*15f80*/  MUFU.EX2 R179, R179 ;  /* 0x000000b300b37308 */ /* 0x000f220000000800 */
[----:B------:R-:W-:Y:S01]  /*15f90*/  FFMA.FTZ R175, R44, R26, -R11 ;  /* 0x0000001a2caf7223 */ /* 0x000fe2000001080b */
[----:B0-----:R-:W-:-:S06]  /*15fa0*/  FADD.FTZ R4, R188, R5 ;  /* 0x00000005bc047221 */ /* 0x001fcc0000010000 */
[----:B------:R-:W0:Y:S01]  /*15fb0*/  MUFU.EX2 R177, R177 ;  /* 0x000000b100b17308 */ /* 0x000e220000000800 */
[----:B------:R-:W-:Y:S01]  /*15fc0*/  FFMA.FTZ R174, R47, R26, -R9 ;  /* 0x0000001a2fae7223 */ /* 0x000fe20000010809 */
[----:B-----5:R-:W-:-:S06]  /*15fd0*/  FADD.FTZ R5, R183, R8 ;  /* 0x00000008b7057221 */ /* 0x020fcc0000010000 */
        /* <DEDUP_REMOVED lines=31> */
[----:B0-----:R-:W-:Y:S01]  /*161d0*/  FADD.FTZ R4, R174, R5 ;  /* 0x00000005ae047221 */ /* 0x001fe20000010000 */
[----:B------:R-:W-:-:S06]  /*161e0*/  FFMA.FTZ R164, R59, R26, -R9 ;  /* 0x0000001a3ba47223 */ /* 0x000fcc0000010809 */
[----:B------:R-:W0:Y:S01]  /*161f0*/  MUFU.EX2 R171, R171 ;  /* 0x000000ab00ab7308 */ /* 0x000e220000000800 */
[----:B-----5:R-:W-:Y:S01]  /*16200*/  FADD.FTZ R8, R170, R15 ;  /* 0x0000000faa087221 */ /* 0x020fe20000010000 */
[----:B------:R-:W-:-:S06]  /*16210*/  FFMA.FTZ R21, R60, R26, -R11 ;  /* 0x0000001a3c157223 */ /* 0x000fcc000001080b */
[----:B------:R-:W5:Y:S01]  /*16220*/  MUFU.EX2 R166, R166 ;  /* 0x000000a600a67308 */ /* 0x000f620000000800 */
        /* <DEDUP_REMOVED lines=28> */
[----:B0-----:R-:W-:-:S06]  /*163f0*/  FADD.FTZ R4, R164, R5 ;  /* 0x00000005a4047221 */ /* 0x001fcc0000010000 */
[----:B------:R-:W0:Y:S01]  /*16400*/  MUFU.EX2 R13, R13 ;  /* 0x0000000d000d7308 */ /* 0x000e220000000800 */
[-C--:B------:R-:W-:Y:S01]  /*16410*/  FFMA.FTZ R11, R28, R26.reuse, -R11 ;  /* 0x0000001a1c0b7223 */ /* 0x080fe2000001080b */
[----:B------:R-:W-:-:S06]  /*16420*/  FFMA.FTZ R20, R71, R26, -R9 ;  /* 0x0000001a47147223 */ /* 0x000fcc0000010809 */
[----:B------:R-:W4:Y:S01]  /*16430*/  MUFU.EX2 R19, R19 ;  /* 0x0000001300137308 */ /* 0x000f220000000800 */
[----:B-----5:R-:W-:Y:S01]  /*16440*/  FADD.FTZ R5, R21, R8 ;  /* 0x0000000815057221 */ /* 0x020fe20000010000 */
[----:B-1----:R-:W-:-:S06]  /*16450*/  FADD.FTZ R9, R159, R4 ;  /* 0x000000049f097221 */ /* 0x002fcc0000010000 */
[----:B------:R-:W1:Y:S08]  /*16460*/  MUFU.EX2 R14, R14 ;  /* 0x0000000e000e7308 */ /* 0x000e700000000800 */
[----:B------:R-:W5:Y:S01]  /*16470*/  MUFU.EX2 R156, R156 ;  /* 0x0000009c009c7308 */ /* 0x000f620000000800 */
[----:B--2---:R-:W-:Y:S01]  /*16480*/  FADD.FTZ R4, R158, R5 ;  /* 0x000000059e047221 */ /* 0x004fe20000010000 */
[----:B---3--:R-:W-:-:S06]  /*16490*/  FADD.FTZ R8, R162, R9 ;  /* 0x00000009a2087221 */ /* 0x008fcc0000010000 */
[----:B------:R-:W2:Y:S08]  /*164a0*/  MUFU.EX2 R12, R12 ;  /* 0x0000000c000c7308 */ /* 0x000eb00000000800 */
[----:B------:R-:W3:Y:S01]  /*164b0*/  MUFU.EX2 R15, R15 ;  /* 0x0000000f000f7308 */ /* 0x000ee20000000800 */
[----:B0-----:R-:W-:Y:S01]  /*164c0*/  FADD.FTZ R5, R13, R4 ;  /* 0x000000040d057221 */ /* 0x001fe20000010000 */
[----:B----4-:R-:W-:-:S06]  /*164d0*/  FADD.FTZ R9, R19, R8 ;  /* 0x0000000813097221 */ /* 0x010fcc0000010000 */
[----:B------:R-:W0:Y:S08]  /*164e0*/  MUFU.EX2 R11, R11 ;  /* 0x0000000b000b7308 */ /* 0x000e300000000800 */
[----:B------:R-:W4:Y:S01]  /*164f0*/  MUFU.EX2 R20, R20 ;  /* 0x0000001400147308 */ /* 0x000f220000000800 */
[----:B-1----:R-:W-:Y:S01]  /*16500*/  FADD.FTZ R5, R14, R5 ;  /* 0x000000050e057221 */ /* 0x002fe20000010000 */
[----:B-----5:R-:W-:-:S03]  /*16510*/  FADD.FTZ R4, R156, R9 ;  /* 0x000000099c047221 */ /* 0x020fc60000010000 */
[----:B--2---:R-:W-:Y:S01]  /*16520*/  FADD.FTZ R8, R12, R5 ;  /* 0x000000050c087221 */ /* 0x004fe20000010000 */
[----:B---3--:R-:W-:-:S03]  /*16530*/  FADD.FTZ R5, R15, R4 ;  /* 0x000000040f057221 */ /* 0x008fc60000010000 */
[----:B0-----:R-:W-:Y:S01]  /*16540*/  FADD.FTZ R4, R11, R8 ;  /* 0x000000080b047221 */ /* 0x001fe20000010000 */
[----:B------:R0:W-:Y:S01]  /*16550*/  STL [R1+0x434], R6 ;  /* 0x0004340601007387 */ /* 0x0001e20000100800 */
[----:B----4-:R-:W-:-:S05]  /*16560*/  FADD.FTZ R5, R20, R5 ;  /* 0x0000000514057221 */ /* 0x010fca0000010000 */
[----:B------:R1:W-:Y:S04]  /*16570*/  STL.64 [R1+0x440], R4 ;  /* 0x0004400401007387 */ /* 0x0003e80000100a00 */
[----:B------:R-:W2:Y:S04]  /*16580*/  LD.E R29, desc[UR54][R22.64+0x414] ;  /* 0x00041436161d7980 */ /* 0x000ea8000c101900 */
[----:B------:R-:W3:Y:S04]  /*16590*/  LD.E R8, desc[UR54][R22.64+0x220] ;  /* 0x0002203616087980 */ /* 0x000ee8000c101900 */
[----:B------:R-:W4:Y:S04]  /*165a0*/  LD.E R9, desc[UR54][R22.64+0x224] ;  /* 0x0002243616097980 */ /* 0x000f28000c101900 */
[----:B------:R-:W5:Y:S04]  /*165b0*/  LD.E R25, desc[UR54][R22.64+0x234] ;  /* 0x0002343616197980 */ /* 0x000f68000c101900 */
[----:B------:R-:W5:Y:S04]  /*165c0*/  LD.E R27, desc[UR54][R22.64+0x244] ;  /* 0x00024436161b7980 */ /* 0x000f68000c101900 */
[----:B0-----:R-:W5:Y:S04]  /*165d0*/  LD.E R6, desc[UR54][R22.64+0x254] ;  /* 0x0002543616067980 */ /* 0x001f68000c101900 */
        /* <DEDUP_REMOVED lines=122> */
[C---:B--2---:R-:W-:Y:S01]  /*16d80*/  FMUL.FTZ R141, R32.reuse, R29 ;  /* 0x0000001d208d7220 */ /* 0x044fe20000410000 */
[C---:B---3--:R-:W-:Y:S01]  /*16d90*/  FMUL.FTZ R29, R32.reuse, R8 ;  /* 0x00000008201d7220 */ /* 0x048fe20000410000 */
[C---:B----4-:R-:W-:Y:S01]  /*16da0*/  FMUL.FTZ R9, R32.reuse, R9 ;  /* 0x0000000920097220 */ /* 0x050fe20000410000 */
[C---:B-----5:R-:W-:Y:S01]  /*16db0*/  FMUL.FTZ R25, R32.reuse, R25 ;  /* 0x0000001920197220 */ /* 0x060fe20000410000 */
        /* <DEDUP_REMOVED lines=10> */
[C---:B0-----:R-:W-:Y:S01]  /*16e60*/  FMUL.FTZ R29, R32.reuse, R6 ;  /* 0x00000006201d7220 */ /* 0x041fe20000410000 */
[C---:B-1----:R-:W-:Y:S01]  /*16e70*/  FMUL.FTZ R9, R31.reuse, R216 ;  /* 0x000000d81f097220 */ /* 0x042fe20000410000 */
[C---:B--2---:R-:W-:Y:S01]  /*16e80*/  FMUL.FTZ R25, R31.reuse, R214 ;  /* 0x000000d61f197220 */ /* 0x044fe20000410000 */
[----:B---3--:R-:W-:Y:S02]  /*16e90*/  FMUL.FTZ R27, R31, R212 ;  /* 0x000000d41f1b7220 */ /* 0x008fe40000410000 */
        /* <DEDUP_REMOVED lines=99> */
[----:B------:R0:W-:Y:S01]  /*174d0*/  ST.E desc[UR54][R22.64+0x378], R33 ;  /* 0x0003782116007985 */ /* 0x0001e2000c101936 */
[----:B------:R-:W-:Y:S01]  /*174e0*/  FMUL.FTZ R147, R31, R30 ;  /* 0x0000001e1f937220 */ /* 0x000fe20000410000 */
        /* <DEDUP_REMOVED lines=29> */
[----:B------:R2:W-:Y:S01]  /*176c0*/  ST.E desc[UR54][R22.64+0x414], R141 ;  /* 0x0004148d16007985 */ /* 0x0005e2000c101936 */
[C---:B---3--:R-:W-:Y:S01]  /*176d0*/  FMUL.FTZ R9, R31.reuse, R4 ;  /* 0x000000041f097220 */ /* 0x048fe20000410000 */
[C---:B------:R-:W-:Y:S01]  /*176e0*/  FMUL.FTZ R119, R32.reuse, R119 ;  /* 0x0000007720777220 */ /* 0x040fe20000410000 */
[C---:B------:R-:W-:Y:S01]  /*176f0*/  FMUL.FTZ R117, R32.reuse, R117 ;  /* 0x0000007520757220 */ /* 0x040fe20000410000 */
[C---:B0-----:R-:W-:Y:S01]  /*17700*/  FMUL.FTZ R25, R31.reuse, R38 ;  /* 0x000000261f197220 */ /* 0x041fe20000410000 */
        /* <DEDUP_REMOVED lines=97> */
[----:B------:R-:W-:Y:S04]  /*17d20*/  ST.E desc[UR54][R22.64+0x3ec], R41 ;  /* 0x0003ec2916007985 */ /* 0x000fe8000c101936 */
[----:B------:R4:W-:Y:S04]  /*17d30*/  ST.E desc[UR54][R22.64+0x3f8], R5 ;  /* 0x0003f80516007985 */ /* 0x0009e8000c101936 */
[----:B------:R-:W-:Y:S04]  /*17d40*/  ST.E desc[UR54][R22.64+0x3fc], R9 ;  /* 0x0003fc0916007985 */ /* 0x000fe8000c101936 */
[----:B------:R5:W-:Y:S04]  /*17d50*/  ST.E desc[UR54][R22.64+0x408], R25 ;  /* 0x0004081916007985 */ /* 0x000be8000c101936 */
[----:B------:R5:W-:Y:S04]  /*17d60*/  ST.E desc[UR54][R22.64+0x40c], R27 ;  /* 0x00040c1b16007985 */ /* 0x000be8000c101936 */
[----:B------:R5:W-:Y:S01]  /*17d70*/  ST.E desc[UR54][R22.64+0x418], R31 ;  /* 0x0004181f16007985 */ /* 0x000be2000c101936 */
[----:B------:R1:W-:Y:S06]  /*17d80*/  BAR.SYNC.DEFER_BLOCKING R205, 0x100 ;  /* 0x000400cd0000751d */ /* 0x0003ec0000010000 */
[----:B0-----:R-:W5:Y:S04]  /*17d90*/  LD.E R29, desc[UR54][R22.64+0x220] ;  /* 0x00022036161d7980 */ /* 0x001f68000c101900 */
[----:B------:R-:W5:Y:S04]  /*17da0*/  LD.E R33, desc[UR54][R22.64+0x224] ;  /* 0x0002243616217980 */ /* 0x000f68000c101900 */
[----:B-1----:R-:W5:Y:S04]  /*17db0*/  LD.E R35, desc[UR54][R22.64+0x228] ;  /* 0x0002283616237980 */ /* 0x002f68000c101900 */
[----:B--2---:R-:W2:Y:S04]  /*17dc0*/  LD.E R37, desc[UR54][R22.64+0x22c] ;  /* 0x00022c3616257980 */ /* 0x004ea8000c101900 */
[----:B---3--:R-:W3:Y:S04]  /*17dd0*/  LD.E R39, desc[UR54][R22.64+0x230] ;  /* 0x0002303616277980 */ /* 0x008ee8000c101900 */
[----:B----4-:R-:W4:Y:S04]  /*17de0*/  LD.E R5, desc[UR54][R22.64+0x234] ;  /* 0x0002343616057980 */ /* 0x010f28000c101900 */
[----:B------:R-:W4:Y:S04]  /*17df0*/  LD.E R41, desc[UR54][R22.64+0x238] ;  /* 0x0002383616297980 */ /* 0x000f28000c101900 */
        /* <DEDUP_REMOVED lines=123> */
[----:B------:R-:W-:Y:S04]  /*185b0*/  ST.E desc[UR54][R22.64+0x224], R33 ;  /* 0x0002242116007985 */ /* 0x000fe8000c101936 */
[----:B------:R-:W-:Y:S04]  /*185c0*/  ST.E desc[UR54][R22.64+0x228], R35 ;  /* 0x0002282316007985 */ /* 0x000fe8000c101936 */
[----:B--2---:R-:W-:Y:S04]  /*185d0*/  ST.E desc[UR54][R22.64+0x22c], R37 ;  /* 0x00022c2516007985 */ /* 0x004fe8000c101936 */
[----:B---3--:R-:W-:Y:S04]  /*185e0*/  ST.E desc[UR54][R22.64+0x230], R39 ;  /* 0x0002302716007985 */ /* 0x008fe8000c101936 */
[----:B----4-:R-:W-:Y:S04]  /*185f0*/  ST.E desc[UR54][R22.64+0x234], R5 ;  /* 0x0002340516007985 */ /* 0x010fe8000c101936 */
[----:B------:R-:W-:Y:S04]  /*18600*/  ST.E desc[UR54][R22.64+0x238], R41 ;  /* 0x0002382916007985 */ /* 0x000fe8000c101936 */
        /* <DEDUP_REMOVED lines=121> */
[----:B0-----:R-:W5:Y:S04]  /*18da0*/  LD.E.64 R4, desc[UR54][R22.64+0xa8] ;  /* 0x0000a83616047980 */ /* 0x001f68000c101b00 */
[----:B-1----:R-:W5:Y:S04]  /*18db0*/  LDL R6, [R1+0x88] ;  /* 0x0000880001067983 */ /* 0x002f680000100800 */
        /* <DEDUP_REMOVED lines=976> */
[----:B0-----:R-:W5:Y:S04]  /*1cac0*/  LD.E R25, desc[UR54][R22.64+0x240] ;  /* 0x0002403616197980 */ /* 0x001f68000c101900 */
        /* <DEDUP_REMOVED lines=249> */
[----:B0-----:R-:W-:Y:S05]  /*1da60*/  @P6 BRA `(.L_x_2556) ;  /* 0x0000000000186947 */ /* 0x001fea0003800000 */
[----:B------:R-:W2:Y:S04]  /*1da70*/  LDL.64 R4, [R1+0x68] ;  /* 0x0000680001047983 */ /* 0x000ea80000100a00 */
[----:B------:R-:W3:Y:S01]  /*1da80*/  LD.E R0, desc[UR54][R2.64] ;  /* 0x0000003602007980 */ /* 0x000ee2000c101900 */
[----:B--2---:R-:W-:-:S05]  /*1da90*/  MOV R5, R4 ;  /* 0x0000000400057202 */ /* 0x004fca0000000f00 */
[----:B---3--:R-:W-:-:S05]  /*1daa0*/  IMAD R0, R0, 0x8, R5 ;  /* 0x0000000800007824 */ /* 0x008fca00078e0205 */
[----:B------:R-:W-:-:S04]  /*1dab0*/  PRMT R0, RZ, 0x654, R0 ;  /* 0x00000654ff007816 */ /* 0x000fc80000000000 */
[----:B------:R0:W-:Y:S03]  /*1dac0*/  SYNCS.ARRIVE.TRANS64.RED.A1T0 RZ, [R0+URZ], RZ ;  /* 0x000000ff00ff79a7 */ /* 0x0001e6000810043f */
.L_x_2556:
[----:B------:R-:W-:Y:S05]  /*1dad0*/  BSYNC B0 ;  /* 0x0000000000007941 */ /* 0x000fea0003800000 */
.L_x_2555:
[C---:B------:R-:W-:Y:S01]  /*1dae0*/  ISETP.GT.AND P0, PT, R10.reuse, UR43, PT ;  /* 0x0000002b0a007c0c */ /* 0x040fe2000bf04270 */
[----:B------:R-:W-:-:S12]  /*1daf0*/  VIADD R10, R10, 0xffffffff ;  /* 0xffffffff0a0a7836 */ /* 0x000fd80000000000 */
[----:B------:R-:W-:Y:S05]  /*1db00*/  @P0 BRA `(.L_x_2557) ;  /* 0xffffff5400300947 */ /* 0x000fea000383ffff */
.L_x_2526:
[----:B------:R-:W-:Y:S05]  /*1db10*/  WARPSYNC.ALL ;  /* 0x0000000000007948 */ /* 0x000fea0003800000 */
[----:B0-----:R-:W1:Y:S04]  /*1db20*/  LDL R5, [R1+0x440] ;  /* 0x0004400001057983 */ /* 0x001e680000100800 */
[----:B------:R-:W2:Y:S04]  /*1db30*/  LDL R4, [R1+0x444] ;  /* 0x0004440001047983 */ /* 0x000ea80000100800 */
[----:B------:R-:W3:Y:S04]  /*1db40*/  LDL R136, [R1+0x210] ;  /* 0x0002100001887983 */ /* 0x000ee80000100800 */
[----:B------:R-:W4:Y:S04]  /*1db50*/  LDL.64 R6, [R1+0x240] ;  /* 0x0002400001067983 */ /* 0x000f280000100a00 */
        /* <DEDUP_REMOVED lines=61> */
[----:B-1----:R-:W0:Y:S02]  /*1df30*/  SHFL.BFLY PT, R0, R5, 0x2, 0x1f ;  /* 0x0c401f0005007f89 */ /* 0x002e2400000e0000 */
[----:B0-----:R-:W-:-:S05]  /*1df40*/  FADD.FTZ R0, R5, R0 ;  /* 0x0000000005007221 */ /* 0x001fca0000010000 */
[----:B------:R-:W0:Y:S02]  /*1df50*/  SHFL.BFLY PT, R3, R0, 0x1, 0x1f ;  /* 0x0c201f0000037f89 */ /* 0x000e2400000e0000 */
[----:B0-----:R-:W-:Y:S01]  /*1df60*/  FADD.FTZ R2, R0, R3 ;  /* 0x0000000300027221 */ /* 0x001fe20000010000 */
[----:B---3--:R-:W-:Y:S01]  /*1df70*/  VIADD R136, R136, 0x1 ;  /* 0x0000000188887836 */ /* 0x008fe20000000000 */
[----:B------:R-:W3:Y:S04]  /*1df80*/  LDL R0, [R1+0x21c] ;  /* 0x00021c0001007983 */ /* 0x000ee80000100800 */
[----:B------:R-:W-:Y:S04]  /*1df90*/  STL [R1+0x440], R2 ;  /* 0x0004400201007387 */ /* 0x000fe80000100800 */
[----:B------:R-:W4:Y:S04]  /*1dfa0*/  LDL R148, [R1+0x440] ;  /* 0x0004400001947983 */ /* 0x000f280000100800 */
[----:B--2---:R-:W0:Y:S02]  /*1dfb0*/  SHFL.BFLY PT, R3, R4, 0x2, 0x1f ;  /* 0x0c401f0004037f89 */ /* 0x004e2400000e0000 */
[----:B0-----:R-:W-:Y:S01]  /*1dfc0*/  FADD.FTZ R8, R3, R4 ;  /* 0x0000000403087221 */ /* 0x001fe20000010000 */
[----:B------:R-:W-:Y:S01]  /*1dfd0*/  ISETP.NE.AND P2, PT, R136, 0x2, PT ;  /* 0x000000028800780c */ /* 0x000fe20003f45270 */
[----:B------:R-:W2:Y:S04]  /*1dfe0*/  LDL.64 R4, [R1+0x230] ;  /* 0x0002300001047983 */ /* 0x000ea80000100a00 */
[----:B------:R-:W0:Y:S08]  /*1dff0*/  SHFL.BFLY PT, R3, R8, 0x1, 0x1f ;  /* 0x0c201f0008037f89 */ /* 0x000e3000000e0000 */
[----:B------:R-:W5:Y:S01]  /*1e000*/  @!P2 LDL R19, [R1+0x214] ;  /* 0x000214000113a983 */ /* 0x000f620000100800 */
[----:B0-----:R-:W-:-:S03]  /*1e010*/  FADD.FTZ R140, R8, R3 ;  /* 0x00000003088c7221 */ /* 0x001fc60000010000 */
[----:B------:R-:W5:Y:S02]  /*1e020*/  LDL.64 R2, [R1+0x220] ;  /* 0x0002200001027983 */ /* 0x000f640000100a00 */
[----:B------:R-:W-:Y:S02]  /*1e030*/  FSETP.NE.FTZ.AND P1, PT, R140, RZ, PT ;  /* 0x000000ff8c00720b */ /* 0x000fe40003f35000 */
[----:B------:R-:W5:Y:S11]  /*1e040*/  LDL.64 R8, [R1+0x250] ;  /* 0x0002500001087983 */ /* 0x000f760000100a00 */
[----:B------:R-:W5:Y:S04]  /*1e050*/  @P1 LDL R143, [R1+0x450] ;  /* 0x00045000018f1983 */ /* 0x000f680000100800 */
[----:B------:R-:W5:Y:S01]  /*1e060*/  @P1 LDL R145, [R1+0x434] ;  /* 0x0004340001911983 */ /* 0x000f620000100800 */
[----:B------:R-:W-:-:S02]  /*1e070*/  IMAD.MOV.U32 R138, RZ, RZ, RZ ;  /* 0x000000ffff8a7224 */ /* 0x000fc400078e00ff */
[----:B------:R-:W-:Y:S01]  /*1e080*/  IMAD.MOV.U32 R142, RZ, RZ, -0x800000 ;  /* 0xff800000ff8e7424 */ /* 0x000fe200078e00ff */
[----:B------:R0:W-:Y:S08]  /*1e090*/  BAR.ARV R204, 0x100 ;  /* 0x000400cc0000751d */ /* 0x0001f00000002000 */
[----:B------:R-:W-:Y:S06]  /*1e0a0*/  BAR.ARV 0x8, 0x120 ;  /* 0x0204800000007b1d */ /* 0x000fec0000002000 */
[----:B----4-:R-:W-:-:S13]  /*1e0b0*/  FSETP.NE.FTZ.AND P0, PT, R148, RZ, PT ;  /* 0x000000ff9400720b */ /* 0x010fda0003f15000 */
[----:B------:R-:W4:Y:S04]  /*1e0c0*/  @P0 LDL R139, [R1+0x450] ;  /* 0x00045000018b0983 */ /* 0x000f280000100800 */
[----:B------:R-:W4:Y:S01]  /*1e0d0*/  @P0 LDL R144, [R1+0x430] ;  /* 0x0004300001900983 */ /* 0x000f220000100800 */
[----:B------:R-:W1:Y:S08]  /*1e0e0*/  @P0 MUFU.LG2 R141, R148 ;  /* 0x00000094008d0308 */ /* 0x000e700000000c00 */
[----:B------:R-:W2:Y:S01]  /*1e0f0*/  @P0 MUFU.RCP R138, R148 ;  /* 0x00000094008a0308 */ /* 0x000ea20000001000 */
[----:B-1----:R-:W-:-:S07]  /*1e100*/  @P0 FMUL.FTZ R146, R141, 0.69314718246459960938 ;  /* 0x3f3172188d920820 */ /* 0x002fce0000410000 */
[----:B------:R-:W1:Y:S01]  /*1e110*/  @P1 MUFU.LG2 R147, R140 ;  /* 0x0000008c00931308 */ /* 0x000e620000000c00 */
[----:B---3--:R-:W-:Y:S02]  /*1e120*/  VIADD R0, R0, 0x1 ;  /* 0x0000000100007836 */ /* 0x008fe40000000000 */
[-C--:B--2---:R-:W-:Y:S01]  /*1e130*/  FMUL.FTZ R5, R5, R138.reuse ;  /* 0x0000008a05057220 */ /* 0x084fe20000410000 */
[-C--:B------:R-:W-:Y:S01]  /*1e140*/  FMUL.FTZ R4, R4, R138.reuse ;  /* 0x0000008a04047220 */ /* 0x080fe20000410000 */
[-C--:B------:R-:W-:Y:S01]  /*1e150*/  FMUL.FTZ R7, R7, R138.reuse ;  /* 0x0000008a07077220 */ /* 0x080fe20000410000 */
[-C--:B------:R-:W-:Y:S01]  /*1e160*/  FMUL.FTZ R6, R6, R138.reuse ;  /* 0x0000008a06067220 */ /* 0x080fe20000410000 */
[-C--:B-----5:R-:W-:Y:S01]  /*1e170*/  FMUL.FTZ R11, R11, R138.reuse ;  /* 0x0000008a0b0b7220 */ /* 0x0a0fe20000410000 */
[-C--:B------:R-:W-:Y:S01]  /*1e180*/  FMUL.FTZ R10, R10, R138.reuse ;  /* 0x0000008a0a0a7220 */ /* 0x080fe20000410000 */
[----:B------:R-:W-:Y:S01]  /*1e190*/  STL.64 [R1+0x230], R4 ;  /* 0x0002300401007387 */ /* 0x000fe20000100a00 */
        /* <DEDUP_REMOVED lines=61> */
[----:B------:R-:W-:Y:S01]  /*1e570*/  @!P2 LOP3.LUT R4, R19, 0x1, RZ, 0x3c, !PT ;  /* 0x000000011304a812 */ /* 0x000fe200078e3cff */
[----:B------:R0:W-:Y:S04]  /*1e580*/  STL [R1+0x444], R140 ;  /* 0x0004448c01007387 */ /* 0x0001e80000100800 */
        /* <DEDUP_REMOVED lines=32> */
[----:B------:R0:W-:Y:S04]  /*1e790*/  @!P2 STL [R1+0x214], R4 ;  /* 0x000214040100a387 */ /* 0x0001e80000100800 */
[----:B------:R0:W-:Y:S04]  /*1e7a0*/  STL [R1+0x21c], R0 ;  /* 0x00021c0001007387 */ /* 0x0001e80000100800 */
[----:B------:R0:W-:Y:S01]  /*1e7b0*/  @!P2 STL [R1+0x210], RZ ;  /* 0x000210ff0100a387 */ /* 0x0001e20000100800 */
[----:B----4-:R-:W-:-:S04]  /*1e7c0*/  @P0 FMUL.FTZ R139, R139, 0.69314718246459960938 ;  /* 0x3f3172188b8b0820 */ /* 0x010fc80000410000 */
[----:B------:R-:W-:Y:S01]  /*1e7d0*/  @P0 FFMA.FTZ R142, R139, R144, R146 ;  /* 0x000000908b8e0223 */ /* 0x000fe20000010092 */
[----:B------:R-:W-:-:S06]  /*1e7e0*/  IMAD.MOV.U32 R139, RZ, RZ, RZ ;  /* 0x000000ffff8b7224 */ /* 0x000fcc00078e00ff */
[----:B------:R-:W1:Y:S01]  /*1e7f0*/  @P1 MUFU.RCP R139, R140 ;  /* 0x0000008c008b1308 */ /* 0x000e620000001000 */
[----:B------:R-:W-:Y:S01]  /*1e800*/  @P1 FMUL.FTZ R146, R143, 0.69314718246459960938 ;  /* 0x3f3172188f921820 */ /* 0x000fe20000410000 */
[----:B------:R-:W-:-:S03]  /*1e810*/  IMAD.MOV.U32 R144, RZ, RZ, -0x800000 ;  /* 0xff800000ff907424 */ /* 0x000fc600078e00ff */
[----:B------:R-:W-:Y:S01]  /*1e820*/  @P1 FFMA.FTZ R144, R146, R145, R147 ;  /* 0x0000009192901223 */ /* 0x000fe20000010093 */
[----:B------:R0:W-:Y:S04]  /*1e830*/  STL [R1+0x440], R142 ;  /* 0x0004408e01007387 */ /* 0x0001e80000100800 */
[----:B------:R0:W-:Y:S01]  /*1e840*/  STL [R1+0x444], R144 ;  /* 0x0004449001007387 */ /* 0x0001e20000100800 */
        /* <DEDUP_REMOVED lines=95> */
[----:B------:R0:W-:Y:S01]  /*1ee40*/  STL.64 [R1+0x418], R134 ;  /* 0x0004188601007387 */ /* 0x0001e20000100a00 */
[----:B------:R-:W-:-:S13]  /*1ee50*/  PLOP3.LUT P0, PT, PT, PT, PT, 0x8, 0x0 ;  /* 0x000000000000781c */ /* 0x000fda0003f0e170 */
.L_x_2461:
[----:B------:R-:W1:Y:S08]  /*1ee60*/  S2UR UR4, SR_CgaCtaId ;  /* 0x00000000000479c3 */ /* 0x000e700000008800 */
[----:B------:R-:W-:Y:S06]  /*1ee70*/  BAR.SYNC.DEFER_BLOCKING 0x5, 0x120 ;  /* 0x0144800000007b1d */ /* 0x000fec0000010000 */
[----:B------:R-:W-:Y:S01]  /*1ee80*/  UMOV UR44, 0x400 ;  /* 0x00000400002c7882 */ /* 0x000fe20000000000 */
[----:B------:R-:W-:Y:S01]  /*1ee90*/  BSSY B0, `(.L_x_2558) ;  /* 0x0000275000007945 */ /* 0x000fe20003800000 */
[----:B-1----:R-:W-:-:S09]  /*1eea0*/  ULEA UR44, UR4, UR44, 0x18 ;  /* 0x0000002c042c7291 */ /* 0x002fd2000f8ec03f */
[----:B0--3--:R-:W0:Y:S02]  /*1eeb0*/  LDS.128 R4, [UR44+0x324d0] ;  /* 0x0324d02cff047984 */ /* 0x009e240008000c00 */
[----:B0-----:R-:W-:Y:S02]  /*1eec0*/  R2UR UR5, R5 ;  /* 0x00000000050572ca */ /* 0x001fe400000e0000 */
[----:B------:R-:W-:Y:S02]  /*1eed0*/  R2UR UR7, R6 ;  /* 0x00000000060772ca */ /* 0x000fe400000e0000 */
[----:B------:R-:W-:Y:S01]  /*1eee0*/  R2UR UR6, R7 ;  /* 0x00000000070672ca */ /* 0x000fe200000e0000 */
[----:B------:R-:W-:Y:S06]  /*1eef0*/  BAR.ARV 0x4, 0x120 ;  /* 0x0104800000007b1d */ /* 0x000fec0000002000 */
[----:B------:R-:W-:Y:S08]  /*1ef00*/  @P0 BRA `(.L_x_2559) ;  /* 0x0000001800a40947 */ /* 0x000ff00003800000 */
[----:B------:R-:W2:Y:S04]  /*1ef10*/  LDL.128 R136, [R1+0x220] ;  /* 0x0002200001887983 */ /* 0x000ea80000100c00 */
[----:B------:R-:W3:Y:S04]  /*1ef20*/  LDL.128 R8, [R1+0x240] ;  /* 0x0002400001087983 */ /* 0x000ee80000100c00 */
[----:B------:R-:W4:Y:S04]  /*1ef30*/  LDL.128 R4, [R1+0x230] ;  /* 0x0002300001047983 */ /* 0x000f280000100c00 */
[----:B------:R-:W5:Y:S04]  /*1ef40*/  LDL.128 R24, [R1+0x260] ;  /* 0x0002600001187983 */ /* 0x000f680000100c00 */
        /* <DEDUP_REMOVED lines=10> */
[----:B------:R-:W5:Y:S04]  /*1eff0*/  LDL R21, [R1+0x478] ;  /* 0x0004780001157983 */ /* 0x000f680000100800 */
        /* <DEDUP_REMOVED lines=19> */
[----:B------:R-:W5:Y:S01]  /*1f130*/  LDL.128 R132, [R1+0x410] ;  /* 0x0004100001847983 */ /* 0x000f620000100c00 */
[----:B------:R-:W-:Y:S01]  /*1f140*/  LOP3.LUT R3, R196, 0x380, RZ, 0xc0, !PT ;  /* 0x00000380c4037812 */ /* 0x000fe200078ec0ff */
[----:B------:R-:W-:Y:S01]  /*1f150*/  ULDC.64 UR8, c[0x0][0xce0] ;  /* 0x0003380000087ab9 */ /* 0x000fe20000000a00 */
[----:B------:R-:W-:-:S02]  /*1f160*/  ULDC.64 UR10, c[0x0][0xcd8] ;  /* 0x00033600000a7ab9 */ /* 0x000fc40000000a00 */
[----:B------:R-:W-:-:S04]  /*1f170*/  SHF.R.U64 R3, R3, 0x3, RZ ;  /* 0x0000000303037819 */ /* 0x000fc800000012ff */
[----:B------:R-:W-:Y:S01]  /*1f180*/  LOP3.LUT R2, R3, R196, RZ, 0x3c, !PT ;  /* 0x000000c403027212 */ /* 0x000fe200078e3cff */
[----:B------:R-:W-:-:S05]  /*1f190*/  IMAD.MOV.U32 R3, RZ, RZ, R197 ;  /* 0x000000ffff037224 */ /* 0x000fca00078e00c5 */
[----:B------:R-:W-:Y:S01]  /*1f1a0*/  MOV R0, R2 ;  /* 0x0000000200007202 */ /* 0x000fe20000000f00 */
[----:B------:R-:W-:-:S04]  /*1f1b0*/  UISETP.NE.U32.AND UP1, UPT, UR8, URZ, UPT ;  /* 0x0000003f0800728c */ /* 0x000fc8000bf25070 */
[----:B------:R-:W-:-:S03]  /*1f1c0*/  UISETP.NE.AND.EX UP1, UPT, UR9, URZ, UPT, UP1 ;  /* 0x0000003f0900728c */ /* 0x000fc6000bf25310 */
[----:B------:R-:W-:Y:S02]  /*1f1d0*/  ULDC.64 UR8, c[0x0][0xcd8] ;  /* 0x0003360000087ab9 */ /* 0x000fe40000000a00 */
[----:B------:R-:W-:-:S04]  /*1f1e0*/  UISETP.NE.U32.AND UP0, UPT, UR8, URZ, UPT ;  /* 0x0000003f0800728c */ /* 0x000fc8000bf05070 */
[----:B------:R-:W-:Y:S01]  /*1f1f0*/  UISETP.NE.AND.EX UP0, UPT, UR9, URZ, UPT, UP0 ;  /* 0x0000003f0900728c */ /* 0x000fe2000bf05300 */
[----:B------:R-:W-:Y:S02]  /*1f200*/  PLOP3.LUT P2, PT, PT, PT, UP1, 0x80, 0x0 ;  /* 0x000000000000781c */ /* 0x000fe40003f4f018 */
[----:B------:R-:W-:Y:S01]  /*1f210*/  @UP1 ULDC.64 UR8, c[0x0][0xce0] ;  /* 0x0003380000081ab9 */ /* 0x000fe20000000a00 */
[----:B------:R-:W-:Y:S02]  /*1f220*/  UIMAD.WIDE UR10, UR41, 0x4, UR10 ;  /* 0x00000004290a78a5 */ /* 0x000fe4000f8e020a */
[----:B------:R-:W-:Y:S01]  /*1f230*/  PLOP3.LUT P1, PT, PT, PT, UP0, 0x80, 0x0 ;  /* 0x000000000000781c */ /* 0x000fe20003f2f008 */
[----:B------:R-:W-:-:S03]  /*1f240*/  @UP1 UIMAD.WIDE UR8, UR41, 0x4, UR8 ;  /* 0x00000004290818a5 */ /* 0x000fc6000f8e0208 */
[----:B------:R-:W-:Y:S02]  /*1f250*/  IMAD.U32 R2, RZ, RZ, UR10 ;  /* 0x0000000aff027e24 */ /* 0x000fe4000f8e00ff */
[----:B------:R-:W-:Y:S01]  /*1f260*/  IMAD.U32 R3, RZ, RZ, UR11 ;  /* 0x0000000bff037e24 */ /* 0x000fe2000f8e00ff */
[----:B--2---:R-:W-:Y:S02]  /*1f270*/  F2FP.BF16.F32.PACK_AB R136, R137, R136 ;  /* 0x000000888988723e */ /* 0x004fe400000010ff */
[----:B------:R-:W-:Y:S02]  /*1f280*/  F2FP.BF16.F32.PACK_AB R137, R139, R138 ;  /* 0x0000008a8b89723e */ /* 0x000fe400000010ff */
[----:B---3--:R-:W-:Y:S02]  /*1f290*/  F2FP.BF16.F32.PACK_AB R8, R9, R8 ;  /* 0x000000080908723e */ /* 0x008fe400000010ff */
[----:B------:R-:W-:Y:S02]  /*1f2a0*/  F2FP.BF16.F32.PACK_AB R9, R11, R10 ;  /* 0x0000000a0b09723e */ /* 0x000fe400000010ff */
[----:B----4-:R-:W-:-:S02]  /*1f2b0*/  F2FP.BF16.F32.PACK_AB R138, R5, R4 ;  /* 0x00000004058a723e */ /* 0x010fc400000010ff */
[----:B------:R-:W-:Y:S01]  /*1f2c0*/  F2FP.BF16.F32.PACK_AB R139, R7, R6 ;  /* 0x00000006078b723e */ /* 0x000fe200000010ff */
[----:B------:R-:W-:Y:S01]  /*1f2d0*/  BAR.SYNC.DEFER_BLOCKING 0x1, 0x100 ;  /* 0x0044000000007b1d */ /* 0x000fe20000010000 */
[----:B-----5:R-:W-:Y:S02]  /*1f2e0*/  F2FP.BF16.F32.PACK_AB R24, R25, R24 ;  /* 0x000000181918723e */ /* 0x020fe400000010ff */
        /* <DEDUP_REMOVED lines=11> */
[----:B------:R-:W-:Y:S01]  /*1f3a0*/  F2FP.BF16.F32.PACK_AB R48, R49, R48 ;  /* 0x000000303130723e */ /* 0x000fe200000010ff */
[----:B------:R0:W-:Y:S01]  /*1f3b0*/  STSM.16.M88.4 [R0], R136 ;  /* 0x0000008800007844 */ /* 0x0001e20000000200 */
        /* <DEDUP_REMOVED lines=9> */
[----:B------:R1:W-:Y:S01]  /*1f450*/  STSM.16.M88.4 [R21], R8 ;  /* 0x0000000815007844 */ /* 0x0003e20000000200 */
        /* <DEDUP_REMOVED lines=10> */
[----:B------:R-:W-:-:S03]  /*1f500*/  F2FP.BF16.F32.PACK_AB R74, R77, R76 ;  /* 0x0000004c4d4a723e */ /* 0x000fc600000010ff */
[----:B------:R1:W-:Y:S01]  /*1f510*/  STSM.16.M88.4 [R237], R40 ;  /* 0x00000028ed007844 */ /* 0x0003e20000000200 */
[----:B------:R-:W-:Y:S02]  /*1f520*/  F2FP.BF16.F32.PACK_AB R75, R79, R78 ;  /* 0x0000004e4f4b723e */ /* 0x000fe400000010ff */
[----:B------:R-:W-:Y:S01]  /*1f530*/  F2FP.BF16.F32.PACK_AB R88, R89, R88 ;  /* 0x000000585958723e */ /* 0x000fe200000010ff */
[----:B------:R1:W-:Y:S01]  /*1f540*/  STSM.16.M88.4 [R236], R48 ;  /* 0x00000030ec007844 */ /* 0x0003e20000000200 */
        /* <DEDUP_REMOVED lines=27> */
[----:B------:R-:W-:Y:S01]  /*1f700*/  F2FP.BF16.F32.PACK_AB R123, R127, R126 ;  /* 0x0000007e7f7b723e */ /* 0x000fe200000010ff */
[----:B------:R1:W-:Y:S01]  /*1f710*/  STSM.16.M88.4 [R225], R96 ;  /* 0x00000060e1007844 */ /* 0x0003e20000000200 */
[----:B------:R-:W-:-:S02]  /*1f720*/  F2FP.BF16.F32.PACK_AB R130, R133, R132 ;  /* 0x000000848582723e */ /* 0x000fc400000010ff */
[----:B------:R-:W-:Y:S01]  /*1f730*/  F2FP.BF16.F32.PACK_AB R131, R135, R134 ;  /* 0x000000868783723e */ /* 0x000fe200000010ff */
[----:B------:R1:W-:Y:S04]  /*1f740*/  STSM.16.M88.4 [R224], R104 ;  /* 0x00000068e0007844 */ /* 0x0003e80000000200 */
[----:B------:R1:W-:Y:S04]  /*1f750*/  STSM.16.M88.4 [R223], R112 ;  /* 0x00000070df007844 */ /* 0x0003e80000000200 */
[----:B------:R1:W-:Y:S04]  /*1f760*/  STSM.16.M88.4 [R222], R120 ;  /* 0x00000078de007844 */ /* 0x0003e80000000200 */
[----:B------:R1:W-:Y:S01]  /*1f770*/  STSM.16.M88.4 [R221], R128 ;  /* 0x00000080dd007844 */ /* 0x0003e20000000200 */
[----:B------:R-:W-:Y:S01]  /*1f780*/  BAR.SYNC.DEFER_BLOCKING 0x1, 0x100 ;  /* 0x0044000000007b1d */ /* 0x000fe20000010000 */
[----:B------:R-:W-:-:S02]  /*1f790*/  IMAD.U32 R4, RZ, RZ, UR8 ;  /* 0x00000008ff047e24 */ /* 0x000fc4000f8e00ff */
[----:B------:R-:W-:-:S05]  /*1f7a0*/  IMAD.U32 R5, RZ, RZ, UR9 ;  /* 0x00000009ff057e24 */ /* 0x000fca000f8e00ff */
[----:B------:R-:W2:Y:S04]  /*1f7b0*/  @P2 LDG.E R4, desc[UR54][R4.64] ;  /* 0x0000003604042981 */ /* 0x000ea8000c1e1900 */
[----:B0-----:R-:W3:Y:S01]  /*1f7c0*/  @P1 LDG.E R0, desc[UR54][R2.64] ;  /* 0x0000003602001981 */ /* 0x001ee2000c1e1900 */
[----:B------:R-:W-:Y:S01]  /*1f7d0*/  IMAD.U32 R7, RZ, RZ, UR40 ;  /* 0x00000028ff077e24 */ /* 0x000fe2000f8e00ff */
[----:B------:R-:W-:Y:S01]  /*1f7e0*/  ULDC UR12, c[0x0][0xb88] ;  /* 0x0002e200000c7ab9 */ /* 0x000fe20000000800 */
[----:B------:R-:W-:Y:S02]  /*1f7f0*/  UMOV UR4, URZ ;  /* 0x0000003f00047c82 */ /* 0x000fe40008000000 */
[----:B------:R-:W-:Y:S01]  /*1f800*/  IMAD R7, R7, 0x80, R198 ;  /* 0x0000008007077824 */ /* 0x000fe200078e02c6 */
[----:B------:R-:W-:-:S03]  /*1f810*/  LOP3.LUT P0, RZ, R206, 0x3, RZ, 0xc0, !PT ;  /* 0x00000003ceff7812 */ /* 0x000fc6000780c0ff */
[----:B------:R-:W-:Y:S01]  /*1f820*/  VIADD R6, R7, 0x8 ;  /* 0x0000000807067836 */ /* 0x000fe20000000000 */
[----:B--2---:R-:W-:Y:S02]  /*1f830*/  @P2 R2UR UR12, R4 ;  /* 0x00000000040c22ca */ /* 0x004fe400000e0000 */
[----:B---3--:R-:W-:Y:S01]  /*1f840*/  @P1 R2UR UR4, R0 ;  /* 0x00000000000412ca */ /* 0x008fe200000e0000 */
[----:B-1----:R-:W-:-:S14]  /*1f850*/  @P2 BRA `(.L_x_2560) ;  /* 0x0000000000182947 */ /* 0x002fdc0003800000 */
[----:B------:R-:W-:Y:S05]  /*1f860*/  @!P1 BRA `(.L_x_2560) ;  /* 0x0000000000149947 */ /* 0x000fea0003800000 */
[----:B------:R-:W2:Y:S04]  /*1f870*/  LDG.E R4, desc[UR54][R2.64] ;  /* 0x0000003602047981 */ /* 0x000ea8000c1e1900 */
[----:B------:R-:W3:Y:S01]  /*1f880*/  LDG.E R0, desc[UR54][R2.64+0x4] ;  /* 0x0000043602007981 */ /* 0x000ee2000c1e1900 */
[----:B--2---:R-:W-:Y:S02]  /*1f890*/  R2UR UR8, R4 ;  /* 0x00000000040872ca */ /* 0x004fe400000e0000 */
[----:B---3--:R-:W-:-:S13]  /*1f8a0*/  R2UR UR12, R0 ;  /* 0x00000000000c72ca */ /* 0x008fda00000e0000 */
[----:B------:R-:W-:-:S12]  /*1f8b0*/  UIADD3 UR12, -UR8, UR12, URZ ;  /* 0x0000000c080c7290 */ /* 0x000fd8000fffe13f */
.L_x_2560:
[----:B------:R-:W-:Y:S01]  /*1f8c0*/  ISETP.GE.OR P1, PT, R7, UR12, P0 ;  /* 0x0000000c07007c0c */ /* 0x000fe20008726670 */
[----:B------:R-:W-:Y:S01]  /*1f8d0*/  USHF.R.S32.HI UR11, URZ, 0x1f, UR4 ;  /* 0x0000001f3f0b7899 */ /* 0x000fe20008011404 */
[----:B------:R-:W-:Y:S01]  /*1f8e0*/  ISETP.GE.OR P0, PT, R6, UR12, P0 ;  /* 0x0000000c06007c0c */ /* 0x000fe20008706670 */
[----:B------:R-:W-:Y:S01]  /*1f8f0*/  USHF.R.S32.HI UR16, URZ, 0x1f, UR39 ;  /* 0x0000001f3f107899 */ /* 0x000fe20008011427 */
[----:B------:R-:W-:-:S09]  /*1f900*/  ULDC.64 UR14, c[0x0][0xc70] ;  /* 0x00031c00000e7ab9 */ /* 0x000fd20000000a00 */
[----:B------:R-:W2:Y:S04]  /*1f910*/  @!P1 LDL R3, [R1+0x440] ;  /* 0x0004400001039983 */ /* 0x000ea80000100800 */
[----:B------:R-:W3:Y:S01]  /*1f920*/  @!P0 LDL R2, [R1+0x444] ;  /* 0x0004440001028983 */ /* 0x000ee20000100800 */
[----:B------:R-:W-:Y:S01]  /*1f930*/  UMOV UR10, UR4 ;  /* 0x00000004000a7c82 */ /* 0x000fe20008000000 */
[----:B------:R-:W-:Y:S01]  /*1f940*/  UIMAD UR13, UR16, UR14, URZ ;  /* 0x0000000e100d72a4 */ /* 0x000fe2000f8e023f */
[----:B------:R-:W-:Y:S01]  /*1f950*/  IMAD R0, R192, 0x40, R186 ;  /* 0x00000040c0007824 */ /* 0x000fe200078e02ba */
[----:B------:R-:W-:Y:S01]  /*1f960*/  UIMAD.WIDE.U32 UR8, UR39, UR14, UR10 ;  /* 0x0000000e270872a5 */ /* 0x000fe2000f8e000a */
[----:B------:R-:W-:Y:S01]  /*1f970*/  IMAD.MOV.U32 R5, RZ, RZ, 0x2 ;  /* 0x00000002ff057424 */ /* 0x000fe200078e00ff */
[----:B------:R-:W-:-:S02]  /*1f980*/  USHF.R.S32.HI UR10, URZ, 0x1f, UR41 ;  /* 0x0000001f3f0a7899 */ /* 0x000fc40008011429 */
[----:B------:R-:W-:Y:S01]  /*1f990*/  UIMAD UR13, UR39, UR15, UR13 ;  /* 0x0000000f270d72a4 */ /* 0x000fe2000f8e020d */
[----:B------:R-:W-:Y:S01]  /*1f9a0*/  IMAD.WIDE R4, R0, R5, UR36 ;  /* 0x0000002400047e25 */ /* 0x000fe2000f8e0205 */
[----:B------:R-:W-:Y:S01]  /*1f9b0*/  USEL UR17, UR10, URZ, !UP0 ;  /* 0x0000003f0a117287 */ /* 0x000fe2000c000000 */
[----:B------:R-:W-:Y:S01]  /*1f9c0*/  SHF.R.S32.HI R0, RZ, 0x1f, R7 ;  /* 0x0000001fff007819 */ /* 0x000fe20000011407 */
[----:B------:R-:W-:Y:S01]  /*1f9d0*/  ULDC.64 UR14, c[0x0][0xc78] ;  /* 0x00031e00000e7ab9 */ /* 0x000fe20000000a00 */
[----:B------:R-:W-:Y:S01]  /*1f9e0*/  USEL UR18, UR41, URZ, !UP0 ;  /* 0x0000003f29127287 */ /* 0x000fe2000c000000 */
[C---:B------:R-:W-:Y:S01]  /*1f9f0*/  IADD3 R9, P5, R4.reuse, 0x1000, RZ ;  /* 0x0000100004097810 */ /* 0x040fe20007fbe0ff */
[----:B------:R-:W-:Y:S01]  /*1fa00*/  UIMAD UR10, UR17, UR14, URZ ;  /* 0x0000000e110a72a4 */ /* 0x000fe2000f8e023f */
[C---:B------:R-:W-:Y:S01]  /*1fa10*/  IADD3 R13, P2, R4.reuse, 0x2000, RZ ;  /* 0x00002000040d7810 */ /* 0x040fe20007f5e0ff */
[----:B------:R-:W-:Y:S01]  /*1fa20*/  UIADD3 UR9, UR9, UR13, URZ ;  /* 0x0000000d09097290 */ /* 0x000fe2000fffe03f */
[C---:B------:R-:W-:Y:S01]  /*1fa30*/  IADD3 R25, P4, R4.reuse, 0x3000, RZ ;  /* 0x0000300004197810 */ /* 0x040fe20007f9e0ff */
[----:B------:R-:W-:Y:S01]  /*1fa40*/  UIMAD UR10, UR18, UR15, UR10 ;  /* 0x0000000f120a72a4 */ /* 0x000fe2000f8e020a */
[----:B------:R-:W-:Y:S01]  /*1fa50*/  IADD3 R33, P6, R4, 0x5000, RZ ;  /* 0x0000500004217810 */ /* 0x000fe20007fde0ff */
[----:B------:R-:W-:Y:S01]  /*1fa60*/  UIMAD.WIDE.U32 UR8, UR18, UR14, UR8 ;  /* 0x0000000e120872a5 */ /* 0x000fe2000f8e0008 */
[----:B------:R-:W-:-:S02]  /*1fa70*/  LOP3.LUT R8, R9, 0x380, RZ, 0xc0, !PT ;  /* 0x0000038009087812 */ /* 0x000fc400078ec0ff */
[----:B------:R-:W-:Y:S01]  /*1fa80*/  LOP3.LUT R12, R13, 0x380, RZ, 0xc0, !PT ;  /* 0x000003800d0c7812 */ /* 0x000fe200078ec0ff */
[----:B------:R-:W-:Y:S01]  /*1fa90*/  IMAD.U32 R11, RZ, RZ, UR10 ;  /* 0x0000000aff0b7e24 */ /* 0x000fe2000f8e00ff */
[----:B------:R-:W-:Y:S01]  /*1faa0*/  LOP3.LUT R24, R25, 0x380, RZ, 0xc0, !PT ;  /* 0x0000038019187812 */ /* 0x000fe200078ec0ff */
[----:B------:R-:W-:Y:S01]  /*1fab0*/  ULDC.64 UR14, c[0x0][0xba0] ;  /* 0x0002e800000e7ab9 */ /* 0x000fe20000000a00 */
[----:B------:R-:W-:Y:S02]  /*1fac0*/  IADD3 R6, P3, R7, UR8, RZ ;  /* 0x0000000807067c10 */ /* 0x000fe4000ff7e0ff */
[----:B------:R-:W-:Y:S02]  /*1fad0*/  LOP3.LUT R32, R33, 0x380, RZ, 0xc0, !PT ;  /* 0x0000038021207812 */ /* 0x000fe400078ec0ff */
[----:B------:R-:W-:Y:S01]  /*1fae0*/  IADD3.X R7, R0, UR9, R11, P3, !PT ;  /* 0x0000000900077c10 */ /* 0x000fe20009ffe40b */
[----:B------:R-:W-:Y:S01]  /*1faf0*/  ULDC.64 UR8, c[0x0][0xc40] ;  /* 0x0003100000087ab9 */ /* 0x000fe20000000a00 */
[----:B------:R-:W-:-:S02]  /*1fb00*/  SHF.R.U64 R8, R8, 0x3, RZ ;  /* 0x0000000308087819 */ /* 0x000fc400000012ff */
[----:B------:R-:W-:Y:S02]  /*1fb10*/  LEA R20, P3, R6, UR8, 0x2 ;  /* 0x0000000806147c11 */ /* 0x000fe4000f8610ff */
[----:B------:R-:W-:Y:S02]  /*1fb20*/  SHF.R.U64 R12, R12, 0x3, RZ ;  /* 0x000000030c0c7819 */ /* 0x000fe400000012ff */
[----:B------:R-:W-:Y:S02]  /*1fb30*/  LEA.HI.X R21, R6, UR9, R7, 0x2, P3 ;  /* 0x0000000906157c11 */ /* 0x000fe400098f1407 */
[----:B------:R-:W-:Y:S02]  /*1fb40*/  IADD3 R29, P3, R4, 0x4000, RZ ;  /* 0x00004000041d7810 */ /* 0x000fe40007f7e0ff */
[----:B------:R-:W-:Y:S02]  /*1fb50*/  SHF.R.U64 R24, R24, 0x3, RZ ;  /* 0x0000000318187819 */ /* 0x000fe400000012ff */
[----:B------:R-:W-:-:S02]  /*1fb60*/  LOP3.LUT R28, R29, 0x380, RZ, 0xc0, !PT ;  /* 0x000003801d1c7812 */ /* 0x000fc400078ec0ff */
        /* <DEDUP_REMOVED lines=15> */
[C---:B------:R-:W-:Y:S02]  /*1fc60*/  IADD3 R49, P3, R4.reuse, 0x9000, RZ ;  /* 0x0000900004317810 */ /* 0x040fe40007f7e0ff */
[----:B------:R-:W-:Y:S02]  /*1fc70*/  IADD3 R53, P6, R4, 0xa000, RZ ;  /* 0x0000a00004357810 */ /* 0x000fe40007fde0ff */
[----:B------:R-:W-:Y:S02]  /*1fc80*/  LOP3.LUT R36, R37, 0x380, RZ, 0xc0, !PT ;  /* 0x0000038025247812 */ /* 0x000fe400078ec0ff */
[----:B------:R-:W-:-:S02]  /*1fc90*/  LOP3.LUT R40, R41, 0x380, RZ, 0xc0, !PT ;  /* 0x0000038029287812 */ /* 0x000fc400078ec0ff */
[----:B------:R-:W-:Y:S02]  /*1fca0*/  LOP3.LUT R44, R45, 0x380, RZ, 0xc0, !PT ;  /* 0x000003802d2c7812 */ /* 0x000fe400078ec0ff */
[----:B------:R-:W-:Y:S02]  /*1fcb0*/  LOP3.LUT R48, R49, 0x380, RZ, 0xc0, !PT ;  /* 0x0000038031307812 */ /* 0x000fe400078ec0ff */
[----:B------:R-:W-:Y:S02]  /*1fcc0*/  LOP3.LUT R52, R53, 0x380, RZ, 0xc0, !PT ;  /* 0x0000038035347812 */ /* 0x000fe400078ec0ff */
[----:B------:R-:W-:Y:S02]  /*1fcd0*/  SHF.R.U64 R36, R36, 0x3, RZ ;  /* 0x0000000324247819 */ /* 0x000fe400000012ff */
        /* <DEDUP_REMOVED lines=21> */
[----:B------:R-:W-:Y:S01]  /*1fe30*/  LOP3.LUT R11, R4, 0x380, RZ, 0xc0, !PT ;  /* 0x00000380040b7812 */ /* 0x000fe200078ec0ff */
[----:B------:R-:W-:Y:S01]  /*1fe40*/  UIMAD UR8, UR11, UR14, URZ ;  /* 0x0000000e0b0872a4 */ /* 0x000fe2000f8e023f */
[----:B------:R-:W-:Y:S01]  /*1fe50*/  LOP3.LUT R64, R65, 0x380, RZ, 0xc0, !PT ;  /* 0x0000038041407812 */ /* 0x000fe200078ec0ff */
[----:B------:R-:W-:Y:S01]  /*1fe60*/  IMAD.X R73, RZ, RZ, R5, P6 ;  /* 0x000000ffff497224 */ /* 0x000fe200030e0605 */
[----:B------:R-:W-:Y:S01]  /*1fe70*/  LOP3.LUT R68, R69, 0x380, RZ, 0xc0, !PT ;  /* 0x0000038045447812 */ /* 0x000fe200078ec0ff */
[----:B------:R-:W-:Y:S01]  /*1fe80*/  ULDC.64 UR10, c[0x0][0xbe0] ;  /* 0x0002f800000a7ab9 */ /* 0x000fe20000000a00 */
[----:B------:R-:W-:Y:S02]  /*1fe90*/  LOP3.LUT R0, R7, 0x380, RZ, 0xc0, !PT ;  /* 0x0000038007007812 */ /* 0x000fe400078ec0ff */
[----:B------:R-:W-:Y:S02]  /*1fea0*/  SHF.R.U64 R56, R56, 0x3, RZ ;  /* 0x0000000338387819 */ /* 0x000fe400000012ff */
[----:B------:R-:W-:-:S02]  /*1feb0*/  SHF.R.U64 R60, R60, 0x3, RZ ;  /* 0x000000033c3c7819 */ /* 0x000fc400000012ff */
[----:B------:R-:W-:Y:S02]  /*1fec0*/  SHF.R.U64 R64, R64, 0x3, RZ ;  /* 0x0000000340407819 */ /* 0x000fe400000012ff */
        /* <DEDUP_REMOVED lines=11> */
[----:B------:R-:W-:-:S02]  /*1ff80*/  LOP3.LUT R4, R11, R4, RZ, 0x3c, !PT ;  /* 0x000000040b047212 */ /* 0x000fc400078e3cff */
[----:B------:R-:W-:Y:S02]  /*1ff90*/  LOP3.LUT R72, R0, R7, RZ, 0x3c, !PT ;  /* 0x0000000700487212 */ /* 0x000fe400078e3cff */
[----:B------:R-:W-:Y:S01]  /*1ffa0*/  SHF.R.S32.HI R187, RZ, 0x1f, R186 ;  /* 0x0000001fffbb7819 */ /* 0x000fe200000114ba */
[----:B------:R-:W-:Y:S01]  /*1ffb0*/  UIMAD UR8, UR4, UR15, UR8 ;  /* 0x0000000f040872a4 */ /* 0x000fe2000f8e0208 */
[----:B------:R-:W-:Y:S01]  /*1ffc0*/  IMAD.U32 R19, RZ, RZ, UR10 ;  /* 0x0000000aff137e24 */ /* 0x000fe2000f8e00ff */
[----:B------:R-:W-:Y:S01]  /*1ffd0*/  UIMAD UR12, UR40, -0x80, UR12 ;  /* 0xffffff80280c78a4 */ /* 0x000fe2000f8e020c */
[----:B------:R-:W-:-:S05]  /*1ffe0*/  VIADD R0, R192, 0x20 ;  /* 0x00000020c0007836 */ /* 0x000fca0000000000 */
[----:B------:R-:W-:Y:S02]  /*1fff0*/  ISETP.GE.AND P3, PT, R192, UR12, PT ;  /* 0x0000000cc0007c0c */ /* 0x000fe4000bf66270 */
[----:B------:R-:W-:Y:S01]  /*20000*/  SHF.R.S32.HI R193, RZ, 0x1f, R192 ;  /* 0x0000001fffc17819 */ /* 0x000fe200000114c0 */
[----:B------:R-:W-:Y:S01]  /*20010*/  BSSY B1, `(.L_x_2561) ;  /* 0x0000047000017945 */ /* 0x000fe20003800000 */
[----:B--2---:R0:W-:Y:S04]  /*20020*/  @!P1 STG.E desc[UR54][R20.64], R3 ;  /* 0x0000000314009986 */ /* 0x0041e8000c101936 */
[----:B---3--:R1:W-:Y:S04]  /*20030*/  @!P0 STG.E desc[UR54][R20.64+0x20], R2 ;  /* 0x0000200214008986 */ /* 0x0083e8000c101936 */
[----:B------:R-:W5:Y:S01]  /*20040*/  LD.E.128 R4, desc[UR54][R4.64] ;  /* 0x0000003604047980 */ /* 0x000f62000c101d00 */
[----:B0-----:R-:W-:-:S03]  /*20050*/  IMAD.U32 R3, RZ, RZ, UR14 ;  /* 0x0000000eff037e24 */ /* 0x001fc6000f8e00ff */
[----:B------:R-:W5:Y:S01]  /*20060*/  LD.E.128 R8, desc[UR54][R8.64] ;  /* 0x0000003608087980 */ /* 0x000f62000c101d00 */
[----:B-1----:R-:W-:-:S03]  /*20070*/  IMAD.WIDE.U32 R2, R3, UR4, R186 ;  /* 0x0000000403027c25 */ /* 0x002fc6000f8e00ba */
[----:B------:R-:W5:Y:S01]  /*20080*/  LD.E.128 R12, desc[UR54][R12.64] ;  /* 0x000000360c0c7980 */ /* 0x000f62000c101d00 */
[----:B------:R-:W-:-:S03]  /*20090*/  UIMAD UR4, UR16, UR10, URZ ;  /* 0x0000000a100472a4 */ /* 0x000fc6000f8e023f */
[----:B------:R-:W5:Y:S01]  /*200a0*/  LD.E.128 R24, desc[UR54][R24.64] ;  /* 0x0000003618187980 */ /* 0x000f62000c101d00 */
[----:B------:R-:W-:-:S03]  /*200b0*/  VIADD R3, R3, UR8 ;  /* 0x0000000803037c36 */ /* 0x000fc60008000000 */
        /* <DEDUP_REMOVED lines=12> */
[----:B------:R-:W-:-:S02]  /*20180*/  UIMAD UR4, UR39, UR11, UR4 ;  /* 0x0000000b270472a4 */ /* 0x000fc4000f8e0204 */
[----:B------:R-:W-:Y:S01]  /*20190*/  IMAD.WIDE.U32 R2, R19, UR39, R2 ;  /* 0x0000002713027c25 */ /* 0x000fe2000f8e0002 */
[----:B------:R-:W-:Y:S01]  /*201a0*/  ISETP.GE.AND P0, PT, R0, UR12, PT ;  /* 0x0000000c00007c0c */ /* 0x000fe2000bf06270 */
[----:B------:R-:W-:Y:S01]  /*201b0*/  @!PT LDS RZ, [RZ] ;  /* 0x00000000fffff984 */ /* 0x000fe20000000800 */
[----:B------:R-:W-:Y:S01]  /*201c0*/  @!PT LDS RZ, [RZ] ;  /* 0x00000000fffff984 */ /* 0x000fe20000000800 */
[----:B------:R-:W-:Y:S01]  /*201d0*/  @!PT LDS RZ, [RZ] ;  /* 0x00000000fffff984 */ /* 0x000fe20000000800 */
[----:B------:R-:W-:Y:S01]  /*201e0*/  @!PT LDS RZ, [RZ] ;  /* 0x00000000fffff984 */ /* 0x000fe20000000800 */
[----:B------:R0:W-:Y:S06]  /*201f0*/  MEMBAR.ALL.CTA ;  /* 0x0000000000007992 */ /* 0x0001ec0000008000 */
[----:B0-----:R-:W0:Y:S01]  /*20200*/  FENCE.VIEW.ASYNC.S ;  /* 0x00000000000073c6 */ /* 0x001e220000000000 */
[----:B------:R-:W-:Y:S01]  /*20210*/  ULDC.64 UR10, c[0x0][0xbe8] ;  /* 0x0002fa00000a7ab9 */ /* 0x000fe20000000a00 */
[C---:B------:R-:W-:Y:S01]  /*20220*/  VIADD R19, R192.reuse, 0x40 ;  /* 0x00000040c0137836 */ /* 0x040fe20000000000 */
[----:B------:R-:W-:Y:S01]  /*20230*/  UIMAD UR8, UR17, UR10, URZ ;  /* 0x0000000a110872a4 */ /* 0x000fe2000f8e023f */
[----:B------:R-:W-:Y:S01]  /*20240*/  VIADD R3, R3, UR4 ;  /* 0x0000000403037c36 */ /* 0x000fe20008000000 */
[----:B------:R-:W-:Y:S01]  /*20250*/  UIADD3 UR4, UR44, 0x32420, URZ ;  /* 0x000324202c047890 */ /* 0x000fe2000fffe03f */
[----:B------:R-:W-:Y:S01]  /*20260*/  IMAD.U32 R77, RZ, RZ, UR10 ;  /* 0x0000000aff4d7e24 */ /* 0x000fe2000f8e00ff */
[----:B------:R-:W-:Y:S01]  /*20270*/  UIMAD UR8, UR18, UR11, UR8 ;  /* 0x0000000b120872a4 */ /* 0x000fe2000f8e0208 */
[----:B------:R-:W-:Y:S01]  /*20280*/  VIADD R0, R192, 0x60 ;  /* 0x00000060c0007836 */ /* 0x000fe20000000000 */
[----:B------:R-:W-:Y:S01]  /*20290*/  UPRMT UR4, URZ, 0x654, UR4 ;  /* 0x000006543f047896 */ /* 0x000fe20008000004 */
[----:B------:R-:W-:Y:S01]  /*202a0*/  IMAD.WIDE.U32 R76, R77, UR18, R2 ;  /* 0x000000124d4c7c25 */ /* 0x000fe2000f8e0002 */
[----:B------:R-:W-:-:S02]  /*202b0*/  ISETP.GE.AND P1, PT, R19, UR12, PT ;  /* 0x0000000c13007c0c */ /* 0x000fc4000bf26270 */
[----:B------:R-:W-:Y:S01]  /*202c0*/  ISETP.GE.AND P2, PT, R0, UR12, PT ;  /* 0x0000000c00007c0c */ /* 0x000fe2000bf46270 */
[----:B------:R-:W-:Y:S02]  /*202d0*/  IMAD.U32 R21, RZ, RZ, UR40 ;  /* 0x00000028ff157e24 */ /* 0x000fe4000f8e00ff */
[----:B------:R-:W-:Y:S02]  /*202e0*/  VIADD R81, R77, UR8 ;  /* 0x000000084d517c36 */ /* 0x000fe40008000000 */
[----:B------:R-:W-:Y:S01]  /*202f0*/  IMAD.WIDE R20, R21, 0x80, R192 ;  /* 0x0000008015147825 */ /* 0x000fe200078e02c0 */
[----:B0-----:R-:W-:Y:S01]  /*20300*/  SYNCS.ARRIVE.TRANS64.RED.A1T0 RZ, [UR4], RZ ;  /* 0x000000ffffff79a7 */ /* 0x001fe20008100404 */
[----:B------:R-:W-:Y:S06]  /*20310*/  @P3 BRA `(.L_x_2562) ;  /* 0x0000000000583947 */ /* 0x000fec0003800000 */
        /* <DEDUP_REMOVED lines=22> */
.L_x_2562:
[----:B------:R-:W-:Y:S05]  /*20480*/  BSYNC B1 ;  /* 0x0000000000017941 */ /* 0x000fea0003800000 */
.L_x_2561:
[----:B------:R-:W-:Y:S04]  /*20490*/  BSSY B1, `(.L_x_2563) ;  /* 0x000001a000017945 */ /* 0x000fe80003800000 */
[----:B------:R-:W-:Y:S05]  /*204a0*/  @P0 BRA `(.L_x_2564) ;  /* 0x0000000000600947 */ /* 0x000fea0003800000 */
[----:B0----5:R-:W-:Y:S01]  /*204b0*/  IADD3 R5, P0, R20, 0x20, RZ ;  /* 0x0000002014057810 */ /* 0x021fe20007f1e0ff */
        /* <DEDUP_REMOVED lines=23> */
.L_x_2564:
[----:B------:R-:W-:Y:S05]  /*20630*/  BSYNC B1 ;  /* 0x0000000000017941 */ /* 0x000fea0003800000 */
.L_x_2563:
[----:B------:R-:W-:Y:S04]  /*20640*/  BSSY B1, `(.L_x_2565) ;  /* 0x000001a000017945 */ /* 0x000fe80003800000 */
[----:B------:R-:W-:Y:S05]  /*20650*/  @P1 BRA `(.L_x_2566) ;  /* 0x0000000000601947 */ /* 0x000fea0003800000 */
[----:B01---5:R-:W-:Y:S01]  /*20660*/  IADD3 R5, P0, R20, 0x40, RZ ;  /* 0x0000004014057810 */ /* 0x023fe20007f1e0ff */
        /* <DEDUP_REMOVED lines=23> */
.L_x_2566:
[----:B------:R-:W-:Y:S05]  /*207e0*/  BSYNC B1 ;  /* 0x0000000000017941 */ /* 0x000fea0003800000 */
.L_x_2565:
[----:B------:R-:W-:Y:S05]  /*207f0*/  @P2 BRA `(.L_x_2567) ;  /* 0x0000000c00782947 */ /* 0x000fea0003800000 */
[----:B012--5:R-:W-:Y:S01]  /*20800*/  IADD3 R5, P0, R20, 0x60, RZ ;  /* 0x0000006014057810 */ /* 0x027fe20007f1e0ff */
        /* <DEDUP_REMOVED lines=25> */
.L_x_2559:
[----:B------:R-:W-:Y:S02]  /*209a0*/  ULDC.64 UR8, c[0x0][0xce0] ;  /* 0x0003380000087ab9 */ /* 0x000fe40000000a00 */
        /* <DEDUP_REMOVED lines=8> */
[----:B------:R-:W-:Y:S02]  /*20a30*/  PLOP3.LUT P1, PT, PT, PT, UP0, 0x80, 0x0 ;  /* 0x000000000000781c */ /* 0x000fe40003f2f008 */
[----:B------:R-:W-:Y:S02]  /*20a40*/  ULDC.64 UR8, c[0x0][0xcd8] ;  /* 0x0003360000087ab9 */ /* 0x000fe40000000a00 */
[----:B------:R-:W-:Y:S01]  /*20a50*/  UIMAD.WIDE UR8, UR41, 0x4, UR8 ;  /* 0x00000004290878a5 */ /* 0x000fe2000f8e0208 */
[----:B------:R-:W-:Y:S02]  /*20a60*/  IMAD.U32 R4, RZ, RZ, UR10 ;  /* 0x0000000aff047e24 */ /* 0x000fe4000f8e00ff */
[----:B------:R-:W-:-:S02]  /*20a70*/  IMAD.U32 R5, RZ, RZ, UR11 ;  /* 0x0000000bff057e24 */ /* 0x000fc4000f8e00ff */
[----:B------:R-:W-:-:S03]  /*20a80*/  IMAD.MOV.U32 R7, RZ, RZ, RZ ;  /* 0x000000ffff077224 */ /* 0x000fc600078e00ff */
[----:B------:R-:W2:Y:S01]  /*20a90*/  @P2 LDG.E R4, desc[UR54][R4.64] ;  /* 0x0000003604042981 */ /* 0x000ea2000c1e1900 */
[----:B------:R-:W-:Y:S02]  /*20aa0*/  IMAD.U32 R2, RZ, RZ, UR8 ;  /* 0x00000008ff027e24 */ /* 0x000fe4000f8e00ff */
[----:B------:R-:W-:-:S05]  /*20ab0*/  IMAD.U32 R3, RZ, RZ, UR9 ;  /* 0x00000009ff037e24 */ /* 0x000fca000f8e00ff */
[----:B------:R0:W5:Y:S01]  /*20ac0*/  @P1 LDG.E R7, desc[UR54][R2.64] ;  /* 0x0000003602071981 */ /* 0x000162000c1e1900 */
[----:B------:R-:W-:Y:S01]  /*20ad0*/  ULDC UR4, c[0x0][0xb88] ;  /* 0x0002e20000047ab9 */ /* 0x000fe20000000800 */
[----:B------:R-:W-:Y:S01]  /*20ae0*/  USHF.R.S32.HI UR10, URZ, 0x1f, UR39 ;  /* 0x0000001f3f0a7899 */ /* 0x000fe20008011427 */
[----:B------:R-:W-:Y:S02]  /*20af0*/  ISETP.GT.AND P0, PT, R195, 0x7f, PT ;  /* 0x0000007fc300780c */ /* 0x000fe40003f04270 */
[----:B--2---:R-:W-:Y:S01]  /*20b00*/  @P2 R2UR UR4, R4 ;  /* 0x00000000040422ca */ /* 0x004fe200000e0000 */
[----:B0-----:R-:W-:-:S14]  /*20b10*/  @P2 BRA `(.L_x_2568) ;  /* 0x0000000000182947 */ /* 0x001fdc0003800000 */
[----:B------:R-:W-:Y:S05]  /*20b20*/  @!P1 BRA `(.L_x_2568) ;  /* 0x0000000000149947 */ /* 0x000fea0003800000 */
[----:B------:R-:W2:Y:S04]  /*20b30*/  LDG.E R4, desc[UR54][R2.64] ;  /* 0x0000003602047981 */ /* 0x000ea8000c1e1900 */
[----:B------:R-:W3:Y:S01]  /*20b40*/  LDG.E R0, desc[UR54][R2.64+0x4] ;  /* 0x0000043602007981 */ /* 0x000ee2000c1e1900 */
[----:B--2---:R-:W-:Y:S02]  /*20b50*/  R2UR UR8, R4 ;  /* 0x00000000040872ca */ /* 0x004fe400000e0000 */
[----:B---3--:R-:W-:-:S13]  /*20b60*/  R2UR UR4, R0 ;  /* 0x00000000000472ca */ /* 0x008fda00000e0000 */
[----:B------:R-:W-:-:S12]  /*20b70*/  UIADD3 UR4, -UR8, UR4, URZ ;  /* 0x0000000408047290 */ /* 0x000fd8000fffe13f */
.L_x_2568:
[----:B------:R-:W-:Y:S01]  /*20b80*/  USHF.R.S32.HI UR8, URZ, 0x1f, UR41 ;  /* 0x0000001f3f087899 */ /* 0x000fe20008011429 */
[----:B------:R-:W-:Y:S01]  /*20b90*/  BSSY B1, `(.L_x_2569) ;  /* 0x000001f000017945 */ /* 0x000fe20003800000 */
[----:B------:R-:W-:Y:S01]  /*20ba0*/  USEL UR12, UR41, URZ, !UP0 ;  /* 0x0000003f290c7287 */ /* 0x000fe2000c000000 */
[----:B------:R-:W-:Y:S01]  /*20bb0*/  SHF.R.S32.HI R187, RZ, 0x1f, R186 ;  /* 0x0000001fffbb7819 */ /* 0x000fe200000114ba */
[----:B------:R-:W-:Y:S01]  /*20bc0*/  USEL UR11, UR8, URZ, !UP0 ;  /* 0x0000003f080b7287 */ /* 0x000fe2000c000000 */
[----:B-----5:R-:W-:Y:S01]  /*20bd0*/  SHF.R.S32.HI R6, RZ, 0x1f, R7 ;  /* 0x0000001fff067819 */ /* 0x020fe20000011407 */
[----:B------:R-:W-:Y:S10]  /*20be0*/  @P0 BRA `(.L_x_2570) ;  /* 0x0000000000640947 */ /* 0x000ff40003800000 */
[----:B------:R-:W0:Y:S01]  /*20bf0*/  S2R R2, SR_TID.X ;  /* 0x0000000000027919 */ /* 0x000e220000002100 */
[----:B------:R-:W-:-:S04]  /*20c00*/  IMAD.U32 R0, RZ, RZ, UR40 ;  /* 0x00000028ff007e24 */ /* 0x000fc8000f8e00ff */
[----:B0-----:R-:W-:-:S04]  /*20c10*/  IMAD R0, R0, 0x80, R2 ;  /* 0x0000008000007824 */ /* 0x001fc800078e0202 */
[----:B------:R-:W-:-:S05]  /*20c20*/  VIADD R0, R0, 0xffffff80 ;  /* 0xffffff8000007836 */ /* 0x000fca0000000000 */
[----:B------:R-:W-:-:S13]  /*20c30*/  ISETP.GE.AND P0, PT, R0, UR4, PT ;  /* 0x0000000400007c0c */ /* 0x000fda000bf06270 */
[----:B------:R-:W-:Y:S05]  /*20c40*/  @P0 BRA `(.L_x_2570) ;  /* 0x00000000004c0947 */ /* 0x000fea0003800000 */
[C---:B------:R-:W-:Y:S01]  /*20c50*/  IADD3 R2, P0, R0.reuse, R7, RZ ;  /* 0x0000000700027210 */ /* 0x040fe20007f1e0ff */
        /* <DEDUP_REMOVED lines=18> */
.L_x_2570:
[----:B------:R-:W-:Y:S05]  /*20d80*/  BSYNC B1 ;  /* 0x0000000000017941 */ /* 0x000fea0003800000 */
.L_x_2569:
[----:B------:R-:W-:Y:S01]  /*20d90*/  ULDC.64 UR8, c[0x0][0xba0] ;  /* 0x0002e80000087ab9 */ /* 0x000fe20000000a00 */
[----:B------:R-:W-:Y:S01]  /*20da0*/  ULDC.64 UR14, c[0x0][0xbe0] ;  /* 0x0002f800000e7ab9 */ /* 0x000fe20000000a00 */
[----:B------:R-:W-:Y:S01]  /*20db0*/  IMAD R0, R6, UR8, RZ ;  /* 0x0000000806007c24 */ /* 0x000fe2000f8e02ff */
[----:B------:R-:W-:Y:S01]  /*20dc0*/  BSSY B1, `(.L_x_2571) ;  /* 0x0000031000017945 */ /* 0x000fe20003800000 */
[----:B0-----:R-:W-:Y:S01]  /*20dd0*/  IMAD.WIDE.U32 R2, R7, UR8, R186 ;  /* 0x0000000807027c25 */ /* 0x001fe2000f8e00ba */
[----:B------:R-:W-:-:S03]  /*20de0*/  UIMAD UR8, UR10, UR14, URZ ;  /* 0x0000000e0a0872a4 */ /* 0x000fc6000f8e023f */
[----:B------:R-:W-:Y:S01]  /*20df0*/  IMAD R7, R7, UR9, R0 ;  /* 0x0000000907077c24 */ /* 0x000fe2000f8e0200 */
[----:B------:R-:W-:Y:S01]  /*20e00*/  UIMAD UR9, UR40, -0x80, UR4 ;  /* 0xffffff80280978a4 */ /* 0x000fe2000f8e0204 */
[----:B------:R-:W-:Y:S01]  /*20e10*/  IMAD.U32 R5, RZ, RZ, UR14 ;  /* 0x0000000eff057e24 */ /* 0x000fe2000f8e00ff */
[----:B------:R-:W-:Y:S01]  /*20e20*/  UIMAD UR8, UR39, UR15, UR8 ;  /* 0x0000000f270872a4 */ /* 0x000fe2000f8e0208 */
[----:B------:R-:W-:Y:S01]  /*20e30*/  IMAD.IADD R3, R3, 0x1, R7 ;  /* 0x0000000103037824 */ /* 0x000fe200078e0207 */
[----:B------:R-:W-:Y:S01]  /*20e40*/  SHF.R.S32.HI R7, RZ, 0x1f, R192 ;  /* 0x0000001fff077819 */ /* 0x000fe200000114c0 */
[----:B------:R-:W-:Y:S01]  /*20e50*/  ULDC.64 UR14, c[0x0][0xbe8] ;  /* 0x0002fa00000e7ab9 */ /* 0x000fe20000000a00 */
[----:B------:R-:W-:Y:S01]  /*20e60*/  ISETP.GE.AND P2, PT, R192, UR9, PT ;  /* 0x00000009c0007c0c */ /* 0x000fe2000bf46270 */
[----:B------:R-:W-:Y:S01]  /*20e70*/  IMAD.WIDE.U32 R2, R5, UR39, R2 ;  /* 0x0000002705027c25 */ /* 0x000fe2000f8e0002 */
[----:B------:R-:W-:-:S03]  /*20e80*/  UIMAD UR4, UR11, UR14, URZ ;  /* 0x0000000e0b0472a4 */ /* 0x000fc6000f8e023f */
[----:B------:R-:W-:Y:S01]  /*20e90*/  VIADD R4, R192, 0x40 ;  /* 0x00000040c0047836 */ /* 0x000fe20000000000 */
[----:B------:R-:W-:Y:S01]  /*20ea0*/  UIMAD UR4, UR12, UR15, UR4 ;  /* 0x0000000f0c0472a4 */ /* 0x000fe2000f8e0204 */
[----:B------:R-:W-:Y:S02]  /*20eb0*/  VIADD R3, R3, UR8 ;  /* 0x0000000803037c36 */ /* 0x000fe40008000000 */
[----:B------:R-:W-:Y:S01]  /*20ec0*/  IMAD.U32 R5, RZ, RZ, UR14 ;  /* 0x0000000eff057e24 */ /* 0x000fe2000f8e00ff */
[----:B------:R-:W-:Y:S01]  /*20ed0*/  ISETP.GE.AND P0, PT, R4, UR9, PT ;  /* 0x0000000904007c0c */ /* 0x000fe2000bf06270 */
[----:B------:R-:W-:Y:S02]  /*20ee0*/  VIADD R0, R192, 0x20 ;  /* 0x00000020c0007836 */ /* 0x000fe40000000000 */
[----:B------:R-:W-:-:S03]  /*20ef0*/  IMAD.WIDE.U32 R4, R5, UR12, R2 ;  /* 0x0000000c05047c25 */ /* 0x000fc6000f8e0002 */
[----:B------:R-:W-:Y:S01]  /*20f00*/  ISETP.GE.AND P1, PT, R0, UR9, PT ;  /* 0x0000000900007c0c */ /* 0x000fe2000bf26270 */
[----:B------:R-:W-:Y:S02]  /*20f10*/  IMAD.U32 R9, RZ, RZ, UR40 ;  /* 0x00000028ff097e24 */ /* 0x000fe4000f8e00ff */
        /* <DEDUP_REMOVED lines=27> */
.L_x_2572:
[----:B------:R-:W-:Y:S05]  /*210d0*/  BSYNC B1 ;  /* 0x0000000000017941 */ /* 0x000fea0003800000 */
.L_x_2571:
[----:B------:R-:W-:Y:S01]  /*210e0*/  BSSY B1, `(.L_x_2573) ;  /* 0x000001b000017945 */ /* 0x000fe20003800000 */
[----:B------:R-:W-:-:S03]  /*210f0*/  ISETP.GE.AND P2, PT, R10, UR9, PT ;  /* 0x000000090a007c0c */ /* 0x000fc6000bf46270 */
[----:B------:R-:W-:Y:S10]  /*21100*/  @P1 BRA `(.L_x_2574) ;  /* 0x0000000000601947 */ /* 0x000ff40003800000 */
[----:B0-----:R-:W-:Y:S01]  /*21110*/  IADD3 R9, P1, R6, 0x20, RZ ;  /* 0x0000002006097810 */ /* 0x001fe20007f3e0ff */
        /* <DEDUP_REMOVED lines=23> */
.L_x_2574:
[----:B------:R-:W-:Y:S05]  /*21290*/  BSYNC B1 ;  /* 0x0000000000017941 */ /* 0x000fea0003800000 */
.L_x_2573:
[----:B------:R-:W-:Y:S04]  /*212a0*/  BSSY B1, `(.L_x_2575) ;  /* 0x000001a000017945 */ /* 0x000fe80003800000 */
[----:B------:R-:W-:Y:S05]  /*212b0*/  @P0 BRA `(.L_x_2576) ;  /* 0x0000000000600947 */ /* 0x000fea0003800000 */
[----:B01----:R-:W-:Y:S01]  /*212c0*/  IADD3 R9, P0, R6, 0x40, RZ ;  /* 0x0000004006097810 */ /* 0x003fe20007f1e0ff */
        /* <DEDUP_REMOVED lines=23> */
.L_x_2576:
[----:B------:R-:W-:Y:S05]  /*21440*/  BSYNC B1 ;  /* 0x0000000000017941 */ /* 0x000fea0003800000 */
.L_x_2575:
        /* <DEDUP_REMOVED lines=25> */
.L_x_2567:
[----:B------:R-:W-:Y:S05]  /*215e0*/  BSYNC B0 ;  /* 0x0000000000007941 */ /* 0x000fea0003800000 */
.L_x_2558:
[----:B------:R-:W-:Y:S02]  /*215f0*/  ULDC UR4, c[0x0][0xd14] ;  /* 0x0003450000047ab9 */ /* 0x000fe40000000800 */
[----:B------:R-:W-:-:S06]  /*21600*/  UISETP.GE.AND UP0, UPT, UR6, UR4, UPT ;  /* 0x000000040600728c */ /* 0x000fcc000bf06270 */
[----:B------:R-:W-:-:S13]  /*21610*/  PLOP3.LUT P0, PT, PT, PT, UP0, 0x80, 0x0 ;  /* 0x000000000000781c */ /* 0x000fda0003f0f008 */
[----:B------:R-:W-:Y:S05]  /*21620*/  @!P0 BRA `(.L_x_2577) ;  /* 0xfffffdfc00d08947 */ /* 0x000fea000383ffff */
[----:B------:R-:W-:Y:S05]  /*21630*/  EXIT ;  /* 0x000000000000794d */ /* 0x000fea0003800000 */
.L_x_2450:
[----:B------:R-:W-:-:S08]  /*21640*/  NOP ;  /* 0x0000000000007918 */ /* 0x000fd00000000000 */
[----:B----4-:R-:W0:-:S00]  /*21650*/  USETMAXREG.DEALLOC.CTAPOOL 0x18 ;  /* 0x00000018000079c8 */ /* 0x010e0000080e0500 */
[----:B0-----:R-:W-:-:S06]  /*21660*/  LOP3.LUT R0, R0, 0x3, RZ, 0xc0, !PT ;  /* 0x0000000300007812 */ /* 0x001fcc00078ec0ff */
[----:B------:R-:W0:Y:S02]  /*21670*/  SHFL.IDX PT, R0, R0, RZ, 0x1f ;  /* 0x00001fff00007589 */ /* 0x000e2400000e0000 */
[----:B0-----:R-:W-:-:S13]  /*21680*/  ISETP.NE.AND P0, PT, R0, RZ, PT ;  /* 0x000000ff0000720c */ /* 0x001fda0003f05270 */
[----:B------:R-:W-:Y:S05]  /*21690*/  @P0 EXIT ;  /* 0x000000000000094d */ /* 0x000fea0003800000 */
[----:B------:R-:W2:Y:S01]  /*216a0*/  LDL.LU R6, [R1+0x460] ;  /* 0x0004600001067983 */ /* 0x000ea20000300800 */
[----:B------:R-:W-:Y:S01]  /*216b0*/  ULDC UR5, c[0x0][0xd14] ;  /* 0x0003450000057ab9 */ /* 0x000fe20000000800 */
[----:B------:R-:W0:Y:S01]  /*216c0*/  S2R R2, SR_TID.X ;  /* 0x0000000000027919 */ /* 0x000e220000002100 */
[----:B------:R-:W-:Y:S01]  /*216d0*/  CS2R R16, SRZ ;  /* 0x0000000000107805 */ /* 0x000fe2000001ff00 */
[----:B------:R-:W1:Y:S01]  /*216e0*/  S2UR UR6, SR_CTAID.X ;  /* 0x00000000000679c3 */ /* 0x000e620000002500 */
[----:B------:R-:W-:Y:S01]  /*216f0*/  ULDC UR4, c[0x0][0xd10] ;  /* 0x0003440000047ab9 */ /* 0x000fe20000000800 */
[----:B0-----:R-:W-:-:S04]  /*21700*/  LOP3.LUT R7, R2, 0x1f, RZ, 0xc0, !PT ;  /* 0x0000001f02077812 */ /* 0x001fc800078ec0ff */
[----:B------:R-:W-:Y:S02]  /*21710*/  ISETP.NE.AND P0, PT, R7, 0x1f, PT ;  /* 0x0000001f0700780c */ /* 0x000fe40003f05270 */
[----:B--2---:R-:W-:-:S11]  /*21720*/  LOP3.LUT R6, R6, 0xffffffdf, RZ, 0xc0, !PT ;  /* 0xffffffdf06067812 */ /* 0x004fd600078ec0ff */
[----:B------:R-:W-:Y:S02]  /*21730*/  @P0 LOP3.LUT R6, R6, 0x20, RZ, 0xfc, !PT ;  /* 0x0000002006060812 */ /* 0x000fe400078efcff */
[----:B------:R-:W-:-:S13]  /*21740*/  ISETP.GE.OR P0, PT, R7, UR5, !P0 ;  /* 0x0000000507007c0c */ /* 0x000fda000c706670 */
[----:B------:R-:W0:Y:S02]  /*21750*/  @!P0 LDC.64 R2, c[0x0][0xd58] ;  /* 0x00035600ff028b82 */ /* 0x000e240000000a00 */
[----:B0-----:R-:W-:-:S05]  /*21760*/  @!P0 IMAD.WIDE.U32 R2, R7, 0x4, R2 ;  /* 0x0000000407028825 */ /* 0x001fca00078e0002 */
[----:B------:R-:W2:Y:S01]  /*21770*/  @!P0 LDG.E R17, desc[UR54][R2.64] ;  /* 0x0000003602118981 */ /* 0x000ea2000c1e1900 */
[C---:B------:R-:W-:Y:S02]  /*21780*/  ISETP.NE.AND P1, PT, R7.reuse, RZ, PT ;  /* 0x000000ff0700720c */ /* 0x040fe40003f25270 */
[----:B------:R-:W-:Y:S02]  /*21790*/  ISETP.GE.U32.AND P0, PT, R7, 0x2, PT ;  /* 0x000000020700780c */ /* 0x000fe40003f06070 */
[----:B------:R-:W-:-:S09]  /*217a0*/  LOP3.LUT R6, R6, 0xfffffffe, RZ, 0xc0, !PT ;  /* 0xfffffffe06067812 */ /* 0x000fd200078ec0ff */
[----:B------:R-:W-:-:S04]  /*217b0*/  @P1 LOP3.LUT R6, R6, 0x1, RZ, 0xfc, !PT ;  /* 0x0000000106061812 */ /* 0x000fc800078efcff */
[----:B------:R-:W-:-:S04]  /*217c0*/  LOP3.LUT R6, R6, 0xffffffef, RZ, 0xc0, !PT ;  /* 0xffffffef06067812 */ /* 0x000fc800078ec0ff */
[----:B------:R-:W-:-:S04]  /*217d0*/  @P0 LOP3.LUT R6, R6, 0x10, RZ, 0xfc, !PT ;  /* 0x0000001006060812 */ /* 0x000fc800078efcff */
[----:B------:R-:W-:Y:S01]  /*217e0*/  LOP3.LUT R6, R6, 0xfffffff7, RZ, 0xc0, !PT ;  /* 0xfffffff706067812 */ /* 0x000fe200078ec0ff */
[----:B------:R-:W-:Y:S01]  /*217f0*/  IMAD.MOV.U32 R19, RZ, RZ, RZ ;  /* 0x000000ffff137224 */ /* 0x000fe200078e00ff */
[----:B--2---:R-:W0:Y:S02]  /*21800*/  SHFL.UP PT, R0, R17, 0x1, RZ ;  /* 0x0420000011007989 */ /* 0x004e2400000e00ff */
[----:B0-----:R-:W-:-:S05]  /*21810*/  SEL R0, R0, RZ, P1 ;  /* 0x000000ff00007207 */ /* 0x001fca0000800000 */
[----:B------:R-:W-:-:S05]  /*21820*/  IMAD.IADD R0, R17, 0x1, R0 ;  /* 0x0000000111007824 */ /* 0x000fca00078e0200 */
[----:B------:R-:W0:Y:S02]  /*21830*/  SHFL.UP PT, R4, R0, 0x2, RZ ;  /* 0x0440000000047989 */ /* 0x000e2400000e00ff */
[----:B0-----:R-:W-:-:S05]  /*21840*/  SEL R5, R4, RZ, P0 ;  /* 0x000000ff04057207 */ /* 0x001fca0000000000 */
[----:B------:R-:W-:-:S05]  /*21850*/  IMAD.IADD R5, R0, 0x1, R5 ;  /* 0x0000000100057824 */ /* 0x000fca00078e0205 */
[----:B------:R-:W0:Y:S01]  /*21860*/  SHFL.UP PT, R4, R5, 0x4, RZ ;  /* 0x0480000005047989 */ /* 0x000e2200000e00ff */
[----:B------:R-:W-:-:S04]  /*21870*/  ISETP.GE.U32.AND P0, PT, R7, 0x4, PT ;  /* 0x000000040700780c */ /* 0x000fc80003f06070 */
[----:B0-----:R-:W-:-:S05]  /*21880*/  SEL R4, R4, RZ, P0 ;  /* 0x000000ff04047207 */ /* 0x001fca0000000000 */
[----:B------:R-:W-:-:S05]  /*21890*/  IMAD.IADD R4, R5, 0x1, R4 ;  /* 0x0000000105047824 */ /* 0x000fca00078e0204 */
[----:B------:R-:W0:Y:S01]  /*218a0*/  SHFL.UP PT, R2, R4, 0x8, RZ ;  /* 0x0500000004027989 */ /* 0x000e2200000e00ff */
[----:B------:R-:W-:Y:S02]  /*218b0*/  @P0 LOP3.LUT R6, R6, 0x8, RZ, 0xfc, !PT ;  /* 0x0000000806060812 */ /* 0x000fe400078efcff */
[----:B------:R-:W-:-:S04]  /*218c0*/  ISETP.GE.U32.AND P0, PT, R7, 0x8, PT ;  /* 0x000000080700780c */ /* 0x000fc80003f06070 */
[----:B0-----:R-:W-:-:S05]  /*218d0*/  SEL R3, R2, RZ, P0 ;  /* 0x000000ff02037207 */ /* 0x001fca0000000000 */
[----:B------:R-:W-:-:S05]  /*218e0*/  IMAD.IADD R3, R4, 0x1, R3 ;  /* 0x0000000104037824 */ /* 0x000fca00078e0203 */
[----:B------:R-:W0:Y:S01]  /*218f0*/  SHFL.UP PT, R0, R3, 0x10, RZ ;  /* 0x0600000003007989 */ /* 0x000e2200000e00ff */
[----:B------:R-:W-:-:S04]  /*21900*/  LOP3.LUT R6, R6, 0xfffffffb, RZ, 0xc0, !PT ;  /* 0xfffffffb06067812 */ /* 0x000fc800078ec0ff */
[----:B------:R-:W-:Y:S02]  /*21910*/  @P0 LOP3.LUT R6, R6, 0x4, RZ, 0xfc, !PT ;  /* 0x0000000406060812 */ /* 0x000fe400078efcff */
[----:B------:R-:W-:-:S04]  /*21920*/  ISETP.GE.U32.AND P0, PT, R7, 0x10, PT ;  /* 0x000000100700780c */ /* 0x000fc80003f06070 */
[----:B0-----:R-:W-:-:S05]  /*21930*/  SEL R0, R0, RZ, P0 ;  /* 0x000000ff00007207 */ /* 0x001fca0000000000 */
[----:B------:R-:W-:-:S05]  /*21940*/  IMAD.IADD R0, R3, 0x1, R0 ;  /* 0x0000000103007824 */ /* 0x000fca00078e0200 */
[----:B------:R-:W0:Y:S01]  /*21950*/  SHFL.IDX PT, R2, R0, 0x1f, 0x1f ;  /* 0x03e01f0000027f89 */ /* 0x000e2200000e0000 */
[----:B------:R-:W-:-:S04]  /*21960*/  LOP3.LUT R6, R6, 0xfffffffd, RZ, 0xc0, !PT ;  /* 0xfffffffd06067812 */ /* 0x000fc800078ec0ff */
[----:B------:R-:W-:-:S05]  /*21970*/  @P0 LOP3.LUT R6, R6, 0x2, RZ, 0xfc, !PT ;  /* 0x0000000206060812 */ /* 0x000fca00078efcff */
[----:B------:R2:W-:Y:S01]  /*21980*/  STL [R1+0x460], R6 ;  /* 0x0004600601007387 */ /* 0x0005e20000100800 */
[----:B0-----:R-:W-:-:S05]  /*21990*/  IMAD R4, R2, UR4, RZ ;  /* 0x0000000402047c24 */ /* 0x001fca000f8e02ff */
[----:B-1----:R-:W-:Y:S01]  /*219a0*/  ISETP.GT.AND P0, PT, R4, UR6, PT ;  /* 0x0000000604007c0c */ /* 0x002fe2000bf04270 */
[----:B------:R-:W-:-:S12]  /*219b0*/  IMAD.MOV.U32 R5, RZ, RZ, R4 ;  /* 0x000000ffff057224 */ /* 0x000fd800078e0004 */
[----:B--2---:R-:W-:Y:S05]  /*219c0*/  @P0 BRA `(.L_x_2578) ;  /* 0x0000000000bc0947 */ /* 0x004fea0003800000 */
[----:B------:R-:W-:Y:S01]  /*219d0*/  IMAD.MOV.U32 R4, RZ, RZ, R5 ;  /* 0x000000ffff047224 */ /* 0x000fe200078e0005 */
[----:B------:R-:W-:Y:S01]  /*219e0*/  ULDC UR5, c[0x0][0xd14] ;  /* 0x0003450000057ab9 */ /* 0x000fe20000000800 */
[----:B------:R-:W-:Y:S01]  /*219f0*/  IMAD.MOV.U32 R19, RZ, RZ, RZ ;  /* 0x000000ffff137224 */ /* 0x000fe200078e00ff */
[----:B------:R-:W-:Y:S01]  /*21a00*/  ULDC UR7, c[0x0][0xd14] ;  /* 0x0003450000077ab9 */ /* 0x000fe20000000800 */
[----:B------:R-:W-:-:S05]  /*21a10*/  ULDC UR4, c[0x0][0xd10] ;  /* 0x0003440000047ab9 */ /* 0x000fca0000000800 */
.L_x_2582:
        /* <DEDUP_REMOVED lines=16> */
.L_x_2581:
[----:B------:R-:W-:Y:S05]  /*21b20*/  BSYNC B0 ;  /* 0x0000000000007941 */ /* 0x000fea0003800000 */
.L_x_2580:
[----:B-----5:R-:W1:Y:S01]  /*21b30*/  SHFL.UP PT, R0, R17, 0x1, RZ ;  /* 0x0420000011007989 */ /* 0x020e6200000e00ff */
[C---:B------:R-:W-:Y:S02]  /*21b40*/  ISETP.NE.AND P0, PT, R6.reuse, RZ, PT ;  /* 0x000000ff0600720c */ /* 0x040fe40003f05270 */
[----:B------:R-:W-:Y:S02]  /*21b50*/  ISETP.GE.U32.AND P1, PT, R6, 0x2, PT ;  /* 0x000000020600780c */ /* 0x000fe40003f26070 */
[----:B-1----:R-:W-:Y:S02]  /*21b60*/  SEL R0, R0, RZ, P0 ;  /* 0x000000ff00007207 */ /* 0x002fe40000000000 */
[----:B------:R-:W-:-:S03]  /*21b70*/  ISETP.GE.U32.AND P0, PT, R6, 0x4, PT ;  /* 0x000000040600780c */ /* 0x000fc60003f06070 */
[----:B------:R-:W-:-:S05]  /*21b80*/  IMAD.IADD R0, R17, 0x1, R0 ;  /* 0x0000000111007824 */ /* 0x000fca00078e0200 */
[----:B0-----:R-:W0:Y:S02]  /*21b90*/  SHFL.UP PT, R2, R0, 0x2, RZ ;  /* 0x0440000000027989 */ /* 0x001e2400000e00ff */
        /* <DEDUP_REMOVED lines=18> */
.L_x_2578:
[----:B------:R-:W-:-:S04]  /*21cc0*/  IMAD.IADD R5, R4, 0x1, -R5 ;  /* 0x0000000104057824 */ /* 0x000fc800078e0a05 */
[----:B------:R-:W-:-:S05]  /*21cd0*/  IMAD R2, R0, UR4, R5 ;  /* 0x0000000400027c24 */ /* 0x000fca000f8e0205 */
[----:B------:R-:W-:Y:S02]  /*21ce0*/  ISETP.GT.AND P0, PT, R2, UR6, PT ;  /* 0x0000000602007c0c */ /* 0x000fe4000bf04270 */
[----:B------:R-:W0:Y:S11]  /*21cf0*/  LDC.64 R2, c[0x0][0xd68] ;  /* 0x00035a00ff027b82 */ /* 0x000e360000000a00 */
        /* <DEDUP_REMOVED lines=16> */
.L_x_2583:
        /* <DEDUP_REMOVED lines=24> */
[----:B------:R-:W-:Y:S02]  /*21f80*/  IMAD R5, R6, R2, R5 ;  /* 0x0000000206057224 */ /* 0x000fe400078e0205 */
[----:B------:R-:W-:Y:S01]  /*21f90*/  IMAD.MOV.U32 R2, RZ, RZ, RZ ;  /* 0x000000ffff027224 */ /* 0x000fe200078e00ff */
[----:B------:R-:W-:-:S04]  /*21fa0*/  VIADDMNMX R8, R3, UR4, R8, PT ;  /* 0x0000000403087c46 */ /* 0x000fc8000b800108 */
[-C--:B------:R-:W-:Y:S02]  /*21fb0*/  IABS R4, R8.reuse ;  /* 0x0000000800047213 */ /* 0x080fe40000000000 */
[----:B------:R-:W-:Y:S02]  /*21fc0*/  IABS R6, R8 ;  /* 0x0000000800067213 */ /* 0x000fe40000000000 */
[----:B------:R-:W1:Y:S08]  /*21fd0*/  I2F.RP R7, R4 ;  /* 0x0000000400077306 */ /* 0x000e700000209400 */
[----:B-1----:R-:W1:Y:S02]  /*21fe0*/  MUFU.RCP R7, R7 ;  /* 0x0000000700077308 */ /* 0x002e640000001000 */
[----:B-1----:R-:W-:Y:S01]  /*21ff0*/  VIADD R3, R7, 0xffffffe ;  /* 0x0ffffffe07037836 */ /* 0x002fe20000000000 */
[----:B------:R-:W-:-:S05]  /*22000*/  IABS R7, R5 ;  /* 0x0000000500077213 */ /* 0x000fca0000000000 */
[----:B------:R-:W1:Y:S02]  /*22010*/  F2I.FTZ.U32.TRUNC.NTZ R3, R3 ;  /* 0x0000000300037305 */ /* 0x000e64000021f000 */
[----:B-1----:R-:W-:-:S04]  /*22020*/  IMAD.MOV R9, RZ, RZ, -R3 ;  /* 0x000000ffff097224 */ /* 0x002fc800078e0a03 */
[----:B------:R-:W-:-:S04]  /*22030*/  IMAD R9, R9, R4, RZ ;  /* 0x0000000409097224 */ /* 0x000fc800078e02ff */
[----:B------:R-:W-:-:S04]  /*22040*/  IMAD.HI.U32 R2, R3, R9, R2 ;  /* 0x0000000903027227 */ /* 0x000fc800078e0002 */
[----:B------:R-:W-:Y:S02]  /*22050*/  IMAD.MOV R3, RZ, RZ, -R6 ;  /* 0x000000ffff037224 */ /* 0x000fe400078e0a06 */
[----:B------:R-:W-:-:S04]  /*22060*/  IMAD.HI.U32 R2, R2, R7, RZ ;  /* 0x0000000702027227 */ /* 0x000fc800078e00ff */
[----:B------:R-:W-:-:S05]  /*22070*/  IMAD R3, R2, R3, R7 ;  /* 0x0000000302037224 */ /* 0x000fca00078e0207 */
[----:B------:R-:W-:-:S13]  /*22080*/  ISETP.GT.U32.AND P0, PT, R4, R3, PT ;  /* 0x000000030400720c */ /* 0x000fda0003f04070 */
[----:B------:R-:W-:Y:S02]  /*22090*/  @!P0 IMAD.IADD R3, R3, 0x1, -R4 ;  /* 0x0000000103038824 */ /* 0x000fe400078e0a04 */
[----:B------:R-:W-:-:S03]  /*220a0*/  @!P0 VIADD R2, R2, 0x1 ;  /* 0x0000000102028836 */ /* 0x000fc60000000000 */
[----:B------:R-:W-:Y:S02]  /*220b0*/  ISETP.GE.U32.AND P0, PT, R3, R4, PT ;  /* 0x000000040300720c */ /* 0x000fe40003f06070 */
[C---:B------:R-:W-:Y:S01]  /*220c0*/  LOP3.LUT R3, R5.reuse, R8, RZ, 0x3c, !PT ;  /* 0x0000000805037212 */ /* 0x040fe200078e3cff */
[----:B------:R-:W-:-:S10]  /*220d0*/  IMAD.IADD R5, R5, 0x1, R0 ;  /* 0x0000000105057824 */ /* 0x000fd400078e0200 */
        /* <DEDUP_REMOVED lines=10> */
.L_x_2579:
[----:B------:R-:W-:Y:S02]  /*22180*/  IMAD.MOV.U32 R17, RZ, RZ, RZ ;  /* 0x000000ffff117224 */ /* 0x000fe400078e00ff */
[----:B------:R-:W-:Y:S02]  /*22190*/  IMAD.U32 R16, RZ, RZ, UR6 ;  /* 0x00000006ff107e24 */ /* 0x000fe4000f8e00ff */
[----:B------:R-:W-:-:S07]  /*221a0*/  IMAD.MOV.U32 R18, RZ, RZ, RZ ;  /* 0x000000ffff127224 */ /* 0x000fce00078e00ff */
.L_x_2584:
[----:B------:R-:W1:Y:S01]  /*221b0*/  S2R R0, SR_TID.X ;  /* 0x0000000000007919 */ /* 0x000e620000002100 */
[----:B------:R-:W-:Y:S01]  /*221c0*/  UMOV UR50, URZ ;  /* 0x0000003f00327c82 */ /* 0x000fe20008000000 */
[----:B------:R-:W-:Y:S01]  /*221d0*/  STL [R1+0x460], RZ ;  /* 0x000460ff01007387 */ /* 0x000fe20000100800 */
        /* <DEDUP_REMOVED lines=9> */
[----:B------:R1:W-:Y:S07]  /*22270*/  STL [R1+0x464], R0 ;  /* 0x0004640001007387 */ /* 0x0003ee0000100800 */
[----:B------:R-:W-:Y:S05]  /*22280*/  @P0 BRA `(.L_x_2585) ;  /* 0x0000004000280947 */ /* 0x000fea0003800000 */
[----:B-1----:R-:W-:Y:S01]  /*22290*/  IMAD.MOV.U32 R0, RZ, RZ, 0x1 ;  /* 0x00000001ff007424 */ /* 0x002fe200078e00ff */
[----:B------:R1:W-:Y:S01]  /*222a0*/  STL [R1+0x460], RZ ;  /* 0x000460ff01007387 */ /* 0x0003e20000100800 */
[----:B------:R-:W-:Y:S01]  /*222b0*/  ULDC UR49, c[0x0][0xc] ;  /* 0x0000030000317ab9 */ /* 0x000fe20000000800 */
[----:B------:R-:W-:Y:S01]  /*222c0*/  ULDC.64 UR52, c[0x0][0x198] ;  /* 0x0000660000347ab9 */ /* 0x000fe20000000a00 */
[----:B------:R-:W-:Y:S01]  /*222d0*/  UMOV UR50, URZ ;  /* 0x0000003f00327c82 */ /* 0x000fe20008000000 */
[----:B------:R1:W-:Y:S04]  /*222e0*/  STL [R1+0x464], R0 ;  /* 0x0004640001007387 */ /* 0x0003e80000100800 */
.L_x_2659:
[----:B------:R-:W-:Y:S05]  /*222f0*/  YIELD ;  /* 0x0000000000007946 */ /* 0x000fea0003800000 */
[----:B------:R-:W-:Y:S01]  /*22300*/  ULDC.64 UR4, c[0x0][0xb20] ;  /* 0x0002c80000047ab9 */ /* 0x000fe20000000a00 */
[----:B-1----:R-:W-:Y:S01]  /*22310*/  IMAD.MOV.U32 R0, RZ, RZ, RZ ;  /* 0x000000ffff007224 */ /* 0x002fe200078e00ff */
[----:B------:R-:W-:Y:S01]  /*22320*/  ISETP.NE.U32.AND P0, PT, RZ, UR4, PT ;  /* 0x00000004ff007c0c */ /* 0x000fe2000bf05070 */
[----:B------:R-:W-:Y:S01]  /*22330*/  IMAD.MOV.U32 R4, RZ, RZ, RZ ;  /* 0x000000ffff047224 */ /* 0x000fe200078e00ff */
        /* <DEDUP_REMOVED lines=13> */
[----:B------:R-:W-:Y:S02]  /*22410*/  ULDC UR4, c[0x0][0x288] ;  /* 0x0000a20000047ab9 */ /* 0x000fe40000000800 */
[----:B------:R-:W-:Y:S01]  /*22420*/  IMAD.U32 R6, RZ, RZ, UR4 ;  /* 0x00000004ff067e24 */ /* 0x000fe2000f8e00ff */
[----:B------:R-:W-:Y:S01]  /*22430*/  ISETP.NE.AND.EX P1, PT, RZ, UR5, PT, P1 ;  /* 0x00000005ff007c0c */ /* 0x000fe2000bf25310 */
[----:B------:R-:W-:Y:S02]  /*22440*/  ULDC.64 UR4, c[0x0][0x3f8] ;  /* 0x0000fe0000047ab9 */ /* 0x000fe40000000a00 */
[----:B------:R-:W-:-:S03]  /*22450*/  UISETP.NE.U32.AND UP0, UPT, UR4, URZ, UPT ;  /* 0x0000003f0400728c */ /* 0x000fc6000bf05070 */
[----:B------:R-:W-:Y:S01]  /*22460*/  ULDC UR4, c[0x0][0x404] ;  /* 0x0001010000047ab9 */ /* 0x000fe20000000800 */
[----:B------:R-:W-:-:S03]  /*22470*/  UISETP.NE.AND.EX UP0, UPT, UR5, URZ, UPT, UP0 ;  /* 0x0000003f0500728c */ /* 0x000fc6000bf05300 */
[----:B------:R-:W-:Y:S01]  /*22480*/  ULDC UR5, c[0x0][0x2e0] ;  /* 0x0000b80000057ab9 */ /* 0x000fe20000000800 */
[----:B------:R-:W-:Y:S01]  /*22490*/  USEL UR4, UR4, 0x1, UP0 ;  /* 0x0000000104047887 */ /* 0x000fe20008000000 */
[----:B------:R-:W-:-:S03]  /*224a0*/  ISETP.NE.U32.AND P0, PT, RZ, UR6, PT ;  /* 0x00000006ff007c0c */ /* 0x000fc6000bf05070 */
[----:B------:R-:W-:Y:S01]  /*224b0*/  UIMAD UR4, UR4, UR5, URZ ;  /* 0x00000005040472a4 */ /* 0x000fe2000f8e023f */
[----:B------:R-:W-:Y:S01]  /*224c0*/  ISETP.NE.AND.EX P0, PT, RZ, UR7, PT, P0 ;  /* 0x00000007ff007c0c */ /* 0x000fe2000bf05300 */
[----:B--2---:R1:W-:Y:S02]  /*224d0*/  STL [R1+0x47c], R4 ;  /* 0x00047c0401007387 */ /* 0x0043e40000100800 */
[----:B-1----:R-:W1:Y:S02]  /*224e0*/  @P1 LDC.64 R4, c[0x0][0xb10] ;  /* 0x0002c400ff041b82 */ /* 0x002e640000000a00 */
[----:B-1----:R-:W-:-:S05]  /*224f0*/  @P1 IMAD.WIDE R4, R19, 0x4, R4 ;  /* 0x0000000413041825 */ /* 0x002fca00078e0204 */
[----:B------:R1:W5:Y:S02]  /*22500*/  @P1 LDG.E R6, desc[UR54][R4.64] ;  /* 0x0000003604061981 */ /* 0x000364000c1e1900 */
[----:B-1----:R-:W-:Y:S01]  /*22510*/  IMAD.U32 R4, RZ, RZ, UR4 ;  /* 0x00000004ff047e24 */ /* 0x002fe2000f8e00ff */
[----:B------:R-:W-:Y:S06]  /*22520*/  @P1 BRA `(.L_x_2586) ;  /* 0x0000000000101947 */ /* 0x000fec0003800000 */
[----:B------:R-:W-:Y:S05]  /*22530*/  @!P2 BRA `(.L_x_2586) ;  /* 0x00000000000ca947 */ /* 0x000fea0003800000 */
[----:B------:R-:W2:Y:S04]  /*22540*/  LDG.E R5, desc[UR54][R2.64] ;  /* 0x0000003602057981 */ /* 0x000ea8000c1e1900 */
[----:B-----5:R-:W2:Y:S02]  /*22550*/  LDG.E R6, desc[UR54][R2.64+0x4] ;  /* 0x0000043602067981 */ /* 0x020ea4000c1e1900 */
[----:B--2---:R-:W-:-:S07]  /*22560*/  IMAD.IADD R6, R6, 0x1, -R5 ;  /* 0x0000000106067824 */ /* 0x004fce00078e0a05 */
.L_x_2586:
        /* <DEDUP_REMOVED lines=14> */
.L_x_2587:
[----:B------:R-:W-:Y:S05]  /*22650*/  @!P0 BRA `(.L_x_2588) ;  /* 0x00000000000c8947 */ /* 0x000fea0003800000 */
[----:B-1----:R-:W2:Y:S04]  /*22660*/  LDG.E R5, desc[UR54][R2.64] ;  /* 0x0000003602057981 */ /* 0x002ea8000c1e1900 */
[----:B------:R-:W2:Y:S02]  /*22670*/  LDG.E R4, desc[UR54][R2.64+0x4] ;  /* 0x0000043602047981 */ /* 0x000ea4000c1e1900 */
[----:B--2---:R-:W-:-:S07]  /*22680*/  IMAD.IADD R4, R4, 0x1, -R5 ;  /* 0x0000000104047824 */ /* 0x004fce00078e0a05 */
.L_x_2588:
        /* <DEDUP_REMOVED lines=9> */
[----:B------:R-:W-:-:S11]  /*22720*/  VIADD R0, R9, 0xffffffff ;  /* 0xffffffff09007836 */ /* 0x000fd60000000000 */
[----:B------:R-:W-:Y:S05]  /*22730*/  @P1 BRA `(.L_x_2591) ;  /* 0x00000000001c1947 */ /* 0x000fea0003800000 */
[----:B------:R-:W-:Y:S01]  /*22740*/  ISETP.NE.AND P1, PT, R3, 0x1, PT ;  /* 0x000000010300780c */ /* 0x000fe20003f25270 */
[----:B------:R-:W-:-:S12]  /*22750*/  IMAD.MOV R9, RZ, RZ, -R9 ;  /* 0x000000ffff097224 */ /* 0x000fd800078e0a09 */
[----:B-1----:R-:W1:Y:S02]  /*22760*/  @P1 LDC.64 R4, c[0x0][0xae0] ;  /* 0x0002b800ff041b82 */ /* 0x002e640000000a00 */
[----:B-1----:R-:W-:-:S05]  /*22770*/  @P1 IMAD.HI.U32 R4, R9, R4, RZ ;  /* 0x0000000409041227 */ /* 0x002fca00078e00ff */
[----:B------:R-:W-:-:S04]  /*22780*/  @P1 SHF.R.U32.HI R9, RZ, R5, R4 ;  /* 0x00000005ff091219 */ /* 0x000fc80000011604 */
[----:B------:R-:W-:Y:S01]  /*22790*/  LOP3.LUT R0, RZ, R9, RZ, 0x33, !PT ;  /* 0x00000009ff007212 */ /* 0x000fe200078e33ff */
[----:B------:R-:W-:Y:S06]  /*227a0*/  BRA `(.L_x_2592) ;  /* 0x0000000000107947 */ /* 0x000fec0003800000 */
.L_x_2591:
[----:B------:R-:W-:-:S13]  /*227b0*/  ISETP.NE.AND P1, PT, R3, 0x1, PT ;  /* 0x000000010300780c */ /* 0x000fda0003f25270 */
[----:B-1----:R-:W1:Y:S02]  /*227c0*/  @P1 LDC.64 R4, c[0x0][0xae0] ;  /* 0x0002b800ff041b82 */ /* 0x002e640000000a00 */
[----:B-1----:R-:W-:-:S05]  /*227d0*/  @P1 IMAD.HI.U32 R4, R0, R4, RZ ;  /* 0x0000000400041227 */ /* 0x002fca00078e00ff */
[----:B------:R-:W-:-:S07]  /*227e0*/  @P1 SHF.R.U32.HI R0, RZ, R5, R4 ;  /* 0x00000005ff001219 */ /* 0x000fce0000011604 */
.L_x_2592:
[----:B------:R-:W-:Y:S05]  /*227f0*/  BSYNC B0 ;  /* 0x0000000000007941 */ /* 0x000fea0003800000 */
.L_x_2590:
[----:B------:R-:W-:-:S05]  /*22800*/  IMAD R5, R0, R3, R3 ;  /* 0x0000000300057224 */ /* 0x000fca00078e0203 */
[----:B------:R-:W-:-:S07]  /*22810*/  VIMNMX R2, R2, R5, PT ;  /* 0x0000000502027248 */ /* 0x000fce0003fe0100 */
.L_x_2589:
[----:B------:R-:W-:Y:S01]  /*22820*/  VIADD R2, R2, 0x5f ;  /* 0x0000005f02027836 */ /* 0x000fe20000000000 */
[----:B------:R-:W-:Y:S01]  /*22830*/  ULDC UR4, c[0x0][0xad4] ;  /* 0x0002b50000047ab9 */ /* 0x000fe20000000800 */
[----:B------:R-:W-:Y:S02]  /*22840*/  VIADD R0, R7, 0x5f ;  /* 0x0000005f07007836 */ /* 0x000fe40000000000 */
[----:B------:R-:W-:-:S04]  /*22850*/  IMAD.HI R2, R2, 0x2aaaaaab, RZ ;  /* 0x2aaaaaab02027827 */ /* 0x000fc800078e02ff */
[----:B------:R-:W-:Y:S01]  /*22860*/  IMAD.HI R0, R0, 0x2aaaaaab, RZ ;  /* 0x2aaaaaab00007827 */ /* 0x000fe200078e02ff */
[----:B-1----:R-:W-:-:S03]  /*22870*/  SHF.R.U32.HI R5, RZ, 0x1f, R2 ;  /* 0x0000001fff057819 */ /* 0x002fc60000011602 */
[----:B------:R-:W-:Y:S01]  /*22880*/  IMAD R6, R17, 0x80, -R6 ;  /* 0x0000008011067824 */ /* 0x000fe200078e0a06 */
[----:B------:R-:W-:Y:S02]  /*22890*/  LEA.HI.SX32 R2, R2, R5, 0x1c ;  /* 0x0000000502027211 */ /* 0x000fe400078fe2ff */
[----:B------:R-:W-:Y:S01]  /*228a0*/  SHF.R.U32.HI R5, RZ, 0x1f, R0 ;  /* 0x0000001fff057819 */ /* 0x000fe20000011600 */
[----:B------:R-:W-:-:S03]  /*228b0*/  IMAD.IADD R6, R7, 0x1, R6 ;  /* 0x0000000107067824 */ /* 0x000fc600078e0206 */
        /* <DEDUP_REMOVED lines=15> */
.L_x_2595:
[----:B------:R-:W-:-:S13]  /*229b0*/  ISETP.NE.AND P0, PT, R3, 0x1, PT ;  /* 0x000000010300780c */ /* 0x000fda0003f05270 */
[----:B------:R-:W2:Y:S02]  /*229c0*/  @P0 LDC.64 R4, c[0x0][0xae0] ;  /* 0x0002b800ff040b82 */ /* 0x000ea40000000a00 */
[----:B--2---:R-:W-:-:S05]  /*229d0*/  @P0 IMAD.HI.U32 R4, R6, R4, RZ ;  /* 0x0000000406040227 */ /* 0x004fca00078e00ff */
[----:B------:R-:W-:-:S07]  /*229e0*/  @P0 SHF.R.U32.HI R6, RZ, R5, R4 ;  /* 0x00000005ff060219 */ /* 0x000fce0000011604 */
.L_x_2596:
[----:B------:R-:W-:Y:S05]  /*229f0*/  BSYNC B0 ;  /* 0x0000000000007941 */ /* 0x000fea0003800000 */
.L_x_2594:
[----:B------:R-:W-:-:S05]  /*22a00*/  IMAD R3, R6, R3, RZ ;  /* 0x0000000306037224 */ /* 0x000fca00078e02ff */
[----:B------:R-:W-:-:S07]  /*22a10*/  VIMNMX R0, R0, R3, !PT ;  /* 0x0000000300007248 */ /* 0x000fce0007fe0100 */
.L_x_2593:
        /* <DEDUP_REMOVED lines=25> */
.L_x_2598:
        /* <DEDUP_REMOVED lines=14> */
[----:B------:R-:W-:Y:S02]  /*22c90*/  IMAD.U32 R6, RZ, RZ, UR8 ;  /* 0x00000008ff067e24 */ /* 0x000fe4000f8e00ff */
[----:B------:R-:W-:-:S02]  /*22ca0*/  IMAD.U32 R7, RZ, RZ, UR9 ;  /* 0x00000009ff077e24 */ /* 0x000fc4000f8e00ff */
[----:B------:R-:W-:Y:S02]  /*22cb0*/  IMAD.U32 R10, RZ, RZ, UR4 ;  /* 0x00000004ff0a7e24 */ /* 0x000fe4000f8e00ff */
[----:B0-----:R-:W-:Y:S02]  /*22cc0*/  IMAD.U32 R11, RZ, RZ, UR5 ;  /* 0x00000005ff0b7e24 */ /* 0x001fe4000f8e00ff */
[----:B-1----:R-:W-:Y:S02]  /*22cd0*/  IMAD.MOV.U32 R8, RZ, RZ, 0x70 ;  /* 0x00000070ff087424 */ /* 0x002fe400078e00ff */
[----:B------:R-:W-:Y:S02]  /*22ce0*/  IMAD.MOV.U32 R12, RZ, RZ, 0x1 ;  /* 0x00000001ff0c7424 */ /* 0x000fe400078e00ff */
[----:B------:R-:W-:-:S07]  /*22cf0*/  IMAD.MOV.U32 R13, RZ, RZ, RZ ;  /* 0x000000ffff0d7224 */ /* 0x000fce00078e00ff */
[----:B------:R-:W-:-:S07]  /*22d00*/  LEPC R20, `(.L_x_2600) ;  /* 0x000000001014794e */ /* 0x000fce0000000000 */
[----:B--2---:R-:W-:Y:S05]  /*22d10*/  CALL.ABS.NOINC R2 ;  /* 0x0000000002007343 */ /* 0x004fea0003c00000 */
.L_x_2600:
        /* <DEDUP_REMOVED lines=11> */
[----:B------:R-:W-:Y:S02]  /*22dd0*/  IMAD.U32 R6, RZ, RZ, UR8 ;  /* 0x00000008ff067e24 */ /* 0x000fe4000f8e00ff */
[----:B------:R-:W-:-:S02]  /*22de0*/  IMAD.U32 R7, RZ, RZ, UR9 ;  /* 0x00000009ff077e24 */ /* 0x000fc4000f8e00ff */
[----:B------:R-:W-:Y:S02]  /*22df0*/  IMAD.U32 R10, RZ, RZ, UR4 ;  /* 0x00000004ff0a7e24 */ /* 0x000fe4000f8e00ff */
[----:B0-----:R-:W-:Y:S02]  /*22e00*/  IMAD.U32 R11, RZ, RZ, UR5 ;  /* 0x00000005ff0b7e24 */ /* 0x001fe4000f8e00ff */
[----:B-1----:R-:W-:Y:S02]  /*22e10*/  IMAD.MOV.U32 R8, RZ, RZ, 0x70 ;  /* 0x00000070ff087424 */ /* 0x002fe400078e00ff */
[----:B------:R-:W-:Y:S02]  /*22e20*/  IMAD.MOV.U32 R12, RZ, RZ, 0x1 ;  /* 0x00000001ff0c7424 */ /* 0x000fe400078e00ff */
[----:B--2---:R-:W-:-:S07]  /*22e30*/  IMAD.MOV.U32 R13, RZ, RZ, RZ ;  /* 0x000000ffff0d7224 */ /* 0x004fce00078e00ff */
[----:B------:R-:W-:-:S07]  /*22e40*/  LEPC R20, `(.L_x_2602) ;  /* 0x000000001014794e */ /* 0x000fce0000000000 */
[----:B---3--:R-:W-:Y:S05]  /*22e50*/  CALL.ABS.NOINC R2 ;  /* 0x0000000002007343 */ /* 0x008fea0003c00000 */
.L_x_2602:
        /* <DEDUP_REMOVED lines=16> */
.L_x_2601:
[----:B------:R-:W2:Y:S01]  /*22f60*/  LDL.LU R7, [R1+0x47c] ;  /* 0x00047c0001077983 */ /* 0x000ea20000300800 */
[----:B------:R-:W3:Y:S01]  /*22f70*/  LDC R0, c[0x0][0x428] ;  /* 0x00010a00ff007b82 */ /* 0x000ee20000000800 */
[----:B------:R-:W-:Y:S01]  /*22f80*/  ULDC.64 UR4, c[0x0][0xaf0] ;  /* 0x0002bc0000047ab9 */ /* 0x000fe20000000a00 */
[----:B------:R-:W4:Y:S01]  /*22f90*/  S2R R4, SR_TID.X ;  /* 0x0000000000047919 */ /* 0x000f220000002100 */
[----:B---3--:R-:W-:Y:S01]  /*22fa0*/  ISETP.NE.AND P0, PT, R0, 0x1, PT ;  /* 0x000000010000780c */ /* 0x008fe20003f05270 */
[----:B------:R-:W-:Y:S01]  /*22fb0*/  IMAD.MOV.U32 R0, RZ, RZ, R18 ;  /* 0x000000ffff007224 */ /* 0x000fe200078e0012 */
[----:B----4-:R-:W-:Y:S01]  /*22fc0*/  LOP3.LUT R6, R4, 0x1f, RZ, 0xc0, !PT ;  /* 0x0000001f04067812 */ /* 0x010fe200078ec0ff */
[----:B------:R-:W-:-:S10]  /*22fd0*/  IMAD.MOV.U32 R4, RZ, RZ, R19 ;  /* 0x000000ffff047224 */ /* 0x000fd400078e0013 */
[----:B------:R-:W3:Y:S08]  /*22fe0*/  @P0 LDC R3, c[0x0][0x42c] ;  /* 0x00010b00ff030b82 */ /* 0x000ef00000000800 */
[----:B------:R-:W4:Y:S01]  /*22ff0*/  @P0 LDC R5, c[0x0][0x430] ;  /* 0x00010c00ff050b82 */ /* 0x000f220000000800 */
[----:B---3--:R-:W-:-:S05]  /*23000*/  @P0 IMAD.HI.U32 R2, R18, R3, RZ ;  /* 0x0000000312020227 */ /* 0x008fca00078e00ff */
[----:B----4-:R-:W-:Y:S02]  /*23010*/  @P0 SHF.R.U32.HI R0, RZ, R5, R2 ;  /* 0x00000005ff000219 */ /* 0x010fe40000011602 */
[----:B------:R-:W-:-:S04]  /*23020*/  ISETP.NE.U32.AND P0, PT, RZ, UR4, PT ;  /* 0x00000004ff007c0c */ /* 0x000fc8000bf05070 */
[----:B------:R-:W-:Y:S01]  /*23030*/  ISETP.NE.AND.EX P0, PT, RZ, UR5, PT, P0 ;  /* 0x00000005ff007c0c */ /* 0x000fe2000bf05300 */
[----:B------:R-:W-:-:S12]  /*23040*/  ULDC.64 UR4, c[0x0][0xaf8] ;  /* 0x0002be0000047ab9 */ /* 0x000fd80000000a00 */
[----:B------:R-:W3:Y:S01]  /*23050*/  @P0 LDC.64 R2, c[0x0][0xaf0] ;  /* 0x0002bc00ff020b82 */ /* 0x000ee20000000a00 */
[----:B------:R-:W-:-:S04]  /*23060*/  ISETP.NE.AND P6, PT, R6, RZ, PT ;  /* 0x000000ff0600720c */ /* 0x000fc80003fc5270 */
[----:B------:R-:W-:-:S09]  /*23070*/  PLOP3.LUT P1, PT, P6, PT, PT, 0x8, 0x0 ;  /* 0x000000000000781c */ /* 0x000fd2000372e170 */
[----:B------:R-:W-:Y:S01]  /*23080*/  VOTEU.ALL UP1, P6 ;  /* 0x00000000003f7886 */ /* 0x000fe20003020000 */
[----:B---3--:R-:W-:-:S05]  /*23090*/  @P0 IMAD.WIDE R2, R19, 0x4, R2 ;  /* 0x0000000413020825 */ /* 0x008fca00078e0202 */
[----:B------:R3:W5:Y:S01]  /*230a0*/  @P0 LDG.E R4, desc[UR54][R2.64] ;  /* 0x0000003602040981 */ /* 0x000762000c1e1900 */
[----:B------:R-:W-:Y:S01]  /*230b0*/  ISETP.NE.U32.AND P0, PT, RZ, UR4, PT ;  /* 0x00000004ff007c0c */ /* 0x000fe2000bf05070 */
[----:B------:R-:W-:-:S03]  /*230c0*/  @!UP1 UIADD3 UR8, UP0, UR52, 0x270, URZ ;  /* 0x0000027034089890 */ /* 0x000fc6000ff1e03f */
[----:B------:R-:W-:Y:S01]  /*230d0*/  ISETP.NE.AND.EX P0, PT, RZ, UR5, PT, P0 ;  /* 0x00000005ff007c0c */ /* 0x000fe2000bf05300 */
[----:B------:R-:W-:-:S03]  /*230e0*/  @!UP1 UIADD3.X UR9, URZ, UR53, URZ, UP0, !UPT ;  /* 0x000000353f099290 */ /* 0x000fc600087fe43f */
[----:B------:R-:W-:Y:S01]  /*230f0*/  SEL R6, R19, RZ, !P0 ;  /* 0x000000ff13067207 */ /* 0x000fe20004000000 */
[----:B------:R-:W-:Y:S01]  /*23100*/  VOTEU.ALL UP0, P6 ;  /* 0x00000000003f7886 */ /* 0x000fe20003000000 */
[----:B--23--:R-:W-:-:S07]  /*23110*/  IMAD R17, R17, 0x80, R7 ;  /* 0x0000008011117824 */ /* 0x00cfce00078e0207 */
.L_x_2603:
        /* <DEDUP_REMOVED lines=9> */
[----:B--2---:R-:W-:Y:S05]  /*231b0*/  @P1 BRA.U.ANY `(.L_x_2603) ;  /* 0xfffffffd00d81947 */ /* 0x004fea000393ffff */
[----:B------:R-:W1:Y:S01]  /*231c0*/  LDL R5, [R1+0x478] ;  /* 0x0004780001057983 */ /* 0x000e620000100800 */
[----:B------:R-:W2:Y:S01]  /*231d0*/  LDC.64 R2, c[0x0][0x3f8] ;  /* 0x0000fe00ff027b82 */ /* 0x000ea20000000a00 */
[----:B------:R-:W-:Y:S02]  /*231e0*/  ULDC.64 UR4, c[0x0][0xb00] ;  /* 0x0002c00000047ab9 */ /* 0x000fe40000000a00 */
[----:B--2---:R-:W-:Y:S01]  /*231f0*/  LOP3.LUT P0, RZ, R2, UR4, RZ, 0xfc, !PT ;  /* 0x0000000402ff7c12 */ /* 0x004fe2000f80fcff */
[----:B------:R-:W-:-:S03]  /*23200*/  UMOV UR4, 0xffffffff ;  /* 0xffffffff00047882 */ /* 0x000fc60000000000 */
[----:B------:R-:W-:-:S04]  /*23210*/  LOP3.LUT P0, RZ, R3, UR5, RZ, 0xfc, P0 ;  /* 0x0000000503ff7c12 */ /* 0x000fc8000800fcff */
[----:B-----5:R-:W-:Y:S01]  /*23220*/  SEL R7, R4, RZ, !P0 ;  /* 0x000000ff04077207 */ /* 0x020fe20004000000 */
[----:B-1----:R-:W-:Y:S01]  /*23230*/  VIADD R8, R5, 0xffffffff ;  /* 0xffffffff05087836 */ /* 0x002fe20000000000 */
[----:B------:R-:W-:Y:S07]  /*23240*/  BRA.DIV UR4, `(.L_x_2604) ;  /* 0x0000003604cc7947 */ /* 0x000fee000b800000 */
.L_x_2675:
[----:B------:R-:W-:Y:S01]  /*23250*/  UMOV UR4, 0xffffffff ;  /* 0xffffffff00047882 */ /* 0x000fe20000000000 */
[----:B------:R-:W-:Y:S02]  /*23260*/  SHF.R.S32.HI R5, RZ, 0x1f, R4 ;  /* 0x0000001fff057819 */ /* 0x000fe40000011404 */
[----:B------:R-:W-:Y:S05]  /*23270*/  BRA.DIV UR4, `(.L_x_2605) ;  /* 0x0000003604f47947 */ /* 0x000fea000b800000 */
[----:B------:R-:W-:-:S13]  /*23280*/  ELECT P6, URZ, PT ;  /* 0x00000000003f782f */ /* 0x000fda00038c0000 */
.L_x_2678:
        /* <DEDUP_REMOVED lines=8> */
[----:B0-----:R-:W0:Y:S02]  /*23310*/  @P0 LDC.64 R10, c[0x0][0x420] ;  /* 0x00010800ff0a0b82 */ /* 0x001e240000000a00 */
[----:B0-----:R-:W-:-:S05]  /*23320*/  @P0 IMAD.HI.U32 R10, R8, R10, RZ ;  /* 0x0000000a080a0227 */ /* 0x001fca00078e00ff */
        /* <DEDUP_REMOVED lines=10> */
[----:B------:R-:W-:-:S05]  /*233d0*/  LEA.HI.X R13, R10, R3, R7, 0x2, P0 ;  /* 0x000000030a0d7211 */ /* 0x000fca00000f1407 */
[----:B------:R1:W5:Y:S02]  /*233e0*/  LDG.E R7, desc[UR54][R12.64] ;  /* 0x000000360c077981 */ /* 0x000364000c1e1900 */
.L_x_2607:
[----:B------:R-:W2:Y:S01]  /*233f0*/  LDL R9, [R1+0x460] ;  /* 0x0004600001097983 */ /* 0x000ea20000100800 */
[----:B0-----:R-:W-:-:S03]  /*23400*/  MOV R11, 0x400 ;  /* 0x00000400000b7802 */ /* 0x001fc60000000f00 */
[----:B------:R-:W3:Y:S01]  /*23410*/  LDL R10, [R1+0x464] ;  /* 0x00046400010a7983 */ /* 0x000ee20000100800 */
[----:B-1----:R-:W0:Y:S02]  /*23420*/  S2R R12, SR_CgaCtaId ;  /* 0x00000000000c7919 */ /* 0x002e240000008800 */
[----:B0-----:R-:W-:-:S05]  /*23430*/  LEA R11, R12, R11, 0x18 ;  /* 0x0000000b0c0b7211 */ /* 0x001fca00078ec0ff */
[----:B--2---:R-:W-:Y:S01]  /*23440*/  IMAD R9, R9, 0x8, R11 ;  /* 0x0000000809097824 */ /* 0x004fe200078e020b */
[----:B---3--:R-:W-:-:S04]  /*23450*/  SHF.L.U32 R10, R10, 0x1f, RZ ;  /* 0x0000001f0a0a7819 */ /* 0x008fc800000006ff */
[----:B------:R-:W0:Y:S02]  /*23460*/  SYNCS.PHASECHK.TRANS64.TRYWAIT P0, [R9+URZ+0x32440], R10 ;  /* 0x0324400a090075a7 */ /* 0x000e24000800017f */
[----:B0-----:R-:W-:Y:S05]  /*23470*/  @!P0 BRA `(.L_x_2608) ;  /* 0x0000003400948947 */ /* 0x001fea0003800000 */
.L_x_2679:
        /* <DEDUP_REMOVED lines=11> */
.L_x_2609:
[----:B------:R-:W2:Y:S01]  /*23530*/  LDL R11, [R1+0x460] ;  /* 0x00046000010b7983 */ /* 0x000ea20000100800 */
        /* <DEDUP_REMOVED lines=21> */
.L_x_2606:
[----:B------:R-:W1:Y:S01]  /*23690*/  S2R R10, SR_CgaCtaId ;  /* 0x00000000000a7919 */ /* 0x000e620000008800 */
[----:B------:R-:W-:Y:S05]  /*236a0*/  WARPSYNC.ALL ;  /* 0x0000000000007948 */ /* 0x000fea0003800000 */
[----:B------:R-:W-:Y:S01]  /*236b0*/  BAR.SYNC.DEFER_BLOCKING 0x8, 0x120 ;  /* 0x0204800000007b1d */ /* 0x000fe20000010000 */
[----:B------:R-:W-:Y:S02]  /*236c0*/  ELECT P0, URZ, PT ;  /* 0x00000000003f782f */ /* 0x000fe40003800000 */
[----:B------:R-:W-:-:S03]  /*236d0*/  MOV R9, 0x400 ;  /* 0x0000040000097802 */ /* 0x000fc60000000f00 */
[----:B------:R-:W-:Y:S01]  /*236e0*/  BSSY B0, `(.L_x_2610) ;  /* 0x0000032000007945 */ /* 0x000fe20003800000 */
[----:B-1----:R-:W-:-:S07]  /*236f0*/  LEA R9, R10, R9, 0x18 ;  /* 0x000000090a097211 */ /* 0x002fce00078ec0ff */
        /* <DEDUP_REMOVED lines=19> */
[----:B-1----:R-:W-:Y:S01]  /*23830*/  IMAD.MOV.U32 R6, RZ, RZ, 0x10000 ;  /* 0x00010000ff067424 */ /* 0x002fe200078e00ff */
        /* <DEDUP_REMOVED lines=27> */
[----:B-1----:R-:W-:Y:S01]  /*239f0*/  NOP ;  /* 0x0000000000007918 */ /* 0x002fe20000000000 */
.L_x_2611:
[----:B------:R-:W-:Y:S05]  /*23a00*/  BSYNC B0 ;  /* 0x0000000000007941 */ /* 0x000fea0003800000 */
.L_x_2610:
[----:B------:R-:W-:-:S04]  /*23a10*/  UIADD3 UR50, UR50, 0x1, URZ ;  /* 0x0000000132327890 */ /* 0x000fc8000fffe03f */
[----:B------:R-:W-:-:S04]  /*23a20*/  ULEA.HI UR4, UR50, UR50, URZ, 0x1 ;  /* 0x0000003232047291 */ /* 0x000fc8000f8f083f */
[----:B------:R-:W-:-:S04]  /*23a30*/  ULOP3.LUT UR4, UR4, 0xfffffffe, URZ, 0xc0, !UPT ;  /* 0xfffffffe04047892 */ /* 0x000fc8000f8ec03f */
[----:B------:R-:W-:-:S06]  /*23a40*/  UIADD3 UR4, UR50, -UR4, URZ ;  /* 0x8000000432047290 */ /* 0x000fcc000fffe03f */
[----:B------:R-:W-:-:S05]  /*23a50*/  IMAD.U32 R6, RZ, RZ, UR4 ;  /* 0x00000004ff067e24 */ /* 0x000fca000f8e00ff */
[----:B------:R-:W-:-:S04]  /*23a60*/  SHF.L.U32 R6, R6, 0x1f, RZ ;  /* 0x0000001f06067819 */ /* 0x000fc800000006ff */
[----:B------:R-:W1:Y:S02]  /*23a70*/  SYNCS.PHASECHK.TRANS64.TRYWAIT P0, [R9+URZ+0x32420], R6 ;  /* 0x03242006090075a7 */ /* 0x000e64000800017f */
[----:B-1----:R-:W-:Y:S05]  /*23a80*/  @!P0 BRA `(.L_x_2612) ;  /* 0x0000003000248947 */ /* 0x002fea0003800000 */
.L_x_2680:
[----:B------:R-:W-:Y:S01]  /*23a90*/  ULDC.64 UR46, c[0x0][0x3f8] ;  /* 0x0000fe00002e7ab9 */ /* 0x000fe20000000a00 */
[----:B------:R-:W-:Y:S01]  /*23aa0*/  ULDC.64 UR38, c[0x0][0x408] ;  /* 0x0001020000267ab9 */ /* 0x000fe20000000a00 */
[----:B------:R-:W-:Y:S04]  /*23ab0*/  BSSY B0, `(.L_x_2613) ;  /* 0x000003b000007945 */ /* 0x000fe80003800000 */
[----:B------:R-:W-:Y:S05]  /*23ac0*/  @!P6 BRA `(.L_x_2614) ;  /* 0x0000000000e4e947 */ /* 0x000fea0003800000 */
[----:B-1----:R-:W2:Y:S01]  /*23ad0*/  LDL R9, [R1+0x460] ;  /* 0x0004600001097983 */ /* 0x002ea20000100800 */
[----:B0-----:R-:W-:-:S03]  /*23ae0*/  MOV R11, 0x400 ;  /* 0x00000400000b7802 */ /* 0x001fc60000000f00 */
[----:B------:R-:W3:Y:S01]  /*23af0*/  LDL R10, [R1+0x464] ;  /* 0x00046400010a7983 */ /* 0x000ee20000100800 */
[----:B------:R-:W0:Y:S02]  /*23b00*/  S2R R12, SR_CgaCtaId ;  /* 0x00000000000c7919 */ /* 0x000e240000008800 */
[----:B0-----:R-:W-:-:S05]  /*23b10*/  LEA R11, R12, R11, 0x18 ;  /* 0x0000000b0c0b7211 */ /* 0x001fca00078ec0ff */
[----:B--2---:R-:W-:Y:S01]  /*23b20*/  IMAD R9, R9, 0x8, R11 ;  /* 0x0000000809097824 */ /* 0x004fe200078e020b */
[----:B---3--:R-:W-:-:S04]  /*23b30*/  SHF.L.U32 R6, R10, 0x1f, RZ ;  /* 0x0000001f0a067819 */ /* 0x008fc800000006ff */
[----:B------:R-:W0:Y:S02]  /*23b40*/  SYNCS.PHASECHK.TRANS64.TRYWAIT P0, [R9+URZ+0x32460], R6 ;  /* 0x03246006090075a7 */ /* 0x000e24000800017f */
[----:B0-----:R-:W-:Y:S05]  /*23b50*/  @!P0 BRA `(.L_x_2615) ;  /* 0x0000003000108947 */ /* 0x001fea0003800000 */
.L_x_2681:
        /* <DEDUP_REMOVED lines=11> */
.L_x_2616:
[----:B0-----:R-:W2:Y:S01]  /*23c10*/  LDL R6, [R1+0x460] ;  /* 0x0004600001067983 */ /* 0x001ea20000100800 */
[----:B------:R-:W-:-:S03]  /*23c20*/  MOV R11, 0x400 ;  /* 0x00000400000b7802 */ /* 0x000fc60000000f00 */
[----:B------:R-:W3:Y:S01]  /*23c30*/  LDL R10, [R1+0x468] ;  /* 0x00046800010a7983 */ /* 0x000ee20000100800 */
[----:B------:R-:W0:Y:S01]  /*23c40*/  S2R R12, SR_CgaCtaId ;  /* 0x00000000000c7919 */ /* 0x000e220000008800 */
[----:B------:R-:W-:Y:S02]  /*23c50*/  R2UR UR11, R8 ;  /* 0x00000000080b72ca */ /* 0x000fe400000e0000 */
[----:B------:R-:W-:Y:S01]  /*23c60*/  R2UR UR9, R9 ;  /* 0x00000000090972ca */ /* 0x000fe200000e0000 */
[----:B------:R-:W-:Y:S01]  /*23c70*/  UIADD3 UR4, UP0, UR52, 0x470, URZ ;  /* 0x0000047034047890 */ /* 0x000fe2000ff1e03f */
[----:B------:R-:W-:Y:S02]  /*23c80*/  R2UR UR12, R0 ;  /* 0x00000000000c72ca */ /* 0x000fe400000e0000 */
[----:B------:R-:W-:Y:S02]  /*23c90*/  R2UR UR13, R7 ;  /* 0x00000000070d72ca */ /* 0x000fe400000e0000 */
        /* <DEDUP_REMOVED lines=28> */
.L_x_2614:
[----:B------:R-:W-:Y:S05]  /*23e60*/  BSYNC B0 ;  /* 0x0000000000007941 */ /* 0x000fea0003800000 */
.L_x_2613:
        /* <DEDUP_REMOVED lines=14> */
[----:B0-----:R-:W2:Y:S04]  /*23f50*/  LDL.LU R11, [R1+0x460] ;  /* 0x00046000010b7983 */ /* 0x001ea80000300800 */
[----:B------:R-:W3:Y:S01]  /*23f60*/  LDL.LU R13, [R1+0x464] ;  /* 0x00046400010d7983 */ /* 0x000ee20000300800 */
[----:B------:R-:W-:Y:S01]  /*23f70*/  BSSY B2, `(.L_x_2621) ;  /* 0x0000070000027945 */ /* 0x000fe20003800000 */
[----:B--2---:R-:W-:-:S05]  /*23f80*/  VIADD R6, R11, 0x1 ;  /* 0x000000010b067836 */ /* 0x004fca0000000000 */
[----:B------:R-:W-:-:S04]  /*23f90*/  ISETP.NE.AND P0, PT, R6, 0x2, PT ;  /* 0x000000020600780c */ /* 0x000fc80003f05270 */
[----:B------:R-:W-:Y:S02]  /*23fa0*/  SEL R9, RZ, 0x1, P0 ;  /* 0x00000001ff097807 */ /* 0x000fe40000000000 */
[----:B------:R-:W-:Y:S02]  /*23fb0*/  SEL R14, R6, RZ, P0 ;  /* 0x000000ff060e7207 */ /* 0x000fe40000000000 */
[----:B---3--:R-:W-:-:S03]  /*23fc0*/  LOP3.LUT R13, R13, R9, RZ, 0x3c, !PT ;  /* 0x000000090d0d7212 */ /* 0x008fc600078e3cff */
[----:B------:R0:W-:Y:S04]  /*23fd0*/  STL [R1+0x460], R14 ;  /* 0x0004600e01007387 */ /* 0x0001e80000100800 */
[----:B------:R0:W-:Y:S01]  /*23fe0*/  STL [R1+0x464], R13 ;  /* 0x0004640d01007387 */ /* 0x0001e20000100800 */
        /* <DEDUP_REMOVED lines=22> */
.L_x_2623:
[----:B-1----:R-:W1:Y:S01]  /*24150*/  S2R R3, SR_CgaCtaId ;  /* 0x0000000000037919 */ /* 0x002e620000008800 */
[----:B------:R-:W-:-:S04]  /*24160*/  MOV R2, 0x400 ;  /* 0x0000040000027802 */ /* 0x000fc80000000f00 */
[----:B-1----:R-:W-:Y:S02]  /*24170*/  LEA R2, R3, R2, 0x18 ;  /* 0x0000000203027211 */ /* 0x002fe400078ec0ff */
[----:B------:R-:W-:-:S03]  /*24180*/  SHF.L.U32 R3, R13, 0x1f, RZ ;  /* 0x0000001f0d037819 */ /* 0x000fc600000006ff */
[----:B------:R-:W-:-:S04]  /*24190*/  IMAD R2, R14, 0x8, R2 ;  /* 0x000000080e027824 */ /* 0x000fc800078e0202 */
[----:B------:R-:W1:Y:S02]  /*241a0*/  SYNCS.PHASECHK.TRANS64.TRYWAIT P0, [R2+URZ+0x32440], R3 ;  /* 0x03244003020075a7 */ /* 0x000e64000800017f */
[----:B-1----:R-:W-:Y:S05]  /*241b0*/  @!P0 BRA `(.L_x_2624) ;  /* 0x00000028008c8947 */ /* 0x002fea0003800000 */
.L_x_2682:
        /* <DEDUP_REMOVED lines=11> */
.L_x_2625:
[----:B------:R-:W2:Y:S01]  /*24270*/  LDL R6, [R1+0x460] ;  /* 0x0004600001067983 */ /* 0x000ea20000100800 */
        /* <DEDUP_REMOVED lines=21> */
.L_x_2683:
        /* <DEDUP_REMOVED lines=8> */
.L_x_2627:
[----:B-12---:R-:W2:Y:S01]  /*24450*/  LDL R3, [R1+0x460] ;  /* 0x0004600001037983 */ /* 0x006ea20000100800 */
        /* <DEDUP_REMOVED lines=33> */
.L_x_2622:
[----:B------:R-:W-:Y:S05]  /*24670*/  BSYNC B2 ;  /* 0x0000000000027941 */ /* 0x000fea0003800000 */
.L_x_2621:
[----:B------:R-:W2:Y:S02]  /*24680*/  LDL R2, [R1+0x478] ;  /* 0x0004780001027983 */ /* 0x000ea40000100800 */
[----:B--2---:R-:W-:-:S07]  /*24690*/  VIADD R8, R2, 0xfffffffd ;  /* 0xfffffffd02087836 */ /* 0x004fce0000000000 */
.L_x_2620:
[----:B------:R-:W-:Y:S05]  /*246a0*/  BSYNC B1 ;  /* 0x0000000000017941 */ /* 0x000fea0003800000 */
.L_x_2619:
[----:B------:R-:W2:Y:S01]  /*246b0*/  LDL.LU R2, [R1+0x478] ;  /* 0x0004780001027983 */ /* 0x000ea20000300800 */
[----:B------:R-:W-:Y:S01]  /*246c0*/  VIADD R10, R10, 0xfffffffe ;  /* 0xfffffffe0a0a7836 */ /* 0x000fe20000000000 */
[----:B--2---:R-:W-:-:S04]  /*246d0*/  LOP3.LUT R3, RZ, R2, RZ, 0x33, !PT ;  /* 0x00000002ff037212 */ /* 0x004fc800078e33ff */
[----:B------:R-:W-:-:S13]  /*246e0*/  ISETP.NE.AND P0, PT, R10, R3, PT ;  /* 0x000000030a00720c */ /* 0x000fda0003f05270 */
[----:B------:R-:W-:Y:S05]  /*246f0*/  @!P0 BRA `(.L_x_2618) ;  /* 0x0000000c00948947 */ /* 0x000fea0003800000 */
.L_x_2642:
[----:B------:R-:W2:Y:S04]  /*24700*/  LDL.LU R3, [R1+0x460] ;  /* 0x0004600001037983 */ /* 0x000ea80000300800 */
        /* <DEDUP_REMOVED lines=9> */
[----:B------:R-:W-:Y:S01]  /*247a0*/  ISETP.NE.U32.AND P0, PT, RZ, UR46, PT ;  /* 0x0000002eff007c0c */ /* 0x000fe2000bf05070 */
[----:B------:R-:W-:-:S03]  /*247b0*/  IMAD.MOV.U32 R12, RZ, RZ, R8 ;  /* 0x000000ffff0c7224 */ /* 0x000fc600078e0008 */
[----:B------:R-:W-:-:S13]  /*247c0*/  ISETP.NE.AND.EX P0, PT, RZ, UR47, PT, P0 ;  /* 0x0000002fff007c0c */ /* 0x000fda000bf05300 */
[----:B------:R-:W-:Y:S05]  /*247d0*/  @!P0 BRA `(.L_x_2630) ;  /* 0x0000000000448947 */ /* 0x000fea0003800000 */
[----:B------:R-:W1:Y:S01]  /*247e0*/  LDC R12, c[0x0][0x41c] ;  /* 0x00010700ff0c7b82 */ /* 0x000e620000000800 */
[----:B0-----:R-:W-:Y:S02]  /*247f0*/  IMAD.MOV.U32 R11, RZ, RZ, R8 ;  /* 0x000000ffff0b7224 */ /* 0x001fe400078e0008 */
[----:B------:R-:W-:-:S04]  /*24800*/  IMAD R7, R5, UR38, RZ ;  /* 0x0000002605077c24 */ /* 0x000fc8000f8e02ff */
[----:B------:R-:W-:Y:S01]  /*24810*/  IMAD R7, R4, UR39, R7 ;  /* 0x0000002704077c24 */ /* 0x000fe2000f8e0207 */
[----:B-1----:R-:W-:-:S13]  /*24820*/  ISETP.NE.AND P0, PT, R12, 0x1, PT ;  /* 0x000000010c00780c */ /* 0x002fda0003f05270 */
[----:B------:R-:W0:Y:S02]  /*24830*/  @P0 LDC.64 R2, c[0x0][0x420] ;  /* 0x00010800ff020b82 */ /* 0x000e240000000a00 */
[----:B0-----:R-:W-:-:S05]  /*24840*/  @P0 IMAD.HI.U32 R2, R8, R2, RZ ;  /* 0x0000000208020227 */ /* 0x001fca00078e00ff */
        /* <DEDUP_REMOVED lines=10> */
.L_x_2630:
[----:B------:R-:W2:Y:S01]  /*248f0*/  S2R R3, SR_CgaCtaId ;  /* 0x0000000000037919 */ /* 0x000ea20000008800 */
[----:B------:R-:W-:-:S04]  /*24900*/  MOV R2, 0x400 ;  /* 0x0000040000027802 */ /* 0x000fc80000000f00 */
[----:B--2---:R-:W-:Y:S02]  /*24910*/  LEA R2, R3, R2, 0x18 ;  /* 0x0000000203027211 */ /* 0x004fe400078ec0ff */
[----:B------:R-:W-:-:S03]  /*24920*/  SHF.L.U32 R3, R10, 0x1f, RZ ;  /* 0x0000001f0a037819 */ /* 0x000fc600000006ff */
[----:B------:R-:W-:-:S04]  /*24930*/  IMAD R2, R9, 0x8, R2 ;  /* 0x0000000809027824 */ /* 0x000fc800078e0202 */
[----:B------:R-:W2:Y:S02]  /*24940*/  SYNCS.PHASECHK.TRANS64.TRYWAIT P0, [R2+URZ+0x32440], R3 ;  /* 0x03244003020075a7 */ /* 0x000ea4000800017f */
[----:B--2---:R-:W-:Y:S05]  /*24950*/  @!P0 BRA `(.L_x_2631) ;  /* 0x0000002000cc8947 */ /* 0x004fea0003800000 */
.L_x_2684:
        /* <DEDUP_REMOVED lines=11> */
.L_x_2632:
[----:B0-----:R-:W3:Y:S01]  /*24a10*/  LDL R11, [R1+0x468] ;  /* 0x00046800010b7983 */ /* 0x001ee20000100800 */
[----:B------:R-:W-:Y:S01]  /*24a20*/  MOV R6, 0x400 ;  /* 0x0000040000067802 */ /* 0x000fe20000000f00 */
        /* <DEDUP_REMOVED lines=19> */
.L_x_2685:
        /* <DEDUP_REMOVED lines=8> */
.L_x_2634:
        /* <DEDUP_REMOVED lines=33> */
.L_x_2629:
[----:B------:R-:W-:Y:S05]  /*24df0*/  BSYNC B1 ;  /* 0x0000000000017941 */ /* 0x000fea0003800000 */
.L_x_2628:
[----:B------:R-:W-:Y:S01]  /*24e00*/  VIADD R9, R9, 0x1 ;  /* 0x0000000109097836 */ /* 0x000fe20000000000 */
[----:B------:R-:W-:Y:S04]  /*24e10*/  BSSY B1, `(.L_x_2635) ;  /* 0x000006f000017945 */ /* 0x000fe80003800000 */
[----:B------:R-:W-:-:S04]  /*24e20*/  ISETP.NE.AND P0, PT, R9, 0x2, PT ;  /* 0x000000020900780c */ /* 0x000fc80003f05270 */
[----:B------:R-:W-:Y:S02]  /*24e30*/  SEL R3, RZ, 0x1, P0 ;  /* 0x00000001ff037807 */ /* 0x000fe40000000000 */
[----:B------:R-:W-:Y:S01]  /*24e40*/  SEL R12, R9, RZ, P0 ;  /* 0x000000ff090c7207 */ /* 0x000fe20000000000 */
[----:B------:R-:W-:Y:S01]  /*24e50*/  VIADD R9, R8, 0xffffffff ;  /* 0xffffffff08097836 */ /* 0x000fe20000000000 */
[----:B0-----:R-:W-:-:S03]  /*24e60*/  LOP3.LUT R11, R10, R3, RZ, 0x3c, !PT ;  /* 0x000000030a0b7212 */ /* 0x001fc600078e3cff */
[----:B------:R0:W-:Y:S04]  /*24e70*/  STL [R1+0x460], R12 ;  /* 0x0004600c01007387 */ /* 0x0001e80000100800 */
[----:B------:R0:W-:Y:S01]  /*24e80*/  STL [R1+0x464], R11 ;  /* 0x0004640b01007387 */ /* 0x0001e20000100800 */
[----:B------:R-:W-:Y:S05]  /*24e90*/  @!P6 BRA `(.L_x_2636) ;  /* 0x000000040098e947 */ /* 0x000fea0003800000 */
[----:B------:R-:W-:Y:S01]  /*24ea0*/  ISETP.NE.U32.AND P0, PT, RZ, UR46, PT ;  /* 0x0000002eff007c0c */ /* 0x000fe2000bf05070 */
[----:B------:R-:W-:-:S03]  /*24eb0*/  IMAD.MOV.U32 R10, RZ, RZ, R9 ;  /* 0x000000ffff0a7224 */ /* 0x000fc600078e0009 */
[----:B------:R-:W-:-:S13]  /*24ec0*/  ISETP.NE.AND.EX P0, PT, RZ, UR47, PT, P0 ;  /* 0x0000002fff007c0c */ /* 0x000fda000bf05300 */
[----:B------:R-:W-:Y:S05]  /*24ed0*/  @!P0 BRA `(.L_x_2637) ;  /* 0x0000000000408947 */ /* 0x000fea0003800000 */
[----:B------:R-:W1:Y:S02]  /*24ee0*/  LDC R7, c[0x0][0x41c] ;  /* 0x00010700ff077b82 */ /* 0x000e640000000800 */
        /* <DEDUP_REMOVED lines=15> */
.L_x_2637:
[----:B------:R-:W2:Y:S01]  /*24fe0*/  S2R R3, SR_CgaCtaId ;  /* 0x0000000000037919 */ /* 0x000ea20000008800 */
[----:B------:R-:W-:-:S04]  /*24ff0*/  MOV R2, 0x400 ;  /* 0x0000040000027802 */ /* 0x000fc80000000f00 */
[----:B--2---:R-:W-:Y:S02]  /*25000*/  LEA R2, R3, R2, 0x18 ;  /* 0x0000000203027211 */ /* 0x004fe400078ec0ff */
[----:B------:R-:W-:-:S03]  /*25010*/  SHF.L.U32 R3, R11, 0x1f, RZ ;  /* 0x0000001f0b037819 */ /* 0x000fc600000006ff */
[----:B------:R-:W-:-:S04]  /*25020*/  IMAD R2, R12, 0x8, R2 ;  /* 0x000000080c027824 */ /* 0x000fc800078e0202 */
[----:B------:R-:W2:Y:S02]  /*25030*/  SYNCS.PHASECHK.TRANS64.TRYWAIT P0, [R2+URZ+0x32440], R3 ;  /* 0x03244003020075a7 */ /* 0x000ea4000800017f */
[----:B--2---:R-:W-:Y:S05]  /*25040*/  @!P0 BRA `(.L_x_2638) ;  /* 0x0000001c00388947 */ /* 0x004fea0003800000 */
.L_x_2686:
        /* <DEDUP_REMOVED lines=11> */
.L_x_2639:
[----:B------:R-:W3:Y:S01]  /*25100*/  LDL R6, [R1+0x460] ;  /* 0x0004600001067983 */ /* 0x000ee20000100800 */
        /* <DEDUP_REMOVED lines=19> */
[----:B------:R-:W1:Y:S02]  /*25240*/  SYNCS.PHASECHK.TRANS64.TRYWAIT P1, [R2+URZ+0x32460], R3 ;  /* 0x03246003020075a7 */ /* 0x000e64000802017f */
[----:B01----:R-:W-:Y:S05]  /*25250*/  @!P1 BRA `(.L_x_2640) ;  /* 0x0000001800c89947 */ /* 0x003fea0003800000 */
.L_x_2687:
        /* <DEDUP_REMOVED lines=8> */
.L_x_2641:
[----:B0-2---:R-:W2:Y:S01]  /*252e0*/  LDL R3, [R1+0x460] ;  /* 0x0004600001037983 */ /* 0x005ea20000100800 */
        /* <DEDUP_REMOVED lines=33> */
.L_x_2636:
[----:B------:R-:W-:Y:S05]  /*25500*/  BSYNC B1 ;  /* 0x0000000000017941 */ /* 0x000fea0003800000 */
.L_x_2635:
[----:B------:R-:W2:Y:S01]  /*25510*/  LDL R2, [R1+0x46c] ;  /* 0x00046c0001027983 */ /* 0x000ea20000100800 */
[----:B------:R-:W-:Y:S01]  /*25520*/  VIADD R8, R8, 0xfffffffe ;  /* 0xfffffffe08087836 */ /* 0x000fe20000000000 */
[----:B--2---:R-:W-:-:S13]  /*25530*/  ISETP.GT.AND P0, PT, R9, R2, PT ;  /* 0x000000020900720c */ /* 0x004fda0003f04270 */
[----:B------:R-:W-:Y:S05]  /*25540*/  @P0 BRA `(.L_x_2642) ;  /* 0xfffffff0006c0947 */ /* 0x000fea000383ffff */
.L_x_2618:
[----:B------:R-:W-:Y:S05]  /*25550*/  BSYNC B0 ;  /* 0x0000000000007941 */ /* 0x000fea0003800000 */
.L_x_2617:
[----:B------:R-:W2:Y:S01]  /*25560*/  LDL.LU R3, [R1+0x460] ;  /* 0x0004600001037983 */ /* 0x000ea20000300800 */
[----:B------:R-:W-:Y:S01]  /*25570*/  BSSY B0, `(.L_x_2643) ;  /* 0x0000016000007945 */ /* 0x000fe20003800000 */
[----:B------:R-:W1:Y:S02]  /*25580*/  S2R R2, SR_TID.X ;  /* 0x0000000000027919 */ /* 0x000e640000002100 */
[----:B-1----:R-:W-:-:S04]  /*25590*/  LOP3.LUT R2, R2, 0x1f, RZ, 0xc0, !PT ;  /* 0x0000001f02027812 */ /* 0x002fc800078ec0ff */
[----:B------:R-:W-:Y:S01]  /*255a0*/  ISETP.NE.AND P1, PT, R2, RZ, PT ;  /* 0x000000ff0200720c */ /* 0x000fe20003f25270 */
[----:B--2---:R-:W-:-:S05]  /*255b0*/  VIADD R0, R3, 0x1 ;  /* 0x0000000103007836 */ /* 0x004fca0000000000 */
[----:B------:R-:W-:-:S04]  /*255c0*/  ISETP.NE.AND P0, PT, R0, 0x2, PT ;  /* 0x000000020000780c */ /* 0x000fc80003f05270 */
[----:B------:R-:W-:Y:S02]  /*255d0*/  SEL R2, R0, RZ, P0 ;  /* 0x000000ff00027207 */ /* 0x000fe40000000000 */
[----:B------:R-:W-:-:S03]  /*255e0*/  SEL R0, RZ, 0x1, P0 ;  /* 0x00000001ff007807 */ /* 0x000fc60000000000 */
[----:B------:R1:W-:Y:S01]  /*255f0*/  STL [R1+0x460], R2 ;  /* 0x0004600201007387 */ /* 0x0003e20000100800 */
[----:B------:R-:W-:Y:S05]  /*25600*/  @P1 BRA `(.L_x_2644) ;  /* 0x0000000000301947 */ /* 0x000fea0003800000 */
[----:B------:R-:W2:Y:S01]  /*25610*/  S2R R7, SR_LANEID ;  /* 0x0000000000077919 */ /* 0x000ea20000000000 */
[----:B------:R-:W-:Y:S01]  /*25620*/  VOTEU.ANY UR4, UPT, PT ;  /* 0x0000000000047886 */ /* 0x000fe200038e0100 */
[----:B-1----:R-:W1:Y:S01]  /*25630*/  LDC.64 R2, c[0x0][0xd38] ;  /* 0x00034e00ff027b82 */ /* 0x002e620000000a00 */
[----:B------:R-:W2:Y:S08]  /*25640*/  FLO.U32 R4, UR4 ;  /* 0x0000000400047d00 */ /* 0x000eb000080e0000 */
[----:B------:R-:W1:Y:S01]  /*25650*/  POPC R5, UR4 ;  /* 0x0000000400057d09 */ /* 0x000e620008000000 */
[----:B--2---:R-:W-:-:S13]  /*25660*/  ISETP.EQ.U32.AND P0, PT, R4, R7, PT ;  /* 0x000000070400720c */ /* 0x004fda0003f02070 */
[----:B-1----:R-:W2:Y:S01]  /*25670*/  @P0 ATOMG.E.ADD.STRONG.GPU PT, R3, desc[UR54][R2.64], R5 ;  /* 0x00000005020309a8 */ /* 0x002ea200081ee1f6 */
[----:B------:R-:W1:Y:S02]  /*25680*/  S2R R6, SR_LTMASK ;  /* 0x0000000000067919 */ /* 0x000e640000003900 */
[----:B-1----:R-:W-:-:S04]  /*25690*/  LOP3.LUT R6, R6, UR4, RZ, 0xc0, !PT ;  /* 0x0000000406067c12 */ /* 0x002fc8000f8ec0ff */
[----:B------:R-:W1:Y:S01]  /*256a0*/  POPC R7, R6 ;  /* 0x0000000600077309 */ /* 0x000e620000000000 */
[----:B--2---:R-:W1:Y:S02]  /*256b0*/  SHFL.IDX PT, R4, R3, R4, 0x1f ;  /* 0x00001f0403047589 */ /* 0x004e6400000e0000 */
[----:B-1----:R-:W-:-:S07]  /*256c0*/  IADD3 R16, R4, UR49, R7 ;  /* 0x0000003104107c10 */ /* 0x002fce000fffe007 */
.L_x_2644:
[----:B------:R-:W-:Y:S05]  /*256d0*/  BSYNC B0 ;  /* 0x0000000000007941 */ /* 0x000fea0003800000 */
.L_x_2643:
[----:B-1----:R-:W2:Y:S02]  /*256e0*/  LDL.LU R2, [R1+0x464] ;  /* 0x0004640001027983 */ /* 0x002ea40000300800 */
[----:B--2---:R-:W-:-:S05]  /*256f0*/  LOP3.LUT R2, R2, R0, RZ, 0x3c, !PT ;  /* 0x0000000002027212 */ /* 0x004fca00078e3cff */
[----:B------:R1:W-:Y:S02]  /*25700*/  STL [R1+0x464], R2 ;  /* 0x0004640201007387 */ /* 0x0003e40000100800 */
.L_x_2599:
[----:B------:R-:W-:Y:S05]  /*25710*/  BSYNC B6 ;  /* 0x0000000000067941 */ /* 0x000fea0003800000 */
.L_x_2597:
[----:B------:R-:W-:-:S03]  /*25720*/  UMOV UR4, 0xffffffff ;  /* 0xffffffff00047882 */ /* 0x000fc60000000000 */
[----:B------:R-:W-:Y:S05]  /*25730*/  BRA.DIV UR4, `(.L_x_2645) ;  /* 0x0000001604a47947 */ /* 0x000fea000b800000 */
[----:B------:R2:W3:Y:S04]  /*25740*/  SHFL.IDX PT, R4, R16, RZ, 0x1f ;  /* 0x00001fff10047589 */ /* 0x0004e800000e0000 */
[----:B------:R2:W4:Y:S02]  /*25750*/  SHFL.IDX PT, R6, R16, 0x1, 0x1f ;  /* 0x00201f0010067f89 */ /* 0x00052400000e0000 */
.L_x_2691:
[----:B------:R-:W5:Y:S01]  /*25760*/  S2R R0, SR_TID.X ;  /* 0x0000000000007919 */ /* 0x000f620000002100 */
[----:B------:R-:W-:Y:S01]  /*25770*/  ULDC UR4, c[0x0][0xd14] ;  /* 0x0003450000047ab9 */ /* 0x000fe20000000800 */
[----:B------:R-:W-:Y:S01]  /*25780*/  BSSY B0, `(.L_x_2646) ;  /* 0x000000b000007945 */ /* 0x000fe20003800000 */
[----:B-1----:R-:W-:Y:S01]  /*25790*/  IMAD.MOV.U32 R2, RZ, RZ, RZ ;  /* 0x000000ffff027224 */ /* 0x002fe200078e00ff */
[----:B-----5:R-:W-:Y:S01]  /*257a0*/  LOP3.LUT R8, R0, 0x1f, RZ, 0xc0, !PT ;  /* 0x0000001f00087812 */ /* 0x020fe200078ec0ff */
[----:B------:R-:W-:-:S03]  /*257b0*/  IMAD.U32 R0, RZ, RZ, UR4 ;  /* 0x00000004ff007e24 */ /* 0x000fc6000f8e00ff */
[C---:B------:R-:W-:Y:S01]  /*257c0*/  ISETP.NE.AND P0, PT, R8.reuse, 0x1f, PT ;  /* 0x0000001f0800780c */ /* 0x040fe20003f05270 */
[----:B------:R-:W-:-:S05]  /*257d0*/  IMAD.IADD R5, R8, 0x1, R19 ;  /* 0x0000000108057824 */ /* 0x000fca00078e0213 */
[----:B------:R-:W-:-:S13]  /*257e0*/  ISETP.GE.OR P0, PT, R5, R0, !P0 ;  /* 0x000000000500720c */ /* 0x000fda0004706670 */
[----:B------:R-:W-:Y:S05]  /*257f0*/  @P0 BRA `(.L_x_2647) ;  /* 0x00000000000c0947 */ /* 0x000fea0003800000 */
[----:B------:R-:W1:Y:S02]  /*25800*/  LDC.64 R2, c[0x0][0xd58] ;  /* 0x00035600ff027b82 */ /* 0x000e640000000a00 */
[----:B-1----:R-:W-:-:S06]  /*25810*/  IMAD.WIDE R2, R5, 0x4, R2 ;  /* 0x0000000405027825 */ /* 0x002fcc00078e0202 */
[----:B------:R1:W5:Y:S02]  /*25820*/  LDG.E R2, desc[UR54][R2.64] ;  /* 0x0000003602027981 */ /* 0x000364000c1e1900 */
.L_x_2647:
[----:B------:R-:W-:Y:S05]  /*25830*/  BSYNC B0 ;  /* 0x0000000000007941 */ /* 0x000fea0003800000 */
.L_x_2646:
        /* <DEDUP_REMOVED lines=23> */
.L_x_2699:
[----:B------:R-:W-:Y:S02]  /*259b0*/  ULDC UR4, c[0x0][0xd10] ;  /* 0x0003440000047ab9 */ /* 0x000fe40000000800 */
[----:B------:R-:W-:-:S04]  /*259c0*/  IMAD.U32 R5, RZ, RZ, UR4 ;  /* 0x00000004ff057e24 */ /* 0x000fc8000f8e00ff */
[----:B-1----:R-:W-:-:S04]  /*259d0*/  IMAD R14, R14, R5, RZ ;  /* 0x000000050e0e7224 */ /* 0x002fc800078e02ff */
[----:B----4-:R-:W-:-:S05]  /*259e0*/  IMAD.IADD R7, R6, 0x1, R14 ;  /* 0x0000000106077824 */ /* 0x010fca00078e020e */
[----:B---3--:R-:W-:-:S13]  /*259f0*/  ISETP.GT.AND P0, PT, R7, R4, PT ;  /* 0x000000040700720c */ /* 0x008fda0003f04270 */
[----:B------:R-:W-:Y:S05]  /*25a00*/  @P0 BRA `(.L_x_2649) ;  /* 0x0000000000b40947 */ /* 0x000fea0003800000 */
[----:B------:R-:W1:Y:S02]  /*25a10*/  LDC R0, c[0x0][0xd14] ;  /* 0x00034500ff007b82 */ /* 0x000e640000000800 */
.L_x_2654:
[----:B------:R-:W-:-:S05]  /*25a20*/  VIADD R19, R19, 0x1f ;  /* 0x0000001f13137836 */ /* 0x000fca0000000000 */
[----:B-1----:R-:W-:-:S13]  /*25a30*/  ISETP.GE.AND P0, PT, R19, R0, PT ;  /* 0x000000001300720c */ /* 0x002fda0003f06270 */
[----:B------:R-:W-:Y:S05]  /*25a40*/  @P0 BRA `(.L_x_2650) ;  /* 0x0000000400ec0947 */ /* 0x000fea0003800000 */
[----:B------:R-:W1:Y:S01]  /*25a50*/  S2R R2, SR_TID.X ;  /* 0x0000000000027919 */ /* 0x000e620000002100 */
[----:B------:R-:W-:Y:S01]  /*25a60*/  BSSY B0, `(.L_x_2651) ;  /* 0x000000a000007945 */ /* 0x000fe20003800000 */
[----:B-1----:R-:W-:Y:S01]  /*25a70*/  LOP3.LUT R8, R2, 0x1f, RZ, 0xc0, !PT ;  /* 0x0000001f02087812 */ /* 0x002fe200078ec0ff */
[----:B------:R-:W-:-:S03]  /*25a80*/  IMAD.MOV.U32 R2, RZ, RZ, RZ ;  /* 0x000000ffff027224 */ /* 0x000fc600078e00ff */
[C---:B------:R-:W-:Y:S01]  /*25a90*/  ISETP.NE.AND P1, PT, R8.reuse, 0x1f, PT ;  /* 0x0000001f0800780c */ /* 0x040fe20003f25270 */
[----:B------:R-:W-:-:S05]  /*25aa0*/  IMAD.IADD R5, R8, 0x1, R19 ;  /* 0x0000000108057824 */ /* 0x000fca00078e0213 */
[----:B------:R-:W-:-:S13]  /*25ab0*/  ISETP.GE.OR P0, PT, R5, R0, !P1 ;  /* 0x000000000500720c */ /* 0x000fda0004f06670 */
[----:B------:R-:W-:Y:S05]  /*25ac0*/  @P0 BRA `(.L_x_2652) ;  /* 0x00000000000c0947 */ /* 0x000fea0003800000 */
[----:B0-----:R-:W0:Y:S02]  /*25ad0*/  LDC.64 R2, c[0x0][0xd58] ;  /* 0x00035600ff027b82 */ /* 0x001e240000000a00 */
[----:B0-----:R-:W-:-:S06]  /*25ae0*/  IMAD.WIDE R2, R5, 0x4, R2 ;  /* 0x0000000405027825 */ /* 0x001fcc00078e0202 */
[----:B------:R1:W5:Y:S02]  /*25af0*/  LDG.E R2, desc[UR54][R2.64] ;  /* 0x0000003602027981 */ /* 0x000364000c1e1900 */
.L_x_2652:
[----:B------:R-:W-:Y:S05]  /*25b00*/  BSYNC B0 ;  /* 0x0000000000007941 */ /* 0x000fea0003800000 */
.L_x_2651:
        /* <DEDUP_REMOVED lines=8> */
[----:B------:R-:W3:Y:S02]  /*25b90*/  SHFL.UP PT, R14, R13, 0x2, RZ ;  /* 0x044000000d0e7989 */ /* 0x000ee400000e00ff */
[----:B---3--:R-:W-:Y:S02]  /*25ba0*/  SEL R14, R14, RZ, P1 ;  /* 0x000000ff0e0e7207 */ /* 0x008fe40000800000 */
[----:B------:R-:W-:-:S03]  /*25bb0*/  ISETP.GE.U32.AND P1, PT, R8, 0x8, PT ;  /* 0x000000080800780c */ /* 0x000fc60003f26070 */
[----:B01----:R-:W-:-:S05]  /*25bc0*/  IMAD.IADD R3, R13, 0x1, R14 ;  /* 0x000000010d037824 */ /* 0x003fca00078e020e */
        /* <DEDUP_REMOVED lines=11> */
.L_x_2707:
[----:B------:R-:W-:Y:S02]  /*25c80*/  ULDC UR4, c[0x0][0xd10] ;  /* 0x0003440000047ab9 */ /* 0x000fe40000000800 */
[----:B------:R-:W-:-:S04]  /*25c90*/  IMAD.U32 R5, RZ, RZ, UR4 ;  /* 0x00000004ff057e24 */ /* 0x000fc8000f8e00ff */
[----:B-1----:R-:W-:-:S04]  /*25ca0*/  IMAD R14, R14, R5, RZ ;  /* 0x000000050e0e7224 */ /* 0x002fc800078e02ff */
[----:B------:R-:W-:-:S05]  /*25cb0*/  IMAD.IADD R7, R14, 0x1, R7 ;  /* 0x000000010e077824 */ /* 0x000fca00078e0207 */
[----:B------:R-:W-:-:S13]  /*25cc0*/  ISETP.GT.AND P0, PT, R7, R4, PT ;  /* 0x000000040700720c */ /* 0x000fda0003f04270 */
[----:B------:R-:W-:Y:S05]  /*25cd0*/  @!P0 BRA `(.L_x_2654) ;  /* 0xfffffffc00508947 */ /* 0x000fea000383ffff */
.L_x_2649:
[----:B--2---:R-:W-:Y:S01]  /*25ce0*/  IMAD.IADD R16, R7, 0x1, -R14 ;  /* 0x0000000107107824 */ /* 0x004fe200078e0a0e */
[----:B------:R-:W-:-:S03]  /*25cf0*/  UMOV UR4, 0xffffffff ;  /* 0xffffffff00047882 */ /* 0x000fc60000000000 */
[----:B------:R-:W-:-:S05]  /*25d00*/  IMAD R7, R3, R5, R16 ;  /* 0x0000000503077224 */ /* 0x000fca00078e0210 */
[----:B------:R-:W-:Y:S01]  /*25d10*/  ISETP.GT.AND P6, PT, R7, R4, PT ;  /* 0x000000040700720c */ /* 0x000fe20003fc4270 */
[----:B------:R-:W-:-:S12]  /*25d20*/  BRA.DIV UR4, `(.L_x_2655) ;  /* 0x0000001a04147947 */ /* 0x000fd8000b800000 */
[----:B------:R-:W-:-:S04]  /*25d30*/  VOTE.ANY R7, PT, !P6 ;  /* 0x0000000000077806 */ /* 0x000fc800070e0100 */
[----:B------:R-:W1:Y:S02]  /*25d40*/  POPC R6, R7 ;  /* 0x0000000700067309 */ /* 0x000e640000000000 */
[----:B-1----:R1:W2:Y:S02]  /*25d50*/  SHFL.IDX PT, R17, R2, R6, 0x1f ;  /* 0x00001f0602117589 */ /* 0x0022a400000e0000 */
.L_x_2711:
[----:B------:R-:W-:Y:S01]  /*25d60*/  ISETP.NE.AND P0, PT, R7, RZ, PT ;  /* 0x000000ff0700720c */ /* 0x000fe20003f05270 */
[----:B------:R-:W-:-:S12]  /*25d70*/  IMAD.MOV.U32 R14, RZ, RZ, RZ ;  /* 0x000000ffff0e7224 */ /* 0x000fd800078e00ff */
[----:B------:R-:W-:Y:S05]  /*25d80*/  @!P0 BRA `(.L_x_2656) ;  /* 0x0000000000108947 */ /* 0x000fea0003800000 */
[----:B------:R-:W-:Y:S01]  /*25d90*/  UMOV UR4, 0xffffffff ;  /* 0xffffffff00047882 */ /* 0x000fe20000000000 */
[----:B------:R-:W-:Y:S02]  /*25da0*/  VIADD R12, R6, 0xffffffff ;  /* 0xffffffff060c7836 */ /* 0x000fe40000000000 */
[----:B------:R-:W-:Y:S05]  /*25db0*/  BRA.DIV UR4, `(.L_x_2657) ;  /* 0x0000001a04387947 */ /* 0x000fea000b800000 */
[----:B------:R3:W4:Y:S02]  /*25dc0*/  SHFL.IDX PT, R14, R3, R12, 0x1f ;  /* 0x00001f0c030e7589 */ /* 0x00072400000e0000 */
.L_x_2656:
[----:B01-3--:R-:W0:Y:S01]  /*25dd0*/  LDC.64 R2, c[0x0][0xd68] ;  /* 0x00035a00ff027b82 */ /* 0x00be220000000a00 */
[----:B------:R-:W-:-:S04]  /*25de0*/  IMAD.IADD R19, R6, 0x1, R19 ;  /* 0x0000000106137824 */ /* 0x000fc800078e0213 */
[----:B0-----:R-:W-:-:S05]  /*25df0*/  IMAD.WIDE R2, R19, 0x4, R2 ;  /* 0x0000000413027825 */ /* 0x001fca00078e0202 */
[----:B------:R0:W2:Y:S01]  /*25e00*/  LDG.E R8, desc[UR54][R2.64] ;  /* 0x0000003602087981 */ /* 0x0000a2000c1e1900 */
[----:B----4-:R-:W-:Y:S02]  /*25e10*/  IMAD R16, R14, R5, R16 ;  /* 0x000000050e107224 */ /* 0x010fe400078e0210 */
[----:B0-----:R-:W-:Y:S02]  /*25e20*/  IMAD.MOV.U32 R2, RZ, RZ, RZ ;  /* 0x000000ffff027224 */ /* 0x001fe400078e00ff */
[----:B--2---:R-:W-:-:S05]  /*25e30*/  IMAD R6, R17, R8, RZ ;  /* 0x0000000811067224 */ /* 0x004fca00078e02ff */
[----:B------:R-:W-:-:S04]  /*25e40*/  IABS R7, R6 ;  /* 0x0000000600077213 */ /* 0x000fc80000000000 */
[----:B------:R-:W0:Y:S08]  /*25e50*/  I2F.RP R10, R7 ;  /* 0x00000007000a7306 */ /* 0x000e300000209400 */
[----:B0-----:R-:W0:Y:S02]  /*25e60*/  MUFU.RCP R10, R10 ;  /* 0x0000000a000a7308 */ /* 0x001e240000001000 */
[----:B0-----:R-:W-:-:S06]  /*25e70*/  VIADD R11, R10, 0xffffffe ;  /* 0x0ffffffe0a0b7836 */ /* 0x001fcc0000000000 */
[----:B------:R-:W0:Y:S02]  /*25e80*/  F2I.FTZ.U32.TRUNC.NTZ R3, R11 ;  /* 0x0000000b00037305 */ /* 0x000e24000021f000 */
[----:B0-----:R-:W-:-:S04]  /*25e90*/  IMAD.MOV R12, RZ, RZ, -R3 ;  /* 0x000000ffff0c7224 */ /* 0x001fc800078e0a03 */
[----:B------:R-:W-:-:S04]  /*25ea0*/  IMAD R9, R12, R7, RZ ;  /* 0x000000070c097224 */ /* 0x000fc800078e02ff */
        /* <DEDUP_REMOVED lines=27> */
[----:B0-----:R-:W-:Y:S01]  /*26060*/  VIADD R2, R10, 0xffffffe ;  /* 0x0ffffffe0a027836 */ /* 0x001fe20000000000 */
[----:B------:R-:W-:-:S05]  /*26070*/  IABS R10, R6 ;  /* 0x00000006000a7213 */ /* 0x000fca0000000000 */
[----:B------:R0:W1:Y:S02]  /*26080*/  F2I.FTZ.U32.TRUNC.NTZ R3, R2 ;  /* 0x0000000200037305 */ /* 0x000064000021f000 */
[----:B0-----:R-:W-:Y:S02]  /*26090*/  IMAD.MOV.U32 R2, RZ, RZ, RZ ;  /* 0x000000ffff027224 */ /* 0x001fe400078e00ff */
[----:B-1----:R-:W-:-:S04]  /*260a0*/  IMAD.MOV R7, RZ, RZ, -R3 ;  /* 0x000000ffff077224 */ /* 0x002fc800078e0a03 */
[----:B------:R-:W-:-:S04]  /*260b0*/  IMAD R7, R7, R8, RZ ;  /* 0x0000000807077224 */ /* 0x000fc800078e02ff */
[----:B------:R-:W-:Y:S01]  /*260c0*/  IMAD.HI.U32 R3, R3, R7, R2 ;  /* 0x0000000703037227 */ /* 0x000fe200078e0002 */
[-C--:B------:R-:W-:Y:S02]  /*260d0*/  IABS R7, R5.reuse ;  /* 0x0000000500077213 */ /* 0x080fe40000000000 */
[----:B------:R-:W-:-:S03]  /*260e0*/  LOP3.LUT R2, R6, R5, RZ, 0x3c, !PT ;  /* 0x0000000506027212 */ /* 0x000fc600078e3cff */
[----:B------:R-:W-:Y:S02]  /*260f0*/  IMAD.MOV R7, RZ, RZ, -R7 ;  /* 0x000000ffff077224 */ /* 0x000fe400078e0a07 */
        /* <DEDUP_REMOVED lines=16> */
.L_x_2650:
[----:B------:R-:W-:Y:S01]  /*26200*/  UMOV UR4, URZ ;  /* 0x0000003f00047c82 */ /* 0x000fe20008000000 */
[----:B------:R-:W-:Y:S01]  /*26210*/  UMOV UR5, URZ ;  /* 0x0000003f00057c82 */ /* 0x000fe20008000000 */
[----:B------:R-:W-:Y:S01]  /*26220*/  ULDC UR6, c[0x0][0xd14] ;  /* 0x0003450000067ab9 */ /* 0x000fe20000000800 */
[----:B--2---:R-:W-:Y:S02]  /*26230*/  IMAD.MOV.U32 R16, RZ, RZ, R4 ;  /* 0x000000ffff107224 */ /* 0x004fe400078e0004 */
[----:B------:R-:W-:Y:S02]  /*26240*/  IMAD.U32 R17, RZ, RZ, UR4 ;  /* 0x00000004ff117e24 */ /* 0x000fe4000f8e00ff */
[----:B------:R-:W-:Y:S02]  /*26250*/  IMAD.U32 R18, RZ, RZ, UR5 ;  /* 0x00000005ff127e24 */ /* 0x000fe4000f8e00ff */
[----:B------:R-:W-:-:S07]  /*26260*/  IMAD.U32 R19, RZ, RZ, UR6 ;  /* 0x00000006ff137e24 */ /* 0x000fce000f8e00ff */
.L_x_2658:
[----:B------:R-:W1:Y:S01]  /*26270*/  S2R R2, SR_TID.X ;  /* 0x0000000000027919 */ /* 0x000e620000002100 */
[----:B------:R-:W-:Y:S05]  /*26280*/  WARPSYNC.ALL ;  /* 0x0000000000007948 */ /* 0x000fea0003800000 */
[----:B------:R-:W-:Y:S01]  /*26290*/  BAR.SYNC.DEFER_BLOCKING 0x4, 0x120 ;  /* 0x0104800000007b1d */ /* 0x000fe20000010000 */
[----:B-1----:R-:W-:-:S04]  /*262a0*/  LOP3.LUT R2, R2, 0x1f, RZ, 0xc0, !PT ;  /* 0x0000001f02027812 */ /* 0x002fc800078ec0ff */
        /* <DEDUP_REMOVED lines=8> */
.L_x_2585:
[----:B------:R-:W3:Y:S01]  /*26330*/  S2R R3, SR_CgaCtaId ;  /* 0x0000000000037919 */ /* 0x000ee20000008800 */
[----:B------:R-:W-:Y:S01]  /*26340*/  UIADD3 UR4, UR50, 0x1, URZ ;  /* 0x0000000132047890 */ /* 0x000fe2000fffe03f */
[----:B-1----:R-:W-:-:S03]  /*26350*/  MOV R0, 0x400 ;  /* 0x0000040000007802 */ /* 0x002fc60000000f00 */
[----:B------:R-:W-:-:S04]  /*26360*/  ULEA.HI UR5, UR4, UR4, URZ, 0x1 ;  /* 0x0000000404057291 */ /* 0x000fc8000f8f083f */
[----:B------:R-:W-:-:S04]  /*26370*/  ULOP3.LUT UR5, UR5, 0xfffffffe, URZ, 0xc0, !UPT ;  /* 0xfffffffe05057892 */ /* 0x000fc8000f8ec03f */
[----:B------:R-:W-:Y:S01]  /*26380*/  UIADD3 UR5, UR4, -UR5, URZ ;  /* 0x8000000504057290 */ /* 0x000fe2000fffe03f */
[----:B---3--:R-:W-:-:S05]  /*26390*/  LEA R0, R3, R0, 0x18 ;  /* 0x0000000003007211 */ /* 0x008fca00078ec0ff */
[----:B------:R-:W-:-:S05]  /*263a0*/  IMAD.U32 R3, RZ, RZ, UR5 ;  /* 0x00000005ff037e24 */ /* 0x000fca000f8e00ff */
[----:B------:R-:W-:-:S04]  /*263b0*/  SHF.L.U32 R3, R3, 0x1f, RZ ;  /* 0x0000001f03037819 */ /* 0x000fc800000006ff */
[----:B------:R-:W1:Y:S02]  /*263c0*/  SYNCS.PHASECHK.TRANS64.TRYWAIT P0, [R0+URZ+0x32420], R3 ;  /* 0x03242003000075a7 */ /* 0x000e64000800017f */
[----:B-1----:R-:W-:Y:S05]  /*263d0*/  @!P0 BRA `(.L_x_2660) ;  /* 0x0000001000d48947 */ /* 0x002fea0003800000 */
.L_x_2714:
[----:B------:R-:W-:-:S03]  /*263e0*/  UMOV UR4, 0xffffffff ;  /* 0xffffffff00047882 */ /* 0x000fc60000000000 */
[----:B------:R-:W-:Y:S05]  /*263f0*/  BRA.DIV UR4, `(.L_x_2661) ;  /* 0x0000001204e07947 */ /* 0x000fea000b800000 */
[----:B--2---:R-:W2:Y:S02]  /*26400*/  S2R R2, SR_TID.X ;  /* 0x0000000000027919 */ /* 0x004ea40000002100 */
[----:B--2---:R-:W-:-:S04]  /*26410*/  SHF.R.U32.HI R2, RZ, 0x5, R2 ;  /* 0x00000005ff027819 */ /* 0x004fc80000011602 */
[----:B------:R-:W-:-:S05]  /*26420*/  LOP3.LUT R2, R2, 0x3, RZ, 0xc0, !PT ;  /* 0x0000000302027812 */ /* 0x000fca00078ec0ff */
[----:B------:R2:W3:Y:S02]  /*26430*/  SHFL.IDX PT, R14, R2, RZ, 0x1f ;  /* 0x00001fff020e7589 */ /* 0x0004e400000e0000 */
.L_x_2717:
[----:B---3--:R-:W-:Y:S01]  /*26440*/  ISETP.NE.AND P0, PT, R14, RZ, PT ;  /* 0x000000ff0e00720c */ /* 0x008fe20003f05270 */
[----:B------:R-:W-:-:S12]  /*26450*/  BSSY B0, `(.L_x_2662) ;  /* 0x0000027000007945 */ /* 0x000fd80003800000 */
[----:B------:R-:W-:Y:S05]  /*26460*/  @P0 BRA `(.L_x_2663) ;  /* 0x0000000000940947 */ /* 0x000fea0003800000 */
[----:B------:R-:W-:-:S03]  /*26470*/  UMOV UR4, 0xffffffff ;  /* 0xffffffff00047882 */ /* 0x000fc60000000000 */
[----:B------:R-:W-:Y:S05]  /*26480*/  BRA.DIV UR4, `(.L_x_2664) ;  /* 0x0000001204f07947 */ /* 0x000fea000b800000 */
[----:B------:R-:W-:-:S13]  /*26490*/  ELECT P6, URZ, PT ;  /* 0x00000000003f782f */ /* 0x000fda00038c0000 */
.L_x_2720:
[----:B------:R-:W-:Y:S05]  /*264a0*/  @!P6 BRA `(.L_x_2663) ;  /* 0x000000000084e947 */ /* 0x000fea0003800000 */
[----:B------:R-:W-:-:S06]  /*264b0*/  ULOP3.LUT UR4, UR48, 0x2, URZ, 0xfc, !UPT ;  /* 0x0000000230047892 */ /* 0x000fcc000f8efc3f */
[----:B--2---:R-:W-:-:S05]  /*264c0*/  IMAD.U32 R2, RZ, RZ, UR4 ;  /* 0x00000004ff027e24 */ /* 0x004fca000f8e00ff */
[----:B------:R-:W-:-:S13]  /*264d0*/  ISETP.NE.AND P2, PT, R2, 0x3, PT ;  /* 0x000000030200780c */ /* 0x000fda0003f45270 */
[----:B------:R-:W-:Y:S05]  /*264e0*/  @!P2 BRA `(.L_x_2665) ;  /* 0x000000000004a947 */ /* 0x000fea0003800000 */
[----:B------:R-:W-:Y:S01]  /*264f0*/  BPT.TRAP 0x1 ;  /* 0x000000040000795c */ /* 0x000fe20000300000 */
.L_x_2665:
[----:B-1----:R-:W2:Y:S04]  /*26500*/  LDL R3, [R1+0x460] ;  /* 0x0004600001037983 */ /* 0x002ea80000100800 */
        /* <DEDUP_REMOVED lines=13> */
.L_x_2721:
[----:B------:R-:W2:Y:S02]  /*265e0*/  SYNCS.PHASECHK.TRANS64.TRYWAIT P0, [R7+URZ], R2 ;  /* 0x00000002070075a7 */ /* 0x000ea4000800017f */
[----:B--2---:R-:W-:Y:S05]  /*265f0*/  @!P0 BRA `(.L_x_2667) ;  /* 0x0000001000c88947 */ /* 0x004fea0003800000 */
.L_x_2722:
[----:B------:R-:W-:Y:S05]  /*26600*/  @!P2 BRA `(.L_x_2668) ;  /* 0x000000000004a947 */ /* 0x000fea0003800000 */
[----:B------:R-:W-:Y:S01]  /*26610*/  BPT.TRAP 0x1 ;  /* 0x000000040000795c */ /* 0x000fe20000300000 */
.L_x_2668:
[----:B------:R-:W3:Y:S01]  /*26620*/  LDL.LU R4, [R1+0x460] ;  /* 0x0004600001047983 */ /* 0x000ee20000300800 */
[----:B------:R-:W-:-:S04]  /*26630*/  VIADD R0, R0, 0x32460 ;  /* 0x0003246000007836 */ /* 0x000fc80000000000 */
[----:B---3--:R-:W-:-:S04]  /*26640*/  IMAD R4, R4, 0x8, R0 ;  /* 0x0000000804047824 */ /* 0x008fc800078e0200 */
[----:B------:R-:W3:Y:S02]  /*26650*/  SYNCS.PHASECHK.TRANS64.TRYWAIT P0, [R4+URZ], R5 ;  /* 0x00000005040075a7 */ /* 0x000ee4000800017f */
[----:B---3--:R-:W-:Y:S05]  /*26660*/  @!P0 BRA `(.L_x_2669) ;  /* 0x0000001000c08947 */ /* 0x008fea0003800000 */
.L_x_2723:
[----:B------:R-:W-:-:S07]  /*26670*/  IMAD R3, R3, 0x8, R0 ;  /* 0x0000000803037824 */ /* 0x000fce00078e0200 */
.L_x_2670:
[----:B----4-:R4:W0:Y:S02]  /*26680*/  SYNCS.PHASECHK.TRANS64.TRYWAIT P0, [R3+URZ], R2 ;  /* 0x00000002030075a7 */ /* 0x010824000800017f */
[----:B0-----:R-:W-:Y:S05]  /*26690*/  @!P0 NANOSLEEP.SYNCS 0x989680 ;  /* 0x009896800000895d */ /* 0x001fea0003900000 */
[----:B------:R-:W0:Y:S02]  /*266a0*/  @!P0 SYNCS.PHASECHK.TRANS64 P0, [R3+URZ], R2 ;  /* 0x00000002030085a7 */ /* 0x000e24000800007f */
[----:B0-----:R-:W-:Y:S05]  /*266b0*/  @!P0 BRA `(.L_x_2670) ;  /* 0xfffffffc00f08947 */ /* 0x001fea000383ffff */
.L_x_2663:
[----:B------:R-:W-:Y:S05]  /*266c0*/  BSYNC B0 ;  /* 0x0000000000007941 */ /* 0x000fea0003800000 */
.L_x_2662:
[----:B------:R-:W-:Y:S05]  /*266d0*/  EXIT ;  /* 0x000000000000794d */ /* 0x000fea0003800000 */
.L_x_2464:
[----:B0-----:R-:W-:-:S04]  /*266e0*/  IMAD.U32 R7, RZ, RZ, UR44 ;  /* 0x0000002cff077e24 */ /* 0x001fc8000f8e00ff */
[----:B------:R0:W1:Y:S03]  /*266f0*/  SYNCS.PHASECHK.TRANS64.TRYWAIT P0, [R7+URZ+0x32400], R0 ;  /* 0x03240000070075a7 */ /* 0x000066000800017f */
[----:B-1----:R-:W-:Y:S05]  /*26700*/  @!P0 NANOSLEEP.SYNCS 0x989680 ;  /* 0x009896800000895d */ /* 0x002fea0003900000 */
[----:B------:R-:W1:Y:S02]  /*26710*/  @!P0 SYNCS.PHASECHK.TRANS64 P0, [R7+URZ+0x32400], R0 ;  /* 0x03240000070085a7 */ /* 0x000e64000800007f */
[----:B-1----:R-:W-:Y:S05]  /*26720*/  @!P0 BRA `(.L_x_2464) ;  /* 0xfffffffc00ec8947 */ /* 0x002fea000383ffff */
[----:B------:R-:W-:Y:S05]  /*26730*/  BRA `(.L_x_2671) ;  /* 0xfffffdc000e07947 */ /* 0x000fea000383ffff */
.L_x_2471:
[----:B-1----:R1:W2:Y:S02]  /*26740*/  SYNCS.PHASECHK.TRANS64.TRYWAIT P0, [R24+URZ], R25 ;  /* 0x00000019180075a7 */ /* 0x0022a4000800017f */
[----:B--2---:R-:W-:Y:S05]  /*26750*/  @!P0 NANOSLEEP.SYNCS 0x989680 ;  /* 0x009896800000895d */ /* 0x004fea0003900000 */
[----:B------:R-:W2:Y:S02]  /*26760*/  @!P0 SYNCS.PHASECHK.TRANS64 P0, [R24+URZ], R25 ;  /* 0x00000019180085a7 */ /* 0x000ea4000800007f */
[----:B--2---:R-:W-:Y:S05]  /*26770*/  @!P0 BRA `(.L_x_2471) ;  /* 0xfffffffc00f08947 */ /* 0x004fea000383ffff */
[----:B------:R-:W-:Y:S05]  /*26780*/  BRA `(.L_x_2470) ;  /* 0xfffffdc800047947 */ /* 0x000fea000383ffff */
.L_x_2473:
[----:B0-----:R-:W-:-:S04]  /*26790*/  IMAD.U32 R8, RZ, RZ, UR44 ;  /* 0x0000002cff087e24 */ /* 0x001fc8000f8e00ff */
[----:B------:R0:W1:Y:S03]  /*267a0*/  SYNCS.PHASECHK.TRANS64.TRYWAIT P0, [R8+URZ+0x32410], R7 ;  /* 0x03241007080075a7 */ /* 0x000066000800017f */
[----:B-1----:R-:W-:Y:S05]  /*267b0*/  @!P0 NANOSLEEP.SYNCS 0x989680 ;  /* 0x009896800000895d */ /* 0x002fea0003900000 */
[----:B------:R-:W1:Y:S02]  /*267c0*/  @!P0 SYNCS.PHASECHK.TRANS64 P0, [R8+URZ+0x32410], R7 ;  /* 0x03241007080085a7 */ /* 0x000e64000800007f */
[----:B-1----:R-:W-:Y:S05]  /*267d0*/  @!P0 BRA `(.L_x_2473) ;  /* 0xfffffffc00ec8947 */ /* 0x002fea000383ffff */
[----:B------:R-:W-:Y:S05]  /*267e0*/  BRA `(.L_x_2672) ;  /* 0xfffffdc800d87947 */ /* 0x000fea000383ffff */
.L_x_2480:
[----:B-1----:R1:W2:Y:S02]  /*267f0*/  SYNCS.PHASECHK.TRANS64.TRYWAIT P0, [R8+URZ], R9 ;  /* 0x00000009080075a7 */ /* 0x0022a4000800017f */
[----:B--2---:R-:W-:Y:S05]  /*26800*/  @!P0 NANOSLEEP.SYNCS 0x989680 ;  /* 0x009896800000895d */ /* 0x004fea0003900000 */
[----:B------:R-:W2:Y:S02]  /*26810*/  @!P0 SYNCS.PHASECHK.TRANS64 P0, [R8+URZ], R9 ;  /* 0x00000009080085a7 */ /* 0x000ea4000800007f */
[----:B--2---:R-:W-:Y:S05]  /*26820*/  @!P0 BRA `(.L_x_2480) ;  /* 0xfffffffc00f08947 */ /* 0x004fea000383ffff */
[----:B------:R-:W-:Y:S05]  /*26830*/  BRA `(.L_x_2479) ;  /* 0xfffffdcc001c7947 */ /* 0x000fea000383ffff */
.L_x_2515:
[----:B0-----:R0:W1:Y:S02]  /*26840*/  SYNCS.PHASECHK.TRANS64.TRYWAIT P1, [R0+URZ], R3 ;  /* 0x00000003000075a7 */ /* 0x001064000802017f */
[----:B-1----:R-:W-:Y:S05]  /*26850*/  @!P1 NANOSLEEP.SYNCS 0x989680 ;  /* 0x009896800000995d */ /* 0x002fea0003900000 */
[----:B------:R-:W1:Y:S02]  /*26860*/  @!P1 SYNCS.PHASECHK.TRANS64 P1, [R0+URZ], R3 ;  /* 0x00000003000095a7 */ /* 0x000e64000802007f */
[----:B-1----:R-:W-:Y:S05]  /*26870*/  @!P1 BRA `(.L_x_2515) ;  /* 0xfffffffc00f09947 */ /* 0x002fea000383ffff */
[----:B------:R-:W-:Y:S05]  /*26880*/  BRA `(.L_x_2514) ;  /* 0xfffffe3000987947 */ /* 0x000fea000383ffff */
.L_x_2522:
[----:B-1----:R1:W2:Y:S02]  /*26890*/  SYNCS.PHASECHK.TRANS64.TRYWAIT P1, [R4+URZ], R5 ;  /* 0x00000005040075a7 */ /* 0x0022a4000802017f */
[----:B--2---:R-:W-:Y:S05]  /*268a0*/  @!P1 NANOSLEEP.SYNCS 0x989680 ;  /* 0x009896800000995d */ /* 0x004fea0003900000 */
[----:B------:R-:W2:Y:S02]  /*268b0*/  @!P1 SYNCS.PHASECHK.TRANS64 P1, [R4+URZ], R5 ;  /* 0x00000005040095a7 */ /* 0x000ea4000802007f */
[----:B--2---:R-:W-:Y:S05]  /*268c0*/  @!P1 BRA `(.L_x_2522) ;  /* 0xfffffffc00f09947 */ /* 0x004fea000383ffff */
[----:B------:R-:W-:Y:S05]  /*268d0*/  BRA `(.L_x_2521) ;  /* 0xfffffe3400bc7947 */ /* 0x000fea000383ffff */
.L_x_2533:
[----:B-1----:R1:W2:Y:S02]  /*268e0*/  SYNCS.PHASECHK.TRANS64.TRYWAIT P0, [R0+URZ], R7 ;  /* 0x00000007000075a7 */ /* 0x0022a4000800017f */
[----:B--2---:R-:W-:Y:S05]  /*268f0*/  @!P0 NANOSLEEP.SYNCS 0x989680 ;  /* 0x009896800000895d */ /* 0x004fea0003900000 */
[----:B------:R-:W2:Y:S02]  /*26900*/  @!P0 SYNCS.PHASECHK.TRANS64 P0, [R0+URZ], R7 ;  /* 0x00000007000085a7 */ /* 0x000ea4000800007f */
[----:B--2---:R-:W-:Y:S05]  /*26910*/  @!P0 BRA `(.L_x_2533) ;  /* 0xfffffffc00f08947 */ /* 0x004fea000383ffff */
[----:B------:R-:W-:Y:S05]  /*26920*/  BRA `(.L_x_2532) ;  /* 0xfffffec800587947 */ /* 0x000fea000383ffff */
.L_x_2540:
[----:B-1----:R1:W2:Y:S02]  /*26930*/  SYNCS.PHASECHK.TRANS64.TRYWAIT P0, [R4+URZ], R5 ;  /* 0x00000005040075a7 */ /* 0x0022a4000800017f */
[----:B--2---:R-:W-:Y:S05]  /*26940*/  @!P0 NANOSLEEP.SYNCS 0x989680 ;  /* 0x009896800000895d */ /* 0x004fea0003900000 */
[----:B------:R-:W2:Y:S02]  /*26950*/  @!P0 SYNCS.PHASECHK.TRANS64 P0, [R4+URZ], R5 ;  /* 0x00000005040085a7 */ /* 0x000ea4000800007f */
[----:B--2---:R-:W-:Y:S05]  /*26960*/  @!P0 BRA `(.L_x_2540) ;  /* 0xfffffffc00f08947 */ /* 0x004fea000383ffff */
[----:B------:R-:W-:Y:S05]  /*26970*/  BRA `(.L_x_2539) ;  /* 0xfffffecc007c7947 */ /* 0x000fea000383ffff */
.L_x_2604:
[----:B------:R-:W1:Y:S01]  /*26980*/  S2R R5, SR_TID.X ;  /* 0x0000000000057919 */ /* 0x000e620000002100 */
[----:B------:R-:W-:Y:S01]  /*26990*/  BSSY B0, `(.L_x_2673) ;  /* 0x000000a000007945 */ /* 0x000fe20003800000 */
[----:B------:R-:W-:Y:S02]  /*269a0*/  IMAD.MOV.U32 R12, RZ, RZ, RZ ;  /* 0x000000ffff0c7224 */ /* 0x000fe400078e00ff */
[----:B0-----:R-:W-:Y:S02]  /*269b0*/  IMAD.MOV.U32 R11, RZ, RZ, 0x1f ;  /* 0x0000001fff0b7424 */ /* 0x001fe400078e00ff */
[----:B------:R-:W-:Y:S01]  /*269c0*/  IMAD.MOV.U32 R15, RZ, RZ, -0x1 ;  /* 0xffffffffff0f7424 */ /* 0x000fe200078e00ff */
[----:B-1----:R-:W-:-:S04]  /*269d0*/  SHF.R.U32.HI R5, RZ, 0x5, R5 ;  /* 0x00000005ff057819 */ /* 0x002fc80000011605 */
[----:B------:R-:W-:-:S05]  /*269e0*/  LOP3.LUT R5, R5, 0x3, RZ, 0xc0, !PT ;  /* 0x0000000305057812 */ /* 0x000fca00078ec0ff */
[----:B------:R-:W-:-:S07]  /*269f0*/  IMAD.MOV.U32 R13, RZ, RZ, R5 ;  /* 0x000000ffff0d7224 */ /* 0x000fce00078e0005 */
[----:B------:R-:W-:Y:S05]  /*26a00*/  WARPSYNC.COLLECTIVE R15, `(.L_x_2674) ;  /* 0x000000000f087348 */ /* 0x000fea0003c00000 */
[----:B------:R0:W1:Y:S02]  /*26a10*/  SHFL.IDX P6, R14, R13, R12, R11 ;  /* 0x0000000c0d0e7389 */ /* 0x00006400000c000b */
[----:B01----:R-:W-:Y:S01]  /*26a20*/  ENDCOLLECTIVE ;  /* 0x000000000000791b */ /* 0x003fe20003800000 */
.L_x_2674:
[----:B------:R-:W-:Y:S05]  /*26a30*/  BSYNC B0 ;  /* 0x0000000000007941 */ /* 0x000fea0003800000 */
.L_x_2673:
[----:B------:R-:W-:Y:S05]  /*26a40*/  BRA `(.L_x_2675) ;  /* 0xffffffc800007947 */ /* 0x000fea000383ffff */
.L_x_2605:
[----:B------:R-:W-:Y:S01]  /*26a50*/  BSSY B0, `(.L_x_2676) ;  /* 0x0000006000007945 */ /* 0x000fe20003800000 */
[----:B------:R-:W-:-:S07]  /*26a60*/  IMAD.MOV.U32 R15, RZ, RZ, -0x1 ;  /* 0xffffffffff0f7424 */ /* 0x000fce00078e00ff */
[----:B0-----:R-:W-:Y:S05]  /*26a70*/  WARPSYNC.COLLECTIVE R15, `(.L_x_2677) ;  /* 0x000000000f0c7348 */ /* 0x001fea0003c00000 */
[----:B------:R-:W-:Y:S02]  /*26a80*/  ELECT P6, UR62, PT ;  /* 0x00000000003e782f */ /* 0x000fe400038c0000 */
[----:B------:R-:W-:Y:S01]  /*26a90*/  MOV R14, UR62 ;  /* 0x0000003e000e7c02 */ /* 0x000fe20008000f00 */
[----:B0-----:R-:W-:Y:S10]  /*26aa0*/  ENDCOLLECTIVE ;  /* 0x000000000000791b */ /* 0x001ff40003800000 */
.L_x_2677:
[----:B------:R-:W-:Y:S05]  /*26ab0*/  BSYNC B0 ;  /* 0x0000000000007941 */ /* 0x000fea0003800000 */
.L_x_2676:
[----:B------:R-:W-:Y:S05]  /*26ac0*/  BRA `(.L_x_2678) ;  /* 0xffffffc400f07947 */ /* 0x000fea000383ffff */
.L_x_2608:
[----:B0-----:R0:W1:Y:S02]  /*26ad0*/  SYNCS.PHASECHK.TRANS64.TRYWAIT P0, [R9+URZ+0x32440], R10 ;  /* 0x0324400a090075a7 */ /* 0x001064000800017f */
[----:B-1----:R-:W-:Y:S05]  /*26ae0*/  @!P0 NANOSLEEP.SYNCS 0x989680 ;  /* 0x009896800000895d */ /* 0x002fea0003900000 */
[----:B------:R-:W1:Y:S02]  /*26af0*/  @!P0 SYNCS.PHASECHK.TRANS64 P0, [R9+URZ+0x32440], R10 ;  /* 0x0324400a090085a7 */ /* 0x000e64000800007f */
[----:B-1----:R-:W-:Y:S05]  /*26b00*/  @!P0 BRA `(.L_x_2608) ;  /* 0xfffffffc00f08947 */ /* 0x002fea000383ffff */
[----:B------:R-:W-:Y:S05]  /*26b10*/  BRA `(.L_x_2679) ;  /* 0xffffffc800587947 */ /* 0x000fea000383ffff */
.L_x_2612:
        /* <DEDUP_REMOVED lines=8> */
.L_x_2615:
[----:B0-----:R0:W1:Y:S02]  /*26ba0*/  SYNCS.PHASECHK.TRANS64.TRYWAIT P0, [R9+URZ+0x32460], R6 ;  /* 0x03246006090075a7 */ /* 0x001064000800017f */
[----:B-1----:R-:W-:Y:S05]  /*26bb0*/  @!P0 NANOSLEEP.SYNCS 0x989680 ;  /* 0x009896800000895d */ /* 0x002fea0003900000 */
[----:B------:R-:W1:Y:S02]  /*26bc0*/  @!P0 SYNCS.PHASECHK.TRANS64 P0, [R9+URZ+0x32460], R6 ;  /* 0x03246006090085a7 */ /* 0x000e64000800007f */
[----:B-1----:R-:W-:Y:S05]  /*26bd0*/  @!P0 BRA `(.L_x_2615) ;  /* 0xfffffffc00f08947 */ /* 0x002fea000383ffff */
[----:B------:R-:W-:Y:S05]  /*26be0*/  BRA `(.L_x_2681) ;  /* 0xffffffcc00dc7947 */ /* 0x000fea000383ffff */
.L_x_2624:
[----:B-1----:R1:W2:Y:S02]  /*26bf0*/  SYNCS.PHASECHK.TRANS64.TRYWAIT P0, [R2+URZ+0x32440], R3 ;  /* 0x03244003020075a7 */ /* 0x0022a4000800017f */
[----:B--2---:R-:W-:Y:S05]  /*26c00*/  @!P0 NANOSLEEP.SYNCS 0x989680 ;  /* 0x009896800000895d */ /* 0x004fea0003900000 */
[----:B------:R-:W2:Y:S02]  /*26c10*/  @!P0 SYNCS.PHASECHK.TRANS64 P0, [R2+URZ+0x32440], R3 ;  /* 0x03244003020085a7 */ /* 0x000ea4000800007f */
[----:B--2---:R-:W-:Y:S05]  /*26c20*/  @!P0 BRA `(.L_x_2624) ;  /* 0xfffffffc00f08947 */ /* 0x004fea000383ffff */
[----:B------:R-:W-:Y:S05]  /*26c30*/  BRA `(.L_x_2682) ;  /* 0xffffffd400607947 */ /* 0x000fea000383ffff */
.L_x_2626:
[----:B--2---:R2:W3:Y:S02]  /*26c40*/  SYNCS.PHASECHK.TRANS64.TRYWAIT P0, [R2+URZ+0x32460], R3 ;  /* 0x03246003020075a7 */ /* 0x0044e4000800017f */
[----:B---3--:R-:W-:Y:S05]  /*26c50*/  @!P0 NANOSLEEP.SYNCS 0x989680 ;  /* 0x009896800000895d */ /* 0x008fea0003900000 */
[----:B------:R-:W3:Y:S02]  /*26c60*/  @!P0 SYNCS.PHASECHK.TRANS64 P0, [R2+URZ+0x32460], R3 ;  /* 0x03246003020085a7 */ /* 0x000ee4000800007f */
[----:B---3--:R-:W-:Y:S05]  /*26c70*/  @!P0 BRA `(.L_x_2626) ;  /* 0xfffffffc00f08947 */ /* 0x008fea000383ffff */
[----:B------:R-:W-:Y:S05]  /*26c80*/  BRA `(.L_x_2683) ;  /* 0xffffffd400d07947 */ /* 0x000fea000383ffff */
.L_x_2631:
[----:B--2---:R2:W3:Y:S02]  /*26c90*/  SYNCS.PHASECHK.TRANS64.TRYWAIT P0, [R2+URZ+0x32440], R3 ;  /* 0x03244003020075a7 */ /* 0x0044e4000800017f */
[----:B---3--:R-:W-:Y:S05]  /*26ca0*/  @!P0 NANOSLEEP.SYNCS 0x989680 ;  /* 0x009896800000895d */ /* 0x008fea0003900000 */
[----:B------:R-:W3:Y:S02]  /*26cb0*/  @!P0 SYNCS.PHASECHK.TRANS64 P0, [R2+URZ+0x32440], R3 ;  /* 0x03244003020085a7 */ /* 0x000ee4000800007f */
[----:B---3--:R-:W-:Y:S05]  /*26cc0*/  @!P0 BRA `(.L_x_2631) ;  /* 0xfffffffc00f08947 */ /* 0x008fea000383ffff */
[----:B------:R-:W-:Y:S05]  /*26cd0*/  BRA `(.L_x_2684) ;  /* 0xffffffdc00207947 */ /* 0x000fea000383ffff */
.L_x_2633:
[----:B0-----:R0:W1:Y:S02]  /*26ce0*/  SYNCS.PHASECHK.TRANS64.TRYWAIT P1, [R2+URZ+0x32460], R3 ;  /* 0x03246003020075a7 */ /* 0x001064000802017f */
[----:B-1----:R-:W-:Y:S05]  /*26cf0*/  @!P1 NANOSLEEP.SYNCS 0x989680 ;  /* 0x009896800000995d */ /* 0x002fea0003900000 */
[----:B------:R-:W1:Y:S02]  /*26d00*/  @!P1 SYNCS.PHASECHK.TRANS64 P1, [R2+URZ+0x32460], R3 ;  /* 0x03246003020095a7 */ /* 0x000e64000802007f */
[----:B-1----:R-:W-:Y:S05]  /*26d10*/  @!P1 BRA `(.L_x_2633) ;  /* 0xfffffffc00f09947 */ /* 0x002fea000383ffff */
[----:B------:R-:W-:Y:S05]  /*26d20*/  BRA `(.L_x_2685) ;  /* 0xffffffdc008c7947 */ /* 0x000fea000383ffff */
.L_x_2638:
[----:B--2---:R2:W3:Y:S02]  /*26d30*/  SYNCS.PHASECHK.TRANS64.TRYWAIT P0, [R2+URZ+0x32440], R3 ;  /* 0x03244003020075a7 */ /* 0x0044e4000800017f */
[----:B---3--:R-:W-:Y:S05]  /*26d40*/  @!P0 NANOSLEEP.SYNCS 0x989680 ;  /* 0x009896800000895d */ /* 0x008fea0003900000 */
[----:B------:R-:W3:Y:S02]  /*26d50*/  @!P0 SYNCS.PHASECHK.TRANS64 P0, [R2+URZ+0x32440], R3 ;  /* 0x03244003020085a7 */ /* 0x000ee4000800007f */
[----:B---3--:R-:W-:Y:S05]  /*26d60*/  @!P0 BRA `(.L_x_2638) ;  /* 0xfffffffc00f08947 */ /* 0x008fea000383ffff */
[----:B------:R-:W-:Y:S05]  /*26d70*/  BRA `(.L_x_2686) ;  /* 0xffffffe000b47947 */ /* 0x000fea000383ffff */
.L_x_2640:
[----:B0-----:R0:W1:Y:S02]  /*26d80*/  SYNCS.PHASECHK.TRANS64.TRYWAIT P1, [R2+URZ+0x32460], R3 ;  /* 0x03246003020075a7 */ /* 0x001064000802017f */
[----:B-1----:R-:W-:Y:S05]  /*26d90*/  @!P1 NANOSLEEP.SYNCS 0x989680 ;  /* 0x009896800000995d */ /* 0x002fea0003900000 */
[----:B------:R-:W1:Y:S02]  /*26da0*/  @!P1 SYNCS.PHASECHK.TRANS64 P1, [R2+URZ+0x32460], R3 ;  /* 0x03246003020095a7 */ /* 0x000e64000802007f */
[----:B-1----:R-:W-:Y:S05]  /*26db0*/  @!P1 BRA `(.L_x_2640) ;  /* 0xfffffffc00f09947 */ /* 0x002fea000383ffff */
[----:B------:R-:W-:Y:S05]  /*26dc0*/  BRA `(.L_x_2687) ;  /* 0xffffffe400247947 */ /* 0x000fea000383ffff */
.L_x_2645:
[----:B------:R-:W-:Y:S01]  /*26dd0*/  BSSY B0, `(.L_x_2688) ;  /* 0x0000008000007945 */ /* 0x000fe20003800000 */
[----:B0-----:R-:W-:Y:S02]  /*26de0*/  IMAD.MOV.U32 R13, RZ, RZ, R16 ;  /* 0x000000ffff0d7224 */ /* 0x001fe400078e0010 */
[----:B------:R-:W-:Y:S02]  /*26df0*/  IMAD.MOV.U32 R12, RZ, RZ, RZ ;  /* 0x000000ffff0c7224 */ /* 0x000fe400078e00ff */
[----:B------:R-:W-:Y:S02]  /*26e00*/  IMAD.MOV.U32 R11, RZ, RZ, 0x1f ;  /* 0x0000001fff0b7424 */ /* 0x000fe400078e00ff */
[----:B------:R-:W-:-:S07]  /*26e10*/  IMAD.MOV.U32 R15, RZ, RZ, -0x1 ;  /* 0xffffffffff0f7424 */ /* 0x000fce00078e00ff */
[----:B-1----:R-:W-:Y:S05]  /*26e20*/  WARPSYNC.COLLECTIVE R15, `(.L_x_2689) ;  /* 0x000000000f087348 */ /* 0x002fea0003c00000 */
[----:B------:R0:W2:Y:S02]  /*26e30*/  SHFL.IDX P6, R14, R13, R12, R11 ;  /* 0x0000000c0d0e7389 */ /* 0x0000a400000c000b */
[----:B012---:R-:W-:Y:S01]  /*26e40*/  ENDCOLLECTIVE ;  /* 0x000000000000791b */ /* 0x007fe20003800000 */
.L_x_2689:
[----:B------:R-:W-:Y:S05]  /*26e50*/  BSYNC B0 ;  /* 0x0000000000007941 */ /* 0x000fea0003800000 */
.L_x_2688:
        /* <DEDUP_REMOVED lines=8> */
.L_x_2690:
[----:B------:R-:W-:Y:S01]  /*26ee0*/  IMAD.MOV.U32 R6, RZ, RZ, R14 ;  /* 0x000000ffff067224 */ /* 0x000fe200078e000e */
[----:B------:R-:W-:Y:S06]  /*26ef0*/  BRA `(.L_x_2691) ;  /* 0xffffffe800187947 */ /* 0x000fec000383ffff */
.L_x_2648:
        /* <DEDUP_REMOVED lines=8> */
.L_x_2693:
[----:B------:R-:W-:Y:S05]  /*26f80*/  BSYNC B0 ;  /* 0x0000000000007941 */ /* 0x000fea0003800000 */
.L_x_2692:
        /* <DEDUP_REMOVED lines=10> */
.L_x_2694:
        /* <DEDUP_REMOVED lines=8> */
.L_x_2695:
        /* <DEDUP_REMOVED lines=8> */
.L_x_2696:
        /* <DEDUP_REMOVED lines=8> */
.L_x_2697:
        /* <DEDUP_REMOVED lines=8> */
.L_x_2698:
[----:B------:R-:W-:Y:S05]  /*27230*/  BRA `(.L_x_2699) ;  /* 0xffffffe400dc7947 */ /* 0x000fea000383ffff */
.L_x_2653:
[----:B------:R-:W-:Y:S01]  /*27240*/  BSSY B0, `(.L_x_2700) ;  /* 0x0000008000007945 */ /* 0x000fe20003800000 */
[----:B-----5:R-:W-:Y:S02]  /*27250*/  IMAD.MOV.U32 R13, RZ, RZ, R2 ;  /* 0x000000ffff0d7224 */ /* 0x020fe400078e0002 */
[----:B------:R-:W-:Y:S02]  /*27260*/  IMAD.MOV.U32 R12, RZ, RZ, 0x1 ;  /* 0x00000001ff0c7424 */ /* 0x000fe400078e00ff */
[----:B------:R-:W-:Y:S02]  /*27270*/  IMAD.MOV.U32 R11, RZ, RZ, RZ ;  /* 0x000000ffff0b7224 */ /* 0x000fe400078e00ff */
[----:B------:R-:W-:-:S07]  /*27280*/  IMAD.MOV.U32 R15, RZ, RZ, -0x1 ;  /* 0xffffffffff0f7424 */ /* 0x000fce00078e00ff */
[----:B012---:R-:W-:Y:S05]  /*27290*/  WARPSYNC.COLLECTIVE R15, `(.L_x_2701) ;  /* 0x000000000f087348 */ /* 0x007fea0003c00000 */
[----:B------:R3:W4:Y:S02]  /*272a0*/  SHFL.UP P6, R14, R13, R12, R11 ;  /* 0x0400000c0d0e7389 */ /* 0x00072400000c000b */
[----:B01234-:R-:W-:Y:S01]  /*272b0*/  ENDCOLLECTIVE ;  /* 0x000000000000791b */ /* 0x01ffe20003800000 */
.L_x_2701:
[----:B------:R-:W-:Y:S05]  /*272c0*/  BSYNC B0 ;  /* 0x0000000000007941 */ /* 0x000fea0003800000 */
.L_x_2700:
        /* <DEDUP_REMOVED lines=10> */
.L_x_2702:
        /* <DEDUP_REMOVED lines=8> */
.L_x_2703:
        /* <DEDUP_REMOVED lines=8> */
.L_x_2704:
        /* <DEDUP_REMOVED lines=8> */
.L_x_2705:
        /* <DEDUP_REMOVED lines=8> */
.L_x_2706:
[----:B------:R-:W-:Y:S05]  /*27570*/  BRA `(.L_x_2707) ;  /* 0xffffffe400c07947 */ /* 0x000fea000383ffff */
.L_x_2655:
[----:B------:R-:W-:Y:S01]  /*27580*/  BSSY B0, `(.L_x_2708) ;  /* 0x0000006000007945 */ /* 0x000fe20003800000 */
[----:B------:R-:W-:Y:S01]  /*27590*/  PLOP3.LUT P6, PT, P6, PT, PT, 0x8, 0x0 ;  /* 0x000000000000781c */ /* 0x000fe200037ce170 */
[----:B------:R-:W-:-:S12]  /*275a0*/  IMAD.MOV.U32 R15, RZ, RZ, -0x1 ;  /* 0xffffffffff0f7424 */ /* 0x000fd800078e00ff */
[----:B0-----:R-:W-:Y:S05]  /*275b0*/  WARPSYNC.COLLECTIVE R15, `(.L_x_2709) ;  /* 0x000000000f087348 */ /* 0x001fea0003c00000 */
[----:B------:R-:W-:Y:S01]  /*275c0*/  VOTE.ANY R14, PT, P6 ;  /* 0x00000000000e7806 */ /* 0x000fe200030e0100 */
[----:B0-----:R-:W-:Y:S06]  /*275d0*/  ENDCOLLECTIVE ;  /* 0x000000000000791b */ /* 0x001fec0003800000 */
.L_x_2709:
[----:B------:R-:W-:Y:S05]  /*275e0*/  BSYNC B0 ;  /* 0x0000000000007941 */ /* 0x000fea0003800000 */
.L_x_2708:
        /* <DEDUP_REMOVED lines=9> */
.L_x_2710:
[----:B------:R-:W-:Y:S01]  /*27680*/  IMAD.MOV.U32 R17, RZ, RZ, R14 ;  /* 0x000000ffff117224 */ /* 0x000fe200078e000e */
[----:B------:R-:W-:Y:S06]  /*27690*/  BRA `(.L_x_2711) ;  /* 0xffffffe400b07947 */ /* 0x000fec000383ffff */
.L_x_2657:
[----:B------:R-:W-:Y:S01]  /*276a0*/  BSSY B0, `(.L_x_2712) ;  /* 0x0000007000007945 */ /* 0x000fe20003800000 */
[----:B------:R-:W-:Y:S02]  /*276b0*/  IMAD.MOV.U32 R13, RZ, RZ, R3 ;  /* 0x000000ffff0d7224 */ /* 0x000fe400078e0003 */
[----:B------:R-:W-:Y:S02]  /*276c0*/  IMAD.MOV.U32 R11, RZ, RZ, 0x1f ;  /* 0x0000001fff0b7424 */ /* 0x000fe400078e00ff */
[----:B------:R-:W-:-:S07]  /*276d0*/  IMAD.MOV.U32 R15, RZ, RZ, -0x1 ;  /* 0xffffffffff0f7424 */ /* 0x000fce00078e00ff */
[----:B012---:R-:W-:Y:S05]  /*276e0*/  WARPSYNC.COLLECTIVE R15, `(.L_x_2713) ;  /* 0x000000000f087348 */ /* 0x007fea0003c00000 */
[----:B------:R3:W4:Y:S02]  /*276f0*/  SHFL.IDX P6, R14, R13, R12, R11 ;  /* 0x0000000c0d0e7389 */ /* 0x00072400000c000b */
[----:B01234-:R-:W-:Y:S01]  /*27700*/  ENDCOLLECTIVE ;  /* 0x000000000000791b */ /* 0x01ffe20003800000 */
.L_x_2713:
[----:B------:R-:W-:Y:S05]  /*27710*/  BSYNC B0 ;  /* 0x0000000000007941 */ /* 0x000fea0003800000 */
.L_x_2712:
[----:B------:R-:W-:Y:S05]  /*27720*/  BRA `(.L_x_2656) ;  /* 0xffffffe400a87947 */ /* 0x000fea000383ffff */
.L_x_2660:
[----:B-1----:R1:W3:Y:S02]  /*27730*/  SYNCS.PHASECHK.TRANS64.TRYWAIT P0, [R0+URZ+0x32420], R3 ;  /* 0x03242003000075a7 */ /* 0x0022e4000800017f */
[----:B---3--:R-:W-:Y:S05]  /*27740*/  @!P0 NANOSLEEP.SYNCS 0x989680 ;  /* 0x009896800000895d */ /* 0x008fea0003900000 */
[----:B------:R-:W3:Y:S02]  /*27750*/  @!P0 SYNCS.PHASECHK.TRANS64 P0, [R0+URZ+0x32420], R3 ;  /* 0x03242003000085a7 */ /* 0x000ee4000800007f */
[----:B---3--:R-:W-:Y:S05]  /*27760*/  @!P0 BRA `(.L_x_2660) ;  /* 0xfffffffc00f08947 */ /* 0x008fea000383ffff */
[----:B------:R-:W-:Y:S05]  /*27770*/  BRA `(.L_x_2714) ;  /* 0xffffffec00187947 */ /* 0x000fea000383ffff */
.L_x_2661:
[----:B--2---:R-:W2:Y:S01]  /*27780*/  S2R R2, SR_TID.X ;  /* 0x0000000000027919 */ /* 0x004ea20000002100 */
[----:B------:R-:W-:Y:S01]  /*27790*/  BSSY B0, `(.L_x_2715) ;  /* 0x000000a000007945 */ /* 0x000fe20003800000 */
[----:B------:R-:W-:Y:S02]  /*277a0*/  IMAD.MOV.U32 R12, RZ, RZ, RZ ;  /* 0x000000ffff0c7224 */ /* 0x000fe400078e00ff */
[----:B0-----:R-:W-:Y:S02]  /*277b0*/  IMAD.MOV.U32 R11, RZ, RZ, 0x1f ;  /* 0x0000001fff0b7424 */ /* 0x001fe400078e00ff */
[----:B------:R-:W-:Y:S01]  /*277c0*/  IMAD.MOV.U32 R15, RZ, RZ, -0x1 ;  /* 0xffffffffff0f7424 */ /* 0x000fe200078e00ff */
[----:B--2---:R-:W-:-:S04]  /*277d0*/  SHF.R.U32.HI R2, RZ, 0x5, R2 ;  /* 0x00000005ff027819 */ /* 0x004fc80000011602 */
[----:B------:R-:W-:-:S05]  /*277e0*/  LOP3.LUT R2, R2, 0x3, RZ, 0xc0, !PT ;  /* 0x0000000302027812 */ /* 0x000fca00078ec0ff */
[----:B------:R-:W-:-:S07]  /*277f0*/  IMAD.MOV.U32 R13, RZ, RZ, R2 ;  /* 0x000000ffff0d7224 */ /* 0x000fce00078e0002 */
[----:B-1----:R-:W-:Y:S05]  /*27800*/  WARPSYNC.COLLECTIVE R15, `(.L_x_2716) ;  /* 0x000000000f087348 */ /* 0x002fea0003c00000 */
[----:B------:R0:W2:Y:S02]  /*27810*/  SHFL.IDX P6, R14, R13, R12, R11 ;  /* 0x0000000c0d0e7389 */ /* 0x0000a400000c000b */
[----:B012---:R-:W-:Y:S01]  /*27820*/  ENDCOLLECTIVE ;  /* 0x000000000000791b */ /* 0x007fe20003800000 */
.L_x_2716:
[----:B------:R-:W-:Y:S05]  /*27830*/  BSYNC B0 ;  /* 0x0000000000007941 */ /* 0x000fea0003800000 */
.L_x_2715:
[----:B------:R-:W-:Y:S05]  /*27840*/  BRA `(.L_x_2717) ;  /* 0xffffffe800fc7947 */ /* 0x000fea000383ffff */
.L_x_2664:
[----:B------:R-:W-:Y:S01]  /*27850*/  BSSY B1, `(.L_x_2718) ;  /* 0x0000006000017945 */ /* 0x000fe20003800000 */
[----:B------:R-:W-:-:S07]  /*27860*/  IMAD.MOV.U32 R15, RZ, RZ, -0x1 ;  /* 0xffffffffff0f7424 */ /* 0x000fce00078e00ff */
[----:B012---:R-:W-:Y:S05]  /*27870*/  WARPSYNC.COLLECTIVE R15, `(.L_x_2719) ;  /* 0x000000000f0c7348 */ /* 0x007fea0003c00000 */
[----:B------:R-:W-:Y:S02]  /*27880*/  ELECT P6, UR62, PT ;  /* 0x00000000003e782f */ /* 0x000fe400038c0000 */
[----:B------:R-:W-:Y:S01]  /*27890*/  MOV R14, UR62 ;  /* 0x0000003e000e7c02 */ /* 0x000fe20008000f00 */
[----:B012---:R-:W-:Y:S10]  /*278a0*/  ENDCOLLECTIVE ;  /* 0x000000000000791b */ /* 0x007ff40003800000 */
.L_x_2719:
[----:B------:R-:W-:Y:S05]  /*278b0*/  BSYNC B1 ;  /* 0x0000000000017941 */ /* 0x000fea0003800000 */
.L_x_2718:
[----:B------:R-:W-:Y:S05]  /*278c0*/  BRA `(.L_x_2720) ;  /* 0xffffffe800f47947 */ /* 0x000fea000383ffff */
.L_x_2666:
[----:B-1----:R1:W2:Y:S02]  /*278d0*/  SYNCS.PHASECHK.TRANS64.TRYWAIT P0, [R6+URZ], R5 ;  /* 0x00000005060075a7 */ /* 0x0022a4000800017f */
[----:B--2---:R-:W-:Y:S05]  /*278e0*/  @!P0 NANOSLEEP.SYNCS 0x989680 ;  /* 0x009896800000895d */ /* 0x004fea0003900000 */
[----:B------:R-:W2:Y:S02]  /*278f0*/  @!P0 SYNCS.PHASECHK.TRANS64 P0, [R6+URZ], R5 ;  /* 0x00000005060085a7 */ /* 0x000ea4000800007f */
[----:B--2---:R-:W-:Y:S05]  /*27900*/  @!P0 BRA `(.L_x_2666) ;  /* 0xfffffffc00f08947 */ /* 0x004fea000383ffff */
[----:B------:R-:W-:Y:S05]  /*27910*/  BRA `(.L_x_2721) ;  /* 0xffffffec00307947 */ /* 0x000fea000383ffff */
.L_x_2667:
[----:B--2---:R2:W3:Y:S02]  /*27920*/  SYNCS.PHASECHK.TRANS64.TRYWAIT P0, [R7+URZ], R2 ;  /* 0x00000002070075a7 */ /* 0x0044e4000800017f */
[----:B---3--:R-:W-:Y:S05]  /*27930*/  @!P0 NANOSLEEP.SYNCS 0x989680 ;  /* 0x009896800000895d */ /* 0x008fea0003900000 */
[----:B------:R-:W3:Y:S02]  /*27940*/  @!P0 SYNCS.PHASECHK.TRANS64 P0, [R7+URZ], R2 ;  /* 0x00000002070085a7 */ /* 0x000ee4000800007f */
[----:B---3--:R-:W-:Y:S05]  /*27950*/  @!P0 BRA `(.L_x_2667) ;  /* 0xfffffffc00f08947 */ /* 0x008fea000383ffff */
[----:B------:R-:W-:Y:S05]  /*27960*/  BRA `(.L_x_2722) ;  /* 0xffffffec00247947 */ /* 0x000fea000383ffff */
.L_x_2669:
[----:B---3--:R3:W4:Y:S02]  /*27970*/  SYNCS.PHASECHK.TRANS64.TRYWAIT P0, [R4+URZ], R5 ;  /* 0x00000005040075a7 */ /* 0x008724000800017f */
[----:B----4-:R-:W-:Y:S05]  /*27980*/  @!P0 NANOSLEEP.SYNCS 0x989680 ;  /* 0x009896800000895d */ /* 0x010fea0003900000 */
[----:B------:R-:W4:Y:S02]  /*27990*/  @!P0 SYNCS.PHASECHK.TRANS64 P0, [R4+URZ], R5 ;  /* 0x00000005040085a7 */ /* 0x000f24000800007f */
[----:B----4-:R-:W-:Y:S05]  /*279a0*/  @!P0 BRA `(.L_x_2669) ;  /* 0xfffffffc00f08947 */ /* 0x010fea000383ffff */
[----:B------:R-:W-:Y:S05]  /*279b0*/  BRA `(.L_x_2723) ;  /* 0xffffffec002c7947 */ /* 0x000fea000383ffff */
        .type           $_ZN7cutlass13device_kernelIN5flash11enable_sm90INS1_16FlashAttnFwdSm90INS1_25CollectiveMainloopFwdSm90ILi2EN4cute5tupleIJNS5_1CILi1EEES8_S8_EEENS6_IJNS7_ILi128EEENS7_ILi96EEENS7_ILi64EEEEEELi256ENS_10bfloat16_tEfNS_4arch4Sm90ELb0ELb1ELb0ELb1ELb0ELb0ELb1ELb1ELb0ELb0ELb0ELb0EEENS1_21CollectiveEpilogueFwdINS6_IJSA_NS7_ILi256EEESB_EEES9_SE_SG_Li256ELb1ELb0ELb0ELb0EEENS1_36VarlenDynamicPersistentTileSchedulerILi128ELi96ELi256ELi32ELb0ELb0ELb1ELb1ELb0ELb1EEEEEEEEEvNT_6ParamsE$_ZZN5flash25CollectiveMainloopFwdSm90ILi2EN4cute5tupleIJNS1_1CILi1EEES4_S4_EEENS2_IJNS3_ILi128EEENS3_ILi96EEENS3_ILi64EEEEEELi256EN7cutlass10bfloat16_tEfNSA_4arch4Sm90ELb0ELb1ELb0ELb1ELb0ELb0ELb1ELb1ELb0ELb0ELb0ELb0EE3mmaINS_16FlashAttnFwdSm90ISE_NS_21CollectiveEpilogueFwdINS2_IJS6_NS3_ILi256EEES7_EEES5_SB_SD_Li256ELb1ELb0ELb0ELb0EEENS_36VarlenDynamicPersistentTileSchedulerILi128ELi96ELi256ELi32ELb0ELb0ELb1ELb1ELb0ELb1EEEE13SharedStorageENS1_6TensorINS1_11ArrayEngineIfLm128EEENS1_6LayoutINS2_IJNS2_IJNS3_ILi2EEEST_NS3_ILi32EEEEEES4_S4_EEENS2_IJNS2_IJS4_ST_NS3_ILi4EEEEEENS3_ILi0EEESZ_EEEEEEENS_7SoftmaxILi2ELi0EEEEEbRKNSE_6ParamsENSA_25PipelineTmaAsyncNoClusterILi2ENSA_16PipelineTmaAsyncILi2EEEEES1B_RNSA_13PipelineStateILj2EEERT0_RT1_iRiRKNS_16SeqlenInfoQKNewKILb1ELb0EEENS2_IJiiiiEEERT_ENKUliT_T0_T1_E_clIZSF_ISO_S12_S14_EbS17_S1B_S1B_S1E_S1G_S1I_iS1J_S1N_S1O_S1Q_EUlRS1R_iE1_NS3_ILb0EEENS3_ILb1EEEEEDaiS1R_S1S_S1T_,@function
        .size           $_ZN7cutlass13device_kernelIN5flash11enable_sm90INS1_16FlashAttnFwdSm90INS1_25CollectiveMainloopFwdSm90ILi2EN4cute5tupleIJNS5_1CILi1EEES8_S8_EEENS6_IJNS7_ILi128EEENS7_ILi96EEENS7_ILi64EEEEEELi256ENS_10bfloat16_tEfNS_4arch4Sm90ELb0ELb1ELb0ELb1ELb0ELb0ELb1ELb1ELb0ELb0ELb0ELb0EEENS1_21CollectiveEpilogueFwdINS6_IJSA_NS7_ILi256EEESB_EEES9_SE_SG_Li256ELb1ELb0ELb0ELb0EEENS1_36VarlenDynamicPersistentTileSchedulerILi128ELi96ELi256ELi32ELb0ELb0ELb1ELb1ELb0ELb1EEEEEEEEEvNT_6ParamsE$_ZZN5flash25CollectiveMainloopFwdSm90ILi2EN4cute5tupleIJNS1_1CILi1EEES4_S4_EEENS2_IJNS3_ILi128EEENS3_ILi96EEENS3_ILi64EEEEEELi256EN7cutlass10bfloat16_tEfNSA_4arch4Sm90ELb0ELb1ELb0ELb1ELb0ELb0ELb1ELb1ELb0ELb0ELb0ELb0EE3mmaINS_16FlashAttnFwdSm90ISE_NS_21CollectiveEpilogueFwdINS2_IJS6_NS3_ILi256EEES7_EEES5_SB_SD_Li256ELb1ELb0ELb0ELb0EEENS_36VarlenDynamicPersistentTileSchedulerILi128ELi96ELi256ELi32ELb0ELb0ELb1ELb1ELb0ELb1EEEE13SharedStorageENS1_6TensorINS1_11ArrayEngineIfLm128EEENS1_6LayoutINS2_IJNS2_IJNS3_ILi2EEEST_NS3_ILi32EEEEEES4_S4_EEENS2_IJNS2_IJS4_ST_NS3_ILi4EEEEEENS3_ILi0EEESZ_EEEEEEENS_7SoftmaxILi2ELi0EEEEEbRKNSE_6ParamsENSA_25PipelineTmaAsyncNoClusterILi2ENSA_16PipelineTmaAsyncILi2EEEEES1B_RNSA_13PipelineStateILj2EEERT0_RT1_iRiRKNS_16SeqlenInfoQKNewKILb1ELb0EEENS2_IJiiiiEEERT_ENKUliT_T0_T1_E_clIZSF_ISO_S12_S14_EbS17_S1B_S1B_S1E_S1G_S1I_iS1J_S1N_S1O_S1Q_EUlRS1R_iE1_NS3_ILb0EEENS3_ILb1EEEEEDaiS1R_S1S_S1T_,(.L_x_4725 - $_ZN7cutlass13device_kernelIN5flash11enable_sm90INS1_16FlashAttnFwdSm90INS1_25CollectiveMainloopFwdSm90ILi2EN4cute5tupleIJNS5_1CILi1EEES8_S8_EEENS6_IJNS7_ILi128EEENS7_ILi96EEENS7_ILi64EEEEEELi256ENS_10bfloat16_tEfNS_4arch4Sm90ELb0ELb1ELb0ELb1ELb0ELb0ELb1ELb1ELb0ELb0ELb0ELb0EEENS1_21CollectiveEpilogueFwdINS6_IJSA_NS7_ILi256EEESB_EEES9_SE_SG_Li256ELb1ELb0ELb0ELb0EEENS1_36VarlenDynamicPersistentTileSchedulerILi128ELi96ELi256ELi32ELb0ELb0ELb1ELb1ELb0ELb1EEEEEEEEEvNT_6ParamsE$_ZZN5flash25CollectiveMainloopFwdSm90ILi2EN4cute5tupleIJNS1_1CILi1EEES4_S4_EEENS2_IJNS3_ILi128EEENS3_ILi96EEENS3_ILi64EEEEEELi256EN7cutlass10bfloat16_tEfNSA_4arch4Sm90ELb0ELb1ELb0ELb1ELb0ELb0ELb1ELb1ELb0ELb0ELb0ELb0EE3mmaINS_16FlashAttnFwdSm90ISE_NS_21CollectiveEpilogueFwdINS2_IJS6_NS3_ILi256EEES7_EEES5_SB_SD_Li256ELb1ELb0ELb0ELb0EEENS_36VarlenDynamicPersistentTileSchedulerILi128ELi96ELi256ELi32ELb0ELb0ELb1ELb1ELb0ELb1EEEE13SharedStorageENS1_6TensorINS1_11ArrayEngineIfLm128EEENS1_6LayoutINS2_IJNS2_IJNS3_ILi2EEEST_NS3_ILi32EEEEEES4_S4_EEENS2_IJNS2_IJS4_ST_NS3_ILi4EEEEEENS3_ILi0EEESZ_EEEEEEENS_7SoftmaxILi2ELi0EEEEEbRKNSE_6ParamsENSA_25PipelineTmaAsyncNoClusterILi2ENSA_16PipelineTmaAsyncILi2EEEEES1B_RNSA_13PipelineStateILj2EEERT0_RT1_iRiRKNS_16SeqlenInfoQKNewKILb1ELb0EEENS2_IJiiiiEEERT_ENKUliT_T0_T1_E_clIZSF_ISO_S12_S14_EbS17_S1B_S1B_S1E_S1G_S1I_iS1J_S1N_S1O_S1Q_EUlRS1R_iE1_NS3_ILb0EEENS3_ILb1EEEEEDaiS1R_S1S_S1T_)
$_ZN7cutlass13device_kernelIN5flash11enable_sm90INS1_16FlashAttnFwdSm90INS1_25CollectiveMainloopFwdSm90ILi2EN4cute5tupleIJNS5_1CILi1EEES8_S8_EEENS6_IJNS7_ILi128EEENS7_ILi96EEENS7_ILi64EEEEEELi256ENS_10bfloat16_tEfNS_4arch4Sm90ELb0ELb1ELb0ELb1ELb0ELb0ELb1ELb1ELb0ELb0ELb0ELb0EEENS1_21CollectiveEpilogueFwdINS6_IJSA_NS7_ILi256EEESB_EEES9_SE_SG_Li256ELb1ELb0ELb0ELb0EEENS1_36VarlenDynamicPersistentTileSchedulerILi128ELi96ELi256ELi32ELb0ELb0ELb1ELb1ELb0ELb1EEEEEEEEEvNT_6ParamsE$_ZZN5flash25CollectiveMainloopFwdSm90ILi2EN4cute5tupleIJNS1_1CILi1EEES4_S4_EEENS2_IJNS3_ILi128EEENS3_ILi96EEENS3_ILi64EEEEEELi256EN7cutlass10bfloat16_tEfNSA_4arch4Sm90ELb0ELb1ELb0ELb1ELb0ELb0ELb1ELb1ELb0ELb0ELb0ELb0EE3mmaINS_16FlashAttnFwdSm90ISE_NS_21CollectiveEpilogueFwdINS2_IJS6_NS3_ILi256EEES7_EEES5_SB_SD_Li256ELb1ELb0ELb0ELb0EEENS_36VarlenDynamicPersistentTileSchedulerILi128ELi96ELi256ELi32ELb0ELb0ELb1ELb1ELb0ELb1EEEE13SharedStorageENS1_6TensorINS1_11ArrayEngineIfLm128EEENS1_6LayoutINS2_IJNS2_IJNS3_ILi2EEEST_NS3_ILi32EEEEEES4_S4_EEENS2_IJNS2_IJS4_ST_NS3_ILi4EEEEEENS3_ILi0EEESZ_EEEEEEENS_7SoftmaxILi2ELi0EEEEEbRKNSE_6ParamsENSA_25PipelineTmaAsyncNoClusterILi2ENSA_16PipelineTmaAsyncILi2EEEEES1B_RNSA_13PipelineStateILj2EEERT0_RT1_iRiRKNS_16SeqlenInfoQKNewKILb1ELb0EEENS2_IJiiiiEEERT_ENKUliT_T0_T1_E_clIZSF_ISO_S12_S14_EbS17_S1B_S1B_S1E_S1G_S1I_iS1J_S1N_S1O_S1Q_EUlRS1R_iE1_NS3_ILb0EEENS3_ILb1EEEEEDaiS1R_S1S_S1T_:
[----:B------:R-:W-:Y:S05]  /*279c0*/  YIELD ;  /* 0x0000000000007946 */ /* 0x000fea0003800000 */
[----:B------:R-:W-:Y:S02]  /*279d0*/  ULDC UR4, c[0x0][0x20] ;  /* 0x0000080000047ab9 */ /* 0x000fe40000000800 */
[----:B------:R-:W-:-:S05]  /*279e0*/  VIADD R0, R0, -UR4 ;  /* 0x8000000400007c36 */ /* 0x000fca0008000000 */
[----:B------:R-:W2:Y:S01]  /*279f0*/  LDL.64 R2, [R0] ;  /* 0x0000000000027983 */ /* 0x000ea20000100a00 */
[----:B------:R-:W0:Y:S02]  /*27a00*/  LDC.64 R4, c[0x0][0x208] ;  /* 0x00008200ff047b82 */ /* 0x000e240000000a00 */
[----:B0-----:R-:W-:Y:S02]  /*27a10*/  R2UR UR4, R4 ;  /* 0x00000000040472ca */ /* 0x001fe400000e0000 */
        /* <DEDUP_REMOVED lines=35> */
[----:B0-----:R1:W5:Y:S01]  /*27c50*/  LD.E R11, desc[UR6][R6.64+0x4] ;  /* 0x00000406060b7980 */ /* 0x001362000c101900 */
[----:B--2---:R-:W-:-:S04]  /*27c60*/  LOP3.LUT R14, R14, 0x1, RZ, 0xfc, !PT ;  /* 0x000000010e0e7812 */ /* 0x004fc800078efcff */
[----:B------:R-:W-:-:S13]  /*27c70*/  ISETP.NE.AND P0, PT, R14, 0x3, PT ;  /* 0x000000030e00780c */ /* 0x000fda0003f05270 */
[----:B-1----:R-:W-:Y:S05]  /*27c80*/  @!P0 BRA `(.L_x_2725) ;  /* 0x0000000000048947 */ /* 0x002fea0003800000 */
[----:B------:R-:W-:Y:S01]  /*27c90*/  BPT.TRAP 0x1 ;  /* 0x000000040000795c */ /* 0x000fe20000300000 */
.L_x_2725:
[----:B------:R-:W-:Y:S05]  /*27ca0*/  BSYNC B3 ;  /* 0x0000000000037941 */ /* 0x000fea0003800000 */
.L_x_2724:
[----:B------:R-:W-:Y:S02]  /*27cb0*/  R2UR UR4, R4 ;  /* 0x00000000040472ca */ /* 0x000fe400000e0000 */
[----:B------:R-:W-:-:S13]  /*27cc0*/  R2UR UR5, R5 ;  /* 0x00000000050572ca */ /* 0x000fda00000e0000 */
[----:B------:R-:W2:Y:S01]  /*27cd0*/  LD.E.64 R2, desc[UR4][R8.64+0x8] ;  /* 0x0000080408027980 */ /* 0x000ea2000c101b00 */
[----:B-----5:R-:W-:Y:S02]  /*27ce0*/  SHF.L.U32 R13, R11, 0x1f, RZ ;  /* 0x0000001f0b0d7819 */ /* 0x020fe400000006ff */
[----:B--2---:R-:W-:-:S05]  /*27cf0*/  MOV R3, R2 ;  /* 0x0000000200037202 */ /* 0x004fca0000000f00 */
[----:B------:R-:W-:-:S04]  /*27d00*/  IMAD R12, R12, 0x8, R3 ;  /* 0x000000080c0c7824 */ /* 0x000fc800078e0203 */
[----:B------:R0:W1:Y:S01]  /*27d10*/  SYNCS.PHASECHK.TRANS64.TRYWAIT P0, [R12+URZ], R13 ;  /* 0x0000000d0c0075a7 */ /* 0x000062000800017f */
[----:B------:R-:W2:Y:S01]  /*27d20*/  LD.E R11, desc[UR4][R8.64+0x1c] ;  /* 0x00001c04080b7980 */ /* 0x000ea2000c101900 */
[----:B------:R-:W-:Y:S02]  /*27d30*/  R2UR UR6, R4 ;  /* 0x00000000040672ca */ /* 0x000fe400000e0000 */
[----:B------:R-:W-:Y:S01]  /*27d40*/  R2UR UR7, R5 ;  /* 0x00000000050772ca */ /* 0x000fe200000e0000 */
[----:B------:R0:W5:Y:S01]  /*27d50*/  LD.E R2, desc[UR4][R6.64] ;  /* 0x0000000406027980 */ /* 0x000162000c101900 */
[----:B------:R-:W-:Y:S11]  /*27d60*/  BSSY B3, `(.L_x_2726) ;  /* 0x0000006000037945 */ /* 0x000ff60003800000 */
[----:B------:R0:W5:Y:S01]  /*27d70*/  LD.E R3, desc[UR6][R6.64+0x4] ;  /* 0x0000040606037980 */ /* 0x000162000c101900 */
[----:B--2---:R-:W-:-:S04]  /*27d80*/  LOP3.LUT R11, R11, 0x1, RZ, 0xfc, !PT ;  /* 0x000000010b0b7812 */ /* 0x004fc800078efcff */
[----:B------:R-:W-:-:S13]  /*27d90*/  ISETP.NE.AND P1, PT, R11, 0x3, PT ;  /* 0x000000030b00780c */ /* 0x000fda0003f25270 */
[----:B01----:R-:W-:Y:S05]  /*27da0*/  @!P1 BRA `(.L_x_2727) ;  /* 0x0000000000049947 */ /* 0x003fea0003800000 */
[----:B------:R-:W-:Y:S01]  /*27db0*/  BPT.TRAP 0x1 ;  /* 0x000000040000795c */ /* 0x000fe20000300000 */
.L_x_2727:
[----:B------:R-:W-:Y:S05]  /*27dc0*/  BSYNC B3 ;  /* 0x0000000000037941 */ /* 0x000fea0003800000 */
.L_x_2726:
        /* <DEDUP_REMOVED lines=8> */
[----:B------:R-:W0:Y:S02]  /*27e50*/  SYNCS.PHASECHK.TRANS64.TRYWAIT P0, [R2+URZ], R3 ;  /* 0x00000003020075a7 */ /* 0x000e24000800017f */
[----:B0-----:R-:W-:Y:S05]  /*27e60*/  @!P0 BRA `(.L_x_2730) ;  /* 0x000001b000008947 */ /* 0x001fea0003800000 */
.L_x_2729:
[----:B------:R-:W-:Y:S05]  /*27e70*/  BSYNC B3 ;  /* 0x0000000000037941 */ /* 0x000fea0003800000 */
.L_x_2728:
[----:B------:R-:W2:Y:S04]  /*27e80*/  LDL.64 R8, [R0] ;  /* 0x0000000000087983 */ /* 0x000ea80000100a00 */
[----:B------:R-:W3:Y:S01]  /*27e90*/  LDL.64 R6, [R0+0x28] ;  /* 0x0000280000067983 */ /* 0x000ee20000100a00 */
[C---:B------:R-:W-:Y:S02]  /*27ea0*/  R2UR UR6, R4.reuse ;  /* 0x00000000040672ca */ /* 0x040fe400000e0000 */
[C---:B------:R-:W-:Y:S01]  /*27eb0*/  R2UR UR7, R5.reuse ;  /* 0x00000000050772ca */ /* 0x040fe200000e0000 */
[----:B0----5:R-:W4:Y:S01]  /*27ec0*/  LDL.64 R2, [R0+0x20] ;  /* 0x0000200000027983 */ /* 0x021f220000100a00 */
        /* <DEDUP_REMOVED lines=85> */
[----:B0-----:R-:W-:Y:S05]  /*28420*/  @!P0 BRA `(.L_x_2732) ;  /* 0x0000000000048947 */ /* 0x001fea0003800000 */
[----:B------:R-:W-:Y:S01]  /*28430*/  BPT.TRAP 0x1 ;  /* 0x000000040000795c */ /* 0x000fe20000300000 */
.L_x_2732:
[----:B------:R-:W-:Y:S05]  /*28440*/  BSYNC B3 ;  /* 0x0000000000037941 */ /* 0x000fea0003800000 */
.L_x_2731:
        /* <DEDUP_REMOVED lines=17> */
.L_x_2734:
[----:B------:R-:W-:Y:S05]  /*28560*/  BSYNC B3 ;  /* 0x0000000000037941 */ /* 0x000fea0003800000 */
.L_x_2733:
        /* <DEDUP_REMOVED lines=10> */
.L_x_2736:
[----:B------:R-:W-:Y:S05]  /*28610*/  BSYNC B3 ;  /* 0x0000000000037941 */ /* 0x000fea0003800000 */
.L_x_2735:
[----:B------:R-:W2:Y:S04]  /*28620*/  LDL.64 R12, [R0] ;  /* 0x00000000000c7983 */ /* 0x000ea80000100a00 */
[----:B------:R-:W3:Y:S01]  /*28630*/  LDL.64 R6, [R0+0x58] ;  /* 0x0000580000067983 */ /* 0x000ee20000100a00 */
[C---:B------:R-:W-:Y:S02]  /*28640*/  R2UR UR6, R4.reuse ;  /* 0x00000000040672ca */ /* 0x040fe400000e0000 */
[C---:B------:R-:W-:Y:S01]  /*28650*/  R2UR UR7, R5.reuse ;  /* 0x00000000050772ca */ /* 0x040fe200000e0000 */
[----:B------:R-:W4:Y:S01]  /*28660*/  LDL.64 R2, [R0+0x48] ;  /* 0x0000480000027983 */ /* 0x000f220000100a00 */
[C---:B------:R-:W-:Y:S02]  /*28670*/  R2UR UR4, R4.reuse ;  /* 0x00000000040472ca */ /* 0x040fe400000e0000 */
[C---:B------:R-:W-:Y:S01]  /*28680*/  R2UR UR5, R5.reuse ;  /* 0x00000000050572ca */ /* 0x040fe200000e0000 */
[----:B0----5:R-:W4:Y:S08]  /*28690*/  LDL.64 R8, [R0+0x50] ;  /* 0x0000500000087983 */ /* 0x021f300000100a00 */
[----:B--2---:R-:W2:Y:S04]  /*286a0*/  LD.E R11, desc[UR6][R12.64] ;  /* 0x000000060c0b7980 */ /* 0x004ea8000c101900 */
[----:B---3--:R-:W2:Y:S01]  /*286b0*/  LD.E.64 R6, desc[UR4][R6.64] ;  /* 0x0000000406067980 */ /* 0x008ea2000c101b00 */
[----:B------:R-:W-:Y:S05]  /*286c0*/  WARPSYNC.ALL ;  /* 0x0000000000007948 */ /* 0x000fea0003800000 */
[----:B------:R-:W-:Y:S01]  /*286d0*/  R2UR UR6, R4 ;  /* 0x00000000040672ca */ /* 0x000fe200000e0000 */
[----:B------:R-:W3:Y:S01]  /*286e0*/  LDL.LU R19, [R1+0x460] ;  /* 0x0004600001137983 */ /* 0x000ee20000300800 */
[----:B------:R-:W-:-:S02]  /*286f0*/  R2UR UR7, R5 ;  /* 0x00000000050772ca */ /* 0x000fc400000e0000 */
[----:B------:R-:W-:Y:S01]  /*28700*/  R2UR UR4, R4 ;  /* 0x00000000040472ca */ /* 0x000fe200000e0000 */
[----:B------:R-:W3:Y:S01]  /*28710*/  LDL R21, [R1+0x464] ;  /* 0x0004640001157983 */ /* 0x000ee20000100800 */
[----:B------:R-:W-:-:S03]  /*28720*/  R2UR UR5, R5 ;  /* 0x00000000050572ca */ /* 0x000fc600000e0000 */
[----:B------:R-:W3:Y:S06]  /*28730*/  LDL R20, [R1+0x468] ;  /* 0x0004680001147983 */ /* 0x000eec0000100800 */
[----:B----4-:R-:W4:Y:S04]  /*28740*/  LD.E R14, desc[UR6][R2.64] ;  /* 0x00000006020e7980 */ /* 0x010f28000c101900 */
[----:B------:R-:W3:Y:S01]  /*28750*/  LD.E.64 R12, desc[UR4][R8.64] ;  /* 0x00000004080c7980 */ /* 0x000ee2000c101b00 */
[----:B--2---:R-:W-:Y:S01]  /*28760*/  IMAD R6, R11, 0xc00, R6 ;  /* 0x00000c000b067824 */ /* 0x004fe200078e0206 */
[----:B------:R-:W-:Y:S01]  /*28770*/  R2UR UR7, R7 ;  /* 0x00000000070772ca */ /* 0x000fe200000e0000 */
[----:B------:R-:W-:Y:S01]  /*28780*/  WARPGROUP.ARRIVE ;  /* 0x00000000000079c5 */ /* 0x000fe20000000000 */
[----:B------:R-:W-:-:S02]  /*28790*/  R2UR UR8, R4 ;  /* 0x00000000040872ca */ /* 0x000fc400000e0000 */
[----:B------:R-:W-:Y:S02]  /*287a0*/  R2UR UR6, R6 ;  /* 0x00000000060672ca */ /* 0x000fe400000e0000 */
[C---:B------:R-:W-:Y:S02]  /*287b0*/  R2UR UR9, R5.reuse ;  /* 0x00000000050972ca */ /* 0x040fe400000e0000 */
[----:B------:R-:W-:Y:S02]  /*287c0*/  R2UR UR10, R4 ;  /* 0x00000000040a72ca */ /* 0x000fe400000e0000 */
[----:B------:R-:W-:Y:S02]  /*287d0*/  R2UR UR11, R5 ;  /* 0x00000000050b72ca */ /* 0x000fe400000e0000 */
[----:B----4-:R-:W-:Y:S02]  /*287e0*/  ISETP.NE.U32.AND P0, PT, R14, RZ, PT ;  /* 0x000000ff0e00720c */ /* 0x010fe40003f05070 */
[----:B---3--:R-:W-:-:S02]  /*287f0*/  R2UR UR4, R12 ;  /* 0x000000000c0472ca */ /* 0x008fc400000e0000 */
        /* <DEDUP_REMOVED lines=233> */
[----:B------:R-:W0:Y:S01]  /*29690*/  S2R R201, SR_TID.X ;  /* 0x0000000000c97919 */ /* 0x000e220000002100 */
[----:B------:R-:W-:Y:S02]  /*296a0*/  R2UR UR8, R4 ;  /* 0x00000000040872ca */ /* 0x000fe400000e0000 */
[----:B------:R-:W-:Y:S02]  /*296b0*/  R2UR UR6, R12 ;  /* 0x000000000c0672ca */ /* 0x000fe400000e0000 */
[----:B------:R-:W-:Y:S02]  /*296c0*/  R2UR UR7, R13 ;  /* 0x000000000d0772ca */ /* 0x000fe400000e0000 */
[----:B------:R-:W-:Y:S02]  /*296d0*/  R2UR UR9, R5 ;  /* 0x00000000050972ca */ /* 0x000fe400000e0000 */
[----:B------:R-:W-:Y:S02]  /*296e0*/  LOP3.LUT R19, R19, 0xfffbffff, RZ, 0xc0, !PT ;  /* 0xfffbffff13137812 */ /* 0x000fe400078ec0ff */
[----:B0-----:R-:W-:Y:S01]  /*296f0*/  LOP3.LUT P1, RZ, R201, 0x7f, RZ, 0xc0, !PT ;  /* 0x0000007fc9ff7812 */ /* 0x001fe2000782c0ff */
[----:B--2---:R-:W-:-:S02]  /*29700*/  VIADD R6, R8, 0xc06 ;  /* 0x00000c0608067836 */ /* 0x004fc40000000000 */
[----:B------:R-:W-:Y:S01]  /*29710*/  IMAD.MOV.U32 R7, RZ, RZ, R9 ;  /* 0x000000ffff077224 */ /* 0x000fe200078e0009 */
[----:B------:R-:W-:Y:S02]  /*29720*/  SHF.R.U32.HI R11, RZ, 0x7, R201 ;  /* 0x00000007ff0b7819 */ /* 0x000fe400000116c9 */
[----:B------:R-:W-:Y:S02]  /*29730*/  R2UR UR4, R6 ;  /* 0x00000000060472ca */ /* 0x000fe400000e0000 */
[----:B------:R-:W-:-:S05]  /*29740*/  R2UR UR5, R7 ;  /* 0x00000000070572ca */ /* 0x000fca00000e0000 */
[----:B------:R-:W-:-:S08]  /*29750*/  @P1 LOP3.LUT R19, R19, 0x40000, RZ, 0xfc, !PT ;  /* 0x0004000013131812 */ /* 0x000fd000078efcff */
[----:B------:R-:W-:Y:S03]  /*29760*/  HGMMA.64x96x16.F32.BF16 R24, gdesc[UR4], R24, gsb0 ;  /* 0x01600000041879f0 */ /* 0x000fe60008001818 */
[----:B------:R-:W-:Y:S02]  /*29770*/  WARPGROUP.DEPBAR.LE gsb0, 0x0 ;  /* 0x00008000000079c5 */ /* 0x000fe40000010000 */
[----:B------:R-:W-:Y:S04]  /*29780*/  ST.E desc[UR8][R2.64], R194 ;  /* 0x000000c202007985 */ /* 0x000fe8000c101908 */
[----:B------:R-:W2:Y:S04]  /*29790*/  @!P1 LDL.64 R6, [R0+0x18] ;  /* 0x0000180000069983 */ /* 0x000ea80000100a00 */
[----:B------:R-:W3:Y:S01]  /*297a0*/  @!P1 LDL.64 R8, [R0] ;  /* 0x0000000000089983 */ /* 0x000ee20000100a00 */
[----:B------:R-:W-:-:S02]  /*297b0*/  @!P1 R2UR UR4, R4 ;  /* 0x00000000040492ca */ /* 0x000fc400000e0000 */
[C---:B------:R-:W-:Y:S01]  /*297c0*/  @!P1 R2UR UR5, R5.reuse ;  /* 0x00000000050592ca */ /* 0x040fe200000e0000 */
[----:B------:R0:W-:Y:S01]  /*297d0*/  STL [R1+0x460], R19 ;  /* 0x0004601301007387 */ /* 0x0001e20000100800 */
[----:B------:R-:W-:Y:S02]  /*297e0*/  @!P1 R2UR UR6, R4 ;  /* 0x00000000040692ca */ /* 0x000fe400000e0000 */
[----:B------:R-:W-:Y:S02]  /*297f0*/  @!P1 R2UR UR7, R5 ;  /* 0x00000000050792ca */ /* 0x000fe400000e0000 */
[----:B------:R-:W-:-:S05]  /*29800*/  IADD3 R11, -R11, 0xb, RZ ;  /* 0x0000000b0b0b7810 */ /* 0x000fca0007ffe1ff */
[----:B------:R1:W-:Y:S06]  /*29810*/  BAR.ARV R11, 0x100 ;  /* 0x0004000b0000751d */ /* 0x0003ec0000002000 */
[----:B--2---:R-:W2:Y:S04]  /*29820*/  @!P1 LD.E.64 R6, desc[UR4][R6.64+0x30] ;  /* 0x0000300406069980 */ /* 0x004ea8000c101b00 */
[----:B---3--:R-:W3:Y:S01]  /*29830*/  @!P1 LD.E R8, desc[UR6][R8.64] ;  /* 0x0000000608089980 */ /* 0x008ee2000c101900 */
[----:B------:R-:W-:Y:S01]  /*29840*/  R2UR UR4, R4 ;  /* 0x00000000040472ca */ /* 0x000fe200000e0000 */
[----:B0-----:R-:W-:Y:S01]  /*29850*/  IMAD.MOV.U32 R19, RZ, RZ, R165 ;  /* 0x000000ffff137224 */ /* 0x001fe200078e00a5 */
        /* <DEDUP_REMOVED lines=8> */
[----:B------:R-:W-:Y:S02]  /*298e0*/  R2UR UR9, R5 ;  /* 0x00000000050972ca */ /* 0x000fe400000e0000 */
[----:B--2---:R-:W-:-:S05]  /*298f0*/  @!P1 MOV R3, R6 ;  /* 0x0000000600039202 */ /* 0x004fca0000000f00 */
[----:B---3--:R-:W-:-:S05]  /*29900*/  @!P1 IMAD R2, R8, 0x8, R3 ;  /* 0x0000000808029824 */ /* 0x008fca00078e0203 */
[----:B------:R-:W-:-:S04]  /*29910*/  @!P1 PRMT R2, RZ, 0x654, R2 ;  /* 0x00000654ff029816 */ /* 0x000fc80000000002 */
[----:B------:R0:W-:Y:S01]  /*29920*/  @!P1 SYNCS.ARRIVE.TRANS64.RED.A1T0 RZ, [R2+URZ], RZ ;  /* 0x000000ff02ff99a7 */ /* 0x0001e2000810043f */
[----:B------:R-:W2:Y:S01]  /*29930*/  LD.E R12, desc[UR4][R18.64] ;  /* 0x00000004120c7980 */ /* 0x000ea2000c101900 */
[----:B------:R-:W-:Y:S02]  /*29940*/  R2UR UR4, R4 ;  /* 0x00000000040472ca */ /* 0x000fe400000e0000 */
[----:B------:R-:W-:Y:S01]  /*29950*/  R2UR UR5, R5 ;  /* 0x00000000050572ca */ /* 0x000fe200000e0000 */
[----:B------:R-:W-:Y:S01]  /*29960*/  IMAD.MOV.U32 R3, RZ, RZ, R21 ;  /* 0x000000ffff037224 */ /* 0x000fe200078e0015 */
[----:B------:R-:W3:Y:S01]  /*29970*/  LD.E R73, desc[UR12][R18.64+0x18] ;  /* 0x0000180c12497980 */ /* 0x000ee2000c101900 */
[----:B0-----:R-:W-:-:S03]  /*29980*/  IMAD.MOV.U32 R2, RZ, RZ, R20 ;  /* 0x000000ffff027224 */ /* 0x001fc600078e0014 */
[----:B------:R-:W4:Y:S04]  /*29990*/  LD.E R14, desc[UR6][R18.64+0x4] ;  /* 0x00000406120e7980 */ /* 0x000f28000c101900 */
[----:B------:R0:W3:Y:S04]  /*299a0*/  LD.E R72, desc[UR10][R2.64] ;  /* 0x0000000a02487980 */ /* 0x0000e8000c101900 */
[----:B------:R-:W4:Y:S01]  /*299b0*/  LD.E R13, desc[UR4][R18.64+0x8] ;  /* 0x00000804120d7980 */ /* 0x000f22000c101900 */
[C---:B------:R-:W-:Y:S02]  /*299c0*/  R2UR UR4, R4.reuse ;  /* 0x00000000040472ca */ /* 0x040fe400000e0000 */
[----:B------:R-:W-:Y:S01]  /*299d0*/  R2UR UR5, R5 ;  /* 0x00000000050572ca */ /* 0x000fe200000e0000 */
[----:B------:R-:W3:Y:S01]  /*299e0*/  LD.E R20, desc[UR8][R18.64+0xc] ;  /* 0x00000c0812147980 */ /* 0x000ee2000c101900 */
[----:B------:R-:W-:-:S02]  /*299f0*/  R2UR UR10, R4 ;  /* 0x00000000040a72ca */ /* 0x000fc400000e0000 */
[----:B------:R-:W-:-:S09]  /*29a00*/  R2UR UR11, R5 ;  /* 0x00000000050b72ca */ /* 0x000fd200000e0000 */
[----:B------:R-:W3:Y:S04]  /*29a10*/  LD.E R15, desc[UR4][R18.64+0x10] ;  /* 0x00001004120f7980 */ /* 0x000ee8000c101900 */
[----:B------:R-:W3:Y:S01]  /*29a20*/  LD.E R21, desc[UR10][R18.64+0x14] ;  /* 0x0000140a12157980 */ /* 0x000ee2000c101900 */
[----:B------:R-:W-:Y:S01]  /*29a30*/  BSSY B3, `(.L_x_2738) ;  /* 0x0000045000037945 */ /* 0x000fe20003800000 */
[----:B--2---:R-:W-:-:S04]  /*29a40*/  SHF.R.S32.HI R7, RZ, 0x1f, R12 ;  /* 0x0000001fff077819 */ /* 0x004fc8000001140c */
[----:B------:R-:W-:-:S04]  /*29a50*/  LEA.HI R7, R7, R12, RZ, 0x7 ;  /* 0x0000000c07077211 */ /* 0x000fc800078f38ff */
[----:B0-----:R-:W-:-:S05]  /*29a60*/  LOP3.LUT R3, R7, 0xffffff80, RZ, 0xc0, !PT ;  /* 0xffffff8007037812 */ /* 0x001fca00078ec0ff */
[----:B------:R-:W-:-:S05]  /*29a70*/  IMAD.IADD R3, R12, 0x1, -R3 ;  /* 0x000000010c037824 */ /* 0x000fca00078e0a03 */
[----:B------:R-:W-:-:S04]  /*29a80*/  SHF.R.S32.HI R2, RZ, 0x1f, R3 ;  /* 0x0000001fff027819 */ /* 0x000fc80000011403 */
[----:B------:R-:W-:-:S04]  /*29a90*/  LEA.HI R6, R2, R3, RZ, 0x2 ;  /* 0x0000000302067211 */ /* 0x000fc800078f10ff */
[--C-:B------:R-:W-:Y:S02]  /*29aa0*/  SHF.R.S32.HI R8, RZ, 0x2, R6.reuse ;  /* 0x00000002ff087819 */ /* 0x100fe40000011406 */
[----:B-1----:R-:W-:Y:S02]  /*29ab0*/  SHF.R.S32.HI R11, RZ, 0x1f, R6 ;  /* 0x0000001fff0b7819 */ /* 0x002fe40000011406 */
[----:B------:R-:W-:Y:S02]  /*29ac0*/  LEA.HI R9, R2, R3, RZ, 0x5 ;  /* 0x0000000302097211 */ /* 0x000fe400078f28ff */
[----:B------:R-:W-:Y:S02]  /*29ad0*/  SHF.R.S32.HI R2, RZ, 0x7, R7 ;  /* 0x00000007ff027819 */ /* 0x000fe40000011407 */
[----:B------:R-:W-:Y:S02]  /*29ae0*/  LEA.HI R11, R11, R8, RZ, 0x3 ;  /* 0x000000080b0b7211 */ /* 0x000fe400078f18ff */
[----:B------:R-:W-:-:S02]  /*29af0*/  SHF.R.S32.HI R9, RZ, 0x5, R9 ;  /* 0x00000005ff097819 */ /* 0x000fc40000011409 */
[----:B------:R-:W-:Y:S02]  /*29b00*/  LEA.HI R7, R7, R2, RZ, 0x1 ;  /* 0x0000000207077211 */ /* 0x000fe400078f08ff */
[----:B------:R-:W-:Y:S01]  /*29b10*/  LOP3.LUT R11, R11, 0xfffffff8, RZ, 0xc0, !PT ;  /* 0xfffffff80b0b7812 */ /* 0x000fe200078ec0ff */
[----:B----4-:R-:W-:Y:S01]  /*29b20*/  IMAD R12, R10, -0x60, R13 ;  /* 0xffffffa00a0c7824 */ /* 0x010fe200078e020d */
[----:B------:R-:W-:Y:S01]  /*29b30*/  LOP3.LUT R6, R6, 0x7ffffffc, RZ, 0xc0, !PT ;  /* 0x7ffffffc06067812 */ /* 0x000fe200078ec0ff */
[----:B---3--:R-:W-:Y:S01]  /*29b40*/  IMAD R72, R72, 0x8, R9 ;  /* 0x0000000848487824 */ /* 0x008fe200078e0209 */
        /* <DEDUP_REMOVED lines=34> */
.L_x_2743:
[----:B------:R-:W-:Y:S05]  /*29d70*/  BSYNC B5 ;  /* 0x0000000000057941 */ /* 0x000fea0003800000 */
.L_x_2742:
[----:B------:R-:W-:Y:S01]  /*29d80*/  LOP3.LUT R6, RZ, R6, RZ, 0x33, !PT ;  /* 0x00000006ff067212 */ /* 0x000fe200078e33ff */
[----:B------:R-:W-:Y:S06]  /*29d90*/  BRA `(.L_x_2744) ;  /* 0x0000000000287947 */ /* 0x000fec0003800000 */
.L_x_2741:
        /* <DEDUP_REMOVED lines=10> */
.L_x_2744:
[----:B------:R-:W-:Y:S05]  /*29e40*/  BSYNC B4 ;  /* 0x0000000000047941 */ /* 0x000fea0003800000 */
.L_x_2740:
[----:B------:R-:W-:-:S05]  /*29e50*/  IMAD R6, R73, R6, R20 ;  /* 0x0000000649067224 */ /* 0x000fca00078e0214 */
[----:B------:R-:W-:Y:S02]  /*29e60*/  VIMNMX R3, R3, R6, !PT ;  /* 0x0000000603037248 */ /* 0x000fe40007fe0100 */
[----:B------:R-:W-:-:S07]  /*29e70*/  VIADDMNMX R2, R6, R73, R2, PT ;  /* 0x0000004906027246 */ /* 0x000fce0003800102 */
.L_x_2739:
[----:B------:R-:W-:Y:S05]  /*29e80*/  BSYNC B3 ;  /* 0x0000000000037941 */ /* 0x000fea0003800000 */
.L_x_2738:
        /* <DEDUP_REMOVED lines=136> */
.L_x_2750:
[----:B------:R-:W-:Y:S05]  /*2a710*/  BSYNC B5 ;  /* 0x0000000000057941 */ /* 0x000fea0003800000 */
.L_x_2749:
[----:B------:R-:W-:Y:S01]  /*2a720*/  LOP3.LUT R8, RZ, R8, RZ, 0x33, !PT ;  /* 0x00000008ff087212 */ /* 0x000fe200078e33ff */
[----:B------:R-:W-:Y:S06]  /*2a730*/  BRA `(.L_x_2751) ;  /* 0x0000000000287947 */ /* 0x000fec0003800000 */
.L_x_2748:
        /* <DEDUP_REMOVED lines=10> */
.L_x_2751:
[----:B------:R-:W-:Y:S05]  /*2a7e0*/  BSYNC B4 ;  /* 0x0000000000047941 */ /* 0x000fea0003800000 */
.L_x_2747:
[----:B------:R-:W-:-:S05]  /*2a7f0*/  IMAD R8, R73, R8, R20 ;  /* 0x0000000849087224 */ /* 0x000fca00078e0214 */
[----:B------:R-:W-:Y:S02]  /*2a800*/  VIADDMNMX R12, R8, R73, R12, PT ;  /* 0x00000049080c7246 */ /* 0x000fe4000380010c */
[----:B------:R-:W-:-:S07]  /*2a810*/  VIMNMX R9, R9, R8, !PT ;  /* 0x0000000809097248 */ /* 0x000fce0007fe0100 */
.L_x_2746:
[----:B------:R-:W-:Y:S05]  /*2a820*/  BSYNC B3 ;  /* 0x0000000000037941 */ /* 0x000fea0003800000 */
.L_x_2745:
        /* <DEDUP_REMOVED lines=146> */
[----:B------:R-:W0:Y:S04]  /*2b150*/  SHFL.BFLY PT, R13, R8, 0x2, 0x1f ;  /* 0x0c401f00080d7f89 */ /* 0x000e2800000e0000 */
[----:B------:R-:W-:Y:S04]  /*2b160*/  ST.E.64 desc[UR4][R6.64], R8 ;  /* 0x0000000806007985 */ /* 0x000fe8000c101b04 */
[----:B------:R-:W2:Y:S01]  /*2b170*/  LD.E R21, desc[UR6][R6.64+0x4] ;  /* 0x0000040606157980 */ /* 0x000ea2000c101900 */
[----:B0-----:R-:W-:-:S05]  /*2b180*/  FMNMX.FTZ R13, R8, R13, !PT ;  /* 0x0000000d080d7209 */ /* 0x001fca0007810000 */
[----:B------:R-:W0:Y:S02]  /*2b190*/  SHFL.BFLY PT, R12, R13, 0x1, 0x1f ;  /* 0x0c201f000d0c7f89 */ /* 0x000e2400000e0000 */
[----:B0-----:R-:W-:Y:S02]  /*2b1a0*/  FMNMX.FTZ R15, R13, R12, !PT ;  /* 0x0000000c0d0f7209 */ /* 0x001fe40007810000 */
[----:B------:R-:W5:Y:S04]  /*2b1b0*/  LD.E R12, desc[UR4][R6.64+0x20] ;  /* 0x00002004060c7980 */ /* 0x000f68000c101900 */
[----:B------:R-:W-:Y:S04]  /*2b1c0*/  ST.E desc[UR4][R6.64], R15 ;  /* 0x0000000f06007985 */ /* 0x000fe8000c101904 */
[----:B------:R-:W3:Y:S01]  /*2b1d0*/  LD.E R14, desc[UR6][R6.64] ;  /* 0x00000006060e7980 */ /* 0x000ee2000c101900 */
[----:B------:R-:W-:-:S02]  /*2b1e0*/  R2UR UR8, R4 ;  /* 0x00000000040872ca */ /* 0x000fc400000e0000 */
[----:B------:R-:W-:Y:S01]  /*2b1f0*/  R2UR UR9, R5 ;  /* 0x00000000050972ca */ /* 0x000fe200000e0000 */
[----:B--2---:R-:W0:Y:S02]  /*2b200*/  SHFL.BFLY PT, R8, R21, 0x2, 0x1f ;  /* 0x0c401f0015087f89 */ /* 0x004e2400000e0000 */
[----:B0-----:R-:W-:-:S05]  /*2b210*/  FMNMX.FTZ R9, R8, R21, !PT ;  /* 0x0000001508097209 */ /* 0x001fca0007810000 */
[----:B------:R-:W0:Y:S02]  /*2b220*/  SHFL.BFLY PT, R8, R9, 0x1, 0x1f ;  /* 0x0c201f0009087f89 */ /* 0x000e2400000e0000 */
[----:B0-----:R-:W-:Y:S02]  /*2b230*/  FMNMX.FTZ R13, R9, R8, !PT ;  /* 0x00000008090d7209 */ /* 0x001fe40007810000 */
        /* <DEDUP_REMOVED lines=8> */
[----:B------:R-:W0:Y:S08]  /*2b2c0*/  MUFU.EX2 R8, R8 ;  /* 0x0000000800087308 */ /* 0x000e300000000800 */
[----:B------:R-:W4:Y:S01]  /*2b2d0*/  MUFU.EX2 R9, R12 ;  /* 0x0000000c00097308 */ /* 0x000f220000000800 */
[----:B------:R-:W-:Y:S01]  /*2b2e0*/  ST.E desc[UR4][R6.64+0x4], R13 ;  /* 0x0000040d06007985 */ /* 0x000fe2000c101904 */
[----:B0-----:R-:W-:Y:S01]  /*2b2f0*/  FMUL.FTZ R19, R8, R19 ;  /* 0x0000001308137220 */ /* 0x001fe20000410000 */
[----:B----4-:R-:W-:-:S04]  /*2b300*/  FMUL.FTZ R15, R9, R20 ;  /* 0x00000014090f7220 */ /* 0x010fc80000410000 */
[----:B------:R-:W-:Y:S04]  /*2b310*/  ST.E desc[UR6][R6.64+0x10], R19 ;  /* 0x0000101306007985 */ /* 0x000fe8000c101906 */
[----:B------:R0:W-:Y:S04]  /*2b320*/  ST.E desc[UR8][R6.64+0x14], R15 ;  /* 0x0000140f06007985 */ /* 0x0001e8000c101908 */
[----:B------:R-:W2:Y:S04]  /*2b330*/  LDL.64 R2, [R0+0x70] ;  /* 0x0000700000027983 */ /* 0x000ea80000100a00 */
[----:B--2---:R-:W0:Y:S04]  /*2b340*/  LD.E R14, desc[UR6][R2.64+0x20] ;  /* 0x00002006020e7980 */ /* 0x004e28000c101900 */
[----:B------:R-:W0:Y:S04]  /*2b350*/  LD.E R12, desc[UR4][R2.64] ;  /* 0x00000004020c7980 */ /* 0x000e28000c101900 */
[----:B------:R-:W2:Y:S04]  /*2b360*/  LD.E R21, desc[UR8][R2.64+0x4] ;  /* 0x0000040802157980 */ /* 0x000ea8000c101900 */
[----:B------:R-:W3:Y:S04]  /*2b370*/  LD.E R73, desc[UR4][R2.64+0x10] ;  /* 0x0000100402497980 */ /* 0x000ee8000c101900 */
[----:B------:R-:W4:Y:S01]  /*2b380*/  LD.E R24, desc[UR6][R2.64+0x14] ;  /* 0x0000140602187980 */ /* 0x000f22000c101900 */
[C---:B0-----:R-:W-:Y:S01]  /*2b390*/  FMUL.FTZ R6, R12.reuse, R14 ;  /* 0x0000000e0c067220 */ /* 0x041fe20000410000 */
        /* <DEDUP_REMOVED lines=16> */
[----:B------:R-:W0:Y:S08]  /*2b4a0*/  MUFU.EX2 R203, R203 ;  /* 0x000000cb00cb7308 */ /* 0x000e300000000800 */
[----:B------:R-:W1:Y:S01]  /*2b4b0*/  MUFU.EX2 R212, R212 ;  /* 0x000000d400d47308 */ /* 0x000e620000000800 */
[-C--:B------:R-:W-:Y:S01]  /*2b4c0*/  FFMA.FTZ R34, R34, R14.reuse, -R13 ;  /* 0x0000000e22227223 */ /* 0x080fe2000001080d */
[----:B------:R-:W-:-:S06]  /*2b4d0*/  FFMA.FTZ R156, R33, R14, -R7 ;  /* 0x0000000e219c7223 */ /* 0x000fcc0000010807 */
[----:B------:R-:W2:Y:S01]  /*2b4e0*/  MUFU.EX2 R154, R154 ;  /* 0x0000009a009a7308 */ /* 0x000ea20000000800 */
        /* <DEDUP_REMOVED lines=41> */
[----:B---3--:R-:W-:Y:S01]  /*2b780*/  FADD.FTZ R6, R152, R73 ;  /* 0x0000004998067221 */ /* 0x008fe20000010000 */
[----:B------:R-:W3:Y:S01]  /*2b790*/  MUFU.EX2 R13, R34 ;  /* 0x00000022000d7308 */ /* 0x000ee20000000800 */
[----:B----4-:R-:W-:-:S02]  /*2b7a0*/  FADD.FTZ R7, R153, R24 ;  /* 0x0000001899077221 */ /* 0x010fc40000010000 */
[----:B0-----:R-:W-:Y:S02]  /*2b7b0*/  FADD.FTZ R25, R203, R6 ;  /* 0x00000006cb197221 */ /* 0x001fe40000010000 */
[----:B-1----:R-:W-:-:S03]  /*2b7c0*/  FADD.FTZ R6, R212, R7 ;  /* 0x00000007d4067221 */ /* 0x002fc60000010000 */
[----:B------:R-:W0:Y:S01]  /*2b7d0*/  MUFU.EX2 R156, R156 ;  /* 0x0000009c009c7308 */ /* 0x000e220000000800 */
[----:B--2---:R-:W-:Y:S01]  /*2b7e0*/  FADD.FTZ R24, R154, R25 ;  /* 0x000000199a187221 */ /* 0x004fe20000010000 */
[----:B-----5:R-:W-:-:S06]  /*2b7f0*/  FADD.FTZ R7, R155, R6 ;  /* 0x000000069b077221 */ /* 0x020fcc0000010000 */
[----:B------:R-:W1:Y:S01]  /*2b800*/  MUFU.EX2 R12, R12 ;  /* 0x0000000c000c7308 */ /* 0x000e620000000800 */
[----:B------:R-:W-:Y:S01]  /*2b810*/  FADD.FTZ R24, R213, R24 ;  /* 0x00000018d5187221 */ /* 0x000fe20000010000 */
[----:B------:R-:W-:-:S06]  /*2b820*/  FADD.FTZ R6, R158, R7 ;  /* 0x000000079e067221 */ /* 0x000fcc0000010000 */
[----:B------:R-:W2:Y:S08]  /*2b830*/  MUFU.EX2 R21, R21 ;  /* 0x0000001500157308 */ /* 0x000eb00000000800 */
[----:B------:R-:W4:Y:S01]  /*2b840*/  MUFU.EX2 R160, R160 ;  /* 0x000000a000a07308 */ /* 0x000f220000000800 */
[----:B------:R-:W-:Y:S01]  /*2b850*/  FADD.FTZ R7, R157, R24 ;  /* 0x000000189d077221 */ /* 0x000fe20000010000 */
[----:B---3--:R-:W-:-:S06]  /*2b860*/  FADD.FTZ R25, R13, R6 ;  /* 0x000000060d197221 */ /* 0x008fcc0000010000 */
[----:B------:R-:W3:Y:S08]  /*2b870*/  MUFU.EX2 R14, R37 ;  /* 0x00000025000e7308 */ /* 0x000ef00000000800 */
[----:B------:R-:W5:Y:S01]  /*2b880*/  MUFU.EX2 R159, R159 ;  /* 0x0000009f009f7308 */ /* 0x000f620000000800 */
[----:B0-----:R-:W-:Y:S01]  /*2b890*/  FADD.FTZ R6, R156, R7 ;  /* 0x000000079c067221 */ /* 0x001fe20000010000 */
[----:B-1----:R-:W-:-:S06]  /*2b8a0*/  FADD.FTZ R25, R12, R25 ;  /* 0x000000190c197221 */ /* 0x002fcc0000010000 */
[----:B------:R-:W0:Y:S08]  /*2b8b0*/  MUFU.EX2 R167, R167 ;  /* 0x000000a700a77308 */ /* 0x000e300000000800 */
[----:B------:R-:W1:Y:S01]  /*2b8c0*/  MUFU.EX2 R11, R11 ;  /* 0x0000000b000b7308 */ /* 0x000e620000000800 */
[----:B--2---:R-:W-:Y:S01]  /*2b8d0*/  FADD.FTZ R7, R21, R6 ;  /* 0x0000000615077221 */ /* 0x004fe20000010000 */
[----:B----4-:R-:W-:-:S06]  /*2b8e0*/  FADD.FTZ R6, R160, R25 ;  /* 0x00000019a0067221 */ /* 0x010fcc0000010000 */
[----:B------:R-:W2:Y:S08]  /*2b8f0*/  MUFU.EX2 R166, R166 ;  /* 0x000000a600a67308 */ /* 0x000eb00000000800 */
[----:B------:R-:W4:Y:S01]  /*2b900*/  MUFU.EX2 R170, R170 ;  /* 0x000000aa00aa7308 */ /* 0x000f220000000800 */
[----:B---3--:R-:W-:Y:S01]  /*2b910*/  FADD.FTZ R24, R14, R7 ;  /* 0x000000070e187221 */ /* 0x008fe20000010000 */
[----:B-----5:R-:W-:-:S06]  /*2b920*/  FADD.FTZ R6, R159, R6 ;  /* 0x000000069f067221 */ /* 0x020fcc0000010000 */
        /* <DEDUP_REMOVED lines=55> */
[----:B----4-:R-:W-:-:S03]  /*2bca0*/  FADD.FTZ R25, R163, R24 ;  /* 0x00000018a3197221 */ /* 0x010fc60000010000 */
[----:B---3--:R-:W-:Y:S01]  /*2bcb0*/  FADD.FTZ R6, R188, R7 ;  /* 0x00000007bc067221 */ /* 0x008fe20000010000 */
[----:B-----5:R-:W-:-:S03]  /*2bcc0*/  FADD.FTZ R24, R162, R25 ;  /* 0x00000019a2187221 */ /* 0x020fc60000010000 */
[----:B0-----:R-:W-:Y:S01]  /*2bcd0*/  FADD.FTZ R25, R187, R6 ;  /* 0x00000006bb197221 */ /* 0x001fe20000010000 */
[----:B-1----:R-:W-:-:S04]  /*2bce0*/  FADD.FTZ R27, R161, R24 ;  /* 0x00000018a11b7221 */ /* 0x002fc80000010000 */
[----:B------:R0:W-:Y:S04]  /*2bcf0*/  ST.E desc[UR4][R2.64+0x10], R25 ;  /* 0x0000101902007985 */ /* 0x0001e8000c101904 */
[----:B------:R1:W-:Y:S04]  /*2bd00*/  ST.E desc[UR6][R2.64+0x14], R27 ;  /* 0x0000141b02007985 */ /* 0x0003e8000c101906 */
[----:B------:R-:W0:Y:S01]  /*2bd10*/  LDL.64 R6, [R0+0x80] ;  /* 0x0000800000067983 */ /* 0x000e220000100a00 */
[----:B------:R-:W-:Y:S02]  /*2bd20*/  R2UR UR10, R4 ;  /* 0x00000000040a72ca */ /* 0x000fe400000e0000 */
[----:B------:R-:W-:-:S02]  /*2bd30*/  R2UR UR11, R5 ;  /* 0x00000000050b72ca */ /* 0x000fc400000e0000 */
[C---:B------:R-:W-:Y:S02]  /*2bd40*/  R2UR UR12, R4.reuse ;  /* 0x00000000040c72ca */ /* 0x040fe400000e0000 */
[----:B------:R-:W-:Y:S01]  /*2bd50*/  R2UR UR13, R5 ;  /* 0x00000000050d72ca */ /* 0x000fe200000e0000 */
[----:B0-----:R-:W2:Y:S08]  /*2bd60*/  LD.E R25, desc[UR8][R6.64+0x10] ;  /* 0x0000100806197980 */ /* 0x001eb0000c101900 */
[----:B-1----:R-:W3:Y:S04]  /*2bd70*/  LD.E R3, desc[UR10][R6.64+0x14] ;  /* 0x0000140a06037980 */ /* 0x002ee8000c101900 */
        /* <DEDUP_REMOVED lines=47> */
[----:B--2---:R-:W-:-:S05]  /*2c070*/  FMUL.FTZ R25, R8, R25 ;  /* 0x0000001908197220 */ /* 0x004fca0000410000 */
[----:B------:R0:W-:Y:S04]  /*2c080*/  ST.E desc[UR8][R6.64+0x10], R25 ;  /* 0x0000101906007985 */ /* 0x0001e8000c101908 */
[----:B0-----:R-:W2:Y:S01]  /*2c090*/  LD.E R25, desc[UR6][R6.64+0x154] ;  /* 0x0001540606197980 */ /* 0x001ea2000c101900 */
[C---:B---3--:R-:W-:Y:S01]  /*2c0a0*/  FMUL.FTZ R3, R8.reuse, R3 ;  /* 0x0000000308037220 */ /* 0x048fe20000410000 */
[----:B----4-:R-:W-:-:S04]  /*2c0b0*/  FMUL.FTZ R27, R8, R27 ;  /* 0x0000001b081b7220 */ /* 0x010fc80000410000 */
[----:B------:R0:W-:Y:S04]  /*2c0c0*/  ST.E desc[UR10][R6.64+0x14], R3 ;  /* 0x0000140306007985 */ /* 0x0001e8000c10190a */
[----:B------:R1:W-:Y:S04]  /*2c0d0*/  ST.E desc[UR12][R6.64+0x20], R27 ;  /* 0x0000201b06007985 */ /* 0x0003e8000c10190c */
[----:B0-----:R-:W3:Y:S04]  /*2c0e0*/  LD.E R3, desc[UR18][R6.64+0x150] ;  /* 0x0001501206037980 */ /* 0x001ee8000c101900 */
[----:B-1----:R-:W4:Y:S01]  /*2c0f0*/  LD.E R27, desc[UR6][R6.64+0x160] ;  /* 0x00016006061b7980 */ /* 0x002f22000c101900 */
        /* <DEDUP_REMOVED lines=55> */
[----:B------:R5:W-:Y:S02]  /*2c470*/  ST.E desc[UR4][R6.64+0x1e4], R25 ;  /* 0x0001e41906007985 */ /* 0x000be4000c101904 */
[----:B-----5:R-:W-:Y:S02]  /*2c480*/  FMUL.FTZ R25, R9, R2 ;  /* 0x0000000209197220 */ /* 0x020fe40000410000 */
[----:B------:R-:W2:Y:S01]  /*2c490*/  LD.E R2, desc[UR6][R6.64+0xc] ;  /* 0x00000c0606027980 */ /* 0x000ea2000c101900 */
[C---:B---3--:R-:W-:Y:S01]  /*2c4a0*/  FMUL.FTZ R3, R8.reuse, R3 ;  /* 0x0000000308037220 */ /* 0x048fe20000410000 */
[----:B----4-:R-:W-:-:S04]  /*2c4b0*/  FMUL.FTZ R27, R8, R27 ;  /* 0x0000001b081b7220 */ /* 0x010fc80000410000 */
[----:B------:R0:W-:Y:S04]  /*2c4c0*/  ST.E desc[UR4][R6.64+0x1e0], R3 ;  /* 0x0001e00306007985 */ /* 0x0001e8000c101904 */
[----:B------:R2:W-:Y:S04]  /*2c4d0*/  ST.E desc[UR4][R6.64+0x1f0], R27 ;  /* 0x0001f01b06007985 */ /* 0x0005e8000c101904 */
[----:B0-----:R-:W3:Y:S01]  /*2c4e0*/  LD.E R3, desc[UR6][R6.64+0x1f4] ;  /* 0x0001f40606037980 */ /* 0x001ee2000c101900 */
[----:B--2---:R-:W-:-:S03]  /*2c4f0*/  FMUL.FTZ R27, R9, R2 ;  /* 0x00000002091b7220 */ /* 0x004fc60000410000 */
[----:B------:R-:W2:Y:S01]  /*2c500*/  LD.E R2, desc[UR6][R6.64+0x18] ;  /* 0x0000180606027980 */ /* 0x000ea2000c101900 */
[----:B---3--:R-:W-:-:S05]  /*2c510*/  FMUL.FTZ R3, R8, R3 ;  /* 0x0000000308037220 */ /* 0x008fca0000410000 */
        /* <DEDUP_REMOVED lines=134> */
[----:B------:R-:W0:Y:S02]  /*2cd80*/  LD.E R2, desc[UR6][R6.64+0xa8] ;  /* 0x0000a80606027980 */ /* 0x000e24000c101900 */
[----:B0-----:R-:W-:-:S05]  /*2cd90*/  FMUL.FTZ R3, R9, R2 ;  /* 0x0000000209037220 */ /* 0x001fca0000410000 */
[----:B------:R0:W-:Y:S04]  /*2cda0*/  ST.E desc[UR4][R6.64+0xa8], R3 ;  /* 0x0000a80306007985 */ /* 0x0001e8000c101904 */
[----:B------:R-:W1:Y:S02]  /*2cdb0*/  LD.E R2, desc[UR6][R6.64+0xac] ;  /* 0x0000ac0606027980 */ /* 0x000e64000c101900 */
[----:B-1----:R-:W-:-:S05]  /*2cdc0*/  FMUL.FTZ R25, R9, R2 ;  /* 0x0000000209197220 */ /* 0x002fca0000410000 */
[----:B------:R1:W-:Y:S04]  /*2cdd0*/  ST.E desc[UR4][R6.64+0xac], R25 ;  /* 0x0000ac1906007985 */ /* 0x0003e8000c101904 */
[----:B------:R-:W2:Y:S02]  /*2cde0*/  LD.E R2, desc[UR6][R6.64+0xb8] ;  /* 0x0000b80606027980 */ /* 0x000ea4000c101900 */
        /* <DEDUP_REMOVED lines=115> */
[----:B------:R-:W-:Y:S04]  /*2d520*/  ST.E desc[UR4][R6.64+0x1e8], R25 ;  /* 0x0001e81906007985 */ /* 0x000fe8000c101904 */
[----:B------:R-:W2:Y:S02]  /*2d530*/  LD.E R2, desc[UR6][R6.64+0x1ec] ;  /* 0x0001ec0606027980 */ /* 0x000ea4000c101900 */
[----:B--2---:R-:W-:-:S05]  /*2d540*/  FMUL.FTZ R27, R9, R2 ;  /* 0x00000002091b7220 */ /* 0x004fca0000410000 */
[----:B------:R1:W-:Y:S04]  /*2d550*/  ST.E desc[UR4][R6.64+0x1ec], R27 ;  /* 0x0001ec1b06007985 */ /* 0x0003e8000c101904 */
[----:B------:R-:W2:Y:S02]  /*2d560*/  LD.E R2, desc[UR6][R6.64+0x1f8] ;  /* 0x0001f80606027980 */ /* 0x000ea4000c101900 */
[----:B--2---:R-:W-:-:S05]  /*2d570*/  FMUL.FTZ R29, R9, R2 ;  /* 0x00000002091d7220 */ /* 0x004fca0000410000 */
[----:B------:R-:W-:Y:S04]  /*2d580*/  ST.E desc[UR4][R6.64+0x1f8], R29 ;  /* 0x0001f81d06007985 */ /* 0x000fe8000c101904 */
[----:B------:R-:W2:Y:S01]  /*2d590*/  LD.E R2, desc[UR6][R6.64+0x1fc] ;  /* 0x0001fc0606027980 */ /* 0x000ea2000c101900 */
[----:B------:R-:W-:Y:S01]  /*2d5a0*/  LEA.HI R28, R201, 0x8, RZ, 0x19 ;  /* 0x00000008c91c7811 */ /* 0x000fe200078fc8ff */
[----:B--2---:R-:W-:-:S05]  /*2d5b0*/  FMUL.FTZ R9, R9, R2 ;  /* 0x0000000209097220 */ /* 0x004fca0000410000 */
[----:B------:R2:W-:Y:S04]  /*2d5c0*/  ST.E desc[UR4][R6.64+0x1fc], R9 ;  /* 0x0001fc0906007985 */ /* 0x0005e8000c101904 */
[----:B0-----:R-:W3:Y:S01]  /*2d5d0*/  LDL.64 R2, [R0+0x80] ;  /* 0x0000800000027983 */ /* 0x001ee20000100a00 */
[----:B------:R0:W-:Y:S06]  /*2d5e0*/  BAR.SYNC.DEFER_BLOCKING R28, 0x100 ;  /* 0x0004001c0000751d */ /* 0x0001ec0000010000 */
[----:B-1----:R-:W4:Y:S04]  /*2d5f0*/  LDL.64 R26, [R0] ;  /* 0x00000000001a7983 */ /* 0x002f280000100a00 */
[----:B------:R-:W5:Y:S04]  /*2d600*/  LDL.64 R24, [R0+0x98] ;  /* 0x0000980000187983 */ /* 0x000f680000100a00 */
[----:B--2---:R-:W2:Y:S04]  /*2d610*/  LDL.64 R8, [R0+0x88] ;  /* 0x0000880000087983 */ /* 0x004ea80000100a00 */
[----:B---3--:R-:W3:Y:S04]  /*2d620*/  LD.E R29, desc[UR4][R2.64] ;  /* 0x00000004021d7980 */ /* 0x008ee8000c101900 */
[----:B----4-:R-:W4:Y:S04]  /*2d630*/  LD.E R215, desc[UR6][R26.64] ;  /* 0x000000061ad77980 */ /* 0x010f28000c101900 */
[----:B-----5:R-:W4:Y:S04]  /*2d640*/  LD.E.64 R6, desc[UR4][R24.64] ;  /* 0x0000000418067980 */ /* 0x020f28000c101b00 */
[----:B---3--:R1:W-:Y:S04]  /*2d650*/  ST.E desc[UR8][R2.64], R29 ;  /* 0x0000001d02007985 */ /* 0x0083e8000c101908 */
[----:B------:R-:W3:Y:S04]  /*2d660*/  LD.E R31, desc[UR10][R2.64+0x4] ;  /* 0x0000040a021f7980 */ /* 0x000ee8000c101900 */
[----:B---3--:R3:W-:Y:S04]  /*2d670*/  ST.E desc[UR4][R2.64+0x4], R31 ;  /* 0x0000041f02007985 */ /* 0x0087e8000c101904 */
[----:B------:R-:W5:Y:S04]  /*2d680*/  LD.E R33, desc[UR6][R2.64+0x8] ;  /* 0x0000080602217980 */ /* 0x000f68000c101900 */
[----:B-----5:R-:W-:Y:S04]  /*2d690*/  ST.E desc[UR4][R2.64+0x8], R33 ;  /* 0x0000082102007985 */ /* 0x020fe8000c101904 */
[----:B------:R-:W5:Y:S04]  /*2d6a0*/  LD.E R27, desc[UR6][R2.64+0xc] ;  /* 0x00000c06021b7980 */ /* 0x000f68000c101900 */
[----:B-----5:R5:W-:Y:S04]  /*2d6b0*/  ST.E desc[UR4][R2.64+0xc], R27 ;  /* 0x00000c1b02007985 */ /* 0x020be8000c101904 */
[----:B------:R-:W2:Y:S04]  /*2d6c0*/  LD.E R25, desc[UR6][R2.64+0x10] ;  /* 0x0000100602197980 */ /* 0x000ea8000c101900 */
[----:B--2---:R2:W-:Y:S04]  /*2d6d0*/  ST.E desc[UR4][R2.64+0x10], R25 ;  /* 0x0000101902007985 */ /* 0x0045e8000c101904 */
[----:B-1----:R-:W4:Y:S04]  /*2d6e0*/  LD.E R29, desc[UR6][R2.64+0x14] ;  /* 0x00001406021d7980 */ /* 0x002f28000c101900 */
[----:B----4-:R1:W-:Y:S04]  /*2d6f0*/  ST.E desc[UR4][R2.64+0x14], R29 ;  /* 0x0000141d02007985 */ /* 0x0103e8000c101904 */
[----:B---3--:R-:W3:Y:S04]  /*2d700*/  LD.E R31, desc[UR6][R2.64+0x18] ;  /* 0x00001806021f7980 */ /* 0x008ee8000c101900 */
[----:B---3--:R3:W-:Y:S04]  /*2d710*/  ST.E desc[UR4][R2.64+0x18], R31 ;  /* 0x0000181f02007985 */ /* 0x0087e8000c101904 */
[----:B-----5:R-:W4:Y:S04]  /*2d720*/  LD.E R27, desc[UR6][R2.64+0x1c] ;  /* 0x00001c06021b7980 */ /* 0x020f28000c101900 */
[----:B----4-:R4:W-:Y:S04]  /*2d730*/  ST.E desc[UR4][R2.64+0x1c], R27 ;  /* 0x00001c1b02007985 */ /* 0x0109e8000c101904 */
[----:B--2---:R-:W2:Y:S04]  /*2d740*/  LD.E R25, desc[UR6][R2.64+0x20] ;  /* 0x0000200602197980 */ /* 0x004ea8000c101900 */
[----:B--2---:R2:W-:Y:S04]  /*2d750*/  ST.E desc[UR4][R2.64+0x20], R25 ;  /* 0x0000201902007985 */ /* 0x0045e8000c101904 */
[----:B-1----:R-:W5:Y:S04]  /*2d760*/  LD.E R29, desc[UR6][R2.64+0x24] ;  /* 0x00002406021d7980 */ /* 0x002f68000c101900 */
[----:B-----5:R1:W-:Y:S04]  /*2d770*/  ST.E desc[UR4][R2.64+0x24], R29 ;  /* 0x0000241d02007985 */ /* 0x0203e8000c101904 */
[----:B---3--:R-:W3:Y:S04]  /*2d780*/  LD.E R31, desc[UR6][R2.64+0x28] ;  /* 0x00002806021f7980 */ /* 0x008ee8000c101900 */
[----:B---3--:R3:W-:Y:S04]  /*2d790*/  ST.E desc[UR4][R2.64+0x28], R31 ;  /* 0x0000281f02007985 */ /* 0x0087e8000c101904 */
[----:B----4-:R-:W4:Y:S04]  /*2d7a0*/  LD.E R27, desc[UR6][R2.64+0x2c] ;  /* 0x00002c06021b7980 */ /* 0x010f28000c101900 */
        /* <DEDUP_REMOVED lines=228> */
[----:B-----5:R-:W-:Y:S04]  /*2e5f0*/  ST.E desc[UR4][R2.64+0x1f4], R29 ;  /* 0x0001f41d02007985 */ /* 0x020fe8000c101904 */
[----:B---3--:R-:W3:Y:S04]  /*2e600*/  LD.E R31, desc[UR6][R2.64+0x1f8] ;  /* 0x0001f806021f7980 */ /* 0x008ee8000c101900 */
[----:B---3--:R-:W-:Y:S04]  /*2e610*/  ST.E desc[UR4][R2.64+0x1f8], R31 ;  /* 0x0001f81f02007985 */ /* 0x008fe8000c101904 */
[----:B----4-:R-:W3:Y:S01]  /*2e620*/  LD.E R27, desc[UR6][R2.64+0x1fc] ;  /* 0x0001fc06021b7980 */ /* 0x010ee2000c101900 */
        /* <DEDUP_REMOVED lines=28> */
[----:B------:R-:W-:Y:S02]  /*2e7f0*/  R2UR UR56, R4 ;  /* 0x00000000043872ca */ /* 0x000fe400000e0000 */
[----:B------:R-:W-:Y:S01]  /*2e800*/  R2UR UR57, R5 ;  /* 0x00000000053972ca */ /* 0x000fe200000e0000 */
[----:B---3--:R1:W-:Y:S04]  /*2e810*/  ST.E desc[UR4][R2.64+0x1fc], R27 ;  /* 0x0001fc1b02007985 */ /* 0x0083e8000c101904 */
[----:B------:R-:W3:Y:S04]  /*2e820*/  LD.E R214, desc[UR16][R8.64] ;  /* 0x0000001008d67980 */ /* 0x000ee8000c101900 */
[----:B------:R-:W4:Y:S04]  /*2e830*/  LD.E R24, desc[UR18][R2.64] ;  /* 0x0000001202187980 */ /* 0x000f28000c101900 */
[----:B--2---:R-:W4:Y:S04]  /*2e840*/  LD.E R25, desc[UR20][R2.64+0x4] ;  /* 0x0000041402197980 */ /* 0x004f28000c101900 */
[----:B------:R-:W4:Y:S04]  /*2e850*/  LD.E R26, desc[UR22][R2.64+0x8] ;  /* 0x00000816021a7980 */ /* 0x000f28000c101900 */
[----:B-1----:R-:W4:Y:S04]  /*2e860*/  LD.E R27, desc[UR24][R2.64+0xc] ;  /* 0x00000c18021b7980 */ /* 0x002f28000c101900 */
        /* <DEDUP_REMOVED lines=124> */
[----:B------:R-:W-:Y:S01]  /*2f030*/  IMAD R6, R215, 0xc00, R6 ;  /* 0x00000c00d7067824 */ /* 0x000fe200078e0206 */
[----:B---3--:R-:W-:-:S02]  /*2f040*/  ISETP.NE.U32.AND P0, PT, R214, RZ, PT ;  /* 0x000000ffd600720c */ /* 0x008fc40003f05070 */
        /* <DEDUP_REMOVED lines=27> */
[----:B----4-:R-:W-:-:S06]  /*2f200*/  WARPGROUP.ARRIVE ;  /* 0x00000000000079c5 */ /* 0x010fcc0000000000 */
        /* <DEDUP_REMOVED lines=18> */
[----:B------:R-:W-:Y:S02]  /*2f330*/  R2UR UR6, R4 ;  /* 0x00000000040672ca */ /* 0x000fe400000e0000 */
[----:B------:R-:W-:-:S09]  /*2f340*/  R2UR UR7, R5 ;  /* 0x00000000050772ca */ /* 0x000fd200000e0000 */
        /* <DEDUP_REMOVED lines=356> */
[C---:B------:R-:W-:Y:S01]  /*30990*/  R2UR UR19, R5.reuse ;  /* 0x00000000051372ca */ /* 0x040fe200000e0000 */
[----:B------:R5:W-:Y:S01]  /*309a0*/  ST.E desc[UR24][R2.64+0x1f4], R149 ;  /* 0x0001f49502007985 */ /* 0x000be2000c101918 */
        /* <DEDUP_REMOVED lines=12> */
[C---:B------:R-:W-:Y:S02]  /*30a70*/  R2UR UR52, R4.reuse ;  /* 0x00000000043472ca */ /* 0x040fe400000e0000 */
[----:B------:R-:W-:Y:S01]  /*30a80*/  R2UR UR53, R5 ;  /* 0x00000000053572ca */ /* 0x000fe200000e0000 */
[----:B------:R5:W-:Y:S01]  /*30a90*/  ST.E desc[UR6][R2.64+0x1f8], R150 ;  /* 0x0001f89602007985 */ /* 0x000be2000c101906 */
[----:B------:R-:W-:-:S03]  /*30aa0*/  R2UR UR60, R4 ;  /* 0x00000000043c72ca */ /* 0x000fc600000e0000 */
[----:B------:R5:W-:Y:S01]  /*30ab0*/  ST.E desc[UR8][R2.64+0x1fc], R151 ;  /* 0x0001fc9702007985 */ /* 0x000be2000c101908 */
[----:B------:R-:W-:-:S03]  /*30ac0*/  R2UR UR61, R5 ;  /* 0x00000000053d72ca */ /* 0x000fc600000e0000 */
[----:B------:R-:W-:Y:S01]  /*30ad0*/  ST.E desc[UR16][R8.64], R194 ;  /* 0x000000c208007985 */ /* 0x000fe2000c101910 */
[C---:B------:R-:W-:Y:S02]  /*30ae0*/  R2UR UR58, R4.reuse ;  /* 0x00000000043a72ca */ /* 0x040fe400000e0000 */
[C---:B------:R-:W-:Y:S01]  /*30af0*/  R2UR UR59, R5.reuse ;  /* 0x00000000053b72ca */ /* 0x040fe200000e0000 */
[----:B0-----:R-:W5:Y:S01]  /*30b00*/  LD.E R24, desc[UR18][R2.64] ;  /* 0x0000001202187980 */ /* 0x001f62000c101900 */
[C---:B------:R-:W-:Y:S02]  /*30b10*/  R2UR UR56, R4.reuse ;  /* 0x00000000043872ca */ /* 0x040fe400000e0000 */
[C---:B------:R-:W-:Y:S01]  /*30b20*/  R2UR UR57, R5.reuse ;  /* 0x00000000053972ca */ /* 0x040fe200000e0000 */
[----:B-1----:R-:W5:Y:S01]  /*30b30*/  LD.E R25, desc[UR20][R2.64+0x4] ;  /* 0x0000041402197980 */ /* 0x002f62000c101900 */
[C---:B------:R-:W-:Y:S02]  /*30b40*/  R2UR UR4, R4.reuse ;  /* 0x00000000040472ca */ /* 0x040fe400000e0000 */
[----:B------:R-:W-:Y:S01]  /*30b50*/  R2UR UR5, R5 ;  /* 0x00000000050572ca */ /* 0x000fe200000e0000 */
[----:B--2---:R-:W2:Y:S01]  /*30b60*/  LD.E R26, desc[UR22][R2.64+0x8] ;  /* 0x00000816021a7980 */ /* 0x004ea2000c101900 */
[----:B------:R-:W-:-:S02]  /*30b70*/  R2UR UR6, R4 ;  /* 0x00000000040672ca */ /* 0x000fc400000e0000 */
[C---:B------:R-:W-:Y:S01]  /*30b80*/  R2UR UR7, R5.reuse ;  /* 0x00000000050772ca */ /* 0x040fe200000e0000 */
[----:B---3--:R-:W2:Y:S01]  /*30b90*/  LD.E R27, desc[UR24][R2.64+0xc] ;  /* 0x00000c18021b7980 */ /* 0x008ea2000c101900 */
[C---:B------:R-:W-:Y:S02]  /*30ba0*/  R2UR UR8, R4.reuse ;  /* 0x00000000040872ca */ /* 0x040fe400000e0000 */
[C---:B------:R-:W-:Y:S01]  /*30bb0*/  R2UR UR9, R5.reuse ;  /* 0x00000000050972ca */ /* 0x040fe200000e0000 */
[----:B----4-:R-:W2:Y:S01]  /*30bc0*/  LD.E R28, desc[UR26][R2.64+0x10] ;  /* 0x0000101a021c7980 */ /* 0x010ea2000c101900 */
[C---:B------:R-:W-:Y:S02]  /*30bd0*/  R2UR UR10, R4.reuse ;  /* 0x00000000040a72ca */ /* 0x040fe400000e0000 */
[----:B------:R-:W-:Y:S01]  /*30be0*/  R2UR UR11, R5 ;  /* 0x00000000050b72ca */ /* 0x000fe200000e0000 */
[----:B-----5:R-:W2:Y:S01]  /*30bf0*/  LD.E R29, desc[UR28][R2.64+0x14] ;  /* 0x0000141c021d7980 */ /* 0x020ea2000c101900 */
        /* <DEDUP_REMOVED lines=387> */
[----:B------:R-:W-:Y:S02]  /*32430*/  WARPGROUP.DEPBAR.LE gsb0, 0x0 ;  /* 0x00008000000079c5 */ /* 0x000fe40000010000 */
        /* <DEDUP_REMOVED lines=2713> */
[----:B------:R-:W-:Y:S04]  /*3cdd0*/  ST.E desc[UR6][R2.64+0x1ec], R147 ;  /* 0x0001ec9302007985 */ /* 0x000fe8000c101906 */
[----:B------:R-:W-:Y:S04]  /*3cde0*/  ST.E desc[UR8][R2.64+0x1f0], R148 ;  /* 0x0001f09402007985 */ /* 0x000fe8000c101908 */
[----:B------:R-:W-:Y:S04]  /*3cdf0*/  ST.E desc[UR10][R2.64+0x1f4], R149 ;  /* 0x0001f49502007985 */ /* 0x000fe8000c10190a */
[----:B------:R-:W-:Y:S04]  /*3ce00*/  ST.E desc[UR12][R2.64+0x1f8], R150 ;  /* 0x0001f89602007985 */ /* 0x000fe8000c10190c */
[----:B------:R-:W-:Y:S01]  /*3ce10*/  ST.E desc[UR14][R2.64+0x1fc], R151 ;  /* 0x0001fc9702007985 */ /* 0x000fe2000c10190e */
        /* <DEDUP_REMOVED lines=765> */
[----:B------:R-:W2:Y:S01]  /*3fdf0*/  LD.E R11, desc[UR6][R2.64+0x4] ;  /* 0x00000406020b7980 */ /* 0x000ea2000c101900 */
[C---:B------:R-:W-:Y:S02]  /*3fe00*/  R2UR UR4, R4.reuse ;  /* 0x00000000040472ca */ /* 0x040fe400000e0000 */
        /* <DEDUP_REMOVED lines=10> */
[----:B0-----:R-:W4:Y:S01]  /*3feb0*/  LD.E R9, desc[UR6][R2.64+0xc] ;  /* 0x00000c0602097980 */ /* 0x001f22000c101900 */
[C---:B------:R-:W-:Y:S02]  /*3fec0*/  R2UR UR4, R4.reuse ;  /* 0x00000000040472ca */ /* 0x040fe400000e0000 */
[C---:B------:R-:W-:Y:S02]  /*3fed0*/  R2UR UR5, R5.reuse ;  /* 0x00000000050572ca */ /* 0x040fe400000e0000 */
[----:B------:R-:W-:Y:S02]  /*3fee0*/  R2UR UR6, R4 ;  /* 0x00000000040672ca */ /* 0x000fe400000e0000 */
[----:B------:R-:W-:-:S09]  /*3fef0*/  R2UR UR7, R5 ;  /* 0x00000000050772ca */ /* 0x000fd200000e0000 */
[----:B----4-:R0:W-:Y:S04]  /*3ff00*/  ST.E desc[UR4][R2.64+0xc], R9 ;  /* 0x00000c0902007985 */ /* 0x0101e8000c101904 */
[----:B-1----:R-:W4:Y:S01]  /*3ff10*/  LD.E R7, desc[UR6][R2.64+0x10] ;  /* 0x0000100602077980 */ /* 0x002f22000c101900 */
[C---:B------:R-:W-:Y:S02]  /*3ff20*/  R2UR UR4, R4.reuse ;  /* 0x00000000040472ca */ /* 0x040fe400000e0000 */
[C---:B------:R-:W-:Y:S02]  /*3ff30*/  R2UR UR5, R5.reuse ;  /* 0x00000000050572ca */ /* 0x040fe400000e0000 */
[----:B------:R-:W-:Y:S02]  /*3ff40*/  R2UR UR6, R4 ;  /* 0x00000000040672ca */ /* 0x000fe400000e0000 */
[----:B------:R-:W-:-:S09]  /*3ff50*/  R2UR UR7, R5 ;  /* 0x00000000050772ca */ /* 0x000fd200000e0000 */
[----:B----4-:R1:W-:Y:S04]  /*3ff60*/  ST.E desc[UR4][R2.64+0x10], R7 ;  /* 0x0000100702007985 */ /* 0x0103e8000c101904 */
        /* <DEDUP_REMOVED lines=726> */
[----:B---3--:R-:W2:Y:S01]  /*42cd0*/  LD.E R13, desc[UR6][R2.64+0x1f8] ;  /* 0x0001f806020d7980 */ /* 0x008ea2000c101900 */
[C---:B------:R-:W-:Y:S02]  /*42ce0*/  R2UR UR4, R4.reuse ;  /* 0x00000000040472ca */ /* 0x040fe400000e0000 */
[C---:B------:R-:W-:Y:S02]  /*42cf0*/  R2UR UR5, R5.reuse ;  /* 0x00000000050572ca */ /* 0x040fe400000e0000 */
[----:B------:R-:W-:Y:S02]  /*42d00*/  R2UR UR6, R4 ;  /* 0x00000000040672ca */ /* 0x000fe400000e0000 */
[----:B------:R-:W-:-:S02]  /*42d10*/  R2UR UR7, R5 ;  /* 0x00000000050772ca */ /* 0x000fc400000e0000 */
[----:B------:R-:W-:-:S07]  /*42d20*/  LOP3.LUT P6, RZ, R201, 0x7f, RZ, 0xc0, !PT ;  /* 0x0000007fc9ff7812 */ /* 0x000fce00078cc0ff */
[----:B--2---:R1:W-:Y:S04]  /*42d30*/  ST.E desc[UR4][R2.64+0x1f8], R13 ;  /* 0x0001f80d02007985 */ /* 0x0043e8000c101904 */
[----:B0-----:R-:W2:Y:S01]  /*42d40*/  LD.E R9, desc[UR6][R2.64+0x1fc] ;  /* 0x0001fc0602097980 */ /* 0x001ea2000c101900 */
[----:B------:R-:W-:Y:S02]  /*42d50*/  R2UR UR4, R4 ;  /* 0x00000000040472ca */ /* 0x000fe400000e0000 */
[----:B------:R-:W-:-:S13]  /*42d60*/  R2UR UR5, R5 ;  /* 0x00000000050572ca */ /* 0x000fda00000e0000 */
[----:B--2---:R1:W-:Y:S01]  /*42d70*/  ST.E desc[UR4][R2.64+0x1fc], R9 ;  /* 0x0001fc0902007985 */ /* 0x0043e2000c101904 */
[----:B------:R-:W-:Y:S05]  /*42d80*/  @P6 BRA `(.L_x_2752) ;  /* 0x0000000000306947 */ /* 0x000fea0003800000 */
[----:B-1----:R-:W2:Y:S04]  /*42d90*/  LDL.64 R2, [R0+0x40] ;  /* 0x0000400000027983 */ /* 0x002ea80000100a00 */
        /* <DEDUP_REMOVED lines=11> */
.L_x_2752:
[----:B------:R-:W-:-:S04]  /*42e50*/  IMAD.MOV.U32 R203, RZ, RZ, 0x0 ;  /* 0x00000000ffcb7424 */ /* 0x000fc800078e00ff */
[----:B01----:R-:W-:Y:S05]  /*42e60*/  RET.REL.NODEC R202 `(_ZN7cutlass13device_kernelIN5flash11enable_sm90INS1_16FlashAttnFwdSm90INS1_25CollectiveMainloopFwdSm90ILi2EN4cute5tupleIJNS5_1CILi1EEES8_S8_EEENS6_IJNS7_ILi128EEENS7_ILi96EEENS7_ILi64EEEEEELi256ENS_10bfloat16_tEfNS_4arch4Sm90ELb0ELb1ELb0ELb1ELb0ELb0ELb1ELb1ELb0ELb0ELb0ELb0EEENS1_21CollectiveEpilogueFwdINS6_IJSA_NS7_ILi256EEESB_EEES9_SE_SG_Li256ELb1ELb0ELb0ELb0EEENS1_36VarlenDynamicPersistentTileSchedulerILi128ELi96ELi256ELi32ELb0ELb0ELb1ELb1ELb0ELb1EEEEEEEEEvNT_6ParamsE) ;  /* 0xfffffbd0ca647950 */ /* 0x003fea0003c3ffff */
.L_x_2730:
[----:B0-----:R0:W1:Y:S02]  /*42e70*/  SYNCS.PHASECHK.TRANS64.TRYWAIT P0, [R2+URZ], R3 ;  /* 0x00000003020075a7 */ /* 0x001064000800017f */
[----:B-1----:R-:W-:Y:S05]  /*42e80*/  @!P0 NANOSLEEP.SYNCS 0x989680 ;  /* 0x009896800000895d */ /* 0x002fea0003900000 */
[----:B------:R-:W1:Y:S02]  /*42e90*/  @!P0 SYNCS.PHASECHK.TRANS64 P0, [R2+URZ], R3 ;  /* 0x00000003020085a7 */ /* 0x000e64000800007f */
[----:B-1----:R-:W-:Y:S05]  /*42ea0*/  @!P0 BRA `(.L_x_2730) ;  /* 0xfffffffc00f08947 */ /* 0x002fea000383ffff */
[----:B------:R-:W-:Y:S05]  /*42eb0*/  BRA `(.L_x_2729) ;  /* 0xfffffe4c00ec7947 */ /* 0x000fea000383ffff */
.L_x_2737:
[----:B0-----:R0:W1:Y:S02]  /*42ec0*/  SYNCS.PHASECHK.TRANS64.TRYWAIT P0, [R8+URZ], R9 ;  /* 0x00000009080075a7 */ /* 0x001064000800017f */
[----:B-1----:R-:W-:Y:S05]  /*42ed0*/  @!P0 NANOSLEEP.SYNCS 0x989680 ;  /* 0x009896800000895d */ /* 0x002fea0003900000 */
[----:B------:R-:W1:Y:S02]  /*42ee0*/  @!P0 SYNCS.PHASECHK.TRANS64 P0, [R8+URZ], R9 ;  /* 0x00000009080085a7 */ /* 0x000e64000800007f */
[----:B-1----:R-:W-:Y:S05]  /*42ef0*/  @!P0 BRA `(.L_x_2737) ;  /* 0xfffffffc00f08947 */ /* 0x002fea000383ffff */
[----:B------:R-:W-:Y:S05]  /*42f00*/  BRA `(.L_x_2736) ;  /* 0xfffffe5400c07947 */ /* 0x000fea000383ffff */
.L_x_2753:
        /* <DEDUP_REMOVED lines=15> */
.L_x_4725:


//--------------------- .text._ZN7cutlass13device_kernelIN5flash11enable_sm90INS1_16FlashAttnFwdSm90INS1_25CollectiveMainloopFwdSm90ILi2EN4cute5tupleIJNS5_1CILi1EEES8_S8_EEENS6_IJNS7_ILi128EEENS7_ILi96EEENS7_ILi64EEEEEELi256ENS_10bfloat16_tEfNS_4arch4Sm90ELb0ELb1ELb0ELb1ELb0ELb1ELb1ELb1ELb0ELb0ELb0ELb0EEENS1_21CollectiveEpilogueFwdINS6_IJSA_NS7_ILi256EEESB_EEES9_SE_SG_Li256ELb1ELb0ELb0ELb0EEENS1_36VarlenDynamicPersistentTileSchedulerILi128ELi96ELi256ELi32ELb0ELb0ELb1ELb1ELb0ELb1EEEEEEEEEvNT_6ParamsE --------------------------
	.section	.text._ZN7cutlass13device_kernelIN5flash11enable_sm90INS1_16FlashAttnFwdSm90INS1_25CollectiveMainloopFwdSm90ILi2EN4cute5tupleIJNS5_1CILi1EEES8_S8_EEENS6_IJNS7_ILi128EEENS7_ILi96EEENS7_ILi64EEEEEELi256ENS_10bfloat16_tEfNS_4arch4Sm90ELb0ELb1ELb0ELb1ELb0ELb1ELb1ELb1ELb0ELb0ELb0ELb0EEENS1_21CollectiveEpilogueFwdINS6_IJSA_NS7_ILi256EEESB_EEES9_SE_SG_Li256ELb1ELb0ELb0ELb0EEENS1_36VarlenDynamicPersistentTileSchedulerILi128ELi96ELi256ELi32ELb0ELb0ELb1ELb1ELb0ELb1EEEEEEEEEvNT_6ParamsE,"ax",@progbits
	.align	128
.text._ZN7cutlass13device_kernelIN5flash11enable_sm90INS1_16FlashAttnFwdSm90INS1_25CollectiveMainloopFwdSm90ILi2EN4cute5tupleIJNS5_1CILi1EEES8_S8_EEENS6_IJNS7_ILi128EEENS7_ILi96EEENS7_ILi64EEEEEELi256ENS_10bfloat16_tEfNS_4arch4Sm90ELb0ELb1ELb0ELb1ELb0ELb1ELb1ELb1ELb0ELb0ELb0ELb0EEENS1_21CollectiveEpilogueFwdINS6_IJSA_NS7_ILi256EEESB_EEES9_SE_SG_Li256ELb1ELb0ELb0ELb0EEENS1_36VarlenDynamicPersistentTileSchedulerILi128ELi96ELi256ELi32ELb0ELb0ELb1ELb1ELb0ELb1EEEEEEEEEvNT_6ParamsE:
        .type           _ZN7cutlass13device_kernelIN5flash11enable_sm90INS1_16FlashAttnFwdSm90INS1_25CollectiveMainloopFwdSm90ILi2EN4cute5tupleIJNS5_1CILi1EEES8_S8_EEENS6_IJNS7_ILi128EEENS7_ILi96EEENS7_ILi64EEEEEELi256ENS_10bfloat16_tEfNS_4arch4Sm90ELb0ELb1ELb0ELb1ELb0ELb1ELb1ELb1ELb0ELb0ELb0ELb0EEENS1_21CollectiveEpilogueFwdINS6_IJSA_NS7_ILi256EEESB_EEES9_SE_SG_Li256ELb1ELb0ELb0ELb0EEENS1_36VarlenDynamicPersistentTileSchedulerILi128ELi96ELi256ELi32ELb0ELb0ELb1ELb1ELb0ELb1EEEEEEEEEvNT_6ParamsE,@function
        .size           _ZN7cutlass13device_kernelIN5flash11enable_sm90INS1_16FlashAttnFwdSm90INS1_25CollectiveMainloopFwdSm90ILi2EN4cute5tupleIJNS5_1CILi1EEES8_S8_EEENS6_IJNS7_ILi128EEENS7_ILi96EEENS7_ILi64EEEEEELi256ENS_10bfloat16_tEfNS_4arch4Sm90ELb0ELb1ELb0ELb1ELb0ELb1ELb1ELb1ELb0ELb0ELb0ELb0EEENS1_21CollectiveEpilogueFwdINS6_IJSA_NS7_ILi256EEESB_EEES9_SE_SG_Li256ELb1ELb0ELb0ELb0EEENS1_36VarlenDynamicPersistentTileSchedulerILi128ELi96ELi256ELi32ELb0ELb0ELb1ELb1ELb0ELb1EEEEEEEEEvNT_6ParamsE,(.L_x_4727 - _ZN7cutlass13device_kernelIN5flash11enable_sm90INS1_16FlashAttnFwdSm90INS1_25CollectiveMainloopFwdSm90ILi2EN4cute5tupleIJNS5_1CILi1EEES8_S8_EEENS6_IJNS7_ILi128EEENS7_ILi96EEENS7_ILi64EEEEEELi256ENS_10bfloat16_tEfNS_4arch4Sm90ELb0ELb1ELb0ELb1ELb0ELb1ELb1ELb1ELb0ELb0ELb0ELb0EEENS1_21CollectiveEpilogueFwdINS6_IJSA_NS7_ILi256EEESB_EEES9_SE_SG_Li256ELb1ELb0ELb0ELb0EEENS1_36VarlenDynamicPersistentTileSchedulerILi128ELi96ELi256ELi32ELb0ELb0ELb1ELb1ELb0ELb1EEEEEEEEEvNT_6ParamsE)
        .other          _ZN7cutlass13device_kernelIN5flash11enable_sm90INS1_16FlashAttnFwdSm90INS1_25CollectiveMainloopFwdSm90ILi2EN4cute5tupleIJNS5_1CILi1EEES8_S8_EEENS6_IJNS7_ILi128EEENS7_ILi96EEENS7_ILi64EEEEEELi256ENS_10bfloat16_tEfNS_4arch4Sm90ELb0ELb1ELb0ELb1ELb0ELb1ELb1ELb1ELb0ELb0ELb0ELb0EEENS1_21CollectiveEpilogueFwdINS6_IJSA_NS7_ILi256EEESB_EEES9_SE_SG_Li256ELb1ELb0ELb0ELb0EEENS1_36VarlenDynamicPersistentTileSchedulerILi128ELi96ELi256ELi32ELb0ELb0ELb1ELb1ELb0ELb1EEEEEEEEEvNT_6ParamsE,@"STO_CUDA_ENTRY STV_DEFAULT"
_ZN7cutlass13device_kernelIN5flash11enable_sm90INS1_16FlashAttnFwdSm90INS1_25CollectiveMainloopFwdSm90ILi2EN4cute5tupleIJNS5_1CILi1EEES8_S8_EEENS6_IJNS7_ILi128EEENS7_ILi96EEENS7_ILi64EEEEEELi256ENS_10bfloat16_tEfNS_4arch4Sm90ELb0ELb1ELb0ELb1ELb0ELb1ELb1ELb1ELb0ELb0ELb0ELb0EEENS1_21CollectiveEpilogueFwdINS6_IJSA_NS7_ILi256EEESB_EEES9_SE_SG_Li256ELb1ELb0ELb0ELb0EEENS1_36VarlenDynamicPersistentTileSchedulerILi128ELi96ELi256ELi32ELb0ELb0ELb1ELb1ELb0ELb1EEEEEEEEEvNT_6ParamsE:
[----:B------:R-:W0:Y:S02]  /*0000*/  LDC R1, c[0x0][0x28] ;  /* 0x00000a00ff017b82 */ /* 0x000e240000000800 */
[----:B0-----:R-:W-:-:S05]  /*0010*/  VIADD R1, R1, 0xfffffb70 ;  /* 0xfffffb7001017836 */ /* 0x001fca0000000000 */
[----:B------:R-:W-:Y:S01]  /*0020*/  R2UR UR4, R1 ;  /* 0x00000000010472ca */ /* 0x000fe200000e0000 */
[----:B------:R-:W0:Y:S01]  /*0030*/  S2R R3, SR_TID.X ;  /* 0x0000000000037919 */ /* 0x000e220000002100 */
[----:B------:R-:W-:Y:S01]  /*0040*/  ELECT P0, URZ, PT ;  /* 0x00000000003f782f */ /* 0x000fe20003800000 */
[----:B------:R-:W-:Y:S01]  /*0050*/  BSSY B0, `(.L_x_2754) ;  /* 0x000001e000007945 */ /* 0x000fe20003800000 */
[----:B------:R-:W-:Y:S01]  /*0060*/  ULDC UR49, c[0x0][0x20] ;  /* 0x0000080000317ab9 */ /* 0x000fe20000000800 */
[----:B------:R-:W-:-:S08]  /*0070*/  ULDC UR48, c[0x0][0x24] ;  /* 0x0000090000307ab9 */ /* 0x000fd00000000800 */
[----:B------:R-:W-:-:S04]  /*0080*/  UIADD3 UR49, UP0, UR4, UR49, URZ ;  /* 0x0000003104317290 */ /* 0x000fc8000ff1e03f */
[----:B------:R-:W-:Y:S01]  /*0090*/  UIADD3.X UR48, URZ, UR48, URZ, UP0, !UPT ;  /* 0x000000303f307290 */ /* 0x000fe200087fe43f */
        /* <DEDUP_REMOVED lines=25> */
.L_x_2755:
[----:B------:R-:W-:Y:S05]  /*0230*/  BSYNC B0 ;  /* 0x0000000000007941 */ /* 0x000fea0003800000 */
.L_x_2754:
        /* <DEDUP_REMOVED lines=43> */
.L_x_2756:
        /* <DEDUP_REMOVED lines=22> */
.L_x_2757:
        /* <DEDUP_REMOVED lines=18> */
.L_x_2758:
        /* <DEDUP_REMOVED lines=22> */
.L_x_2759:
        /* <DEDUP_REMOVED lines=22> */
.L_x_2760:
[----:B------:R-:W-:Y:S01]  /*0a30*/  PLOP3.LUT P0, PT, PT, PT, UP0, 0x80, 0x0 ;  /* 0x000000000000781c */ /* 0x000fe20003f0f008 */
[----:B------:R-:W-:Y:S01]  /*0a40*/  UMOV UR50, 0x1 ;  /* 0x0000000100327882 */ /* 0x000fe20000000000 */
[----:B------:R-:W-:Y:S01]  /*0a50*/  NOP ;  /* 0x0000000000007918 */ /* 0x000fe20000000000 */
[----:B------:R-:W-:Y:S01]  /*0a60*/  USEL UR50, UR50, 0x2, !UP0 ;  /* 0x0000000232327887 */ /* 0x000fe2000c000000 */
[----:B------:R-:W-:Y:S01]  /*0a70*/  BSSY B7, `(.L_x_2761) ;  /* 0x00032d2000077945 */ /* 0x000fe20003800000 */
[----:B------:R-:W-:Y:S01]  /*0a80*/  ULDC.64 UR56, c[0x0][0x208] ;  /* 0x0000820000387ab9 */ /* 0x000fe20000000a00 */
[----:B------:R-:W-:Y:S02]  /*0a90*/  IMAD.U32 R18, RZ, RZ, UR49 ;  /* 0x00000031ff127e24 */ /* 0x000fe4000f8e00ff */
[----:B------:R-:W-:Y:S01]  /*0aa0*/  IMAD.U32 R19, RZ, RZ, UR48 ;  /* 0x00000030ff137e24 */ /* 0x000fe2000f8e00ff */
[----:B0123--:R-:W-:Y:S06]  /*0ab0*/  BAR.SYNC.DEFER_BLOCKING 0x0 ;  /* 0x0000000000007b1d */ /* 0x00ffec0000010000 */
[----:B------:R-:W-:Y:S05]  /*0ac0*/  @!P0 BRA `(.L_x_2762) ;  /* 0x000002c800848947 */ /* 0x000fea0003800000 */
.L_x_2763:
[----:B------:R-:W-:-:S08]  /*0ad0*/  NOP ;  /* 0x0000000000007918 */ /* 0x000fd00000000000 */
[----:B------:R-:W0:Y:S02]  /*0ae0*/  USETMAXREG.TRY_ALLOC.CTAPOOL UP0, 0xf0 ;  /* 0x000000f0000079c8 */ /* 0x000e240008000600 */
[----:B0-----:R-:W-:-:S13]  /*0af0*/  PLOP3.LUT P0, PT, PT, PT, UP0, 0x80, 0x0 ;  /* 0x000000000000781c */ /* 0x001fda0003f0f008 */
[----:B------:R-:W-:Y:S05]  /*0b00*/  @!P0 BRA `(.L_x_2763) ;  /* 0xfffffffc00f08947 */ /* 0x000fea000383ffff */
[----:B------:R-:W2:Y:S01]  /*0b10*/  LDL.LU R2, [R1+0x460] ;  /* 0x0004600001027983 */ /* 0x000ea20000300800 */
[----:B------:R-:W0:Y:S01]  /*0b20*/  S2UR UR5, SR_CgaCtaId ;  /* 0x00000000000579c3 */ /* 0x000e220000008800 */
[----:B------:R-:W-:Y:S01]  /*0b30*/  UMOV UR4, 0x400 ;  /* 0x0000040000047882 */ /* 0x000fe20000000000 */
[----:B------:R-:W-:Y:S01]  /*0b40*/  UIADD3 UR44, UP0, UR49, 0x210, URZ ;  /* 0x00000210312c7890 */ /* 0x000fe2000ff1e03f */
[----:B------:R-:W1:Y:S01]  /*0b50*/  S2R R0, SR_TID.X ;  /* 0x0000000000007919 */ /* 0x000e620000002100 */
[----:B------:R-:W-:Y:S02]  /*0b60*/  UIADD3 UR43, UP1, UR49, 0x21c, URZ ;  /* 0x0000021c312b7890 */ /* 0x000fe4000ff3e03f */
[----:B------:R-:W-:Y:S01]  /*0b70*/  UIADD3.X UR42, URZ, UR48, URZ, UP0, !UPT ;  /* 0x000000303f2a7290 */ /* 0x000fe200087fe43f */
[----:B------:R-:W-:Y:S01]  /*0b80*/  STL.64 [R1+0x210], RZ ;  /* 0x000210ff01007387 */ /* 0x000fe20000100a00 */
[----:B------:R-:W-:-:S03]  /*0b90*/  UIADD3.X UR41, URZ, UR48, URZ, UP1, !UPT ;  /* 0x000000303f297290 */ /* 0x000fc60008ffe43f */
[----:B------:R-:W-:Y:S04]  /*0ba0*/  STL [R1+0x218], RZ ;  /* 0x000218ff01007387 */ /* 0x000fe80000100800 */
[----:B------:R-:W-:Y:S01]  /*0bb0*/  STL [R1+0x21c], RZ ;  /* 0x00021cff01007387 */ /* 0x000fe20000100800 */
[----:B0-----:R-:W-:-:S06]  /*0bc0*/  ULEA UR4, UR5, UR4, 0x18 ;  /* 0x0000000405047291 */ /* 0x001fcc000f8ec03f */
[----:B------:R-:W-:Y:S01]  /*0bd0*/  IMAD.U32 R145, RZ, RZ, UR4 ;  /* 0x00000004ff917e24 */ /* 0x000fe2000f8e00ff */
[----:B------:R-:W-:Y:S06]  /*0be0*/  BAR.ARV 0x8, 0x120 ;  /* 0x0204800000007b1d */ /* 0x000fec0000002000 */
[----:B-1----:R-:W-:Y:S01]  /*0bf0*/  SHF.R.U32.HI R9, RZ, 0x7, R0 ;  /* 0x00000007ff097819 */ /* 0x002fe20000011600 */
[----:B------:R-:W-:-:S03]  /*0c00*/  ULDC UR4, c[0x0][0xd14] ;  /* 0x0003450000047ab9 */ /* 0x000fc60000000800 */
[----:B------:R-:W-:-:S13]  /*0c10*/  ISETP.NE.AND P0, PT, R9, 0x1, PT ;  /* 0x000000010900780c */ /* 0x000fda0003f05270 */
[----:B------:R-:W-:Y:S08]  /*0c20*/  @!P0 BAR.ARV 0x9, 0x100 ;  /* 0x0244000000008b1d */ /* 0x000ff00000002000 */
[----:B------:R-:W-:Y:S06]  /*0c30*/  BAR.SYNC.DEFER_BLOCKING 0x5, 0x120 ;  /* 0x0144800000007b1d */ /* 0x000fec0000010000 */
[----:B------:R-:W0:Y:S02]  /*0c40*/  LDS.128 R116, [R145+0x324d0] ;  /* 0x0324d00091747984 */ /* 0x000e240000000c00 */
[----:B------:R-:W-:Y:S06]  /*0c50*/  BAR.ARV 0x4, 0x120 ;  /* 0x0104800000007b1d */ /* 0x000fec0000002000 */
[----:B--2---:R-:W-:-:S04]  /*0c60*/  LOP3.LUT R2, R2, 0xffefffff, RZ, 0xc0, !PT ;  /* 0xffefffff02027812 */ /* 0x004fc800078ec0ff */
[----:B------:R-:W-:Y:S02]  /*0c70*/  @P0 LOP3.LUT R2, R2, 0x100000, RZ, 0xfc, !PT ;  /* 0x0010000002020812 */ /* 0x000fe400078efcff */
[----:B0-----:R-:W-:-:S03]  /*0c80*/  ISETP.GE.AND P0, PT, R119, UR4, PT ;  /* 0x0000000477007c0c */ /* 0x001fc6000bf06270 */
[----:B------:R0:W-:Y:S10]  /*0c90*/  STL [R1+0x460], R2 ;  /* 0x0004600201007387 */ /* 0x0001f40000100800 */
[----:B0-----:R-:W-:Y:S05]  /*0ca0*/  @P0 BRA `(.L_x_2764) ;  /* 0x0000032800b80947 */ /* 0x001fea0003800000 */
[----:B------:R-:W-:Y:S01]  /*0cb0*/  VIADD R211, R0, 0xffffff80 ;  /* 0xffffff8000d37836 */ /* 0x000fe20000000000 */
[C---:B------:R-:W-:Y:S01]  /*0cc0*/  IADD3 R210, -R9.reuse, 0xb, RZ ;  /* 0x0000000b09d27810 */ /* 0x040fe20007ffe1ff */
[----:B------:R-:W-:Y:S02]  /*0cd0*/  VIADD R179, R9, 0x8 ;  /* 0x0000000809b37836 */ /* 0x000fe40000000000 */
[----:B------:R-:W-:Y:S01]  /*0ce0*/  IMAD.MOV.U32 R152, RZ, RZ, RZ ;  /* 0x000000ffff987224 */ /* 0x000fe200078e00ff */
[----:B------:R-:W-:Y:S01]  /*0cf0*/  SHF.R.S32.HI R0, RZ, 0x1f, R211 ;  /* 0x0000001fff007819 */ /* 0x000fe200000114d3 */
[----:B------:R-:W-:-:S03]  /*0d00*/  IMAD.MOV.U32 R157, RZ, RZ, RZ ;  /* 0x000000ffff9d7224 */ /* 0x000fc600078e00ff */
[CC--:B------:R-:W-:Y:S02]  /*0d10*/  LEA.HI R2, R0.reuse, R211.reuse, RZ, 0x7 ;  /* 0x000000d300027211 */ /* 0x0c0fe400078f38ff */
[-C--:B------:R-:W-:Y:S02]  /*0d20*/  LEA.HI R7, R0, R211.reuse, RZ, 0x4 ;  /* 0x000000d300077211 */ /* 0x080fe400078f20ff */
[----:B------:R-:W-:Y:S02]  /*0d30*/  LOP3.LUT R216, R2, 0xffffff80, RZ, 0xc0, !PT ;  /* 0xffffff8002d87812 */ /* 0x000fe400078ec0ff */
[----:B------:R-:W-:Y:S02]  /*0d40*/  SHF.R.S32.HI R217, RZ, 0x7, R2 ;  /* 0x00000007ffd97819 */ /* 0x000fe40000011402 */
[----:B------:R-:W-:Y:S01]  /*0d50*/  LEA.HI R168, R0, R211, RZ, 0x5 ;  /* 0x000000d300a87211 */ /* 0x000fe200078f28ff */
[----:B------:R-:W-:Y:S01]  /*0d60*/  IMAD.IADD R216, R211, 0x1, -R216 ;  /* 0x00000001d3d87824 */ /* 0x000fe200078e0ad8 */
[----:B------:R-:W-:-:S02]  /*0d70*/  LEA.HI R2, R2, R217, RZ, 0x1 ;  /* 0x000000d902027211 */ /* 0x000fc400078f08ff */
[----:B------:R-:W-:Y:S02]  /*0d80*/  SHF.R.S32.HI R10, RZ, 0x4, R7 ;  /* 0x00000004ff0a7819 */ /* 0x000fe40000011407 */
        /* <DEDUP_REMOVED lines=8> */
[----:B------:R-:W-:Y:S02]  /*0e10*/  LEA.HI R6, R6, R5, RZ, 0x3 ;  /* 0x0000000506067211 */ /* 0x000fe400078f18ff */
[C---:B------:R-:W-:Y:S02]  /*0e20*/  LOP3.LUT R8, R7.reuse, 0x3fffff0, RZ, 0xc0, !PT ;  /* 0x03fffff007087812 */ /* 0x040fe400078ec0ff */
[----:B------:R-:W-:Y:S02]  /*0e30*/  LOP3.LUT R6, R6, 0xfffffff8, RZ, 0xc0, !PT ;  /* 0xfffffff806067812 */ /* 0x000fe400078ec0ff */
[----:B------:R-:W-:-:S02]  /*0e40*/  LEA.HI R7, R7, R10, RZ, 0x1 ;  /* 0x0000000a07077211 */ /* 0x000fc400078f08ff */
[----:B------:R-:W-:Y:S01]  /*0e50*/  SHF.R.S32.HI R168, RZ, 0x5, R168 ;  /* 0x00000005ffa87819 */ /* 0x000fe200000114a8 */
[----:B------:R-:W-:Y:S01]  /*0e60*/  IMAD.IADD R6, R5, 0x1, -R6 ;  /* 0x0000000105067824 */ /* 0x000fe200078e0a06 */
[----:B------:R-:W-:Y:S01]  /*0e70*/  LOP3.LUT R7, R7, 0x1ffffffe, RZ, 0xc0, !PT ;  /* 0x1ffffffe07077812 */ /* 0x000fe200078ec0ff */
[----:B------:R-:W-:Y:S02]  /*0e80*/  IMAD.IADD R5, R211, 0x1, -R8 ;  /* 0x00000001d3057824 */ /* 0x000fe400078e0a08 */
[----:B------:R-:W-:Y:S02]  /*0e90*/  IMAD R3, R3, 0x10, R6 ;  /* 0x0000001003037824 */ /* 0x000fe400078e0206 */
[----:B------:R-:W-:Y:S02]  /*0ea0*/  IMAD.IADD R7, R10, 0x1, -R7 ;  /* 0x000000010a077824 */ /* 0x000fe400078e0a07 */
[----:B------:R-:W-:Y:S01]  /*0eb0*/  IMAD R212, R2, 0x40, R3 ;  /* 0x0000004002d47824 */ /* 0x000fe200078e0203 */
[-C--:B------:R-:W-:Y:S01]  /*0ec0*/  LEA.HI R2, R0, R211.reuse, RZ, 0x3 ;  /* 0x000000d300027211 */ /* 0x080fe200078f18ff */
[----:B------:R-:W-:Y:S01]  /*0ed0*/  IMAD R8, R168, 0x10, R5 ;  /* 0x00000010a8087824 */ /* 0x000fe200078e0205 */
[----:B------:R-:W-:-:S02]  /*0ee0*/  LEA.HI R0, R0, R211, RZ, 0x2 ;  /* 0x000000d300007211 */ /* 0x000fc400078f10ff */
[----:B------:R-:W-:Y:S01]  /*0ef0*/  SHF.R.S32.HI R164, RZ, 0x3, R2 ;  /* 0x00000003ffa47819 */ /* 0x000fe20000011402 */
[----:B------:R-:W-:Y:S01]  /*0f00*/  IMAD R7, R8, 0x8, R7 ;  /* 0x0000000808077824 */ /* 0x000fe200078e0207 */
[--C-:B------:R-:W-:Y:S02]  /*0f10*/  SHF.R.S32.HI R153, RZ, 0x2, R0.reuse ;  /* 0x00000002ff997819 */ /* 0x100fe40000011400 */
[----:B------:R-:W-:Y:S01]  /*0f20*/  LOP3.LUT R214, R0, 0xfffffffc, RZ, 0xc0, !PT ;  /* 0xfffffffc00d67812 */ /* 0x000fe200078ec0ff */
[----:B------:R-:W-:Y:S01]  /*0f30*/  IMAD.SHL.U32 R218, R7, 0x8, RZ ;  /* 0x0000000807da7824 */ /* 0x000fe200078e00ff */
[----:B------:R-:W-:Y:S01]  /*0f40*/  LOP3.LUT R2, R2, 0x1ffffff8, RZ, 0xc0, !PT ;  /* 0x1ffffff802027812 */ /* 0x000fe200078ec0ff */
[----:B------:R-:W-:Y:S01]  /*0f50*/  VIADD R156, R153, 0x40 ;  /* 0x00000040999c7836 */ /* 0x000fe20000000000 */
[----:B------:R-:W-:Y:S01]  /*0f60*/  SHF.R.S32.HI R0, RZ, 0x1f, R0 ;  /* 0x0000001fff007819 */ /* 0x000fe20000011400 */
[C---:B------:R-:W-:Y:S01]  /*0f70*/  IMAD.IADD R214, R211.reuse, 0x1, -R214 ;  /* 0x00000001d3d67824 */ /* 0x040fe200078e0ad6 */
[----:B------:R-:W-:Y:S01]  /*0f80*/  SHF.R.S32.HI R166, RZ, 0x1f, R153 ;  /* 0x0000001fffa67819 */ /* 0x000fe20000011499 */
[----:B------:R-:W-:Y:S01]  /*0f90*/  IMAD.SHL.U32 R169, R156, 0x40, RZ ;  /* 0x000000409ca97824 */ /* 0x000fe200078e00ff */
[----:B------:R-:W-:Y:S01]  /*0fa0*/  SHF.R.S32.HI R3, RZ, 0x1f, R156 ;  /* 0x0000001fff037819 */ /* 0x000fe2000001149c */
[----:B------:R-:W-:Y:S01]  /*0fb0*/  IMAD.IADD R2, R211, 0x1, -R2 ;  /* 0x00000001d3027824 */ /* 0x000fe200078e0a02 */
[----:B------:R-:W-:Y:S01]  /*0fc0*/  LEA.HI R0, R0, R153, RZ, 0x3 ;  /* 0x0000009900007211 */ /* 0x000fe200078f18ff */
[----:B------:R-:W-:Y:S01]  /*0fd0*/  IMAD.SHL.U32 R22, R214, 0x8, RZ ;  /* 0x00000008d6167824 */ /* 0x000fe200078e00ff */
[----:B------:R-:W-:Y:S01]  /*0fe0*/  LEA.HI R3, R3, R156, RZ, 0x3 ;  /* 0x0000009c03037211 */ /* 0x000fe200078f18ff */
[----:B------:R-:W-:Y:S01]  /*0ff0*/  IMAD.SHL.U32 R159, R2, 0x8, RZ ;  /* 0x00000008029f7824 */ /* 0x000fe200078e00ff */
[----:B------:R-:W-:Y:S01]  /*1000*/  LOP3.LUT R169, R169, 0x1c0, RZ, 0xc0, !PT ;  /* 0x000001c0a9a97812 */ /* 0x000fe200078ec0ff */
[----:B------:R-:W-:Y:S01]  /*1010*/  IMAD.SHL.U32 R154, R214, 0x4, RZ ;  /* 0x00000004d69a7824 */ /* 0x000fe200078e00ff */
[----:B------:R-:W-:Y:S01]  /*1020*/  LOP3.LUT R0, R0, 0xfffffff8, RZ, 0xc0, !PT ;  /* 0xfffffff800007812 */ /* 0x000fe200078ec0ff */
[----:B------:R-:W-:Y:S01]  /*1030*/  IMAD.SHL.U32 R171, R3, 0x40, RZ ;  /* 0x0000004003ab7824 */ /* 0x000fe200078e00ff */
[----:B------:R-:W-:Y:S01]  /*1040*/  LOP3.LUT R3, R4, 0x7ffffffc, RZ, 0xc0, !PT ;  /* 0x7ffffffc04037812 */ /* 0x000fe200078ec0ff */
[----:B------:R-:W-:Y:S01]  /*1050*/  VIADD R158, R154, 0x10 ;  /* 0x000000109a9e7836 */ /* 0x000fe20000000000 */
[----:B------:R-:W-:Y:S01]  /*1060*/  SHF.R.U32.HI R170, RZ, 0x3, R169 ;  /* 0x00000003ffaa7819 */ /* 0x000fe200000116a9 */
[----:B------:R-:W-:Y:S01]  /*1070*/  IMAD.IADD R183, R153, 0x1, -R0 ;  /* 0x0000000199b77824 */ /* 0x000fe200078e0a00 */
[----:B------:R-:W-:Y:S01]  /*1080*/  LOP3.LUT R2, R169, 0x38, R22, 0xf8, !PT ;  /* 0x00000038a9027812 */ /* 0x000fe200078ef816 */
[----:B------:R-:W-:Y:S01]  /*1090*/  IMAD.IADD R3, R216, 0x1, -R3 ;  /* 0x00000001d8037824 */ /* 0x000fe200078e0a03 */
[----:B------:R-:W-:-:S02]  /*10a0*/  LOP3.LUT R171, R171, 0xfffffe00, RZ, 0xc0, !PT ;  /* 0xfffffe00abab7812 */ /* 0x000fc400078ec0ff */
[----:B------:R-:W-:Y:S01]  /*10b0*/  SHF.R.S32.HI R176, RZ, 0x1f, R156 ;  /* 0x0000001fffb07819 */ /* 0x000fe2000001149c */
[----:B------:R-:W-:Y:S01]  /*10c0*/  IMAD.SHL.U32 R213, R3, 0x2, RZ ;  /* 0x0000000203d57824 */ /* 0x000fe200078e00ff */
[----:B------:R-:W-:Y:S02]  /*10d0*/  LOP3.LUT R2, R171, R2, R170, 0xf6, !PT ;  /* 0x00000002ab027212 */ /* 0x000fe400078ef6aa */
[----:B------:R-:W-:-:S03]  /*10e0*/  SHF.R.S32.HI R23, RZ, 0x1f, R22 ;  /* 0x0000001fff177819 */ /* 0x000fc60000011416 */
[----:B------:R-:W-:-:S07]  /*10f0*/  IMAD R215, R2, 0x2, R145 ;  /* 0x0000000202d77824 */ /* 0x000fce00078e0291 */
.L_x_2986:
[----:B------:R-:W-:Y:S05]  /*1100*/  YIELD ;  /* 0x0000000000007946 */ /* 0x000fea0003800000 */
[----:B------:R-:W-:Y:S01]  /*1110*/  ULDC.64 UR4, c[0x0][0xb20] ;  /* 0x0002c80000047ab9 */ /* 0x000fe20000000a00 */
[----:B0---4-:R-:W0:Y:S01]  /*1120*/  LDC.64 R4, c[0x0][0xb00] ;  /* 0x0002c000ff047b82 */ /* 0x011e220000000a00 */
        /* <DEDUP_REMOVED lines=11> */
[----:B0-2---:R-:W-:-:S06]  /*11e0*/  IMAD.WIDE R8, R119, 0x4, R4 ;  /* 0x0000000477087825 */ /* 0x005fcc00078e0204 */
[----:B------:R-:W0:Y:S01]  /*11f0*/  @P2 LDC.64 R6, c[0x0][0xb10] ;  /* 0x0002c400ff062b82 */ /* 0x000e220000000a00 */
[----:B------:R-:W-:Y:S02]  /*1200*/  ULDC UR4, c[0x0][0x288] ;  /* 0x0000a20000047ab9 */ /* 0x000fe40000000800 */
[----:B------:R-:W-:Y:S01]  /*1210*/  IMAD.U32 R160, RZ, RZ, UR4 ;  /* 0x00000004ffa07e24 */ /* 0x000fe2000f8e00ff */
[----:B------:R-:W-:Y:S02]  /*1220*/  ULDC.64 UR4, c[0x0][0x3f8] ;  /* 0x0000fe0000047ab9 */ /* 0x000fe40000000a00 */
[----:B-----5:R2:W5:Y:S01]  /*1230*/  @P0 LDG.E R17, desc[UR56][R8.64] ;  /* 0x0000003808110981 */ /* 0x020562000c1e1900 */
        /* <DEDUP_REMOVED lines=23> */
.L_x_2765:
        /* <DEDUP_REMOVED lines=11> */
.L_x_2766:
[----:B------:R-:W-:Y:S05]  /*1460*/  @!P0 BRA `(.L_x_2767) ;  /* 0x00000000000c8947 */ /* 0x000fea0003800000 */
[----:B------:R-:W2:Y:S04]  /*1470*/  LDG.E R3, desc[UR56][R8.64] ;  /* 0x0000003808037981 */ /* 0x000ea8000c1e1900 */
[----:B------:R-:W2:Y:S02]  /*1480*/  LDG.E R16, desc[UR56][R8.64+0x4] ;  /* 0x0000043808107981 */ /* 0x000ea4000c1e1900 */
[----:B--2---:R-:W-:-:S07]  /*1490*/  IMAD.IADD R16, R16, 0x1, -R3 ;  /* 0x0000000110107824 */ /* 0x004fce00078e0a03 */
.L_x_2767:
        /* <DEDUP_REMOVED lines=38> */
.L_x_2770:
[----:B------:R-:W-:-:S13]  /*1700*/  ISETP.NE.AND P0, PT, R9, 0x1, PT ;  /* 0x000000010900780c */ /* 0x000fda0003f05270 */
[----:B------:R-:W0:Y:S02]  /*1710*/  @P0 LDC.64 R4, c[0x0][0xae0] ;  /* 0x0002b800ff040b82 */ /* 0x000e240000000a00 */
[----:B0-----:R-:W-:-:S05]  /*1720*/  @P0 IMAD.HI.U32 R4, R2, R4, RZ ;  /* 0x0000000402040227 */ /* 0x001fca00078e00ff */
[----:B------:R-:W-:-:S07]  /*1730*/  @P0 SHF.R.U32.HI R2, RZ, R5, R4 ;  /* 0x00000005ff020219 */ /* 0x000fce0000011604 */
.L_x_2771:
[----:B------:R-:W-:Y:S05]  /*1740*/  BSYNC B0 ;  /* 0x0000000000007941 */ /* 0x000fea0003800000 */
.L_x_2769:
[----:B------:R-:W-:-:S05]  /*1750*/  IMAD R3, R2, R9, R9 ;  /* 0x0000000902037224 */ /* 0x000fca00078e0209 */
[----:B------:R-:W-:-:S07]  /*1760*/  VIMNMX R0, R0, R3, PT ;  /* 0x0000000300007248 */ /* 0x000fce0003fe0100 */
.L_x_2768:
        /* <DEDUP_REMOVED lines=15> */
.L_x_2774:
[----:B------:R-:W-:Y:S01]  /*1860*/  ISETP.NE.AND P0, PT, R9, 0x1, PT ;  /* 0x000000010900780c */ /* 0x000fe20003f05270 */
[----:B------:R-:W-:-:S12]  /*1870*/  IMAD.MOV.U32 R4, RZ, RZ, R35 ;  /* 0x000000ffff047224 */ /* 0x000fd800078e0023 */
[----:B------:R-:W0:Y:S02]  /*1880*/  @P0 LDC.64 R6, c[0x0][0xae0] ;  /* 0x0002b800ff060b82 */ /* 0x000e240000000a00 */
[----:B0-----:R-:W-:-:S05]  /*1890*/  @P0 IMAD.HI.U32 R6, R35, R6, RZ ;  /* 0x0000000623060227 */ /* 0x001fca00078e00ff */
[----:B------:R-:W-:-:S07]  /*18a0*/  @P0 SHF.R.U32.HI R4, RZ, R7, R6 ;  /* 0x00000007ff040219 */ /* 0x000fce0000011606 */
.L_x_2775:
[----:B------:R-:W-:Y:S05]  /*18b0*/  BSYNC B0 ;  /* 0x0000000000007941 */ /* 0x000fea0003800000 */
.L_x_2773:
[----:B------:R-:W-:-:S05]  /*18c0*/  IMAD R3, R4, R9, RZ ;  /* 0x0000000904037224 */ /* 0x000fca00078e02ff */
[----:B------:R-:W-:-:S07]  /*18d0*/  VIMNMX R2, R2, R3, !PT ;  /* 0x0000000302027248 */ /* 0x000fce0007fe0100 */
.L_x_2772:
        /* <DEDUP_REMOVED lines=12> */
[----:B------:R-:W-:-:S03]  /*19a0*/  VIMNMX R0, R3, R36, PT ;  /* 0x0000002403007248 */ /* 0x000fc60003fe0100 */
[----:B------:R-:W-:Y:S01]  /*19b0*/  IMAD.WIDE.U32 R2, R5, -0x55555555, RZ ;  /* 0xaaaaaaab05027825 */ /* 0x000fe200078e00ff */
[----:B------:R-:W-:-:S04]  /*19c0*/  ISETP.GT.AND P0, PT, R0, R5, PT ;  /* 0x000000050000720c */ /* 0x000fc80003f04270 */
[----:B------:R-:W-:-:S05]  /*19d0*/  SHF.R.U32.HI R34, RZ, 0x6, R3 ;  /* 0x00000006ff227819 */ /* 0x000fca0000011603 */
[----:B------:R-:W-:-:S04]  /*19e0*/  IMAD.MOV.U32 R57, RZ, RZ, R34 ;  /* 0x000000ffff397224 */ /* 0x000fc800078e0022 */
        /* <DEDUP_REMOVED lines=27> */
.L_x_2778:
[----:B------:R-:W-:Y:S05]  /*1ba0*/  BSYNC B6 ;  /* 0x0000000000067941 */ /* 0x000fea0003800000 */
.L_x_2777:
        /* <DEDUP_REMOVED lines=20> */
.L_x_2780:
[----:B------:R-:W-:Y:S05]  /*1cf0*/  BSYNC B6 ;  /* 0x0000000000067941 */ /* 0x000fea0003800000 */
.L_x_2779:
        /* <DEDUP_REMOVED lines=8> */
[----:B------:R-:W-:Y:S01]  /*1d80*/  ULDC.64 UR4, c[0x0][0x2f8] ;  /* 0x0000be0000047ab9 */ /* 0x000fe20000000a00 */
[C---:B------:R-:W-:Y:S02]  /*1d90*/  VIADD R93, R22.reuse, 0x20 ;  /* 0x00000020165d7836 */ /* 0x040fe40000000000 */
[----:B------:R-:W3:Y:S08]  /*1da0*/  LDC R31, c[0x0][0x3d4] ;  /* 0x0000f500ff1f7b82 */ /* 0x000ef00000000800 */
[----:B------:R-:W4:Y:S01]  /*1db0*/  @P0 LDC.64 R2, c[0x0][0xaf0] ;  /* 0x0002bc00ff020b82 */ /* 0x000f220000000a00 */
[----:B------:R-:W-:-:S02]  /*1dc0*/  VIADD R92, R22, 0x40 ;  /* 0x00000040165c7836 */ /* 0x000fc40000000000 */
[----:B------:R-:W-:-:S05]  /*1dd0*/  VIADD R90, R22, 0x60 ;  /* 0x00000060165a7836 */ /* 0x000fca0000000000 */
[----:B------:R-:W3:Y:S01]  /*1de0*/  LDC.64 R38, c[0x0][0x3e8] ;  /* 0x0000fa00ff267b82 */ /* 0x000ee20000000a00 */
[C---:B------:R-:W-:Y:S02]  /*1df0*/  VIADD R88, R22.reuse, 0x80 ;  /* 0x0000008016587836 */ /* 0x040fe40000000000 */
[----:B------:R-:W-:-:S05]  /*1e00*/  VIADD R86, R22, 0xa0 ;  /* 0x000000a016567836 */ /* 0x000fca0000000000 */
[----:B------:R-:W3:Y:S01]  /*1e10*/  LDC.64 R52, c[0x0][0x3d8] ;  /* 0x0000f600ff347b82 */ /* 0x000ee20000000a00 */
[----:B----4-:R-:W-:-:S05]  /*1e20*/  @P0 IMAD.WIDE R2, R119, 0x4, R2 ;  /* 0x0000000477020825 */ /* 0x010fca00078e0202 */
[----:B------:R4:W3:Y:S01]  /*1e30*/  @P0 LDG.E R119, desc[UR56][R2.64] ;  /* 0x0000003802770981 */ /* 0x0008e2000c1e1900 */
[----:B0-----:R-:W-:Y:S01]  /*1e40*/  ISETP.NE.AND P0, PT, R0, 0x1, PT ;  /* 0x000000010000780c */ /* 0x001fe20003f05270 */
[-C--:B-1----:R-:W-:Y:S01]  /*1e50*/  IMAD R6, R166, R20.reuse, RZ ;  /* 0x00000014a6067224 */ /* 0x082fe200078e02ff */
[----:B------:R-:W-:Y:S01]  /*1e60*/  SHF.R.S32.HI R41, RZ, 0x1f, R54 ;  /* 0x0000001fff297819 */ /* 0x000fe20000011436 */
[----:B------:R-:W-:Y:S01]  /*1e70*/  VIADD R9, R22, 0xc0 ;  /* 0x000000c016097836 */ /* 0x000fe20000000000 */
[----:B--2---:R-:W-:Y:S01]  /*1e80*/  SHF.R.U32.HI R24, RZ, 0x7, R24 ;  /* 0x00000007ff187819 */ /* 0x004fe20000011618 */
[----:B------:R-:W-:Y:S01]  /*1e90*/  IMAD R6, R153, R21, R6 ;  /* 0x0000001599067224 */ /* 0x000fe200078e0206 */
[----:B------:R-:W-:Y:S01]  /*1ea0*/  SHF.R.S32.HI R155, RZ, 0x1f, R154 ;  /* 0x0000001fff9b7819 */ /* 0x000fe2000001149a */
[-C--:B------:R-:W-:Y:S01]  /*1eb0*/  IMAD R4, R41, R20.reuse, RZ ;  /* 0x0000001429047224 */ /* 0x080fe200078e02ff */
[----:B------:R-:W-:Y:S01]  /*1ec0*/  ISETP.NE.AND P6, PT, R24, 0x1, PT ;  /* 0x000000011800780c */ /* 0x000fe20003fc5270 */
[----:B----4-:R-:W-:Y:S01]  /*1ed0*/  IMAD.WIDE.U32 R2, R54, R20, RZ ;  /* 0x0000001436027225 */ /* 0x010fe200078e00ff */
[----:B------:R-:W-:-:S02]  /*1ee0*/  SHF.L.U64.HI R82, R20, 0x6, R21 ;  /* 0x0000000614527819 */ /* 0x000fc40000010215 */
[----:B---3--:R-:W-:Y:S01]  /*1ef0*/  SHF.L.U64.HI R78, R38, 0x6, R39 ;  /* 0x00000006264e7819 */ /* 0x008fe20000010227 */
[----:B------:R-:W0:Y:S01]  /*1f00*/  @P0 LDC R5, c[0x0][0x42c] ;  /* 0x00010b00ff050b82 */ /* 0x000e220000000800 */
[----:B------:R-:W-:Y:S01]  /*1f10*/  IMAD.SHL.U32 R83, R183, 0x40, RZ ;  /* 0x00000040b7537824 */ /* 0x000fe200078e00ff */
[----:B------:R-:W-:Y:S01]  /*1f20*/  SHF.L.U64.HI R81, R52, 0x6, R53 ;  /* 0x0000000634517819 */ /* 0x000fe20000010235 */
[----:B------:R-:W-:Y:S02]  /*1f30*/  IMAD.MOV.U32 R76, RZ, RZ, 0x20 ;  /* 0x00000020ff4c7424 */ /* 0x000fe400078e00ff */
[----:B------:R-:W-:Y:S01]  /*1f40*/  IMAD.SHL.U32 R80, R20, 0x40, RZ ;  /* 0x0000004014507824 */ /* 0x000fe200078e00ff */
[----:B------:R-:W-:Y:S01]  /*1f50*/  LOP3.LUT R83, R83, 0x1c0, RZ, 0xc0, !PT ;  /* 0x000001c053537812 */ /* 0x000fe200078ec0ff */
[----:B------:R-:W-:Y:S01]  /*1f60*/  IMAD R71, R39, 0x60, RZ ;  /* 0x0000006027477824 */ /* 0x000fe200078e02ff */
[----:B------:R-:W1:Y:S01]  /*1f70*/  @P0 LDC R7, c[0x0][0x430] ;  /* 0x00010c00ff070b82 */ /* 0x000e620000000800 */
[----:B------:R-:W-:Y:S01]  /*1f80*/  IMAD.SHL.U32 R85, R38, 0x40, RZ ;  /* 0x0000004026557824 */ /* 0x000fe200078e00ff */
[----:B------:R-:W-:Y:S01]  /*1f90*/  SHF.R.U32.HI R77, RZ, 0x3, R83 ;  /* 0x00000003ff4d7819 */ /* 0x000fe20000011653 */
[----:B------:R-:W-:-:S02]  /*1fa0*/  IMAD.SHL.U32 R79, R52, 0x40, RZ ;  /* 0x00000040344f7824 */ /* 0x000fc400078e00ff */
[----:B------:R-:W-:Y:S02]  /*1fb0*/  IMAD.U32 R75, RZ, RZ, UR50 ;  /* 0x00000032ff4b7e24 */ /* 0x000fe4000f8e00ff */
[----:B------:R-:W-:-:S03]  /*1fc0*/  IMAD.SHL.U32 R74, R31, 0x2, RZ ;  /* 0x000000021f4a7824 */ /* 0x000fc600078e00ff */
[----:B------:R-:W-:Y:S01]  /*1fd0*/  LOP3.LUT R75, R75, 0x1, RZ, 0xfc, !PT ;  /* 0x000000014b4b7812 */ /* 0x000fe200078efcff */
[----:B0-----:R-:W-:-:S04]  /*1fe0*/  @P0 IMAD.HI.U32 R0, R118, R5, RZ ;  /* 0x0000000576000227 */ /* 0x001fc800078e00ff */
[----:B------:R-:W-:Y:S01]  /*1ff0*/  IMAD R5, R54, R21, R4 ;  /* 0x0000001536057224 */ /* 0x000fe200078e0204 */
[----:B-1----:R-:W-:-:S03]  /*2000*/  @P0 SHF.R.U32.HI R118, RZ, R7, R0 ;  /* 0x00000007ff760219 */ /* 0x002fc60000011600 */
[----:B------:R-:W-:Y:S01]  /*2010*/  IMAD.IADD R3, R3, 0x1, R5 ;  /* 0x0000000103037824 */ /* 0x000fe200078e0205 */
[----:B------:R-:W-:Y:S02]  /*2020*/  ISETP.NE.U32.AND P0, PT, RZ, UR6, PT ;  /* 0x00000006ff007c0c */ /* 0x000fe4000bf05070 */
        /* <DEDUP_REMOVED lines=11> */
[----:B------:R-:W-:-:S04]  /*20e0*/  IMAD R0, R10, UR4, RZ ;  /* 0x000000040a007c24 */ /* 0x000fc8000f8e02ff */
[----:B------:R-:W-:Y:S01]  /*20f0*/  IMAD R91, R17, UR5, R0 ;  /* 0x00000005115b7c24 */ /* 0x000fe2000f8e0200 */
[----:B------:R-:W-:Y:S05]  /*2100*/  @!P6 WARPSYNC.ALL ;  /* 0x000000000000e948 */ /* 0x000fea0003800000 */
[----:B------:R-:W-:Y:S01]  /*2110*/  ULDC UR4, c[0x0][0x310] ;  /* 0x0000c40000047ab9 */ /* 0x000fe20000000800 */
[----:B------:R-:W-:Y:S01]  /*2120*/  IMAD.IADD R91, R3, 0x1, R91 ;  /* 0x00000001035b7824 */ /* 0x000fe200078e025b */
[----:B------:R-:W-:Y:S01]  /*2130*/  @!P6 BAR.SYNC.DEFER_BLOCKING 0x9, 0x100 ;  /* 0x024400000000eb1d */ /* 0x000fe20000010000 */
[----:B------:R-:W-:Y:S02]  /*2140*/  ISETP.GE.AND P1, PT, R93, UR4, PT ;  /* 0x000000045d007c0c */ /* 0x000fe4000bf26270 */
[----:B------:R-:W-:-:S02]  /*2150*/  ISETP.GE.AND P0, PT, R22, UR4, PT ;  /* 0x0000000416007c0c */ /* 0x000fc4000bf06270 */
[----:B------:R-:W-:Y:S01]  /*2160*/  SEL R4, RZ, 0xffffffff, P1 ;  /* 0xffffffffff047807 */ /* 0x000fe20000800000 */
[----:B------:R-:W-:Y:S01]  /*2170*/  ULDC.64 UR6, c[0x0][0x320] ;  /* 0x0000c80000067ab9 */ /* 0x000fe20000000a00 */
[----:B------:R-:W-:Y:S02]  /*2180*/  SEL R0, RZ, 0x1, P0 ;  /* 0x00000001ff007807 */ /* 0x000fe40000000000 */
[----:B------:R-:W-:Y:S01]  /*2190*/  ISETP.GE.AND P0, PT, R92, UR4, PT ;  /* 0x000000045c007c0c */ /* 0x000fe2000bf06270 */
[----:B------:R-:W-:Y:S01]  /*21a0*/  IMAD.SHL.U32 R5, R4, 0x2, RZ ;  /* 0x0000000204057824 */ /* 0x000fe200078e00ff */
[----:B------:R-:W-:Y:S02]  /*21b0*/  ISETP.GE.AND P1, PT, R90, UR4, PT ;  /* 0x000000045a007c0c */ /* 0x000fe4000bf26270 */
[----:B------:R-:W-:Y:S02]  /*21c0*/  SEL R7, RZ, 0x4, P0 ;  /* 0x00000004ff077807 */ /* 0x000fe40000000000 */
[----:B------:R-:W-:Y:S01]  /*21d0*/  LOP3.LUT R0, R5, 0x2, R0, 0xe2, !PT ;  /* 0x0000000205007812 */ /* 0x000fe200078ee200 */
[----:B------:R-:W-:Y:S01]  /*21e0*/  IMAD.WIDE.U32 R4, R153, R20, R22 ;  /* 0x0000001499047225 */ /* 0x000fe200078e0016 */
[----:B------:R-:W-:-:S02]  /*21f0*/  ISETP.GE.AND P0, PT, R88, UR4, PT ;  /* 0x0000000458007c0c */ /* 0x000fc4000bf06270 */
[----:B------:R-:W-:Y:S02]  /*2200*/  IADD3 R89, P2, R2, R4, RZ ;  /* 0x0000000402597210 */ /* 0x000fe40007f5e0ff */
[----:B------:R-:W-:Y:S02]  /*2210*/  SEL R4, RZ, 0x8, P1 ;  /* 0x00000008ff047807 */ /* 0x000fe40000800000 */
[----:B------:R-:W-:Y:S01]  /*2220*/  IADD3.X R87, R91, R5, R6, P2, !PT ;  /* 0x000000055b577210 */ /* 0x000fe200017fe406 */
[----:B------:R-:W-:Y:S01]  /*2230*/  IMAD R5, R8, UR6, RZ ;  /* 0x0000000608057c24 */ /* 0x000fe2000f8e02ff */
[----:B------:R-:W-:Y:S01]  /*2240*/  ISETP.GE.AND P1, PT, R86, UR4, PT ;  /* 0x0000000456007c0c */ /* 0x000fe2000bf26270 */
[----:B------:R-:W-:Y:S01]  /*2250*/  VIADD R8, R22, 0xe0 ;  /* 0x000000e016087836 */ /* 0x000fe20000000000 */
[----:B------:R-:W-:Y:S02]  /*2260*/  LOP3.LUT R0, R4, R0, R7, 0xfe, !PT ;  /* 0x0000000004007212 */ /* 0x000fe400078efe07 */
[----:B------:R-:W-:Y:S01]  /*2270*/  ISETP.GE.AND P2, PT, R9, UR4, PT ;  /* 0x0000000409007c0c */ /* 0x000fe2000bf46270 */
[C---:B------:R-:W-:Y:S01]  /*2280*/  IMAD R9, R118.reuse, UR7, R5 ;  /* 0x0000000776097c24 */ /* 0x040fe2000f8e0205 */
[----:B------:R-:W-:Y:S01]  /*2290*/  SEL R7, RZ, 0x10, P0 ;  /* 0x00000010ff077807 */ /* 0x000fe20000000000 */
[----:B------:R-:W-:Y:S01]  /*22a0*/  IMAD.WIDE.U32 R4, R118, UR6, R22 ;  /* 0x0000000676047c25 */ /* 0x000fe2000f8e0016 */
[----:B------:R-:W-:-:S02]  /*22b0*/  SEL R6, RZ, 0x20, P1 ;  /* 0x00000020ff067807 */ /* 0x000fc40000800000 */
[----:B------:R-:W-:Y:S01]  /*22c0*/  ISETP.GE.AND P3, PT, R8, UR4, PT ;  /* 0x0000000408007c0c */ /* 0x000fe2000bf66270 */
[----:B------:R-:W-:Y:S01]  /*22d0*/  ULDC.64 UR4, c[0x0][0x328] ;  /* 0x0000ca0000047ab9 */ /* 0x000fe20000000a00 */
[----:B------:R-:W-:Y:S01]  /*22e0*/  LOP3.LUT R7, R6, R0, R7, 0xfe, !PT ;  /* 0x0000000006077212 */ /* 0x000fe200078efe07 */
[----:B------:R-:W-:Y:S01]  /*22f0*/  IMAD R6, R10, UR4, RZ ;  /* 0x000000040a067c24 */ /* 0x000fe2000f8e02ff */
[----:B------:R-:W-:Y:S01]  /*2300*/  SEL R0, RZ, 0x40, P2 ;  /* 0x00000040ff007807 */ /* 0x000fe20001000000 */
[----:B------:R-:W-:Y:S01]  /*2310*/  IMAD.IADD R5, R5, 0x1, R9 ;  /* 0x0000000105057824 */ /* 0x000fe200078e0209 */
[----:B------:R-:W-:Y:S01]  /*2320*/  ISETP.GE.AND P0, PT, R22, R31, PT ;  /* 0x0000001f1600720c */ /* 0x000fe20003f06270 */
[----:B------:R-:W-:Y:S01]  /*2330*/  IMAD R59, R17, UR5, R6 ;  /* 0x00000005113b7c24 */ /* 0x000fe2000f8e0206 */
[----:B------:R-:W-:Y:S01]  /*2340*/  LOP3.LUT R13, R7, R0, RZ, 0xfc, !PT ;  /* 0x00000000070d7212 */ /* 0x000fe200078efcff */
[----:B------:R-:W-:Y:S01]  /*2350*/  IMAD.WIDE.U32 R16, R17, UR4, R4 ;  /* 0x0000000411107c25 */ /* 0x000fe2000f8e0004 */
[----:B------:R-:W-:Y:S01]  /*2360*/  SEL R15, R31, RZ, P0 ;  /* 0x000000ff1f0f7207 */ /* 0x000fe20000000000 */
[----:B------:R-:W-:Y:S01]  /*2370*/  ULDC UR4, c[0x0][0x2e4] ;  /* 0x0000b90000047ab9 */ /* 0x000fe20000000800 */
[----:B------:R-:W-:Y:S01]  /*2380*/  LOP3.LUT P1, RZ, R183, 0x4, RZ, 0xc0, !PT ;  /* 0x00000004b7ff7812 */ /* 0x000fe2000782c0ff */
[C---:B------:R-:W-:Y:S01]  /*2390*/  IMAD R4, R166.reuse, R38, RZ ;  /* 0x00000026a6047224 */ /* 0x040fe200078e02ff */
[C---:B------:R-:W-:Y:S01]  /*23a0*/  IADD3 R54, P2, R153.reuse, R54, RZ ;  /* 0x0000003699367210 */ /* 0x040fe20007f5e0ff */
[-C--:B------:R-:W-:Y:S01]  /*23b0*/  IMAD R0, R166, R52.reuse, RZ ;  /* 0x00000034a6007224 */ /* 0x080fe200078e02ff */
[----:B------:R-:W-:Y:S01]  /*23c0*/  SEL R76, R76, 0xffffffe0, !P1 ;  /* 0xffffffe04c4c7807 */ /* 0x000fe20004800000 */
[C---:B------:R-:W-:Y:S01]  /*23d0*/  IMAD R29, R153.reuse, R39, R4 ;  /* 0x00000027991d7224 */ /* 0x040fe200078e0204 */
[----:B------:R-:W-:Y:S01]  /*23e0*/  SEL R58, RZ, 0xffffff80, P3 ;  /* 0xffffff80ff3a7807 */ /* 0x000fe20001800000 */
[----:B------:R-:W-:Y:S01]  /*23f0*/  IMAD.WIDE.U32 R4, R153, R52, R154 ;  /* 0x0000003499047225 */ /* 0x000fe200078e009a */
[----:B------:R-:W-:-:S02]  /*2400*/  ISETP.GE.AND P1, PT, R22, UR4, PT ;  /* 0x0000000416007c0c */ /* 0x000fc4000bf26270 */
[----:B------:R-:W-:Y:S01]  /*2410*/  LOP3.LUT R58, R13, 0x80, R58, 0xc8, !PT ;  /* 0x000000800d3a7812 */ /* 0x000fe200078ec83a */
[C---:B------:R-:W-:Y:S02]  /*2420*/  IMAD R25, R153.reuse, R53, R0 ;  /* 0x0000003599197224 */ /* 0x040fe400078e0200 */
[----:B------:R-:W-:-:S04]  /*2430*/  IMAD.WIDE.U32 R8, R153, R52, R22 ;  /* 0x0000003499087225 */ /* 0x000fc800078e0016 */
[----:B------:R-:W-:Y:S02]  /*2440*/  IMAD.IADD R15, R22, 0x1, R15 ;  /* 0x00000001160f7824 */ /* 0x000fe400078e020f */
[----:B------:R-:W-:Y:S02]  /*2450*/  IMAD.IADD R5, R5, 0x1, R25 ;  /* 0x0000000105057824 */ /* 0x000fe400078e0219 */
[----:B------:R-:W-:Y:S01]  /*2460*/  IMAD.IADD R9, R25, 0x1, R9 ;  /* 0x0000000119097824 */ /* 0x000fe200078e0209 */
[----:B-----5:R-:W-:Y:S01]  /*2470*/  SHF.R.S32.HI R25, RZ, 0x1f, R37 ;  /* 0x0000001fff197819 */ /* 0x020fe20000011425 */
[----:B------:R-:W-:Y:S01]  /*2480*/  IMAD.WIDE.U32 R48, R37, R52, R4 ;  /* 0x0000003425307225 */ /* 0x000fe200078e0004 */
[----:B------:R-:W-:Y:S02]  /*2490*/  SHF.R.S32.HI R0, RZ, 0x1f, R15 ;  /* 0x0000001fff007819 */ /* 0x000fe4000001140f */
[--C-:B------:R-:W-:Y:S01]  /*24a0*/  LOP3.LUT R4, R83, 0x18, R22.reuse, 0xf8, !PT ;  /* 0x0000001853047812 */ /* 0x100fe200078ef816 */
[----:B------:R-:W-:Y:S01]  /*24b0*/  IMAD.WIDE.U32 R10, R153, R38, R22 ;  /* 0x00000026990a7225 */ /* 0x000fe200078e0016 */
[----:B------:R-:W-:-:S02]  /*24c0*/  LEA.HI R0, R0, R15, RZ, 0x3 ;  /* 0x0000000f00007211 */ /* 0x000fc400078f18ff */
[----:B------:R-:W-:Y:S01]  /*24d0*/  LOP3.LUT R73, R4, R77, RZ, 0x3c, !PT ;  /* 0x0000004d04497212 */ /* 0x000fe200078e3cff */
[-C--:B------:R-:W-:Y:S01]  /*24e0*/  IMAD.WIDE.U32 R6, R153, R38.reuse, R154 ;  /* 0x0000002699067225 */ /* 0x080fe200078e009a */
[--C-:B------:R-:W-:Y:S02]  /*24f0*/  LOP3.LUT R5, R169, 0x38, R0.reuse, 0xf8, !PT ;  /* 0x00000038a9057812 */ /* 0x100fe400078ef800 */
[--C-:B------:R-:W-:Y:S01]  /*2500*/  LOP3.LUT R4, R83, 0x38, R0.reuse, 0xf8, !PT ;  /* 0x0000003853047812 */ /* 0x100fe200078ef800 */
[----:B------:R-:W-:Y:S01]  /*2510*/  IMAD R12, R25, R38, RZ ;  /* 0x00000026190c7224 */ /* 0x000fe200078e02ff */
[----:B------:R-:W-:Y:S01]  /*2520*/  SHF.R.S32.HI R62, RZ, 0x3, R0 ;  /* 0x00000003ff3e7819 */ /* 0x000fe20000011400 */
[----:B------:R-:W-:Y:S01]  /*2530*/  IMAD.IADD R7, R7, 0x1, R29 ;  /* 0x0000000107077824 */ /* 0x000fe200078e021d */
[----:B------:R-:W-:Y:S01]  /*2540*/  LOP3.LUT R65, R0, 0xfffffff8, RZ, 0xc0, !PT ;  /* 0xfffffff800417812 */ /* 0x000fe200078ec0ff */
[----:B------:R-:W-:Y:S01]  /*2550*/  IMAD.IADD R11, R29, 0x1, R11 ;  /* 0x000000011d0b7824 */ /* 0x000fe200078e020b */
[----:B------:R-:W-:Y:S01]  /*2560*/  LOP3.LUT R0, R5, R170, RZ, 0x3c, !PT ;  /* 0x000000aa05007212 */ /* 0x000fe200078e3cff */
[----:B------:R-:W-:Y:S01]  /*2570*/  IMAD R67, R37, R39, R12 ;  /* 0x0000002725437224 */ /* 0x000fe200078e020c */
[----:B------:R-:W-:Y:S01]  /*2580*/  LOP3.LUT R63, R4, R77, RZ, 0x3c, !PT ;  /* 0x0000004d043f7212 */ /* 0x000fe200078e3cff */
[----:B------:R-:W-:Y:S01]  /*2590*/  IMAD R12, R25, R52, RZ ;  /* 0x00000034190c7224 */ /* 0x000fe200078e02ff */
[----:B------:R-:W-:Y:S01]  /*25a0*/  SHF.R.S32.HI R60, RZ, 0x1f, R65 ;  /* 0x0000001fff3c7819 */ /* 0x000fe20000011441 */
[----:B------:R-:W-:-:S04]  /*25b0*/  IMAD.WIDE.U32 R24, R37, R38, R6 ;  /* 0x0000002625187225 */ /* 0x000fc800078e0006 */
[----:B------:R-:W-:-:S04]  /*25c0*/  IMAD.WIDE.U32 R32, R37, R38, R10 ;  /* 0x0000002625207225 */ /* 0x000fc800078e000a */
[----:B------:R-:W-:Y:S02]  /*25d0*/  IMAD R15, R21, 0x60, RZ ;  /* 0x00000060150f7824 */ /* 0x000fe400078e02ff */
[----:B------:R-:W-:Y:S02]  /*25e0*/  IMAD R7, R37, R53, R12 ;  /* 0x0000003525077224 */ /* 0x000fe400078e020c */
[----:B------:R-:W-:Y:S02]  /*25f0*/  IMAD R11, R53, 0x60, RZ ;  /* 0x00000060350b7824 */ /* 0x000fe400078e02ff */
[----:B------:R-:W-:-:S04]  /*2600*/  IMAD.WIDE.U32 R50, R37, R52, R8 ;  /* 0x0000003425327225 */ /* 0x000fc800078e0008 */
[----:B------:R-:W-:-:S04]  /*2610*/  IMAD.WIDE.U32 R20, R20, 0x60, RZ ;  /* 0x0000006014147825 */ /* 0x000fc800078e00ff */
[----:B------:R-:W-:-:S04]  /*2620*/  IMAD.WIDE.U32 R38, R38, 0x60, RZ ;  /* 0x0000006026267825 */ /* 0x000fc800078e00ff */
[----:B------:R-:W-:-:S04]  /*2630*/  IMAD.WIDE.U32 R52, R52, 0x60, RZ ;  /* 0x0000006034347825 */ /* 0x000fc800078e00ff */
[----:B------:R-:W-:Y:S02]  /*2640*/  IMAD R73, R168, 0x200, R73 ;  /* 0x00000200a8497824 */ /* 0x000fe400078e0249 */
[----:B------:R-:W-:Y:S01]  /*2650*/  IMAD.X R55, R166, 0x1, R41, P2 ;  /* 0x00000001a6377824 */ /* 0x000fe200010e0629 */
[----:B------:R-:W-:Y:S01]  /*2660*/  ISETP.GE.AND P2, PT, R93, UR4, PT ;  /* 0x000000045d007c0c */ /* 0x000fe2000bf46270 */
[----:B------:R-:W-:Y:S02]  /*2670*/  IMAD.IADD R68, R25, 0x1, R67 ;  /* 0x0000000119447824 */ /* 0x000fe400078e0243 */
[----:B------:R-:W-:Y:S01]  /*2680*/  IMAD.IADD R61, R171, 0x1, R0 ;  /* 0x00000001ab3d7824 */ /* 0x000fe200078e0200 */
[----:B------:R-:W-:Y:S01]  /*2690*/  LOP3.LUT R0, R13, 0x40, RZ, 0xc0, !PT ;  /* 0x000000400d007812 */ /* 0x000fe200078ec0ff */
        /* <DEDUP_REMOVED lines=8> */
[----:B------:R-:W-:-:S07]  /*2720*/  IMAD.IADD R59, R17, 0x1, R59 ;  /* 0x00000001113b7824 */ /* 0x000fce00078e023b */
.L_x_2828:
        /* <DEDUP_REMOVED lines=58> */
[----:B------:R-:W-:Y:S02]  /*2ad0*/  LEA.HI.X R29, R29, UR5, R30, 0x1, P3 ;  /* 0x000000051d1d7c11 */ /* 0x000fe400098f0c1e */
        /* <DEDUP_REMOVED lines=8> */
.L_x_2785:
[----:B------:R-:W-:Y:S05]  /*2b60*/  BSYNC B1 ;  /* 0x0000000000017941 */ /* 0x000fea0003800000 */
.L_x_2784:
        /* <DEDUP_REMOVED lines=28> */
.L_x_2787:
[----:B------:R-:W-:Y:S05]  /*2d30*/  BSYNC B1 ;  /* 0x0000000000017941 */ /* 0x000fea0003800000 */
.L_x_2786:
        /* <DEDUP_REMOVED lines=17> */
[--C-:B------:R-:W-:Y:S01]  /*2e50*/  PRMT R97, R97, 0x5410, R96.reuse ;  /* 0x0000541061617816 */ /* 0x100fe20000000060 */
        /* <DEDUP_REMOVED lines=15> */
.L_x_2788:
[----:B------:R-:W-:Y:S01]  /*2f50*/  IMAD R84, R152, 0x8, R145 ;  /* 0x0000000898547824 */ /* 0x000fe200078e0291 */
[----:B------:R-:W-:Y:S01]  /*2f60*/  SHF.L.U32 R105, R157, 0x1f, RZ ;  /* 0x0000001f9d697819 */ /* 0x000fe200000006ff */
[----:B------:R-:W-:Y:S03]  /*2f70*/  BSSY B1, `(.L_x_2789) ;  /* 0x0000003000017945 */ /* 0x000fe60003800000 */
[----:B------:R-:W0:Y:S02]  /*2f80*/  SYNCS.PHASECHK.TRANS64.TRYWAIT P6, [R84+URZ+0x32490], R105 ;  /* 0x03249069540075a7 */ /* 0x000e2400080c017f */
[----:B0-----:R-:W-:Y:S05]  /*2f90*/  @!P6 BRA `(.L_x_2790) ;  /* 0x000003080004e947 */ /* 0x001fea0003800000 */
.L_x_3104:
[----:B------:R-:W-:Y:S05]  /*2fa0*/  BSYNC B1 ;  /* 0x0000000000017941 */ /* 0x000fea0003800000 */
.L_x_2789:
        /* <DEDUP_REMOVED lines=54> */
.L_x_2796:
[----:B------:R-:W-:Y:S05]  /*3310*/  BSYNC B3 ;  /* 0x0000000000037941 */ /* 0x000fea0003800000 */
.L_x_2795:
[----:B--2---:R1:W-:Y:S02]  /*3320*/  STG.E.128 desc[UR56][R14.64], R4 ;  /* 0x000000040e007986 */ /* 0x0043e4000c101d38 */
.L_x_2794:
[----:B------:R-:W-:Y:S05]  /*3330*/  BSYNC B2 ;  /* 0x0000000000027941 */ /* 0x000fea0003800000 */
.L_x_2793:
[----:B------:R-:W-:Y:S05]  /*3340*/  @P2 BRA `(.L_x_2792) ;  /* 0x0000000000d02947 */ /* 0x000fea0003800000 */
[----:B-1----:R1:W2:Y:S01]  /*3350*/  LDS.128 R4, [R98] ;  /* 0x0000000062047984 */ /* 0x0022a20000000c00 */
        /* <DEDUP_REMOVED lines=49> */
.L_x_2798:
[----:B------:R-:W-:Y:S05]  /*3670*/  BSYNC B2 ;  /* 0x0000000000027941 */ /* 0x000fea0003800000 */
.L_x_2797:
[----:B--2---:R2:W-:Y:S02]  /*3680*/  STG.E.128 desc[UR56][R14.64+0x40], R4 ;  /* 0x000040040e007986 */ /* 0x0045e4000c101d38 */
.L_x_2792:
[----:B------:R-:W-:Y:S05]  /*3690*/  BSYNC B1 ;  /* 0x0000000000017941 */ /* 0x000fea0003800000 */
.L_x_2791:
        /* <DEDUP_REMOVED lines=30> */
[C---:B------:R-:W-:Y:S01]  /*3880*/  FMUL.FTZ R43, R7.reuse, R40 ;  /* 0x00000028072b7220 */ /* 0x040fe20000410000 */
        /* <DEDUP_REMOVED lines=22> */
.L_x_2803:
[----:B------:R-:W-:Y:S05]  /*39f0*/  BSYNC B2 ;  /* 0x0000000000027941 */ /* 0x000fea0003800000 */
.L_x_2802:
[----:B--2---:R3:W-:Y:S02]  /*3a00*/  STG.E.128 desc[UR56][R12.64], R4 ;  /* 0x000000040c007986 */ /* 0x0047e4000c101d38 */
.L_x_2801:
[----:B------:R-:W-:Y:S05]  /*3a10*/  BSYNC B1 ;  /* 0x0000000000017941 */ /* 0x000fea0003800000 */
.L_x_2800:
[----:B------:R-:W-:Y:S05]  /*3a20*/  @P2 BRA `(.L_x_2799) ;  /* 0x00000018008c2947 */ /* 0x000fea0003800000 */
[----:B-123--:R1:W2:Y:S01]  /*3a30*/  LDS.128 R4, [R98+0x2000] ;  /* 0x0020000062047984 */ /* 0x00e2a20000000c00 */
[----:B------:R-:W-:Y:S01]  /*3a40*/  ISETP.GE.AND P4, PT, R158, R99, PT ;  /* 0x000000639e00720c */ /* 0x000fe20003f86270 */
[----:B------:R-:W-:-:S12]  /*3a50*/  BSSY B1, `(.L_x_2804) ;  /* 0x0000030000017945 */ /* 0x000fd80003800000 */
        /* <DEDUP_REMOVED lines=47> */
.L_x_2805:
[----:B------:R-:W-:Y:S05]  /*3d50*/  BSYNC B1 ;  /* 0x0000000000017941 */ /* 0x000fea0003800000 */
.L_x_2804:
[----:B--2---:R4:W-:Y:S01]  /*3d60*/  STG.E.128 desc[UR56][R12.64+0x40], R4 ;  /* 0x000040040c007986 */ /* 0x0049e2000c101d38 */
[----:B------:R-:W-:Y:S05]  /*3d70*/  BRA `(.L_x_2799) ;  /* 0x0000001400b87947 */ /* 0x000fea0003800000 */
.L_x_2783:
        /* <DEDUP_REMOVED lines=72> */
.L_x_2806:
        /* <DEDUP_REMOVED lines=9> */
.L_x_3105:
[----:B------:R-:W-:Y:S05]  /*4290*/  BSYNC B1 ;  /* 0x0000000000017941 */ /* 0x000fea0003800000 */
.L_x_2807:
        /* <DEDUP_REMOVED lines=116> */
.L_x_2812:
[----:B------:R-:W-:Y:S05]  /*49e0*/  BSYNC B2 ;  /* 0x0000000000027941 */ /* 0x000fea0003800000 */
.L_x_2811:
        /* <DEDUP_REMOVED lines=12> */
.L_x_2810:
[----:B------:R-:W-:Y:S05]  /*4ab0*/  BSYNC B1 ;  /* 0x0000000000017941 */ /* 0x000fea0003800000 */
.L_x_2809:
        /* <DEDUP_REMOVED lines=118> */
.L_x_2814:
[----:B------:R-:W-:Y:S05]  /*5220*/  BSYNC B1 ;  /* 0x0000000000017941 */ /* 0x000fea0003800000 */
.L_x_2813:
        /* <DEDUP_REMOVED lines=10> */
.L_x_2782:
[----:B------:R-:W-:-:S13]  /*52d0*/  ISETP.NE.AND P3, PT, R75, 0x3, PT ;  /* 0x000000034b00780c */ /* 0x000fda0003f65270 */
[----:B------:R-:W-:Y:S05]  /*52e0*/  @!P3 BRA `(.L_x_2815) ;  /* 0x000000000004b947 */ /* 0x000fea0003800000 */
[----:B------:R-:W-:Y:S01]  /*52f0*/  BPT.TRAP 0x1 ;  /* 0x000000040000795c */ /* 0x000fe20000300000 */
.L_x_2815:
[----:B------:R-:W-:Y:S01]  /*5300*/  IMAD R84, R152, 0x8, R145 ;  /* 0x0000000898547824 */ /* 0x000fe200078e0291 */
[----:B------:R-:W-:Y:S01]  /*5310*/  SHF.L.U32 R105, R157, 0x1f, RZ ;  /* 0x0000001f9d697819 */ /* 0x000fe200000006ff */
[----:B------:R-:W-:Y:S01]  /*5320*/  IMAD R95, R57, -0x60, R36 ;  /* 0xffffffa0395f7824 */ /* 0x000fe200078e0224 */
[----:B------:R-:W-:Y:S02]  /*5330*/  BSSY B1, `(.L_x_2816) ;  /* 0x0000004000017945 */ /* 0x000fe40003800000 */
[----:B------:R-:W0:Y:S02]  /*5340*/  SYNCS.PHASECHK.TRANS64.TRYWAIT P4, [R84+URZ+0x32490], R105 ;  /* 0x03249069540075a7 */ /* 0x000e24000808017f */
[----:B------:R-:W-:Y:S01]  /*5350*/  VIMNMX R95, R95, 0x60, PT ;  /* 0x000000605f5f7848 */ /* 0x000fe20003fe0100 */
[----:B0-----:R-:W-:Y:S06]  /*5360*/  @!P4 BRA `(.L_x_2817) ;  /* 0x000002e40038c947 */ /* 0x001fec0003800000 */
.L_x_3106:
[----:B------:R-:W-:Y:S05]  /*5370*/  BSYNC B1 ;  /* 0x0000000000017941 */ /* 0x000fea0003800000 */
.L_x_2816:
        /* <DEDUP_REMOVED lines=8> */
.L_x_2819:
[----:B------:R-:W-:Y:S05]  /*5400*/  BSYNC B1 ;  /* 0x0000000000017941 */ /* 0x000fea0003800000 */
.L_x_2818:
[----:B------:R-:W-:Y:S05]  /*5410*/  @P4 BRA `(.L_x_2799) ;  /* 0x0000000000104947 */ /* 0x000fea0003800000 */
[----:B-1----:R-:W1:Y:S04]  /*5420*/  @!P1 LDS.128 R4, [R102+0x2000] ;  /* 0x0020000066049984 */ /* 0x002e680000000c00 */
[----:B------:R-:W2:Y:S04]  /*5430*/  @!P2 LDS.128 R8, [R98+0x2000] ;  /* 0x002000006208a984 */ /* 0x000ea80000000c00 */
[----:B-1----:R1:W-:Y:S04]  /*5440*/  @!P1 STG.E.128 desc[UR56][R12.64], R4 ;  /* 0x000000040c009986 */ /* 0x0023e8000c101d38 */
[----:B--2---:R1:W-:Y:S02]  /*5450*/  @!P2 STG.E.128 desc[UR56][R12.64+0x40], R8 ;  /* 0x000040080c00a986 */ /* 0x0043e4000c101d38 */
.L_x_2799:
[----:B------:R-:W-:Y:S05]  /*5460*/  BSYNC B0 ;  /* 0x0000000000007941 */ /* 0x000fea0003800000 */
.L_x_2781:
        /* <DEDUP_REMOVED lines=17> */
.L_x_2821:
[----:B------:R-:W-:Y:S05]  /*5580*/  BSYNC B0 ;  /* 0x0000000000007941 */ /* 0x000fea0003800000 */
.L_x_2820:
[----:B------:R-:W2:Y:S01]  /*5590*/  SYNCS.PHASECHK.TRANS64.TRYWAIT P3, [R84+URZ+0x324b0], R105 ;  /* 0x0324b069540075a7 */ /* 0x000ea2000806017f */
[----:B------:R-:W-:Y:S01]  /*55a0*/  ULDC UR40, c[0x0][0x310] ;  /* 0x0000c40000287ab9 */ /* 0x000fe20000000800 */
[----:B------:R-:W-:Y:S01]  /*55b0*/  ULDC.64 UR38, c[0x0][0x318] ;  /* 0x0000c60000267ab9 */ /* 0x000fe20000000a00 */
[----:B------:R-:W-:Y:S01]  /*55c0*/  ULDC.64 UR36, c[0x0][0x308] ;  /* 0x0000c20000247ab9 */ /* 0x000fe20000000a00 */
[----:B------:R-:W-:Y:S01]  /*55d0*/  BSSY B0, `(.L_x_2822) ;  /* 0x0000003000007945 */ /* 0x000fe20003800000 */
[----:B------:R-:W-:-:S03]  /*55e0*/  IMAD R5, R152, 0x6000, R73 ;  /* 0x0000600098057824 */ /* 0x000fc600078e0249 */
[----:B--2---:R-:W-:Y:S05]  /*55f0*/  @!P3 BRA `(.L_x_2823) ;  /* 0x000002e000a8b947 */ /* 0x004fea0003800000 */
.L_x_3107:
[----:B------:R-:W-:Y:S05]  /*5600*/  BSYNC B0 ;  /* 0x0000000000007941 */ /* 0x000fea0003800000 */
.L_x_2822:
        /* <DEDUP_REMOVED lines=39> */
.L_x_2825:
[----:B------:R-:W-:Y:S05]  /*5880*/  BSYNC B0 ;  /* 0x0000000000007941 */ /* 0x000fea0003800000 */
.L_x_2824:
        /* <DEDUP_REMOVED lines=37> */
.L_x_2827:
[----:B------:R-:W-:Y:S05]  /*5ae0*/  BSYNC B0 ;  /* 0x0000000000007941 */ /* 0x000fea0003800000 */
.L_x_2826:
        /* <DEDUP_REMOVED lines=22> */
.L_x_2776:
[----:B------:R-:W1:Y:S01]  /*5c50*/  S2R R0, SR_TID.X ;  /* 0x0000000000007919 */ /* 0x000e620000002100 */
[----:B------:R-:W2:Y:S01]  /*5c60*/  LDC R12, c[0x0][0xa80] ;  /* 0x0002a000ff0c7b82 */ /* 0x000ea20000000800 */
[----:B------:R-:W-:Y:S02]  /*5c70*/  IMAD.MOV.U32 R5, RZ, RZ, 0x100 ;  /* 0x00000100ff057424 */ /* 0x000fe400078e00ff */
[----:B------:R-:W-:Y:S01]  /*5c80*/  IMAD.MOV.U32 R6, RZ, RZ, 0x1 ;  /* 0x00000001ff067424 */ /* 0x000fe200078e00ff */
[----:B------:R-:W-:Y:S01]  /*5c90*/  STL [R1+0x70], R117 ;  /* 0x0000707501007387 */ /* 0x000fe20000100800 */
[----:B------:R-:W-:Y:S02]  /*5ca0*/  IMAD.MOV.U32 R7, RZ, RZ, RZ ;  /* 0x000000ffff077224 */ /* 0x000fe400078e00ff */
[----:B------:R-:W-:Y:S01]  /*5cb0*/  IMAD.MOV.U32 R14, RZ, RZ, 0x1 ;  /* 0x00000001ff0e7424 */ /* 0x000fe200078e00ff */
[----:B------:R-:W-:Y:S01]  /*5cc0*/  STL.128 [R1+0x430], RZ ;  /* 0x000430ff01007387 */ /* 0x000fe20000100c00 */
[----:B------:R-:W-:-:S02]  /*5cd0*/  IMAD.MOV.U32 R15, RZ, RZ, RZ ;  /* 0x000000ffff0f7224 */ /* 0x000fc400078e00ff */
[----:B---34-:R-:W-:Y:S01]  /*5ce0*/  IMAD.MOV.U32 R28, RZ, RZ, 0xc000 ;  /* 0x0000c000ff1c7424 */ /* 0x018fe200078e00ff */
[----:B------:R-:W-:Y:S01]  /*5cf0*/  STL.128 [R1+0x440], RZ ;  /* 0x000440ff01007387 */ /* 0x000fe20000100c00 */
[----:B------:R-:W-:Y:S02]  /*5d00*/  IMAD.U32 R29, RZ, RZ, UR50 ;  /* 0x00000032ff1d7e24 */ /* 0x000fe4000f8e00ff */
[----:B------:R-:W-:Y:S01]  /*5d10*/  IMAD.MOV.U32 R31, RZ, RZ, 0x100 ;  /* 0x00000100ff1f7424 */ /* 0x000fe200078e00ff */
[----:B------:R-:W-:Y:S01]  /*5d20*/  STL.64 [R1+0x60], R14 ;  /* 0x0000600e01007387 */ /* 0x000fe20000100a00 */
[----:B------:R-:W-:Y:S02]  /*5d30*/  IMAD.U32 R3, RZ, RZ, UR50 ;  /* 0x00000032ff037e24 */ /* 0x000fe4000f8e00ff */
[----:B------:R-:W-:Y:S01]  /*5d40*/  IMAD.U32 R16, RZ, RZ, UR49 ;  /* 0x00000031ff107e24 */ /* 0x000fe2000f8e00ff */
[----:B------:R-:W-:Y:S01]  /*5d50*/  STL.128 [R1+0x220], RZ ;  /* 0x000220ff01007387 */ /* 0x000fe20000100c00 */
[----:B------:R-:W-:-:S02]  /*5d60*/  IMAD.U32 R26, RZ, RZ, UR49 ;  /* 0x00000031ff1a7e24 */ /* 0x000fc4000f8e00ff */
[----:B------:R-:W-:Y:S01]  /*5d70*/  IMAD.U32 R17, RZ, RZ, UR49 ;  /* 0x00000031ff117e24 */ /* 0x000fe2000f8e00ff */
[----:B--2---:R-:W-:Y:S04]  /*5d80*/  STL [R1+0x450], R12 ;  /* 0x0004500c01007387 */ /* 0x004fe80000100800 */
[----:B------:R-:W-:Y:S01]  /*5d90*/  STL.128 [R1+0x230], RZ ;  /* 0x000230ff01007387 */ /* 0x000fe20000100c00 */
[----:B-1----:R-:W-:-:S03]  /*5da0*/  LOP3.LUT R2, R0, 0x7f, RZ, 0xc0, !PT ;  /* 0x0000007f00027812 */ /* 0x002fc600078ec0ff */
[----:B------:R-:W-:Y:S01]  /*5db0*/  STL.128 [R1+0x240], RZ ;  /* 0x000240ff01007387 */ /* 0x000fe20000100c00 */
[----:B------:R-:W-:Y:S01]  /*5dc0*/  ISETP.NE.AND P1, PT, R2, RZ, PT ;  /* 0x000000ff0200720c */ /* 0x000fe20003f25270 */
[----:B------:R-:W1:Y:S01]  /*5dd0*/  S2R R0, SR_SWINHI ;  /* 0x0000000000007919 */ /* 0x000e620000002f00 */
[----:B------:R-:W-:Y:S02]  /*5de0*/  IMAD.MOV.U32 R2, RZ, RZ, 0x3000 ;  /* 0x00003000ff027424 */ /* 0x000fe400078e00ff */
[----:B------:R-:W-:Y:S01]  /*5df0*/  SEL R4, RZ, 0x1, P1 ;  /* 0x00000001ff047807 */ /* 0x000fe20000800000 */
[----:B------:R-:W-:Y:S04]  /*5e00*/  STL.128 [R1+0x250], RZ ;  /* 0x000250ff01007387 */ /* 0x000fe80000100c00 */
[----:B------:R2:W-:Y:S01]  /*5e10*/  STL.128 [R1+0x20], R4 ;  /* 0x0000200401007387 */ /* 0x0005e20000100c00 */
[----:B------:R-:W-:-:S03]  /*5e20*/  IMAD.MOV.U32 R30, RZ, RZ, R4 ;  /* 0x000000ffff1e7224 */ /* 0x000fc600078e0004 */
[----:B------:R-:W-:Y:S04]  /*5e30*/  STL.128 [R1+0x260], RZ ;  /* 0x000260ff01007387 */ /* 0x000fe80000100c00 */
[----:B------:R-:W-:Y:S04]  /*5e40*/  STL.128 [R1+0x50], R28 ;  /* 0x0000501c01007387 */ /* 0x000fe80000100c00 */
[----:B------:R-:W-:Y:S04]  /*5e50*/  STL.128 [R1+0x270], RZ ;  /* 0x000270ff01007387 */ /* 0x000fe80000100c00 */
[----:B------:R-:W-:Y:S04]  /*5e60*/  STL.128 [R1+0x280], RZ ;  /* 0x000280ff01007387 */ /* 0x000fe80000100c00 */
[----:B------:R-:W-:Y:S01]  /*5e70*/  STL.128 [R1+0x290], RZ ;  /* 0x000290ff01007387 */ /* 0x000fe20000100c00 */
[----:B------:R-:W-:-:S02]  /*5e80*/  MOV R24, R145 ;  /* 0x0000009100187202 */ /* 0x000fc40000000f00 */
[----:B-1----:R-:W-:Y:S01]  /*5e90*/  MOV R25, R0 ;  /* 0x0000000000197202 */ /* 0x002fe20000000f00 */
[----:B------:R-:W-:Y:S01]  /*5ea0*/  STL.128 [R1+0x2a0], RZ ;  /* 0x0002a0ff01007387 */ /* 0x000fe20000100c00 */
[----:B------:R-:W-:-:S03]  /*5eb0*/  IADD3 R0, P3, R24, 0x32450, RZ ;  /* 0x0003245018007810 */ /* 0x000fc60007f7e0ff */
[----:B------:R-:W-:Y:S01]  /*5ec0*/  STL.128 [R1+0x2b0], RZ ;  /* 0x0002b0ff01007387 */ /* 0x000fe20000100c00 */
[C---:B------:R-:W-:Y:S02]  /*5ed0*/  IADD3 R10, P4, R24.reuse, 0x32460, RZ ;  /* 0x00032460180a7810 */ /* 0x040fe40007f9e0ff */
[----:B------:R-:W-:Y:S01]  /*5ee0*/  IADD3 R8, P1, R24, 0x32430, RZ ;  /* 0x0003243018087810 */ /* 0x000fe20007f3e0ff */
[--C-:B--2---:R-:W-:Y:S01]  /*5ef0*/  IMAD.X R5, RZ, RZ, R25.reuse, P3 ;  /* 0x000000ffff057224 */ /* 0x104fe200018e0619 */
[----:B------:R-:W-:Y:S01]  /*5f00*/  STL.128 [R1+0x2c0], RZ ;  /* 0x0002c0ff01007387 */ /* 0x000fe20000100c00 */
[--C-:B------:R-:W-:Y:S01]  /*5f10*/  IMAD.X R7, RZ, RZ, R25.reuse, P4 ;  /* 0x000000ffff077224 */ /* 0x100fe200020e0619 */
[----:B------:R-:W-:Y:S01]  /*5f20*/  IADD3 R26, P3, R26, 0x220, RZ ;  /* 0x000002201a1a7810 */ /* 0x000fe20007f7e0ff */
[----:B------:R-:W-:Y:S01]  /*5f30*/  IMAD.MOV.U32 R4, RZ, RZ, R0 ;  /* 0x000000ffff047224 */ /* 0x000fe200078e0000 */
[----:B------:R-:W-:Y:S01]  /*5f40*/  STL.128 [R1+0x2d0], RZ ;  /* 0x0002d0ff01007387 */ /* 0x000fe20000100c00 */
[----:B------:R-:W-:Y:S01]  /*5f50*/  IMAD.MOV.U32 R6, RZ, RZ, R10 ;  /* 0x000000ffff067224 */ /* 0x000fe200078e000a */
[----:B------:R-:W-:Y:S01]  /*5f60*/  IADD3 R17, P4, R17, 0x38, RZ ;  /* 0x0000003811117810 */ /* 0x000fe20007f9e0ff */
[----:B------:R-:W-:Y:S01]  /*5f70*/  IMAD.X R9, RZ, RZ, R25, P1 ;  /* 0x000000ffff097224 */ /* 0x000fe200008e0619 */
[----:B------:R-:W-:Y:S04]  /*5f80*/  STL.128 [R1+0x2e0], RZ ;  /* 0x0002e0ff01007387 */ /* 0x000fe80000100c00 */
[----:B------:R1:W-:Y:S04]  /*5f90*/  STL.128 [R1+0x40], R4 ;  /* 0x0000400401007387 */ /* 0x0003e80000100c00 */
[----:B------:R-:W-:Y:S04]  /*5fa0*/  STL.64 [R1+0x68], R6 ;  /* 0x0000680601007387 */ /* 0x000fe80000100a00 */
[----:B------:R-:W-:Y:S04]  /*5fb0*/  STL.64 [R1+0x8], R8 ;  /* 0x0000080801007387 */ /* 0x000fe80000100a00 */
[----:B------:R-:W-:Y:S01]  /*5fc0*/  STL.128 [R1+0x2f0], RZ ;  /* 0x0002f0ff01007387 */ /* 0x000fe20000100c00 */
[----:B-1----:R-:W1:Y:S03]  /*5fd0*/  LDC.64 R4, c[0x0][0xad8] ;  /* 0x0002b600ff047b82 */ /* 0x002e660000000a00 */
[----:B------:R-:W-:Y:S04]  /*5fe0*/  STL.128 [R1+0x300], RZ ;  /* 0x000300ff01007387 */ /* 0x000fe80000100c00 */
[----:B------:R-:W-:Y:S04]  /*5ff0*/  STL.128 [R1+0x310], RZ ;  /* 0x000310ff01007387 */ /* 0x000fe80000100c00 */
[----:B------:R-:W-:Y:S04]  /*6000*/  STL.128 [R1+0x320], RZ ;  /* 0x000320ff01007387 */ /* 0x000fe80000100c00 */
[----:B------:R-:W-:Y:S04]  /*6010*/  STL.128 [R1+0x330], RZ ;  /* 0x000330ff01007387 */ /* 0x000fe80000100c00 */
[----:B------:R-:W-:Y:S04]  /*6020*/  STL.128 [R1+0x340], RZ ;  /* 0x000340ff01007387 */ /* 0x000fe80000100c00 */
[----:B------:R-:W-:Y:S01]  /*6030*/  STL.128 [R1+0x350], RZ ;  /* 0x000350ff01007387 */ /* 0x000fe20000100c00 */
[----:B-1----:R-:W-:-:S03]  /*6040*/  ISETP.GE.AND P1, PT, R5, 0x1, PT ;  /* 0x000000010500780c */ /* 0x002fc60003f26270 */
[----:B------:R-:W-:Y:S01]  /*6050*/  STL.128 [R1+0x360], RZ ;  /* 0x000360ff01007387 */ /* 0x000fe20000100c00 */
[----:B------:R-:W-:-:S03]  /*6060*/  IMAD.IADD R0, R27, 0x1, R4 ;  /* 0x000000011b007824 */ /* 0x000fc600078e0204 */
[----:B------:R-:W-:Y:S04]  /*6070*/  STL.128 [R1+0x370], RZ ;  /* 0x000370ff01007387 */ /* 0x000fe80000100c00 */
        /* <DEDUP_REMOVED lines=10> */
[----:B------:R-:W-:Y:S04]  /*6120*/  STL.64 [R1], RZ ;  /* 0x000000ff01007387 */ /* 0x000fe80000100a00 */
[----:B------:R-:W-:Y:S04]  /*6130*/  STL.64 [R1+0x38], RZ ;  /* 0x000038ff01007387 */ /* 0x000fe80000100a00 */
[----:B------:R1:W-:Y:S02]  /*6140*/  STL.64 [R1+0x18], R2 ;  /* 0x0000180201007387 */ /* 0x0003e40000100a00 */
[----:B-1----:R-:W-:-:S05]  /*6150*/  IADD3 R2, P2, R24, 0x32440, RZ ;  /* 0x0003244018027810 */ /* 0x002fca0007f5e0ff */
[----:B------:R-:W-:Y:S01]  /*6160*/  IMAD.X R3, RZ, RZ, R25, P2 ;  /* 0x000000ffff037224 */ /* 0x000fe200010e0619 */
[----:B------:R-:W-:-:S04]  /*6170*/  IADD3 R16, P2, R16, 0x430, RZ ;  /* 0x0000043010107810 */ /* 0x000fc80007f5e0ff */
[----:B------:R-:W-:Y:S04]  /*6180*/  STL.64 [R1+0x10], R2 ;  /* 0x0000100201007387 */ /* 0x000fe80000100a00 */
[----:B------:R1:W-:Y:S02]  /*6190*/  STL.64 [R1+0x30], R2 ;  /* 0x0000300201007387 */ /* 0x0003e40000100a00 */
[----:B-1----:R-:W-:-:S05]  /*61a0*/  IMAD.U32 R2, RZ, RZ, UR49 ;  /* 0x00000031ff027e24 */ /* 0x002fca000f8e00ff */
[----:B------:R-:W-:Y:S01]  /*61b0*/  IADD3 R2, P5, R2, 0x70, RZ ;  /* 0x0000007002027810 */ /* 0x000fe20007fbe0ff */
[----:B------:R-:W-:-:S12]  /*61c0*/  @P0 BRA `(.L_x_2829) ;  /* 0x00000000000c0947 */ /* 0x000fd80003800000 */
[----:B------:R-:W1:Y:S01]  /*61d0*/  FENCE.VIEW.ASYNC.G ;  /* 0x00000000000073c6 */ /* 0x000e620000000100 */
[----:B------:R-:W-:Y:S05]  /*61e0*/  WARPSYNC.ALL ;  /* 0x0000000000007948 */ /* 0x000fea0003800000 */
[----:B-1----:R-:W-:Y:S06]  /*61f0*/  BAR.ARV 0xc, 0x120 ;  /* 0x0304800000007b1d */ /* 0x002fec0000002000 */
.L_x_2829:
[----:B------:R-:W-:Y:S02]  /*6200*/  IMAD.X R31, RZ, RZ, UR48, P2 ;  /* 0x00000030ff1f7e24 */ /* 0x000fe400090e06ff */
[----:B------:R-:W-:Y:S02]  /*6210*/  IMAD.X R33, RZ, RZ, UR48, P3 ;  /* 0x00000030ff217e24 */ /* 0x000fe400098e06ff */
[----:B------:R-:W-:Y:S02]  /*6220*/  IMAD.X R58, RZ, RZ, UR48, P4 ;  /* 0x00000030ff3a7e24 */ /* 0x000fe4000a0e06ff */
[----:B------:R-:W-:Y:S01]  /*6230*/  IMAD.X R73, RZ, RZ, UR48, P5 ;  /* 0x00000030ff497e24 */ /* 0x000fe2000a8e06ff */
        /* <DEDUP_REMOVED lines=12> */
.L_x_2832:
[----:B------:R-:W-:-:S13]  /*6300*/  ISETP.NE.AND P0, PT, R5, 0x1, PT ;  /* 0x000000010500780c */ /* 0x000fda0003f05270 */
[----:B------:R-:W1:Y:S02]  /*6310*/  @P0 LDC.64 R6, c[0x0][0xae0] ;  /* 0x0002b800ff060b82 */ /* 0x000e640000000a00 */
[----:B-1----:R-:W-:-:S05]  /*6320*/  @P0 IMAD.HI.U32 R4, R3, R6, RZ ;  /* 0x0000000603040227 */ /* 0x002fca00078e00ff */
[----:B------:R-:W-:-:S07]  /*6330*/  @P0 SHF.R.U32.HI R3, RZ, R7, R4 ;  /* 0x00000007ff030219 */ /* 0x000fce0000011604 */
.L_x_2833:
[----:B------:R-:W-:Y:S05]  /*6340*/  BSYNC B0 ;  /* 0x0000000000007941 */ /* 0x000fea0003800000 */
.L_x_2831:
[----:B------:R-:W-:-:S05]  /*6350*/  IMAD R3, R3, R5, R5 ;  /* 0x0000000503037224 */ /* 0x000fca00078e0205 */
[----:B------:R-:W-:-:S07]  /*6360*/  VIMNMX R0, R0, R3, PT ;  /* 0x0000000300007248 */ /* 0x000fce0003fe0100 */
.L_x_2830:
        /* <DEDUP_REMOVED lines=18> */
.L_x_2836:
[----:B------:R-:W-:-:S13]  /*6490*/  ISETP.NE.AND P0, PT, R5, 0x1, PT ;  /* 0x000000010500780c */ /* 0x000fda0003f05270 */
[----:B------:R-:W1:Y:S02]  /*64a0*/  @P0 LDC.64 R6, c[0x0][0xae0] ;  /* 0x0002b800ff060b82 */ /* 0x000e640000000a00 */
[----:B-1----:R-:W-:-:S05]  /*64b0*/  @P0 IMAD.HI.U32 R6, R35, R6, RZ ;  /* 0x0000000623060227 */ /* 0x002fca00078e00ff */
[----:B------:R-:W-:-:S07]  /*64c0*/  @P0 SHF.R.U32.HI R35, RZ, R7, R6 ;  /* 0x00000007ff230219 */ /* 0x000fce0000011606 */
.L_x_2837:
[----:B------:R-:W-:Y:S05]  /*64d0*/  BSYNC B0 ;  /* 0x0000000000007941 */ /* 0x000fea0003800000 */
.L_x_2835:
[----:B------:R-:W-:-:S05]  /*64e0*/  IMAD R0, R35, R5, RZ ;  /* 0x0000000523007224 */ /* 0x000fca00078e02ff */
[----:B------:R-:W-:-:S07]  /*64f0*/  VIMNMX R3, R3, R0, !PT ;  /* 0x0000000003037248 */ /* 0x000fce0007fe0100 */
.L_x_2834:
[----:B------:R-:W-:Y:S01]  /*6500*/  IMAD.HI R3, R3, 0x2aaaaaab, RZ ;  /* 0x2aaaaaab03037827 */ /* 0x000fe200078e02ff */
[----:B------:R-:W-:-:S04]  /*6510*/  PLOP3.LUT P0, PT, PT, PT, PT, 0x80, 0x0 ;  /* 0x000000000000781c */ /* 0x000fc80003f0f070 */
[----:B------:R-:W-:-:S04]  /*6520*/  SHF.R.U32.HI R0, RZ, 0x1f, R3 ;  /* 0x0000001fff007819 */ /* 0x000fc80000011603 */
[----:B------:R-:W-:-:S04]  /*6530*/  LEA.HI.SX32 R0, R3, R0, 0x1c ;  /* 0x0000000003007211 */ /* 0x000fc800078fe2ff */
[----:B------:R-:W-:-:S04]  /*6540*/  VIMNMX R167, RZ, R0, !PT ;  /* 0x00000000ffa77248 */ /* 0x000fc80007fe0100 */
[----:B------:R-:W-:-:S13]  /*6550*/  ISETP.GT.AND P1, PT, R181, R167, PT ;  /* 0x000000a7b500720c */ /* 0x000fda0003f24270 */
[----:B------:R-:W-:Y:S05]  /*6560*/  @!P1 BRA `(.L_x_2838) ;  /* 0x0000024000f09947 */ /* 0x000fea0003800000 */
[----:B------:R1:W-:Y:S01]  /*6570*/  STL.64 [R1+0x78], RZ ;  /* 0x000078ff01007387 */ /* 0x0003e20000100a00 */
[----:B------:R-:W-:Y:S01]  /*6580*/  IMAD.U32 R52, RZ, RZ, UR49 ;  /* 0x00000031ff347e24 */ /* 0x000fe2000f8e00ff */
[----:B------:R-:W-:Y:S01]  /*6590*/  UMOV UR4, 0xffffffff ;  /* 0xffffffff00047882 */ /* 0x000fe20000000000 */
[----:B------:R-:W-:Y:S02]  /*65a0*/  IMAD.U32 R54, RZ, RZ, UR49 ;  /* 0x00000031ff367e24 */ /* 0x000fe4000f8e00ff */
[----:B------:R-:W-:Y:S01]  /*65b0*/  IMAD.U32 R48, RZ, RZ, UR49 ;  /* 0x00000031ff307e24 */ /* 0x000fe2000f8e00ff */
[----:B------:R-:W-:Y:S01]  /*65c0*/  IADD3 R52, P1, R52, 0x118, RZ ;  /* 0x0000011834347810 */ /* 0x000fe20007f3e0ff */
        /* <DEDUP_REMOVED lines=10> */
[----:B------:R-:W-:-:S02]  /*6670*/  IMAD.U32 R28, RZ, RZ, UR49 ;  /* 0x00000031ff1c7e24 */ /* 0x000fc4000f8e00ff */
[----:B------:R-:W-:Y:S01]  /*6680*/  IMAD.X R53, RZ, RZ, UR48, P1 ;  /* 0x00000030ff357e24 */ /* 0x000fe200088e06ff */
[----:B------:R-:W-:Y:S01]  /*6690*/  IADD3 R50, P1, R50, 0x88, RZ ;  /* 0x0000008832327810 */ /* 0x000fe20007f3e0ff */
[----:B------:R-:W-:Y:S01]  /*66a0*/  IMAD.X R55, RZ, RZ, UR48, P5 ;  /* 0x00000030ff377e24 */ /* 0x000fe2000a8e06ff */
[----:B------:R-:W-:Y:S01]  /*66b0*/  IADD3 R34, P5, R34, 0x80, RZ ;  /* 0x0000008022227810 */ /* 0x000fe20007fbe0ff */
[----:B------:R-:W-:Y:S01]  /*66c0*/  IMAD.X R49, RZ, RZ, UR48, P4 ;  /* 0x00000030ff317e24 */ /* 0x000fe2000a0e06ff */
[----:B------:R-:W-:Y:S01]  /*66d0*/  IADD3 R28, P4, R28, 0x78, RZ ;  /* 0x000000781c1c7810 */ /* 0x000fe20007f9e0ff */
[----:B------:R-:W-:Y:S02]  /*66e0*/  IMAD.X R60, RZ, RZ, UR48, P0 ;  /* 0x00000030ff3c7e24 */ /* 0x000fe400080e06ff */
[----:B------:R-:W-:Y:S02]  /*66f0*/  IMAD.X R62, RZ, RZ, UR48, P3 ;  /* 0x00000030ff3e7e24 */ /* 0x000fe400098e06ff */
[----:B------:R-:W-:-:S02]  /*6700*/  IMAD.X R57, RZ, RZ, UR48, P2 ;  /* 0x00000030ff397e24 */ /* 0x000fc400090e06ff */
[----:B------:R-:W-:Y:S02]  /*6710*/  IMAD.X R51, RZ, RZ, UR48, P1 ;  /* 0x00000030ff337e24 */ /* 0x000fe400088e06ff */
[----:B------:R-:W-:Y:S02]  /*6720*/  IMAD.X R35, RZ, RZ, UR48, P5 ;  /* 0x00000030ff237e24 */ /* 0x000fe4000a8e06ff */
[----:B------:R-:W-:Y:S01]  /*6730*/  IMAD.X R29, RZ, RZ, UR48, P4 ;  /* 0x00000030ff1d7e24 */ /* 0x000fe2000a0e06ff */
[----:B-1----:R-:W-:Y:S06]  /*6740*/  BRA.DIV UR4, `(.L_x_2839) ;  /* 0x000002d204687947 */ /* 0x002fec000b800000 */
[----:B------:R1:W2:Y:S02]  /*6750*/  SHFL.IDX PT, R14, R217, RZ, 0x1f ;  /* 0x00001fffd90e7589 */ /* 0x0002a400000e0000 */
.L_x_3110:
[----:B--2---:R-:W-:Y:S01]  /*6760*/  LEA.HI R0, R14, R14, RZ, 0x1 ;  /* 0x0000000e0e007211 */ /* 0x004fe200078f08ff */
[C---:B------:R-:W-:Y:S01]  /*6770*/  VIADD R39, R145.reuse, 0x18400 ;  /* 0x0001840091277836 */ /* 0x040fe20000000000 */
[----:B------:R-:W-:Y:S01]  /*6780*/  STL.128 [R1+0xb0], RZ ;  /* 0x0000b0ff01007387 */ /* 0x000fe20000100c00 */
[C---:B------:R-:W-:Y:S01]  /*6790*/  VIADD R8, R145.reuse, 0x400 ;  /* 0x0000040091087836 */ /* 0x040fe20000000000 */
[----:B------:R-:W-:Y:S01]  /*67a0*/  LOP3.LUT R3, R0, 0x7fffe, RZ, 0xc0, !PT ;  /* 0x0007fffe00037812 */ /* 0x000fe200078ec0ff */
[----:B------:R-:W-:Y:S01]  /*67b0*/  IMAD.MOV.U32 R4, RZ, RZ, 0x1 ;  /* 0x00000001ff047424 */ /* 0x000fe200078e00ff */
[----:B------:R-:W-:Y:S01]  /*67c0*/  STL.128 [R1+0xc0], RZ ;  /* 0x0000c0ff01007387 */ /* 0x000fe20000100c00 */
[----:B------:R-:W-:Y:S01]  /*67d0*/  IMAD.MOV.U32 R5, RZ, RZ, RZ ;  /* 0x000000ffff057224 */ /* 0x000fe200078e00ff */
[----:B------:R-:W-:Y:S01]  /*67e0*/  SHF.R.U32.HI R8, RZ, 0x4, R8 ;  /* 0x00000004ff087819 */ /* 0x000fe20000011608 */
[----:B------:R-:W-:Y:S01]  /*67f0*/  IMAD.IADD R0, R14, 0x1, -R3 ;  /* 0x000000010e007824 */ /* 0x000fe200078e0a03 */
[----:B------:R-:W-:Y:S01]  /*6800*/  STL.128 [R1+0xd0], RZ ;  /* 0x0000d0ff01007387 */ /* 0x000fe20000100c00 */
[----:B------:R-:W-:Y:S01]  /*6810*/  VIADD R3, R145, 0x1c400 ;  /* 0x0001c40091037836 */ /* 0x000fe20000000000 */
[----:B------:R-:W-:Y:S01]  /*6820*/  LOP3.LUT R8, R8, 0x3fff, RZ, 0xc0, !PT ;  /* 0x00003fff08087812 */ /* 0x000fe200078ec0ff */
[----:B------:R-:W-:Y:S01]  /*6830*/  IMAD R0, R0, 0x2000, R39 ;  /* 0x0000200000007824 */ /* 0x000fe200078e0227 */
[----:B------:R-:W-:Y:S01]  /*6840*/  STL.128 [R1+0xe0], RZ ;  /* 0x0000e0ff01007387 */ /* 0x000fe20000100c00 */
[----:B------:R-:W-:Y:S01]  /*6850*/  IMAD.MOV.U32 R6, RZ, RZ, 0x1 ;  /* 0x00000001ff067424 */ /* 0x000fe200078e00ff */
[----:B------:R-:W-:Y:S01]  /*6860*/  SHF.R.U32.HI R3, RZ, 0x4, R3 ;  /* 0x00000004ff037819 */ /* 0x000fe20000011603 */
[----:B------:R-:W-:Y:S01]  /*6870*/  VIADD R9, R0, 0xa000 ;  /* 0x0000a00000097836 */ /* 0x000fe20000000000 */
[----:B------:R-:W-:Y:S01]  /*6880*/  SHF.R.U32.HI R0, RZ, 0x4, R0 ;  /* 0x00000004ff007819 */ /* 0x000fe20000011600 */
[----:B------:R-:W-:Y:S01]  /*6890*/  IMAD.MOV.U32 R7, RZ, RZ, RZ ;  /* 0x000000ffff077224 */ /* 0x000fe200078e00ff */
[----:B------:R-:W-:Y:S01]  /*68a0*/  LOP3.LUT R3, R3, 0x3fff, RZ, 0xc0, !PT ;  /* 0x00003fff03037812 */ /* 0x000fe200078ec0ff */
[----:B------:R-:W-:Y:S01]  /*68b0*/  IMAD.MOV.U32 R12, RZ, RZ, 0x1 ;  /* 0x00000001ff0c7424 */ /* 0x000fe200078e00ff */
[----:B------:R-:W-:Y:S01]  /*68c0*/  SHF.R.U32.HI R9, RZ, 0x4, R9 ;  /* 0x00000004ff097819 */ /* 0x000fe20000011609 */
[----:B------:R-:W-:Y:S01]  /*68d0*/  IMAD.MOV.U32 R13, RZ, RZ, RZ ;  /* 0x000000ffff0d7224 */ /* 0x000fe200078e00ff */
[----:B------:R-:W-:Y:S01]  /*68e0*/  LOP3.LUT R3, R3, 0x10000, RZ, 0xfc, !PT ;  /* 0x0001000003037812 */ /* 0x000fe200078efcff */
[----:B------:R2:W-:Y:S01]  /*68f0*/  STL.128 [R1+0x80], R4 ;  /* 0x0000800401007387 */ /* 0x0005e20000100c00 */
[----:B------:R-:W-:Y:S01]  /*6900*/  LOP3.LUT R9, R9, 0x3fff, RZ, 0xc0, !PT ;  /* 0x00003fff09097812 */ /* 0x000fe200078ec0ff */
[----:B------:R-:W-:Y:S01]  /*6910*/  IMAD.MOV.U32 R11, RZ, RZ, 0x40000040 ;  /* 0x40000040ff0b7424 */ /* 0x000fe200078e00ff */
[----:B------:R-:W-:Y:S01]  /*6920*/  LOP3.LUT R0, R0, 0x3fff, RZ, 0xc0, !PT ;  /* 0x00003fff00007812 */ /* 0x000fe200078ec0ff */
[----:B------:R3:W-:Y:S01]  /*6930*/  STL.64 [R1+0x90], R12 ;  /* 0x0000900c01007387 */ /* 0x0007e20000100a00 */
[----:B------:R-:W-:Y:S01]  /*6940*/  LOP3.LUT R10, R8, 0x10000, RZ, 0xfc, !PT ;  /* 0x00010000080a7812 */ /* 0x000fe200078efcff */
[----:B------:R-:W-:Y:S01]  /*6950*/  IMAD.U32 R30, RZ, RZ, UR49 ;  /* 0x00000031ff1e7e24 */ /* 0x000fe2000f8e00ff */
[----:B------:R-:W-:Y:S01]  /*6960*/  LOP3.LUT P0, RZ, R39, 0x1bf, RZ, 0xc0, !PT ;  /* 0x000001bf27ff7812 */ /* 0x000fe2000780c0ff */
[----:B------:R4:W-:Y:S01]  /*6970*/  STL.128 [R1+0xf0], RZ ;  /* 0x0000f0ff01007387 */ /* 0x0009e20000100c00 */
[----:B------:R-:W-:Y:S02]  /*6980*/  BSSY B6, `(.L_x_2840) ;  /* 0x0000020000067945 */ /* 0x000fe40003800000 */
[----:B------:R-:W-:Y:S01]  /*6990*/  IADD3 R30, P1, R30, 0xb0, RZ ;  /* 0x000000b01e1e7810 */ /* 0x000fe20007f3e0ff */
[----:B------:R4:W-:Y:S01]  /*69a0*/  STL.128 [R1+0x100], RZ ;  /* 0x000100ff01007387 */ /* 0x0009e20000100c00 */
[----:B--2---:R-:W-:Y:S01]  /*69b0*/  LOP3.LUT R6, R8, 0x3000000, RZ, 0xfc, !PT ;  /* 0x0300000008067812 */ /* 0x004fe200078efcff */
[----:B------:R-:W-:Y:S01]  /*69c0*/  IMAD.MOV.U32 R4, RZ, RZ, R3 ;  /* 0x000000ffff047224 */ /* 0x000fe200078e0003 */
[----:B------:R-:W-:Y:S01]  /*69d0*/  LOP3.LUT R8, R9, 0x10000, RZ, 0xfc, !PT ;  /* 0x0001000009087812 */ /* 0x000fe200078efcff */
[----:B------:R-:W-:Y:S01]  /*69e0*/  IMAD.MOV.U32 R5, RZ, RZ, 0x40000040 ;  /* 0x40000040ff057424 */ /* 0x000fe200078e00ff */
[----:B---3--:R-:W-:Y:S01]  /*69f0*/  LOP3.LUT R12, R0, 0x10000, RZ, 0xfc, !PT ;  /* 0x00010000000c7812 */ /* 0x008fe200078efcff */
[----:B------:R-:W-:-:S02]  /*6a00*/  IMAD.MOV.U32 R7, RZ, RZ, 0x40000040 ;  /* 0x40000040ff077424 */ /* 0x000fc400078e00ff */
[----:B------:R-:W-:Y:S02]  /*6a10*/  IMAD.MOV.U32 R13, RZ, RZ, 0x40000040 ;  /* 0x40000040ff0d7424 */ /* 0x000fe400078e00ff */
[----:B------:R-:W-:Y:S01]  /*6a20*/  IMAD.MOV.U32 R9, RZ, RZ, 0x40000040 ;  /* 0x40000040ff097424 */ /* 0x000fe200078e00ff */
[----:B------:R4:W-:Y:S01]  /*6a30*/  STL.128 [R1+0xa0], R4 ;  /* 0x0000a00401007387 */ /* 0x0009e20000100c00 */
[----:B------:R-:W-:-:S03]  /*6a40*/  IMAD.X R27, RZ, RZ, UR48, P1 ;  /* 0x00000030ff1b7e24 */ /* 0x000fc600088e06ff */
[----:B------:R4:W-:Y:S04]  /*6a50*/  STL.64 [R1+0x98], R12 ;  /* 0x0000980c01007387 */ /* 0x0009e80000100a00 */
[----:B------:R4:W-:Y:S01]  /*6a60*/  STL.128 [R1+0x110], R8 ;  /* 0x0001100801007387 */ /* 0x0009e20000100c00 */
[----:B------:R-:W-:Y:S05]  /*6a70*/  @!P0 BRA `(.L_x_2841) ;  /* 0x0000000000408947 */ /* 0x000fea0003800000 */
[----:B------:R-:W-:Y:S01]  /*6a80*/  MOV R0, 0x0 ;  /* 0x0000000000007802 */ /* 0x000fe20000000f00 */
[----:B------:R-:W-:Y:S01]  /*6a90*/  ULDC.64 UR4, c[0x4][0x90] ;  /* 0x0100240000047ab9 */ /* 0x000fe20000000a00 */
[----:B------:R-:W-:Y:S01]  /*6aa0*/  ULDC.64 UR6, c[0x4][0x98] ;  /* 0x0100260000067ab9 */ /* 0x000fe20000000a00 */
[----:B----4-:R-:W-:Y:S01]  /*6ab0*/  IMAD.U32 R4, RZ, RZ, UR4 ;  /* 0x00000004ff047e24 */ /* 0x010fe2000f8e00ff */
[----:B------:R2:W3:Y:S01]  /*6ac0*/  LDC.64 R14, c[0x4][R0] ;  /* 0x01000000000e7b82 */ /* 0x0004e20000000a00 */
        /* <DEDUP_REMOVED lines=8> */
[----:B--2---:R-:W-:-:S07]  /*6b50*/  IMAD.MOV.U32 R13, RZ, RZ, RZ ;  /* 0x000000ffff0d7224 */ /* 0x004fce00078e00ff */
[----:B------:R-:W-:-:S07]  /*6b60*/  LEPC R20, `(.L_x_2841) ;  /* 0x000000001014794e */ /* 0x000fce0000000000 */
[----:B01-3-5:R-:W-:Y:S05]  /*6b70*/  CALL.ABS.NOINC R14 ;  /* 0x000000000e007343 */ /* 0x02bfea0003c00000 */
.L_x_2841:
[----:B------:R-:W-:Y:S05]  /*6b80*/  BSYNC B6 ;  /* 0x0000000000067941 */ /* 0x000fea0003800000 */
.L_x_2840:
[----:B------:R-:W2:Y:S01]  /*6b90*/  S2R R20, SR_TID.X ;  /* 0x0000000000147919 */ /* 0x000ea20000002100 */
[----:B----4-:R-:W3:Y:S01]  /*6ba0*/  LDC.64 R6, c[0x0][0xad8] ;  /* 0x0002b600ff067b82 */ /* 0x010ee20000000a00 */
[----:B------:R-:W-:Y:S01]  /*6bb0*/  UIADD3 UR4, UP0, UR49, 0x120, URZ ;  /* 0x0000012031047890 */ /* 0x000fe2000ff1e03f */
[----:B------:R-:W-:Y:S01]  /*6bc0*/  IMAD.MOV.U32 R4, RZ, RZ, RZ ;  /* 0x000000ffff047224 */ /* 0x000fe200078e00ff */
[----:B------:R-:W-:Y:S01]  /*6bd0*/  STL.64 [R1+0x120], R212 ;  /* 0x000120d401007387 */ /* 0x000fe20000100a00 */
[----:B------:R-:W-:Y:S01]  /*6be0*/  IMAD.U32 R72, RZ, RZ, UR49 ;  /* 0x00000031ff487e24 */ /* 0x000fe2000f8e00ff */
[----:B------:R-:W-:Y:S01]  /*6bf0*/  UIADD3.X UR5, URZ, UR48, URZ, UP0, !UPT ;  /* 0x000000303f057290 */ /* 0x000fe200087fe43f */
[----:B------:R-:W-:Y:S01]  /*6c00*/  IMAD.U32 R32, RZ, RZ, UR49 ;  /* 0x00000031ff207e24 */ /* 0x000fe2000f8e00ff */
[----:B------:R-:W-:Y:S01]  /*6c10*/  STL.U8 [R1+0x138], RZ ;  /* 0x000138ff01007387 */ /* 0x000fe20000100000 */
[----:B------:R-:W4:Y:S01]  /*6c20*/  LDC.64 R12, c[0x0][0xae0] ;  /* 0x0002b800ff0c7b82 */ /* 0x000f220000000a00 */
[----:B------:R-:W-:Y:S01]  /*6c30*/  IMAD.U32 R8, RZ, RZ, UR4 ;  /* 0x00000004ff087e24 */ /* 0x000fe2000f8e00ff */
[----:B------:R-:W-:Y:S01]  /*6c40*/  ULDC UR4, c[0x0][0x3d4] ;  /* 0x0000f50000047ab9 */ /* 0x000fe20000000800 */
[----:B------:R-:W-:Y:S01]  /*6c50*/  IMAD.U32 R9, RZ, RZ, UR5 ;  /* 0x00000005ff097e24 */ /* 0x000fe2000f8e00ff */
[----:B------:R-:W-:Y:S01]  /*6c60*/  STL.U8 [R1+0x16c], RZ ;  /* 0x00016cff01007387 */ /* 0x000fe20000100000 */
[----:B------:R-:W-:-:S02]  /*6c70*/  ISETP.LT.AND P0, PT, RZ, UR4, PT ;  /* 0x00000004ff007c0c */ /* 0x000fc4000bf01270 */
[----:B------:R-:W-:Y:S01]  /*6c80*/  IADD3 R72, P2, R72, 0x13c, RZ ;  /* 0x0000013c48487810 */ /* 0x000fe20007f5e0ff */
[----:B------:R-:W0:Y:S01]  /*6c90*/  LDC R162, c[0x0][0xad4] ;  /* 0x0002b500ffa27b82 */ /* 0x000e220000000800 */
[----:B------:R-:W-:Y:S01]  /*6ca0*/  STL.64 [R1+0x128], R8 ;  /* 0x0001280801007387 */ /* 0x000fe20000100a00 */
[----:B------:R-:W-:Y:S02]  /*6cb0*/  IADD3 R32, P4, R32, 0x128, RZ ;  /* 0x0000012820207810 */ /* 0x000fe40007f9e0ff */
[----:B------:R-:W-:Y:S01]  /*6cc0*/  IMAD.X R75, RZ, RZ, UR48, P2 ;  /* 0x00000030ff4b7e24 */ /* 0x000fe200090e06ff */
[----:B------:R1:W-:Y:S02]  /*6cd0*/  STL.64 [R1+0x130], R28 ;  /* 0x0001301c01007387 */ /* 0x0003e40000100a00 */
[----:B------:R-:W-:Y:S01]  /*6ce0*/  IMAD.X R65, RZ, RZ, UR48, P4 ;  /* 0x00000030ff417e24 */ /* 0x000fe2000a0e06ff */
[----:B------:R-:W0:Y:S01]  /*6cf0*/  LDC.64 R10, c[0x0][0x428] ;  /* 0x00010a00ff0a7b82 */ /* 0x000e220000000a00 */
[----:B---3--:R-:W-:-:S02]  /*6d00*/  IMAD.MOV.U32 R163, RZ, RZ, R6 ;  /* 0x000000ffffa37224 */ /* 0x008fc400078e0006 */
[----:B------:R-:W-:Y:S02]  /*6d10*/  IMAD.MOV.U32 R5, RZ, RZ, R7 ;  /* 0x000000ffff057224 */ /* 0x000fe400078e0007 */
[----:B--2---:R-:W-:-:S03]  /*6d20*/  VIADD R211, R20, 0xffffff80 ;  /* 0xffffff8014d37836 */ /* 0x004fc60000000000 */
[----:B------:R-:W2:Y:S01]  /*6d30*/  LDC R0, c[0x0][0x430] ;  /* 0x00010c00ff007b82 */ /* 0x000ea20000000800 */
[----:B----4-:R-:W-:Y:S02]  /*6d40*/  IMAD.MOV.U32 R6, RZ, RZ, R12 ;  /* 0x000000ffff067224 */ /* 0x010fe400078e000c */
[----:B------:R-:W-:Y:S01]  /*6d50*/  IMAD.MOV.U32 R7, RZ, RZ, R13 ;  /* 0x000000ffff077224 */ /* 0x000fe200078e000d */
[----:B------:R3:W-:Y:S01]  /*6d60*/  STL [R1+0x13c], R211 ;  /* 0x00013cd301007387 */ /* 0x0007e20000100800 */
[----:B-1----:R-:W-:Y:S02]  /*6d70*/  IMAD.U32 R28, RZ, RZ, UR49 ;  /* 0x00000031ff1c7e24 */ /* 0x002fe4000f8e00ff */
[----:B------:R-:W-:Y:S01]  /*6d80*/  IMAD.U32 R29, RZ, RZ, UR49 ;  /* 0x00000031ff1d7e24 */ /* 0x000fe2000f8e00ff */
[----:B0-----:R3:W-:Y:S02]  /*6d90*/  STL.128 [R1+0x140], R160 ;  /* 0x000140a001007387 */ /* 0x0017e40000100c00 */
[----:B------:R-:W-:-:S02]  /*6da0*/  IADD3 R28, P1, R28, 0x16c, RZ ;  /* 0x0000016c1c1c7810 */ /* 0x000fc40007f3e0ff */
[----:B------:R3:W-:Y:S01]  /*6db0*/  STL.128 [R1+0x150], R4 ;  /* 0x0001500401007387 */ /* 0x0007e20000100c00 */
[----:B------:R-:W-:Y:S02]  /*6dc0*/  IADD3 R29, P3, R29, 0x138, RZ ;  /* 0x000001381d1d7810 */ /* 0x000fe40007f7e0ff */
[----:B------:R-:W-:Y:S01]  /*6dd0*/  IMAD.X R63, RZ, RZ, UR48, P1 ;  /* 0x00000030ff3f7e24 */ /* 0x000fe200088e06ff */
[----:B------:R3:W-:Y:S02]  /*6de0*/  STL.64 [R1+0x160], R10 ;  /* 0x0001600a01007387 */ /* 0x0007e40000100a00 */
[----:B------:R-:W-:Y:S02]  /*6df0*/  IMAD.X R64, RZ, RZ, UR48, P3 ;  /* 0x00000030ff407e24 */ /* 0x000fe400098e06ff */
[----:B--2---:R3:W-:Y:S01]  /*6e00*/  STL [R1+0x168], R0 ;  /* 0x0001680001007387 */ /* 0x0047e20000100800 */
[----:B------:R-:W-:Y:S05]  /*6e10*/  @P0 BRA `(.L_x_2842) ;  /* 0x0000000000400947 */ /* 0x000fea0003800000 */
[----:B------:R-:W3:Y:S02]  /*6e20*/  LDL R3, [R1+0x21c] ;  /* 0x00021c0001037983 */ /* 0x000ee40000100800 */
[----:B---3--:R-:W-:-:S04]  /*6e30*/  LEA.HI R0, R3, R3, RZ, 0x1 ;  /* 0x0000000303007211 */ /* 0x008fc800078f08ff */
        /* <DEDUP_REMOVED lines=8> */
.L_x_2845:
[----:B-1----:R1:W2:Y:S02]  /*6ec0*/  SYNCS.PHASECHK.TRANS64.TRYWAIT P0, [R145+URZ+0x32400], R0 ;  /* 0x03240000910075a7 */ /* 0x0022a4000800017f */
[----:B--2---:R-:W-:Y:S05]  /*6ed0*/  @!P0 NANOSLEEP.SYNCS 0x989680 ;  /* 0x009896800000895d */ /* 0x004fea0003900000 */
[----:B------:R-:W2:Y:S02]  /*6ee0*/  @!P0 SYNCS.PHASECHK.TRANS64 P0, [R145+URZ+0x32400], R0 ;  /* 0x03240000910085a7 */ /* 0x000ea4000800007f */
[----:B--2---:R-:W-:Y:S05]  /*6ef0*/  @!P0 BRA `(.L_x_2845) ;  /* 0xfffffffc00f08947 */ /* 0x004fea000383ffff */
.L_x_2844:
[----:B------:R-:W-:Y:S05]  /*6f00*/  BSYNC B0 ;  /* 0x0000000000007941 */ /* 0x000fea0003800000 */
.L_x_2843:
[----:B------:R-:W-:Y:S05]  /*6f10*/  BRA `(.L_x_2846) ;  /* 0x00000030000c7947 */ /* 0x000fea0003800000 */
.L_x_2842:
[----:B------:R-:W0:Y:S01]  /*6f20*/  LDC.64 R12, c[0x0][0x3d8] ;  /* 0x0000f600ff0c7b82 */ /* 0x000e220000000a00 */
[----:B-----5:R-:W-:Y:S01]  /*6f30*/  SHF.R.S32.HI R3, RZ, 0x1f, R37 ;  /* 0x0000001fff037819 */ /* 0x020fe20000011425 */
[----:B---3--:R-:W-:Y:S01]  /*6f40*/  IMAD.MOV.U32 R6, RZ, RZ, R22 ;  /* 0x000000ffff067224 */ /* 0x008fe200078e0016 */
[--C-:B------:R-:W-:Y:S01]  /*6f50*/  SHF.R.S32.HI R5, RZ, 0x1f, R154.reuse ;  /* 0x0000001fff057819 */ /* 0x100fe2000001149a */
[----:B------:R-:W-:Y:S01]  /*6f60*/  IMAD.MOV.U32 R7, RZ, RZ, R23 ;  /* 0x000000ffff077224 */ /* 0x000fe200078e0017 */
[----:B------:R-:W-:Y:S01]  /*6f70*/  LOP3.LUT P0, RZ, R39, 0x3ff, RZ, 0xc0, !PT ;  /* 0x000003ff27ff7812 */ /* 0x000fe2000780c0ff */
[----:B------:R-:W-:Y:S01]  /*6f80*/  IMAD.MOV.U32 R4, RZ, RZ, R154 ;  /* 0x000000ffff047224 */ /* 0x000fe200078e009a */
[----:B------:R-:W-:Y:S01]  /*6f90*/  BSSY B6, `(.L_x_2847) ;  /* 0x000002f000067945 */ /* 0x000fe20003800000 */
[----:B------:R-:W1:Y:S01]  /*6fa0*/  LDC.64 R14, c[0x0][0x3e8] ;  /* 0x0000fa00ff0e7b82 */ /* 0x000e620000000a00 */
[-C--:B0-----:R-:W-:Y:S01]  /*6fb0*/  IMAD R0, R3, R12.reuse, RZ ;  /* 0x0000000c03007224 */ /* 0x081fe200078e02ff */
[----:B------:R-:W-:Y:S01]  /*6fc0*/  SHF.L.U64.HI R80, R12, 0x6, R13 ;  /* 0x000000060c507819 */ /* 0x000fe2000001020d */
[----:B------:R-:W-:-:S04]  /*6fd0*/  IMAD.WIDE.U32 R8, R153, R12, R6 ;  /* 0x0000000c99087225 */ /* 0x000fc800078e0006 */
[----:B------:R-:W-:Y:S02]  /*6fe0*/  IMAD R40, R166, R12, RZ ;  /* 0x0000000ca6287224 */ /* 0x000fe400078e02ff */
[-C--:B-1----:R-:W-:Y:S01]  /*6ff0*/  IMAD R20, R3, R14.reuse, RZ ;  /* 0x0000000e03147224 */ /* 0x082fe200078e02ff */
[----:B------:R-:W-:Y:S01]  /*7000*/  SHF.L.U64.HI R83, R14, 0x6, R15 ;  /* 0x000000060e537819 */ /* 0x000fe2000001020f */
[----:B------:R-:W-:-:S04]  /*7010*/  IMAD.WIDE.U32 R10, R153, R14, R6 ;  /* 0x0000000e990a7225 */ /* 0x000fc800078e0006 */
[----:B------:R-:W-:-:S04]  /*7020*/  IMAD.WIDE.U32 R38, R37, R12, RZ ;  /* 0x0000000c25267225 */ /* 0x000fc800078e00ff */
[C---:B------:R-:W-:Y:S01]  /*7030*/  IMAD R41, R37.reuse, R13, R0 ;  /* 0x0000000d25297224 */ /* 0x040fe200078e0200 */
[----:B------:R-:W-:Y:S01]  /*7040*/  IADD3 R45, P3, R8, R38, RZ ;  /* 0x00000026082d7210 */ /* 0x000fe20007f7e0ff */
[----:B------:R-:W-:Y:S02]  /*7050*/  IMAD R43, R37, R15, R20 ;  /* 0x0000000f252b7224 */ /* 0x000fe400078e0214 */
[----:B------:R-:W-:-:S04]  /*7060*/  IMAD.WIDE.U32 R6, R153, R12, R4 ;  /* 0x0000000c99067225 */ /* 0x000fc800078e0004 */
[----:B------:R-:W-:Y:S01]  /*7070*/  IMAD R42, R166, R14, RZ ;  /* 0x0000000ea62a7224 */ /* 0x000fe200078e02ff */
[----:B------:R-:W-:Y:S01]  /*7080*/  IADD3 R77, P1, R6, R38, RZ ;  /* 0x00000026064d7210 */ /* 0x000fe20007f3e0ff */
[----:B------:R-:W-:-:S04]  /*7090*/  IMAD.WIDE.U32 R36, R37, R14, RZ ;  /* 0x0000000e25247225 */ /* 0x000fc800078e00ff */
[----:B------:R-:W-:Y:S01]  /*70a0*/  IMAD.WIDE.U32 R4, R153, R14, R4 ;  /* 0x0000000e99047225 */ /* 0x000fe200078e0004 */
[----:B------:R-:W-:-:S03]  /*70b0*/  IADD3 R67, P4, R10, R36, RZ ;  /* 0x000000240a437210 */ /* 0x000fc60007f9e0ff */
[----:B------:R-:W-:Y:S01]  /*70c0*/  IMAD R40, R153, R13, R40 ;  /* 0x0000000d99287224 */ /* 0x000fe200078e0228 */
[----:B------:R-:W-:Y:S01]  /*70d0*/  IADD3 R81, P2, R4, R36, RZ ;  /* 0x0000002404517210 */ /* 0x000fe20007f5e0ff */
[----:B------:R-:W-:Y:S02]  /*70e0*/  IMAD.IADD R41, R41, 0x1, R39 ;  /* 0x0000000129297824 */ /* 0x000fe400078e0227 */
[----:B------:R-:W-:Y:S02]  /*70f0*/  IMAD R42, R153, R15, R42 ;  /* 0x0000000f992a7224 */ /* 0x000fe400078e022a */
[----:B------:R-:W-:Y:S01]  /*7100*/  IMAD.IADD R43, R43, 0x1, R37 ;  /* 0x000000012b2b7824 */ /* 0x000fe200078e0225 */
[C---:B------:R-:W-:Y:S01]  /*7110*/  IADD3.X R79, R41.reuse, R7, R40, P1, !PT ;  /* 0x00000007294f7210 */ /* 0x040fe20000ffe428 */
[----:B------:R-:W-:Y:S01]  /*7120*/  IMAD.SHL.U32 R82, R12, 0x40, RZ ;  /* 0x000000400c527824 */ /* 0x000fe200078e00ff */
[----:B------:R-:W-:Y:S01]  /*7130*/  IADD3.X R47, R41, R40, R9, P3, !PT ;  /* 0x00000028292f7210 */ /* 0x000fe20001ffe409 */
[----:B------:R-:W-:Y:S01]  /*7140*/  IMAD.SHL.U32 R84, R14, 0x40, RZ ;  /* 0x000000400e547824 */ /* 0x000fe200078e00ff */
[----:B------:R-:W-:-:S02]  /*7150*/  IADD3.X R78, R43, R5, R42, P2, !PT ;  /* 0x000000052b4e7210 */ /* 0x000fc400017fe42a */
        /* <DEDUP_REMOVED lines=18> */
.L_x_2848:
[----:B------:R-:W-:Y:S05]  /*7280*/  BSYNC B6 ;  /* 0x0000000000067941 */ /* 0x000fea0003800000 */
.L_x_2847:
[----:B------:R-:W2:Y:S01]  /*7290*/  LDL R15, [R1+0x70] ;  /* 0x00007000010f7983 */ /* 0x000ea20000100800 */
[----:B------:R-:W0:Y:S01]  /*72a0*/  LDC.64 R4, c[0x0][0x3e8] ;  /* 0x0000fa00ff047b82 */ /* 0x000e220000000a00 */
[----:B------:R-:W-:Y:S01]  /*72b0*/  ULDC.U8 UR4, c[0x0][0x3f0] ;  /* 0x0000fc0000047ab9 */ /* 0x000fe20000000000 */
[----:B------:R-:W-:Y:S01]  /*72c0*/  BSSY B0, `(.L_x_2849) ;  /* 0x00002c0000007945 */ /* 0x000fe20003800000 */
[----:B------:R-:W-:-:S05]  /*72d0*/  ISETP.NE.AND P0, PT, RZ, UR4, PT ;  /* 0x00000004ff007c0c */ /* 0x000fca000bf05270 */
[----:B------:R-:W1:Y:S01]  /*72e0*/  LDC.64 R6, c[0x0][0x3d8] ;  /* 0x0000f600ff067b82 */ /* 0x000e620000000a00 */
[----:B--2---:R-:W-:Y:S01]  /*72f0*/  SHF.R.S32.HI R3, RZ, 0x1f, R15 ;  /* 0x0000001fff037819 */ /* 0x004fe2000001140f */
[----:B0-----:R-:W-:-:S04]  /*7300*/  IMAD.WIDE.U32 R10, R15, R4, RZ ;  /* 0x000000040f0a7225 */ /* 0x001fc800078e00ff */
[C---:B------:R-:W-:Y:S02]  /*7310*/  IMAD R12, R3.reuse, R4, RZ ;  /* 0x00000004030c7224 */ /* 0x040fe400078e02ff */
[-C--:B-1----:R-:W-:Y:S02]  /*7320*/  IMAD R0, R3, R6.reuse, RZ ;  /* 0x0000000603007224 */ /* 0x082fe400078e02ff */
[C---:B------:R-:W-:Y:S02]  /*7330*/  IMAD R13, R15.reuse, R5, R12 ;  /* 0x000000050f0d7224 */ /* 0x040fe400078e020c */
[----:B------:R-:W-:-:S04]  /*7340*/  IMAD.WIDE.U32 R8, R15, R6, RZ ;  /* 0x000000060f087225 */ /* 0x000fc800078e00ff */
[----:B------:R-:W-:Y:S02]  /*7350*/  IMAD R3, R15, R7, R0 ;  /* 0x000000070f037224 */ /* 0x000fe400078e0200 */
[----:B------:R-:W-:Y:S02]  /*7360*/  IMAD.IADD R13, R11, 0x1, R13 ;  /* 0x000000010b0d7824 */ /* 0x000fe400078e020d */
[----:B------:R-:W-:Y:S02]  /*7370*/  IMAD.IADD R3, R9, 0x1, R3 ;  /* 0x0000000109037824 */ /* 0x000fe400078e0203 */
[----:B------:R-:W-:Y:S01]  /*7380*/  IMAD R0, R15, -0x80, R160 ;  /* 0xffffff800f007824 */ /* 0x000fe200078e02a0 */
[C---:B------:R-:W-:Y:S01]  /*7390*/  SHF.L.U64.HI R71, R10.reuse, 0x7, R13 ;  /* 0x000000070a477819 */ /* 0x040fe2000001020d */
[----:B------:R-:W-:Y:S01]  /*73a0*/  IMAD.SHL.U32 R70, R10, 0x80, RZ ;  /* 0x000000800a467824 */ /* 0x000fe200078e00ff */
[C---:B------:R-:W-:Y:S01]  /*73b0*/  SHF.L.U64.HI R76, R8.reuse, 0x7, R3 ;  /* 0x00000007084c7819 */ /* 0x040fe20000010203 */
[----:B------:R-:W-:Y:S01]  /*73c0*/  IMAD.SHL.U32 R74, R8, 0x80, RZ ;  /* 0x00000080084a7824 */ /* 0x000fe200078e00ff */
[----:B------:R-:W-:Y:S01]  /*73d0*/  VIMNMX R10, R0, 0x80, PT ;  /* 0x00000080000a7848 */ /* 0x000fe20003fe0100 */
[----:B------:R-:W-:Y:S06]  /*73e0*/  @!P0 BRA `(.L_x_2850) ;  /* 0x0000001400a48947 */ /* 0x000fec0003800000 */
[----:B------:R0:W5:Y:S01]  /*73f0*/  LDL R68, [R1+0x21c] ;  /* 0x00021c0001447983 */ /* 0x0001620000100800 */
[----:B------:R-:W1:Y:S01]  /*7400*/  LDC R0, c[0x0][0x428] ;  /* 0x00010a00ff007b82 */ /* 0x000e620000000800 */
[----:B------:R-:W-:Y:S01]  /*7410*/  IMAD R3, R15, 0x80, R153 ;  /* 0x000000800f037824 */ /* 0x000fe200078e0299 */
[-C--:B------:R-:W-:Y:S01]  /*7420*/  ISETP.GE.AND P1, PT, R153, R10.reuse, PT ;  /* 0x0000000a9900720c */ /* 0x080fe20003f26270 */
[----:B------:R-:W-:Y:S01]  /*7430*/  BSSY B1, `(.L_x_2851) ;  /* 0x000002b000017945 */ /* 0x000fe20003800000 */
[----:B------:R-:W-:Y:S01]  /*7440*/  ISETP.GE.AND P0, PT, R156, R10, PT ;  /* 0x0000000a9c00720c */ /* 0x000fe20003f06270 */
[----:B------:R-:W-:Y:S01]  /*7450*/  IMAD R3, R214, 0x40, R3 ;  /* 0x00000040d6037824 */ /* 0x000fe200078e0203 */
[----:B------:R-:W-:Y:S01]  /*7460*/  CS2R R20, SRZ ;  /* 0x0000000000147805 */ /* 0x000fe2000001ff00 */
        /* <DEDUP_REMOVED lines=10> */
[----:B-1----:R-:W-:-:S13]  /*7510*/  ISETP.NE.AND P2, PT, R0, 0x1, PT ;  /* 0x000000010000780c */ /* 0x002fda0003f45270 */
[----:B------:R-:W1:Y:S08]  /*7520*/  @P2 LDC R0, c[0x0][0x42c] ;  /* 0x00010b00ff002b82 */ /* 0x000e700000000800 */
[----:B------:R-:W2:Y:S01]  /*7530*/  @P2 LDC R9, c[0x0][0x430] ;  /* 0x00010c00ff092b82 */ /* 0x000ea20000000800 */
[----:B-1----:R-:W-:-:S05]  /*7540*/  @P2 IMAD.HI.U32 R0, R3, R0, RZ ;  /* 0x0000000003002227 */ /* 0x002fca00078e00ff */
[----:B--2---:R-:W-:Y:S02]  /*7550*/  @P2 SHF.R.U32.HI R3, RZ, R9, R0 ;  /* 0x00000009ff032219 */ /* 0x004fe40000011600 */
[----:B------:R-:W-:Y:S02]  /*7560*/  CS2R R8, SRZ ;  /* 0x0000000000087805 */ /* 0x000fe4000001ff00 */
[----:B------:R-:W-:Y:S01]  /*7570*/  SHF.R.S32.HI R69, RZ, 0x1f, R3 ;  /* 0x0000001fff457819 */ /* 0x000fe20000011403 */
[----:B0-----:R-:W-:Y:S06]  /*7580*/  @P1 BRA `(.L_x_2852) ;  /* 0x0000000000541947 */ /* 0x001fec0003800000 */
[----:B------:R-:W-:Y:S01]  /*7590*/  IADD3 R15, P3, R74, R77, RZ ;  /* 0x0000004d4a0f7210 */ /* 0x000fe20007f7e0ff */
[----:B------:R-:W-:Y:S01]  /*75a0*/  ULDC UR4, c[0x0][0x3d4] ;  /* 0x0000f50000047ab9 */ /* 0x000fe20000000800 */
[----:B------:R-:W-:Y:S01]  /*75b0*/  IADD3 R0, P4, R70, R81, RZ ;  /* 0x0000005146007210 */ /* 0x000fe20007f9e0ff */
[----:B------:R-:W-:Y:S01]  /*75c0*/  ULDC.64 UR6, c[0x0][0x3c8] ;  /* 0x0000f20000067ab9 */ /* 0x000fe20000000a00 */
[----:B------:R-:W-:Y:S01]  /*75d0*/  ULDC.64 UR8, c[0x0][0x3e0] ;  /* 0x0000f80000087ab9 */ /* 0x000fe20000000a00 */
[----:B------:R-:W-:Y:S01]  /*75e0*/  ISETP.GE.AND P2, PT, R154, UR4, PT ;  /* 0x000000049a007c0c */ /* 0x000fe2000bf46270 */
[----:B------:R-:W-:Y:S01]  /*75f0*/  IMAD.X R40, R76, 0x1, R79, P3 ;  /* 0x000000014c287824 */ /* 0x000fe200018e064f */
[----:B------:R-:W-:Y:S01]  /*7600*/  ISETP.GE.AND P1, PT, R158, UR4, PT ;  /* 0x000000049e007c0c */ /* 0x000fe2000bf26270 */
[----:B------:R-:W-:Y:S01]  /*7610*/  IMAD.X R41, R71, 0x1, R78, P4 ;  /* 0x0000000147297824 */ /* 0x000fe200020e064e */
[----:B------:R-:W-:Y:S02]  /*7620*/  LEA R14, P3, R15, UR6, 0x1 ;  /* 0x000000060f0e7c11 */ /* 0x000fe4000f8608ff */
[----:B------:R-:W-:-:S02]  /*7630*/  CS2R R44, SRZ ;  /* 0x00000000002c7805 */ /* 0x000fc4000001ff00 */
[C---:B------:R-:W-:Y:S02]  /*7640*/  LEA R66, P4, R0.reuse, UR8, 0x1 ;  /* 0x0000000800427c11 */ /* 0x040fe4000f8808ff */
[----:B------:R-:W-:Y:S02]  /*7650*/  CS2R R46, SRZ ;  /* 0x00000000002e7805 */ /* 0x000fe4000001ff00 */
[----:B------:R-:W-:Y:S02]  /*7660*/  LEA.HI.X R15, R15, UR7, R40, 0x1, P3 ;  /* 0x000000070f0f7c11 */ /* 0x000fe400098f0c28 */
[----:B------:R-:W-:Y:S02]  /*7670*/  CS2R R42, SRZ ;  /* 0x00000000002a7805 */ /* 0x000fe4000001ff00 */
[----:B------:R-:W-:Y:S02]  /*7680*/  LEA.HI.X R67, R0, UR9, R41, 0x1, P4 ;  /* 0x0000000900437c11 */ /* 0x000fe4000a0f0c29 */
[----:B------:R-:W-:Y:S01]  /*7690*/  CS2R R40, SRZ ;  /* 0x0000000000287805 */ /* 0x000fe2000001ff00 */
[----:B------:R0:W5:Y:S05]  /*76a0*/  @!P2 LDG.E.64 R44, desc[UR56][R14.64] ;  /* 0x000000380e2ca981 */ /* 0x00016a000c1e1b00 */
[----:B------:R0:W5:Y:S04]  /*76b0*/  @!P1 LDG.E.64 R40, desc[UR56][R14.64+0x20] ;  /* 0x000020380e289981 */ /* 0x000168000c1e1b00 */
[----:B------:R0:W5:Y:S04]  /*76c0*/  @!P2 LDG.E.64 R46, desc[UR56][R66.64] ;  /* 0x00000038422ea981 */ /* 0x000168000c1e1b00 */
[----:B------:R0:W5:Y:S02]  /*76d0*/  @!P1 LDG.E.64 R42, desc[UR56][R66.64+0x20] ;  /* 0x00002038422a9981 */ /* 0x000164000c1e1b00 */
.L_x_2852:
[----:B------:R-:W-:Y:S05]  /*76e0*/  BSYNC B1 ;  /* 0x0000000000017941 */ /* 0x000fea0003800000 */
.L_x_2851:
[----:B------:R-:W-:Y:S04]  /*76f0*/  BSSY B1, `(.L_x_2853) ;  /* 0x0000017000017945 */ /* 0x000fe80003800000 */
[----:B------:R-:W-:Y:S05]  /*7700*/  @P0 BRA `(.L_x_2854) ;  /* 0x0000000000540947 */ /* 0x000fea0003800000 */
[----:B------:R-:W-:Y:S01]  /*7710*/  IADD3 R0, P2, P3, R81, R84, R70 ;  /* 0x0000005451007210 */ /* 0x000fe20007b5e046 */
[----:B------:R-:W-:Y:S01]  /*7720*/  ULDC UR4, c[0x0][0x3d4] ;  /* 0x0000f50000047ab9 */ /* 0x000fe20000000800 */
[----:B------:R-:W-:Y:S01]  /*7730*/  IADD3 R8, P0, P1, R77, R82, R74 ;  /* 0x000000524d087210 */ /* 0x000fe2000791e04a */
[----:B------:R-:W-:Y:S01]  /*7740*/  ULDC.64 UR6, c[0x0][0x3c8] ;  /* 0x0000f20000067ab9 */ /* 0x000fe20000000a00 */
[----:B------:R-:W-:Y:S01]  /*7750*/  IADD3.X R9, R78, R83, R71, P2, P3 ;  /* 0x000000534e097210 */ /* 0x000fe200017e6447 */
[----:B------:R-:W-:Y:S01]  /*7760*/  ULDC.64 UR8, c[0x0][0x3e0] ;  /* 0x0000f80000087ab9 */ /* 0x000fe20000000a00 */
[----:B------:R-:W-:Y:S02]  /*7770*/  ISETP.GE.AND P2, PT, R154, UR4, PT ;  /* 0x000000049a007c0c */ /* 0x000fe4000bf46270 */
[----:B------:R-:W-:Y:S02]  /*7780*/  CS2R R36, SRZ ;  /* 0x0000000000247805 */ /* 0x000fe4000001ff00 */
[----:B------:R-:W-:-:S02]  /*7790*/  ISETP.GE.AND P3, PT, R158, UR4, PT ;  /* 0x000000049e007c0c */ /* 0x000fc4000bf66270 */
[----:B------:R-:W-:Y:S02]  /*77a0*/  CS2R R20, SRZ ;  /* 0x0000000000147805 */ /* 0x000fe4000001ff00 */
[----:B0-----:R-:W-:Y:S02]  /*77b0*/  IADD3.X R15, R79, R80, R76, P0, P1 ;  /* 0x000000504f0f7210 */ /* 0x001fe400007e244c */
[----:B------:R-:W-:Y:S02]  /*77c0*/  CS2R R38, SRZ ;  /* 0x0000000000267805 */ /* 0x000fe4000001ff00 */
[----:B------:R-:W-:Y:S02]  /*77d0*/  LEA R14, P0, R8, UR6, 0x1 ;  /* 0x00000006080e7c11 */ /* 0x000fe4000f8008ff */
[----:B------:R-:W-:Y:S02]  /*77e0*/  LEA R66, P1, R0, UR8, 0x1 ;  /* 0x0000000800427c11 */ /* 0x000fe4000f8208ff */
[----:B------:R-:W-:-:S02]  /*77f0*/  LEA.HI.X R15, R8, UR7, R15, 0x1, P0 ;  /* 0x00000007080f7c11 */ /* 0x000fc400080f0c0f */
[----:B------:R-:W-:Y:S02]  /*7800*/  LEA.HI.X R67, R0, UR9, R9, 0x1, P1 ;  /* 0x0000000900437c11 */ /* 0x000fe400088f0c09 */
[----:B------:R-:W-:Y:S01]  /*7810*/  CS2R R8, SRZ ;  /* 0x0000000000087805 */ /* 0x000fe2000001ff00 */
[----:B------:R1:W5:Y:S04]  /*7820*/  @!P2 LDG.E.64 R36, desc[UR56][R14.64] ;  /* 0x000000380e24a981 */ /* 0x000368000c1e1b00 */
[----:B------:R1:W5:Y:S04]  /*7830*/  @!P3 LDG.E.64 R20, desc[UR56][R14.64+0x20] ;  /* 0x000020380e14b981 */ /* 0x000368000c1e1b00 */
[----:B------:R1:W5:Y:S04]  /*7840*/  @!P2 LDG.E.64 R38, desc[UR56][R66.64] ;  /* 0x000000384226a981 */ /* 0x000368000c1e1b00 */
[----:B------:R1:W5:Y:S02]  /*7850*/  @!P3 LDG.E.64 R8, desc[UR56][R66.64+0x20] ;  /* 0x000020384208b981 */ /* 0x000364000c1e1b00 */
.L_x_2854:
[----:B------:R-:W-:Y:S05]  /*7860*/  BSYNC B1 ;  /* 0x0000000000017941 */ /* 0x000fea0003800000 */
.L_x_2853:
[----:B------:R-:W-:Y:S01]  /*7870*/  IMAD.WIDE.U32 R10, R3, R6, R10 ;  /* 0x00000006030a7225 */ /* 0x000fe200078e000a */
[----:B-----5:R-:W-:Y:S01]  /*7880*/  LEA.HI R0, R68, R68, RZ, 0x1 ;  /* 0x0000004444007211 */ /* 0x020fe200078f08ff */
[----:B------:R-:W-:Y:S01]  /*7890*/  ULDC.64 UR4, c[0x0][0x3c8] ;  /* 0x0000f20000047ab9 */ /* 0x000fe20000000a00 */
[----:B------:R-:W-:Y:S01]  /*78a0*/  ULDC.64 UR6, c[0x0][0x3e0] ;  /* 0x0000f80000067ab9 */ /* 0x000fe20000000a00 */
[C---:B------:R-:W-:Y:S01]  /*78b0*/  IMAD R6, R69.reuse, R6, RZ ;  /* 0x0000000645067224 */ /* 0x040fe200078e02ff */
[----:B01----:R-:W-:Y:S01]  /*78c0*/  LOP3.LUT R15, R0, 0xfffffffe, RZ, 0xc0, !PT ;  /* 0xfffffffe000f7812 */ /* 0x003fe200078ec0ff */
[-C--:B------:R-:W-:Y:S02]  /*78d0*/  IMAD R14, R69, R4.reuse, RZ ;  /* 0x00000004450e7224 */ /* 0x080fe400078e02ff */
[----:B------:R-:W-:Y:S01]  /*78e0*/  IMAD.WIDE.U32 R12, R3, R4, R12 ;  /* 0x00000004030c7225 */ /* 0x000fe200078e000c */
[----:B------:R-:W-:Y:S01]  /*78f0*/  LEA R4, P0, R10, UR4, 0x1 ;  /* 0x000000040a047c11 */ /* 0x000fe2000f8008ff */
[----:B------:R-:W-:-:S02]  /*7900*/  UMOV UR4, 0xffffffff ;  /* 0xffffffff00047882 */ /* 0x000fc40000000000 */
[C---:B------:R-:W-:Y:S01]  /*7910*/  IMAD R7, R3.reuse, R7, R6 ;  /* 0x0000000703077224 */ /* 0x040fe200078e0206 */
[----:B------:R-:W-:Y:S01]  /*7920*/  LEA R0, P1, R12, UR6, 0x1 ;  /* 0x000000060c007c11 */ /* 0x000fe2000f8208ff */
[----:B------:R-:W-:Y:S02]  /*7930*/  IMAD R3, R3, R5, R14 ;  /* 0x0000000503037224 */ /* 0x000fe400078e020e */
[----:B------:R-:W-:Y:S02]  /*7940*/  IMAD.IADD R5, R11, 0x1, R7 ;  /* 0x000000010b057824 */ /* 0x000fe400078e0207 */
[----:B------:R-:W-:Y:S02]  /*7950*/  IMAD.IADD R3, R13, 0x1, R3 ;  /* 0x000000010d037824 */ /* 0x000fe400078e0203 */
[----:B------:R-:W-:Y:S01]  /*7960*/  IMAD.IADD R15, R68, 0x1, -R15 ;  /* 0x00000001440f7824 */ /* 0x000fe200078e0a0f */
[----:B------:R-:W-:Y:S02]  /*7970*/  LEA.HI.X R5, R10, UR5, R5, 0x1, P0 ;  /* 0x000000050a057c11 */ /* 0x000fe400080f0c05 */
[----:B------:R-:W-:-:S02]  /*7980*/  LEA.HI.X R3, R12, UR7, R3, 0x1, P1 ;  /* 0x000000070c037c11 */ /* 0x000fc400088f0c03 */
[----:B------:R-:W-:Y:S01]  /*7990*/  SHF.L.U32 R6, R15, 0x1f, RZ ;  /* 0x0000001f0f067819 */ /* 0x000fe200000006ff */
[----:B------:R-:W-:Y:S06]  /*79a0*/  BRA.DIV UR4, `(.L_x_2855) ;  /* 0x000002be04f87947 */ /* 0x000fec000b800000 */
.L_x_3113:
[----:B------:R-:W-:-:S03]  /*79b0*/  UMOV UR4, 0xffffffff ;  /* 0xffffffff00047882 */ /* 0x000fc60000000000 */
[----:B------:R-:W-:Y:S05]  /*79c0*/  BRA.DIV UR4, `(.L_x_2856) ;  /* 0x000002c204187947 */ /* 0x000fea000b800000 */
.L_x_3116:
[----:B------:R-:W-:-:S03]  /*79d0*/  UMOV UR4, 0xffffffff ;  /* 0xffffffff00047882 */ /* 0x000fc60000000000 */
[----:B------:R-:W-:Y:S05]  /*79e0*/  BRA.DIV UR4, `(.L_x_2857) ;  /* 0x000002c204387947 */ /* 0x000fea000b800000 */
.L_x_3119:
[----:B------:R-:W-:-:S03]  /*79f0*/  UMOV UR4, 0xffffffff ;  /* 0xffffffff00047882 */ /* 0x000fc60000000000 */
[----:B------:R-:W-:Y:S05]  /*7a00*/  BRA.DIV UR4, `(.L_x_2858) ;  /* 0x000002c204587947 */ /* 0x000fea000b800000 */
.L_x_3122:
[----:B------:R-:W-:-:S03]  /*7a10*/  UMOV UR4, 0xffffffff ;  /* 0xffffffff00047882 */ /* 0x000fc60000000000 */
[----:B------:R-:W-:Y:S05]  /*7a20*/  BRA.DIV UR4, `(.L_x_2859) ;  /* 0x000002c204787947 */ /* 0x000fea000b800000 */
.L_x_3125:
[----:B------:R-:W-:-:S03]  /*7a30*/  UMOV UR4, 0xffffffff ;  /* 0xffffffff00047882 */ /* 0x000fc60000000000 */
[----:B------:R-:W-:Y:S05]  /*7a40*/  BRA.DIV UR4, `(.L_x_2860) ;  /* 0x000002c204987947 */ /* 0x000fea000b800000 */
.L_x_3128:
[----:B------:R-:W-:-:S03]  /*7a50*/  UMOV UR4, 0xffffffff ;  /* 0xffffffff00047882 */ /* 0x000fc60000000000 */
[----:B------:R-:W-:Y:S05]  /*7a60*/  BRA.DIV UR4, `(.L_x_2861) ;  /* 0x000002c204b87947 */ /* 0x000fea000b800000 */
.L_x_3131:
[----:B------:R-:W-:-:S03]  /*7a70*/  UMOV UR4, 0xffffffff ;  /* 0xffffffff00047882 */ /* 0x000fc60000000000 */
[----:B------:R-:W-:Y:S05]  /*7a80*/  BRA.DIV UR4, `(.L_x_2862) ;  /* 0x000002c204d87947 */ /* 0x000fea000b800000 */
.L_x_3134:
[----:B------:R-:W0:Y:S01]  /*7a90*/  SYNCS.PHASECHK.TRANS64.TRYWAIT P0, [R145+URZ+0x32400], R6 ;  /* 0x03240006910075a7 */ /* 0x000e22000800017f */
[----:B------:R-:W-:Y:S04]  /*7aa0*/  BSSY B1, `(.L_x_2863) ;  /* 0x0000002000017945 */ /* 0x000fe80003800000 */
[----:B0-----:R-:W-:Y:S05]  /*7ab0*/  @!P0 BRA `(.L_x_2864) ;  /* 0x000002c000f48947 */ /* 0x001fea0003800000 */
.L_x_3135:
[----:B------:R-:W-:Y:S05]  /*7ac0*/  BSYNC B1 ;  /* 0x0000000000017941 */ /* 0x000fea0003800000 */
.L_x_2863:
[----:B------:R-:W2:Y:S01]  /*7ad0*/  LDL R5, [R1+0x70] ;  /* 0x0000700001057983 */ /* 0x000ea20000100800 */
[C---:B------:R-:W-:Y:S01]  /*7ae0*/  IMAD.SHL.U32 R0, R183.reuse, 0x40, RZ ;  /* 0x00000040b7007824 */ /* 0x040fe200078e00ff */
[----:B------:R-:W-:Y:S01]  /*7af0*/  LOP3.LUT P0, RZ, R183, 0x4, RZ, 0xc0, !PT ;  /* 0x00000004b7ff7812 */ /* 0x000fe2000780c0ff */
[----:B------:R-:W-:Y:S01]  /*7b00*/  IMAD.MOV.U32 R4, RZ, RZ, R40 ;  /* 0x000000ffff047224 */ /* 0x000fe200078e0028 */
[----:B------:R-:W-:Y:S01]  /*7b10*/  BSSY B1, `(.L_x_2865) ;  /* 0x0000090000017945 */ /* 0x000fe20003800000 */
[----:B------:R-:W-:Y:S01]  /*7b20*/  IMAD.MOV.U32 R7, RZ, RZ, R42 ;  /* 0x000000ffff077224 */ /* 0x000fe200078e002a */
[----:B------:R-:W-:Y:S01]  /*7b30*/  LOP3.LUT R3, R0, 0x1c0, RZ, 0xc0, !PT ;  /* 0x000001c000037812 */ /* 0x000fe200078ec0ff */
[----:B0-----:R-:W-:-:S03]  /*7b40*/  IMAD.MOV.U32 R6, RZ, RZ, R45 ;  /* 0x000000ffff067224 */ /* 0x001fc600078e002d */
[----:B------:R-:W-:Y:S02]  /*7b50*/  LOP3.LUT R0, R3, 0x18, R22, 0xf8, !PT ;  /* 0x0000001803007812 */ /* 0x000fe400078ef816 */
[----:B------:R-:W-:Y:S02]  /*7b60*/  SHF.R.U32.HI R3, RZ, 0x3, R3 ;  /* 0x00000003ff037819 */ /* 0x000fe40000011603 */
[----:B------:R-:W-:Y:S01]  /*7b70*/  PRMT R12, R12, 0x5410, R7 ;  /* 0x000054100c0c7816 */ /* 0x000fe20000000007 */
[----:B------:R-:W-:Y:S01]  /*7b80*/  IMAD.MOV.U32 R7, RZ, RZ, R47 ;  /* 0x000000ffff077224 */ /* 0x000fe200078e002f */
[----:B------:R-:W-:Y:S02]  /*7b90*/  LOP3.LUT R3, R0, R3, RZ, 0x3c, !PT ;  /* 0x0000000300037212 */ /* 0x000fe400078e3cff */
[----:B------:R-:W-:Y:S01]  /*7ba0*/  PRMT R11, R11, 0x5410, R6 ;  /* 0x000054100b0b7816 */ /* 0x000fe20000000006 */
[----:B------:R-:W-:Y:S01]  /*7bb0*/  IMAD.MOV.U32 R6, RZ, RZ, R46 ;  /* 0x000000ffff067224 */ /* 0x000fe200078e002e */
[----:B------:R-:W-:Y:S01]  /*7bc0*/  PRMT R13, R13, 0x5410, R7 ;  /* 0x000054100d0d7816 */ /* 0x000fe20000000007 */
[----:B------:R-:W-:-:S02]  /*7bd0*/  IMAD R0, R168, 0x200, R3 ;  /* 0x00000200a8007824 */ /* 0x000fc400078e0203 */
[----:B------:R-:W-:Y:S01]  /*7be0*/  IMAD.MOV.U32 R3, RZ, RZ, R41 ;  /* 0x000000ffff037224 */ /* 0x000fe200078e0029 */
[----:B------:R-:W-:Y:S01]  /*7bf0*/  PRMT R15, R6, 0x7610, R15 ;  /* 0x00007610060f7816 */ /* 0x000fe2000000000f */
[----:B------:R-:W-:Y:S01]  /*7c00*/  IMAD R145, R0, 0x2, R145 ;  /* 0x0000000200917824 */ /* 0x000fe200078e0291 */
[----:B------:R-:W-:Y:S01]  /*7c10*/  PRMT R0, R4, 0x7610, R0 ;  /* 0x0000761004007816 */ /* 0x000fe20000000000 */
[----:B------:R-:W-:Y:S02]  /*7c20*/  IMAD.MOV.U32 R4, RZ, RZ, R44 ;  /* 0x000000ffff047224 */ /* 0x000fe400078e002c */
[C---:B------:R-:W-:Y:S01]  /*7c30*/  VIADD R14, R145.reuse, 0x18400 ;  /* 0x00018400910e7836 */ /* 0x040fe20000000000 */
[----:B------:R-:W-:Y:S01]  /*7c40*/  PRMT R0, R0, 0x5410, R3 ;  /* 0x0000541000007816 */ /* 0x000fe20000000003 */
[----:B------:R-:W-:Y:S01]  /*7c50*/  VIADD R3, R145, 0x18440 ;  /* 0x0001844091037836 */ /* 0x000fe20000000000 */
[----:B------:R-:W-:Y:S01]  /*7c60*/  PRMT R10, R10, 0x5410, R4 ;  /* 0x000054100a0a7816 */ /* 0x000fe20000000004 */
[----:B------:R-:W-:-:S02]  /*7c70*/  IMAD.MOV.U32 R4, RZ, RZ, R43 ;  /* 0x000000ffff047224 */ /* 0x000fc400078e002b */
[----:B------:R-:W-:Y:S02]  /*7c80*/  @P0 VIADD R3, R14, 0xffffffc0 ;  /* 0xffffffc00e030836 */ /* 0x000fe40000000000 */
[----:B------:R-:W-:Y:S01]  /*7c90*/  IMAD.MOV.U32 R6, RZ, RZ, R21 ;  /* 0x000000ffff067224 */ /* 0x000fe200078e0015 */
[----:B------:R-:W-:Y:S01]  /*7ca0*/  PRMT R76, R4, 0x7610, R76 ;  /* 0x00007610044c7816 */ /* 0x000fe2000000004c */
        /* <DEDUP_REMOVED lines=10> */
[----:B------:R-:W-:-:S03]  /*7d50*/  IMAD.MOV.U32 R4, RZ, RZ, R8 ;  /* 0x000000ffff047224 */ /* 0x000fc600078e0008 */
[----:B------:R-:W-:Y:S02]  /*7d60*/  PRMT R78, R7, 0x7610, R78 ;  /* 0x00007610074e7816 */ /* 0x000fe4000000004e */
[----:B------:R-:W-:Y:S01]  /*7d70*/  PRMT R12, R4, 0x7610, R12 ;  /* 0x00007610040c7816 */ /* 0x000fe2000000000c */
[----:B--2---:R-:W-:-:S05]  /*7d80*/  IMAD R5, R5, -0x80, R160 ;  /* 0xffffff8005057824 */ /* 0x004fca00078e02a0 */
[----:B------:R-:W-:Y:S01]  /*7d90*/  VIMNMX R74, R5, 0x80, PT ;  /* 0x00000080054a7848 */ /* 0x000fe20003fe0100 */
[----:B------:R-:W-:-:S03]  /*7da0*/  IMAD.MOV.U32 R5, RZ, RZ, R9 ;  /* 0x000000ffff057224 */ /* 0x000fc600078e0009 */
[----:B------:R-:W-:Y:S02]  /*7db0*/  ISETP.GE.AND P0, PT, R153, R74, PT ;  /* 0x0000004a9900720c */ /* 0x000fe40003f06270 */
[----:B------:R-:W-:-:S11]  /*7dc0*/  PRMT R10, R5, 0x7610, R10 ;  /* 0x00007610050a7816 */ /* 0x000fd6000000000a */
[----:B------:R-:W-:Y:S05]  /*7dd0*/  @P0 BRA `(.L_x_2866) ;  /* 0x00000004008c0947 */ /* 0x000fea0003800000 */
[----:B------:R-:W0:Y:S01]  /*7de0*/  LDC R5, c[0x0][0x3d4] ;  /* 0x0000f500ff057b82 */ /* 0x000e220000000800 */
[----:B------:R-:W-:Y:S01]  /*7df0*/  BSSY B2, `(.L_x_2867) ;  /* 0x0000032000027945 */ /* 0x000fe20003800000 */
[-C--:B0-----:R-:W-:Y:S02]  /*7e00*/  ISETP.GE.AND P0, PT, R154, R5.reuse, PT ;  /* 0x000000059a00720c */ /* 0x081fe40003f06270 */
[----:B------:R-:W-:-:S11]  /*7e10*/  ISETP.GE.AND P1, PT, R158, R5, PT ;  /* 0x000000059e00720c */ /* 0x000fd60003f26270 */
[----:B------:R-:W-:Y:S05]  /*7e20*/  @P0 BRA `(.L_x_2868) ;  /* 0x0000000000b80947 */ /* 0x000fea0003800000 */
[----:B------:R-:W0:Y:S01]  /*7e30*/  LDS.128 R4, [R145+0x18400] ;  /* 0x0184000091047984 */ /* 0x000e220000000c00 */
        /* <DEDUP_REMOVED lines=8> */
[----:B------:R-:W-:Y:S01]  /*7ec0*/  LOP3.LUT R68, R68, 0xffff0000, RZ, 0xc0, !PT ;  /* 0xffff000044447812 */ /* 0x000fe200078ec0ff */
[C---:B------:R-:W-:Y:S01]  /*7ed0*/  IMAD.U32 R66, R47.reuse, 0x10000, RZ ;  /* 0x000100002f427824 */ /* 0x040fe200078e00ff */
[----:B------:R-:W-:Y:S02]  /*7ee0*/  PRMT R46, R10, 0x5432, R14 ;  /* 0x000054320a2e7816 */ /* 0x000fe4000000000e */
        /* <DEDUP_REMOVED lines=34> */
.L_x_2868:
[----:B------:R-:W-:Y:S05]  /*8110*/  BSYNC B2 ;  /* 0x0000000000027941 */ /* 0x000fea0003800000 */
.L_x_2867:
[----:B------:R-:W-:Y:S05]  /*8120*/  @P1 BRA `(.L_x_2866) ;  /* 0x0000000000b81947 */ /* 0x000fea0003800000 */
[----:B0-----:R-:W0:Y:S01]  /*8130*/  LDS.128 R4, [R3] ;  /* 0x0000000003047984 */ /* 0x001e220000000c00 */
        /* <DEDUP_REMOVED lines=10> */
[----:B------:R-:W-:Y:S02]  /*81e0*/  LOP3.LUT R42, R42, 0xffff0000, RZ, 0xc0, !PT ;  /* 0xffff00002a2a7812 */ /* 0x000fe400078ec0ff */
[----:B------:R-:W-:Y:S02]  /*81f0*/  PRMT R44, R12, 0x5432, R44 ;  /* 0x000054320c2c7816 */ /* 0x000fe4000000002c */
[C---:B0-----:R-:W-:Y:S01]  /*8200*/  LOP3.LUT R15, R6.reuse, 0xffff0000, RZ, 0xc0, !PT ;  /* 0xffff0000060f7812 */ /* 0x041fe200078ec0ff */
[C---:B------:R-:W-:Y:S01]  /*8210*/  IMAD.U32 R40, R7.reuse, 0x10000, RZ ;  /* 0x0001000007287824 */ /* 0x040fe200078e00ff */
[----:B------:R-:W-:Y:S01]  /*8220*/  LOP3.LUT R7, R7, 0xffff0000, RZ, 0xc0, !PT ;  /* 0xffff000007077812 */ /* 0x000fe200078ec0ff */
[----:B------:R-:W-:-:S02]  /*8230*/  IMAD.U32 R14, R6, 0x10000, RZ ;  /* 0x00010000060e7824 */ /* 0x000fc400078e00ff */
[CC--:B------:R-:W-:Y:S01]  /*8240*/  FMUL.FTZ R47, R15.reuse, R46.reuse ;  /* 0x0000002e0f2f7220 */ /* 0x0c0fe20000410000 */
[----:B------:R-:W-:Y:S01]  /*8250*/  FMUL.FTZ R15, R15, R43 ;  /* 0x0000002b0f0f7220 */ /* 0x000fe20000410000 */
[C---:B------:R-:W-:Y:S01]  /*8260*/  FMUL.FTZ R69, R7.reuse, R45 ;  /* 0x0000002d07457220 */ /* 0x040fe20000410000 */
[----:B------:R-:W-:Y:S02]  /*8270*/  IMAD.U32 R0, R4, 0x10000, RZ ;  /* 0x0001000004007824 */ /* 0x000fe400078e00ff */
[C---:B------:R-:W-:Y:S01]  /*8280*/  FFMA.FTZ R66, R14.reuse, R43, -R47 ;  /* 0x0000002b0e427223 */ /* 0x040fe2000001082f */
[----:B------:R-:W-:Y:S01]  /*8290*/  FFMA.FTZ R67, R14, R46, R15 ;  /* 0x0000002e0e437223 */ /* 0x000fe2000001000f */
[-C--:B------:R-:W-:Y:S01]  /*82a0*/  FMUL.FTZ R43, R7, R42.reuse ;  /* 0x0000002a072b7220 */ /* 0x080fe20000410000 */
[C---:B------:R-:W-:Y:S01]  /*82b0*/  IMAD.U32 R6, R5.reuse, 0x10000, RZ ;  /* 0x0001000005067824 */ /* 0x040fe200078e00ff */
[----:B------:R-:W-:Y:S01]  /*82c0*/  LOP3.LUT R4, R4, 0xffff0000, RZ, 0xc0, !PT ;  /* 0xffff000004047812 */ /* 0x000fe200078ec0ff */
[C---:B------:R-:W-:Y:S01]  /*82d0*/  IMAD.U32 R15, R44.reuse, 0x10000, RZ ;  /* 0x000100002c0f7824 */ /* 0x040fe200078e00ff */
[----:B------:R-:W-:Y:S01]  /*82e0*/  LOP3.LUT R5, R5, 0xffff0000, RZ, 0xc0, !PT ;  /* 0xffff000005057812 */ /* 0x000fe200078ec0ff */
[C---:B------:R-:W-:Y:S01]  /*82f0*/  IMAD.U32 R7, R41.reuse, 0x10000, RZ ;  /* 0x0001000029077824 */ /* 0x040fe200078e00ff */
[----:B------:R-:W-:Y:S01]  /*8300*/  LOP3.LUT R44, R44, 0xffff0000, RZ, 0xc0, !PT ;  /* 0xffff00002c2c7812 */ /* 0x000fe200078ec0ff */
[C---:B------:R-:W-:Y:S01]  /*8310*/  FFMA.FTZ R69, R40.reuse, R42, -R69 ;  /* 0x0000002a28457223 */ /* 0x040fe20000010845 */
[----:B------:R-:W-:Y:S01]  /*8320*/  LOP3.LUT R41, R41, 0xffff0000, RZ, 0xc0, !PT ;  /* 0xffff000029297812 */ /* 0x000fe200078ec0ff */
[----:B------:R-:W-:Y:S01]  /*8330*/  FFMA.FTZ R40, R40, R45, R43 ;  /* 0x0000002d28287223 */ /* 0x000fe2000001002b */
[C---:B------:R-:W-:Y:S01]  /*8340*/  FMUL.FTZ R43, R4.reuse, R15 ;  /* 0x0000000f042b7220 */ /* 0x040fe20000410000 */
[----:B------:R-:W-:Y:S01]  /*8350*/  FMUL.FTZ R14, R4, R7 ;  /* 0x00000007040e7220 */ /* 0x000fe20000410000 */
        /* <DEDUP_REMOVED lines=11> */
.L_x_2866:
[----:B------:R-:W-:Y:S05]  /*8410*/  BSYNC B1 ;  /* 0x0000000000017941 */ /* 0x000fea0003800000 */
.L_x_2865:
[----:B------:R-:W-:-:S13]  /*8420*/  ISETP.GE.AND P0, PT, R156, R74, PT ;  /* 0x0000004a9c00720c */ /* 0x000fda0003f06270 */
[----:B------:R-:W-:Y:S05]  /*8430*/  @P0 BRA `(.L_x_2869) ;  /* 0x0000001800a00947 */ /* 0x000fea0003800000 */
[----:B01----:R-:W0:Y:S01]  /*8440*/  LDC R5, c[0x0][0x3d4] ;  /* 0x0000f500ff057b82 */ /* 0x003e220000000800 */
        /* <DEDUP_REMOVED lines=9> */
[C---:B------:R-:W-:Y:S02]  /*84e0*/  PRMT R41, R78.reuse, 0x5410, R41 ;  /* 0x000054104e297816 */ /* 0x040fe40000000029 */
        /* <DEDUP_REMOVED lines=40> */
.L_x_2871:
[----:B------:R-:W-:Y:S05]  /*8770*/  BSYNC B1 ;  /* 0x0000000000017941 */ /* 0x000fea0003800000 */
.L_x_2870:
[----:B------:R-:W-:Y:S05]  /*8780*/  @P1 BRA `(.L_x_2869) ;  /* 0x0000001400cc1947 */ /* 0x000fea0003800000 */
[----:B0-----:R-:W0:Y:S01]  /*8790*/  LDS.128 R4, [R3+0x2000] ;  /* 0x0020000003047984 */ /* 0x001e220000000c00 */
[----:B------:R-:W-:Y:S02]  /*87a0*/  SHF.R.U64 R0, R20, 0x10, R21 ;  /* 0x0000001014007819 */ /* 0x000fe40000001215 */
[----:B------:R-:W-:Y:S02]  /*87b0*/  SHF.R.U32.HI R15, RZ, 0x10, R9 ;  /* 0x00000010ff0f7819 */ /* 0x000fe40000011609 */
[----:B------:R-:W-:Y:S02]  /*87c0*/  SHF.R.U32.HI R20, RZ, 0x10, R21 ;  /* 0x00000010ff147819 */ /* 0x000fe40000011615 */
[----:B------:R-:W-:Y:S02]  /*87d0*/  PRMT R15, R10, 0x5410, R15 ;  /* 0x000054100a0f7816 */ /* 0x000fe4000000000f */
[----:B------:R-:W-:Y:S02]  /*87e0*/  SHF.R.U64 R21, R8, 0x10, R9 ;  /* 0x0000001008157819 */ /* 0x000fe40000001209 */
[----:B------:R-:W-:Y:S01]  /*87f0*/  PRMT R11, R11, 0x5410, R20 ;  /* 0x000054100b0b7816 */ /* 0x000fe20000000014 */
[----:B------:R-:W-:Y:S01]  /*8800*/  IMAD.U32 R20, R15, 0x10000, RZ ;  /* 0x000100000f147824 */ /* 0x000fe200078e00ff */
[----:B------:R-:W-:-:S02]  /*8810*/  PRMT R14, R12, 0x5410, R21 ;  /* 0x000054100c0e7816 */ /* 0x000fc40000000015 */
[----:B------:R-:W-:Y:S01]  /*8820*/  LOP3.LUT R15, R15, 0xffff0000, RZ, 0xc0, !PT ;  /* 0xffff00000f0f7812 */ /* 0x000fe200078ec0ff */
[C---:B------:R-:W-:Y:S01]  /*8830*/  IMAD.U32 R12, R11.reuse, 0x10000, RZ ;  /* 0x000100000b0c7824 */ /* 0x040fe200078e00ff */
        /* <DEDUP_REMOVED lines=8> */
[----:B------:R-:W-:Y:S01]  /*88c0*/  FMUL.FTZ R39, R7, R15 ;  /* 0x0000000f07277220 */ /* 0x000fe20000410000 */
[----:B------:R-:W-:-:S02]  /*88d0*/  IMAD.U32 R0, R4, 0x10000, RZ ;  /* 0x0001000004007824 */ /* 0x000fc400078e00ff */
        /* <DEDUP_REMOVED lines=24> */
[----:B------:R2:W-:Y:S01]  /*8a60*/  STS.128 [R3+0x2000], R4 ;  /* 0x0020000403007388 */ /* 0x0005e20000000c00 */
[----:B------:R-:W-:Y:S05]  /*8a70*/  BRA `(.L_x_2869) ;  /* 0x0000001400107947 */ /* 0x000fea0003800000 */
.L_x_2850:
[----:B------:R0:W5:Y:S01]  /*8a80*/  LDL R46, [R1+0x21c] ;  /* 0x00021c00012e7983 */ /* 0x0001620000100800 */
[----:B------:R-:W1:Y:S01]  /*8a90*/  LDC R0, c[0x0][0x428] ;  /* 0x00010a00ff007b82 */ /* 0x000e620000000800 */
[----:B------:R-:W-:Y:S01]  /*8aa0*/  IMAD R9, R15, 0x80, R153 ;  /* 0x000000800f097824 */ /* 0x000fe200078e0299 */
[----:B------:R-:W-:Y:S01]  /*8ab0*/  ULDC.64 UR4, c[0x0][0x3c8] ;  /* 0x0000f20000047ab9 */ /* 0x000fe20000000a00 */
[----:B------:R-:W-:Y:S01]  /*8ac0*/  IMAD.MOV.U32 R12, RZ, RZ, R36 ;  /* 0x000000ffff0c7224 */ /* 0x000fe200078e0024 */
[----:B------:R-:W-:Y:S01]  /*8ad0*/  ULDC.64 UR6, c[0x0][0x3e0] ;  /* 0x0000f80000067ab9 */ /* 0x000fe20000000a00 */
[----:B------:R-:W-:-:S03]  /*8ae0*/  IMAD.MOV.U32 R13, RZ, RZ, R43 ;  /* 0x000000ffff0d7224 */ /* 0x000fc600078e002b */
[----:B------:R-:W2:Y:S01]  /*8af0*/  LDC R3, c[0x0][0x3d4] ;  /* 0x0000f500ff037b82 */ /* 0x000ea20000000800 */
[----:B-1----:R-:W-:Y:S01]  /*8b00*/  ISETP.NE.AND P3, PT, R0, 0x1, PT ;  /* 0x000000010000780c */ /* 0x002fe20003f65270 */
[----:B------:R-:W-:Y:S01]  /*8b10*/  IMAD R0, R214, 0x40, R9 ;  /* 0x00000040d6007824 */ /* 0x000fe200078e0209 */
[----:B--2---:R-:W-:-:S04]  /*8b20*/  ISETP.GE.AND P0, PT, R22, R3, PT ;  /* 0x000000031600720c */ /* 0x004fc80003f06270 */
[----:B------:R-:W-:-:S07]  /*8b30*/  ISETP.GE.OR P1, PT, R156, R10, P0 ;  /* 0x0000000a9c00720c */ /* 0x000fce0000726670 */
[----:B------:R-:W1:Y:S01]  /*8b40*/  @P3 LDC R11, c[0x0][0x42c] ;  /* 0x00010b00ff0b3b82 */ /* 0x000e620000000800 */
[----:B------:R-:W-:Y:S01]  /*8b50*/  ISETP.GE.OR P2, PT, R153, R10, P0 ;  /* 0x0000000a9900720c */ /* 0x000fe20000746670 */
[----:B------:R-:W-:-:S06]  /*8b60*/  IMAD.MOV.U32 R10, RZ, RZ, R38 ;  /* 0x000000ffff0a7224 */ /* 0x000fcc00078e0026 */
[----:B------:R-:W2:Y:S08]  /*8b70*/  @P3 LDC R8, c[0x0][0x430] ;  /* 0x00010c00ff083b82 */ /* 0x000eb00000000800 */
[----:B------:R-:W3:Y:S01]  /*8b80*/  @!P1 LDC.64 R20, c[0x0][0x3e0] ;  /* 0x0000f800ff149b82 */ /* 0x000ee20000000a00 */
[----:B-1----:R-:W-:-:S04]  /*8b90*/  @P3 IMAD.HI.U32 R9, R0, R11, RZ ;  /* 0x0000000b00093227 */ /* 0x002fc800078e00ff */
[----:B------:R-:W-:Y:S01]  /*8ba0*/  IMAD.MOV.U32 R11, RZ, RZ, R41 ;  /* 0x000000ffff0b7224 */ /* 0x000fe200078e0029 */
[----:B------:R-:W-:Y:S02]  /*8bb0*/  @!P2 IADD3 R41, P5, R74, R45, RZ ;  /* 0x0000002d4a29a210 */ /* 0x000fe40007fbe0ff */
[----:B--2---:R-:W-:Y:S02]  /*8bc0*/  @P3 SHF.R.U32.HI R0, RZ, R8, R9 ;  /* 0x00000008ff003219 */ /* 0x004fe40000011609 */
[----:B------:R-:W1:Y:S01]  /*8bd0*/  @!P1 LDC.64 R8, c[0x0][0x3c8] ;  /* 0x0000f200ff089b82 */ /* 0x000e620000000a00 */
[----:B------:R-:W-:Y:S01]  /*8be0*/  @!P1 IADD3 R38, P3, P4, R45, R82, R74 ;  /* 0x000000522d269210 */ /* 0x000fe20007c7e04a */
[----:B------:R-:W-:Y:S01]  /*8bf0*/  @!P2 IMAD.X R42, R76, 0x1, R47, P5 ;  /* 0x000000014c2aa824 */ /* 0x000fe200028e062f */
[----:B------:R-:W-:Y:S01]  /*8c00*/  SHF.R.S32.HI R15, RZ, 0x1f, R0 ;  /* 0x0000001fff0f7819 */ /* 0x000fe20000011400 */
[----:B------:R-:W-:Y:S01]  /*8c10*/  IMAD.WIDE.U32 R10, R0, R6, R10 ;  /* 0x00000006000a7225 */ /* 0x000fe200078e000a */
[----:B------:R-:W-:-:S02]  /*8c20*/  @!P1 IADD3.X R39, R47, R80, R76, P3, P4 ;  /* 0x000000502f279210 */ /* 0x000fc40001fe844c */
[----:B------:R-:W-:Y:S01]  /*8c30*/  @!P1 IADD3 R36, P3, P4, R67, R84, R70 ;  /* 0x0000005443249210 */ /* 0x000fe20007c7e046 */
[C---:B------:R-:W-:Y:S01]  /*8c40*/  IMAD R44, R15.reuse, R6, RZ ;  /* 0x000000060f2c7224 */ /* 0x040fe200078e02ff */
[----:B------:R-:W-:Y:S01]  /*8c50*/  @!P2 IADD3 R14, P5, R70, R67, RZ ;  /* 0x00000043460ea210 */ /* 0x000fe20007fbe0ff */
[-C--:B------:R-:W-:Y:S01]  /*8c60*/  IMAD R15, R15, R4.reuse, RZ ;  /* 0x000000040f0f7224 */ /* 0x080fe200078e02ff */
[----:B------:R-:W-:Y:S01]  /*8c70*/  @!P1 IADD3.X R37, R40, R83, R71, P3, P4 ;  /* 0x0000005328259210 */ /* 0x000fe20001fe8447 */
[----:B------:R-:W-:Y:S01]  /*8c80*/  IMAD R7, R0, R7, R44 ;  /* 0x0000000700077224 */ /* 0x000fe200078e022c */
[----:B------:R-:W-:Y:S01]  /*8c90*/  LEA R6, P4, R10, UR4, 0x1 ;  /* 0x000000040a067c11 */ /* 0x000fe2000f8808ff */
[----:B------:R-:W-:Y:S01]  /*8ca0*/  @!P2 IMAD.X R43, R71, 0x1, R40, P5 ;  /* 0x00000001472ba824 */ /* 0x000fe200028e0628 */
[----:B------:R-:W-:Y:S01]  /*8cb0*/  @!P2 LEA R40, P3, R41, UR4, 0x1 ;  /* 0x000000042928ac11 */ /* 0x000fe2000f8608ff */
[----:B------:R-:W-:Y:S01]  /*8cc0*/  IMAD.IADD R7, R11, 0x1, R7 ;  /* 0x000000010b077824 */ /* 0x000fe200078e0207 */
[----:B------:R-:W-:Y:S01]  /*8cd0*/  UMOV UR4, 0xffffffff ;  /* 0xffffffff00047882 */ /* 0x000fe20000000000 */
[----:B------:R-:W-:Y:S01]  /*8ce0*/  IMAD.WIDE.U32 R12, R0, R4, R12 ;  /* 0x00000004000c7225 */ /* 0x000fe200078e000c */
[----:B------:R-:W-:-:S02]  /*8cf0*/  @!P2 LEA.HI.X R41, R41, UR5, R42, 0x1, P3 ;  /* 0x000000052929ac11 */ /* 0x000fc400098f0c2a */
[----:B------:R-:W-:Y:S01]  /*8d00*/  @!P2 LEA R42, P3, R14, UR6, 0x1 ;  /* 0x000000060e2aac11 */ /* 0x000fe2000f8608ff */
[----:B------:R-:W-:Y:S01]  /*8d10*/  IMAD R15, R0, R5, R15 ;  /* 0x00000005000f7224 */ /* 0x000fe200078e020f */
[----:B------:R-:W-:Y:S02]  /*8d20*/  LEA.HI.X R5, R10, UR5, R7, 0x1, P4 ;  /* 0x000000050a057c11 */ /* 0x000fe4000a0f0c07 */
[----:B------:R-:W-:Y:S01]  /*8d30*/  LEA R0, P5, R12, UR6, 0x1 ;  /* 0x000000060c007c11 */ /* 0x000fe2000f8a08ff */
[----:B------:R-:W-:Y:S01]  /*8d40*/  IMAD.IADD R7, R13, 0x1, R15 ;  /* 0x000000010d077824 */ /* 0x000fe200078e020f */
[----:B------:R-:W-:Y:S02]  /*8d50*/  @!P2 LEA.HI.X R43, R14, UR7, R43, 0x1, P3 ;  /* 0x000000070e2bac11 */ /* 0x000fe400098f0c2b */
[----:B-1----:R-:W-:Y:S02]  /*8d60*/  @!P1 LEA R44, P3, R38, R8, 0x1 ;  /* 0x00000008262c9211 */ /* 0x002fe400078608ff */
[----:B------:R-:W-:-:S02]  /*8d70*/  LEA.HI.X R4, R12, UR7, R7, 0x1, P5 ;  /* 0x000000070c047c11 */ /* 0x000fc4000a8f0c07 */
[----:B---3--:R-:W-:Y:S01]  /*8d80*/  @!P1 LEA R20, P4, R36, R20, 0x1 ;  /* 0x0000001424149211 */ /* 0x008fe200078808ff */
[----:B0-----:R-:W-:-:S12]  /*8d90*/  BRA.DIV UR4, `(.L_x_2872) ;  /* 0x000002b204507947 */ /* 0x001fd8000b800000 */
.L_x_3138:
[----:B------:R-:W-:-:S03]  /*8da0*/  UMOV UR4, 0xffffffff ;  /* 0xffffffff00047882 */ /* 0x000fc60000000000 */
[----:B------:R-:W-:Y:S05]  /*8db0*/  BRA.DIV UR4, `(.L_x_2873) ;  /* 0x000002b204707947 */ /* 0x000fea000b800000 */
.L_x_3141:
[----:B------:R-:W-:-:S03]  /*8dc0*/  UMOV UR4, 0xffffffff ;  /* 0xffffffff00047882 */ /* 0x000fc60000000000 */
[----:B------:R-:W-:Y:S05]  /*8dd0*/  BRA.DIV UR4, `(.L_x_2874) ;  /* 0x000002b204907947 */ /* 0x000fea000b800000 */
.L_x_3144:
[----:B------:R-:W-:-:S03]  /*8de0*/  UMOV UR4, 0xffffffff ;  /* 0xffffffff00047882 */ /* 0x000fc60000000000 */
[----:B------:R-:W-:Y:S05]  /*8df0*/  BRA.DIV UR4, `(.L_x_2875) ;  /* 0x000002b204b07947 */ /* 0x000fea000b800000 */
.L_x_3147:
[----:B------:R-:W-:-:S03]  /*8e00*/  UMOV UR4, 0xffffffff ;  /* 0xffffffff00047882 */ /* 0x000fc60000000000 */
[----:B------:R-:W-:Y:S05]  /*8e10*/  BRA.DIV UR4, `(.L_x_2876) ;  /* 0x000002b204d07947 */ /* 0x000fea000b800000 */
.L_x_3150:
[----:B------:R-:W-:-:S03]  /*8e20*/  UMOV UR4, 0xffffffff ;  /* 0xffffffff00047882 */ /* 0x000fc60000000000 */
[----:B------:R-:W-:Y:S05]  /*8e30*/  BRA.DIV UR4, `(.L_x_2877) ;  /* 0x000002b204f07947 */ /* 0x000fea000b800000 */
.L_x_3153:
[----:B------:R-:W-:-:S03]  /*8e40*/  UMOV UR4, 0xffffffff ;  /* 0xffffffff00047882 */ /* 0x000fc60000000000 */
[----:B------:R-:W-:Y:S05]  /*8e50*/  BRA.DIV UR4, `(.L_x_2878) ;  /* 0x000002b604107947 */ /* 0x000fea000b800000 */
.L_x_3156:
[----:B------:R-:W-:-:S03]  /*8e60*/  UMOV UR4, 0xffffffff ;  /* 0xffffffff00047882 */ /* 0x000fc60000000000 */
[----:B------:R-:W-:Y:S05]  /*8e70*/  BRA.DIV UR4, `(.L_x_2879) ;  /* 0x000002b604307947 */ /* 0x000fea000b800000 */
.L_x_3159:
[----:B-----5:R-:W-:Y:S02]  /*8e80*/  LEA.HI R0, R46, R46, RZ, 0x1 ;  /* 0x0000002e2e007211 */ /* 0x020fe400078f08ff */
[----:B------:R-:W-:Y:S02]  /*8e90*/  CS2R R12, SRZ ;  /* 0x00000000000c7805 */ /* 0x000fe4000001ff00 */
[----:B------:R-:W-:Y:S02]  /*8ea0*/  @!P1 LEA.HI.X R45, R38, R9, R39, 0x1, P3 ;  /* 0x00000009262d9211 */ /* 0x000fe400018f0c27 */
[----:B------:R-:W-:Y:S02]  /*8eb0*/  CS2R R14, SRZ ;  /* 0x00000000000e7805 */ /* 0x000fe4000001ff00 */
[----:B------:R-:W-:Y:S02]  /*8ec0*/  LOP3.LUT R5, R0, 0xfffffffe, RZ, 0xc0, !PT ;  /* 0xfffffffe00057812 */ /* 0x000fe400078ec0ff */
[----:B------:R-:W-:-:S02]  /*8ed0*/  CS2R R38, SRZ ;  /* 0x0000000000267805 */ /* 0x000fc4000001ff00 */
[----:B------:R-:W-:Y:S02]  /*8ee0*/  @!P1 LEA.HI.X R21, R36, R21, R37, 0x1, P4 ;  /* 0x0000001524159211 */ /* 0x000fe400020f0c25 */
[----:B------:R-:W-:Y:S01]  /*8ef0*/  CS2R R36, SRZ ;  /* 0x0000000000247805 */ /* 0x000fe2000001ff00 */
[----:B------:R-:W-:Y:S01]  /*8f00*/  IMAD.IADD R46, R46, 0x1, -R5 ;  /* 0x000000012e2e7824 */ /* 0x000fe200078e0a05 */
[----:B------:R-:W-:Y:S02]  /*8f10*/  CS2R R4, SRZ ;  /* 0x0000000000047805 */ /* 0x000fe4000001ff00 */
[----:B------:R-:W-:Y:S02]  /*8f20*/  CS2R R6, SRZ ;  /* 0x0000000000067805 */ /* 0x000fe4000001ff00 */
[----:B------:R-:W-:Y:S02]  /*8f30*/  CS2R R8, SRZ ;  /* 0x0000000000087805 */ /* 0x000fe4000001ff00 */
[----:B------:R-:W-:-:S02]  /*8f40*/  CS2R R10, SRZ ;  /* 0x00000000000a7805 */ /* 0x000fc4000001ff00 */
[----:B------:R-:W-:Y:S01]  /*8f50*/  SHF.L.U32 R46, R46, 0x1f, RZ ;  /* 0x0000001f2e2e7819 */ /* 0x000fe200000006ff */
[----:B------:R0:W5:Y:S04]  /*8f60*/  @!P2 LDG.E.128 R12, desc[UR56][R40.64] ;  /* 0x00000038280ca981 */ /* 0x000168000c1e1d00 */
[----:B------:R0:W5:Y:S04]  /*8f70*/  @!P2 LDG.E.128 R36, desc[UR56][R42.64] ;  /* 0x000000382a24a981 */ /* 0x000168000c1e1d00 */
[----:B------:R0:W5:Y:S04]  /*8f80*/  @!P1 LDG.E.128 R4, desc[UR56][R44.64] ;  /* 0x000000382c049981 */ /* 0x000168000c1e1d00 */
[----:B------:R0:W5:Y:S01]  /*8f90*/  @!P1 LDG.E.128 R8, desc[UR56][R20.64] ;  /* 0x0000003814089981 */ /* 0x000162000c1e1d00 */
[----:B------:R-:W1:Y:S01]  /*8fa0*/  SYNCS.PHASECHK.TRANS64.TRYWAIT P1, [R145+URZ+0x32400], R46 ;  /* 0x0324002e910075a7 */ /* 0x000e62000802017f */
[----:B------:R-:W-:Y:S04]  /*8fb0*/  BSSY B1, `(.L_x_2880) ;  /* 0x0000002000017945 */ /* 0x000fe80003800000 */
[----:B01----:R-:W-:Y:S05]  /*8fc0*/  @!P1 BRA `(.L_x_2881) ;  /* 0x000002b400049947 */ /* 0x003fea0003800000 */
.L_x_3160:
[----:B------:R-:W-:Y:S05]  /*8fd0*/  BSYNC B1 ;  /* 0x0000000000017941 */ /* 0x000fea0003800000 */
.L_x_2880:
[----:B------:R-:W2:Y:S01]  /*8fe0*/  LDL R43, [R1+0x70] ;  /* 0x00007000012b7983 */ /* 0x000ea20000100800 */
[----:B-----5:R-:W-:Y:S01]  /*8ff0*/  IMAD.MOV.U32 R40, RZ, RZ, R36 ;  /* 0x000000ffff287224 */ /* 0x020fe200078e0024 */
[----:B------:R-:W-:Y:S01]  /*9000*/  BSSY B1, `(.L_x_2882) ;  /* 0x0000088000017945 */ /* 0x000fe20003800000 */
[----:B------:R-:W-:Y:S02]  /*9010*/  IMAD.MOV.U32 R0, RZ, RZ, R12 ;  /* 0x000000ffff007224 */ /* 0x000fe400078e000c */
        /* <DEDUP_REMOVED lines=24> */
[----:B------:R-:W-:Y:S02]  /*91a0*/  IMAD.MOV.U32 R89, RZ, RZ, R11 ;  /* 0x000000ffff597224 */ /* 0x000fe400078e000b */
[----:B--2---:R-:W-:-:S05]  /*91b0*/  IMAD R43, R43, -0x80, R160 ;  /* 0xffffff802b2b7824 */ /* 0x004fca00078e02a0 */
[----:B------:R-:W-:-:S04]  /*91c0*/  VIMNMX R43, R43, 0x80, PT ;  /* 0x000000802b2b7848 */ /* 0x000fc80003fe0100 */
[-C--:B------:R-:W-:Y:S02]  /*91d0*/  ISETP.GE.OR P1, PT, R153, R43.reuse, P0 ;  /* 0x0000002b9900720c */ /* 0x080fe40000726670 */
[----:B------:R-:W-:-:S11]  /*91e0*/  ISETP.GE.OR P0, PT, R156, R43, P0 ;  /* 0x0000002b9c00720c */ /* 0x000fd60000706670 */
[----:B------:R-:W-:Y:S05]  /*91f0*/  @P1 BRA `(.L_x_2883) ;  /* 0x0000000400a01947 */ /* 0x000fea0003800000 */
[----:B------:R-:W-:Y:S01]  /*9200*/  IMAD.SHL.U32 R40, R183, 0x40, RZ ;  /* 0x00000040b7287824 */ /* 0x000fe200078e00ff */
[----:B------:R-:W-:Y:S01]  /*9210*/  SHF.R.U64 R79, R36, 0x10, R37 ;  /* 0x00000010244f7819 */ /* 0x000fe20000001225 */
[----:B------:R-:W-:Y:S01]  /*9220*/  IMAD.IADD R42, R22, 0x1, R3 ;  /* 0x00000001162a7824 */ /* 0x000fe200078e0203 */
[----:B------:R-:W-:Y:S02]  /*9230*/  SHF.R.U64 R83, R12, 0x10, R13 ;  /* 0x000000100c537819 */ /* 0x000fe4000000120d */
[----:B------:R-:W-:Y:S02]  /*9240*/  LOP3.LUT R43, R40, 0x1c0, RZ, 0xc0, !PT ;  /* 0x000001c0282b7812 */ /* 0x000fe400078ec0ff */
[----:B------:R-:W-:Y:S02]  /*9250*/  SHF.R.U64 R78, R14, 0x10, R15 ;  /* 0x000000100e4e7819 */ /* 0x000fe4000000120f */
[----:B------:R-:W-:Y:S02]  /*9260*/  LOP3.LUT R40, R43, 0x38, R22, 0xf8, !PT ;  /* 0x000000382b287812 */ /* 0x000fe400078ef816 */
[----:B------:R-:W-:-:S02]  /*9270*/  SHF.R.U32.HI R45, RZ, 0x3, R43 ;  /* 0x00000003ff2d7819 */ /* 0x000fc4000001162b */
[----:B------:R-:W-:Y:S02]  /*9280*/  LOP3.LUT R42, R43, 0x38, R42, 0xf8, !PT ;  /* 0x000000382b2a7812 */ /* 0x000fe400078ef82a */
[-C--:B------:R-:W-:Y:S02]  /*9290*/  LOP3.LUT R41, R40, R45.reuse, RZ, 0x3c, !PT ;  /* 0x0000002d28297212 */ /* 0x080fe400078e3cff */
[----:B------:R-:W-:Y:S02]  /*92a0*/  SHF.R.U32.HI R15, RZ, 0x10, R15 ;  /* 0x00000010ff0f7819 */ /* 0x000fe4000001160f */
[----:B------:R-:W-:Y:S01]  /*92b0*/  SHF.R.U32.HI R77, RZ, 0x10, R13 ;  /* 0x00000010ff4d7819 */ /* 0x000fe2000001160d */
[----:B------:R-:W-:Y:S01]  /*92c0*/  IMAD R40, R168, 0x200, R41 ;  /* 0x00000200a8287824 */ /* 0x000fe200078e0229 */
[----:B------:R-:W-:Y:S02]  /*92d0*/  LOP3.LUT R41, R42, R45, RZ, 0x3c, !PT ;  /* 0x0000002d2a297212 */ /* 0x000fe400078e3cff */
[----:B------:R-:W-:Y:S01]  /*92e0*/  SHF.R.U32.HI R82, RZ, 0x10, R39 ;  /* 0x00000010ff527819 */ /* 0x000fe20000011627 */
[----:B------:R-:W-:Y:S01]  /*92f0*/  IMAD R85, R40, 0x2, R145 ;  /* 0x0000000228557824 */ /* 0x000fe200078e0291 */
[----:B------:R-:W-:Y:S01]  /*9300*/  PRMT R79, R84, 0x5410, R79 ;  /* 0x00005410544f7816 */ /* 0x000fe2000000004f */
[----:B------:R-:W-:Y:S01]  /*9310*/  IMAD R44, R168, 0x200, R41 ;  /* 0x00000200a82c7824 */ /* 0x000fe200078e0229 */
[----:B------:R-:W-:-:S02]  /*9320*/  PRMT R76, R0, 0x5410, R83 ;  /* 0x00005410004c7816 */ /* 0x000fc40000000053 */
[----:B------:R-:W1:Y:S01]  /*9330*/  LDS.128 R40, [R85+0x18400] ;  /* 0x0184000055287984 */ /* 0x000e620000000c00 */
[----:B------:R-:W-:Y:S01]  /*9340*/  IMAD R86, R44, 0x2, R145 ;  /* 0x000000022c567824 */ /* 0x000fe200078e0291 */
[----:B------:R-:W-:Y:S02]  /*9350*/  SHF.R.U32.HI R80, RZ, 0x10, R37 ;  /* 0x00000010ff507819 */ /* 0x000fe40000011625 */
[----:B------:R-:W-:Y:S02]  /*9360*/  PRMT R78, R21, 0x5410, R78 ;  /* 0x00005410154e7816 */ /* 0x000fe4000000004e */
[----:B0-----:R-:W0:Y:S01]  /*9370*/  LDS.128 R44, [R86+0x18400] ;  /* 0x01840000562c7984 */ /* 0x001e220000000c00 */
[----:B------:R-:W-:Y:S02]  /*9380*/  PRMT R66, R66, 0x5410, R15 ;  /* 0x0000541042427816 */ /* 0x000fe4000000000f */
[C---:B------:R-:W-:Y:S02]  /*9390*/  PRMT R77, R20.reuse, 0x5410, R77 ;  /* 0x00005410144d7816 */ /* 0x040fe4000000004d */
[----:B------:R-:W-:-:S02]  /*93a0*/  PRMT R82, R20, 0x5432, R82 ;  /* 0x0000543214527816 */ /* 0x000fc40000000052 */
[----:B------:R-:W-:Y:S02]  /*93b0*/  PRMT R80, R0, 0x5432, R80 ;  /* 0x0000543200507816 */ /* 0x000fe40000000050 */
[----:B------:R-:W-:-:S04]  /*93c0*/  SHF.R.U64 R81, R38, 0x10, R39 ;  /* 0x0000001026517819 */ /* 0x000fc80000001227 */
[----:B------:R-:W-:Y:S01]  /*93d0*/  PRMT R81, R87, 0x5410, R81 ;  /* 0x0000541057517816 */ /* 0x000fe20000000051 */
[C---:B-1----:R-:W-:Y:S01]  /*93e0*/  IMAD.U32 R14, R42.reuse, 0x10000, RZ ;  /* 0x000100002a0e7824 */ /* 0x042fe200078e00ff */
[----:B------:R-:W-:Y:S01]  /*93f0*/  LOP3.LUT R15, R42, 0xffff0000, RZ, 0xc0, !PT ;  /* 0xffff00002a0f7812 */ /* 0x000fe200078ec0ff */
[C---:B------:R-:W-:Y:S01]  /*9400*/  IMAD.U32 R20, R43.reuse, 0x10000, RZ ;  /* 0x000100002b147824 */ /* 0x040fe200078e00ff */
[----:B------:R-:W-:Y:S01]  /*9410*/  LOP3.LUT R42, R43, 0xffff0000, RZ, 0xc0, !PT ;  /* 0xffff00002b2a7812 */ /* 0x000fe200078ec0ff */
[----:B------:R-:W-:Y:S01]  /*9420*/  IMAD.U32 R43, R76, 0x10000, RZ ;  /* 0x000100004c2b7824 */ /* 0x000fe200078e00ff */
[----:B------:R-:W-:Y:S01]  /*9430*/  LOP3.LUT R12, R40, 0xffff0000, RZ, 0xc0, !PT ;  /* 0xffff0000280c7812 */ /* 0x000fe200078ec0ff */
[C---:B0-----:R-:W-:Y:S01]  /*9440*/  IMAD.U32 R21, R44.reuse, 0x10000, RZ ;  /* 0x000100002c157824 */ /* 0x041fe200078e00ff */
[----:B------:R-:W-:Y:S01]  /*9450*/  LOP3.LUT R36, R44, 0xffff0000, RZ, 0xc0, !PT ;  /* 0xffff00002c247812 */ /* 0x000fe200078ec0ff */
[C---:B------:R-:W-:Y:S01]  /*9460*/  IMAD.U32 R37, R45.reuse, 0x10000, RZ ;  /* 0x000100002d257824 */ /* 0x040fe200078e00ff */
[----:B------:R-:W-:Y:S01]  /*9470*/  LOP3.LUT R44, R45, 0xffff0000, RZ, 0xc0, !PT ;  /* 0xffff00002d2c7812 */ /* 0x000fe200078ec0ff */
[----:B------:R-:W-:Y:S01]  /*9480*/  IMAD.U32 R45, R79, 0x10000, RZ ;  /* 0x000100004f2d7824 */ /* 0x000fe200078e00ff */
[----:B------:R-:W-:Y:S01]  /*9490*/  LOP3.LUT R39, R46, 0xffff0000, RZ, 0xc0, !PT ;  /* 0xffff00002e277812 */ /* 0x000fe200078ec0ff */
[----:B------:R-:W-:Y:S01]  /*94a0*/  IMAD.U32 R0, R40, 0x10000, RZ ;  /* 0x0001000028007824 */ /* 0x000fe200078e00ff */
[C---:B------:R-:W-:Y:S01]  /*94b0*/  LOP3.LUT R40, R41.reuse, 0xffff0000, RZ, 0xc0, !PT ;  /* 0xffff000029287812 */ /* 0x040fe200078ec0ff */
[----:B------:R-:W-:-:S02]  /*94c0*/  IMAD.U32 R13, R41, 0x10000, RZ ;  /* 0x00010000290d7824 */ /* 0x000fc400078e00ff */
[----:B------:R-:W-:Y:S01]  /*94d0*/  FMUL.FTZ R83, R21, R45 ;  /* 0x0000002d15537220 */ /* 0x000fe20000410000 */
[----:B------:R-:W-:Y:S01]  /*94e0*/  IMAD.U32 R38, R46, 0x10000, RZ ;  /* 0x000100002e267824 */ /* 0x000fe200078e00ff */
[C---:B------:R-:W-:Y:S01]  /*94f0*/  LOP3.LUT R46, R47.reuse, 0xffff0000, RZ, 0xc0, !PT ;  /* 0xffff00002f2e7812 */ /* 0x040fe200078ec0ff */
[----:B------:R-:W-:Y:S01]  /*9500*/  IMAD.U32 R41, R47, 0x10000, RZ ;  /* 0x000100002f297824 */ /* 0x000fe200078e00ff */
[----:B------:R-:W-:Y:S01]  /*9510*/  LOP3.LUT R79, R79, 0xffff0000, RZ, 0xc0, !PT ;  /* 0xffff00004f4f7812 */ /* 0x000fe200078ec0ff */
[-C--:B------:R-:W-:Y:S01]  /*9520*/  FMUL.FTZ R47, R21, R43.reuse ;  /* 0x0000002b152f7220 */ /* 0x080fe20000410000 */
[----:B------:R-:W-:Y:S01]  /*9530*/  LOP3.LUT R21, R76, 0xffff0000, RZ, 0xc0, !PT ;  /* 0xffff00004c157812 */ /* 0x000fe200078ec0ff */
[----:B------:R-:W-:Y:S01]  /*9540*/  FFMA.FTZ R83, R0, R43, -R83 ;  /* 0x0000002b00537223 */ /* 0x000fe20000010853 */
[----:B------:R-:W-:Y:S02]  /*9550*/  IMAD.U32 R76, R80, 0x10000, RZ ;  /* 0x00010000504c7824 */ /* 0x000fe400078e00ff */
[----:B------:R-:W-:Y:S01]  /*9560*/  FMUL.FTZ R43, R36, R79 ;  /* 0x0000004f242b7220 */ /* 0x000fe20000410000 */
[----:B------:R-:W-:Y:S01]  /*9570*/  FFMA.FTZ R47, R0, R45, R47 ;  /* 0x0000002d002f7223 */ /* 0x000fe2000001002f */
[----:B------:R-:W-:-:S02]  /*9580*/  IMAD.U32 R0, R77, 0x10000, RZ ;  /* 0x000100004d007824 */ /* 0x000fc400078e00ff */
[-C--:B------:R-:W-:Y:S01]  /*9590*/  FMUL.FTZ R45, R36, R21.reuse ;  /* 0x00000015242d7220 */ /* 0x080fe20000410000 */
[----:B------:R-:W-:Y:S01]  /*95a0*/  LOP3.LUT R77, R77, 0xffff0000, RZ, 0xc0, !PT ;  /* 0xffff00004d4d7812 */ /* 0x000fe200078ec0ff */
[----:B------:R-:W-:Y:S01]  /*95b0*/  FFMA.FTZ R36, R12, R21, -R43 ;  /* 0x000000150c247223 */ /* 0x000fe2000001082b */
[C---:B------:R-:W-:Y:S01]  /*95c0*/  FMUL.FTZ R84, R37.reuse, R76 ;  /* 0x0000004c25547220 */ /* 0x040fe20000410000 */
[----:B------:R-:W-:Y:S01]  /*95d0*/  LOP3.LUT R21, R80, 0xffff0000, RZ, 0xc0, !PT ;  /* 0xffff000050157812 */ /* 0x000fe200078ec0ff */
[----:B------:R-:W-:Y:S01]  /*95e0*/  FMUL.FTZ R37, R37, R0 ;  /* 0x0000000025257220 */ /* 0x000fe20000410000 */
[----:B------:R-:W-:Y:S01]  /*95f0*/  FFMA.FTZ R80, R12, R79, R45 ;  /* 0x0000004f0c507223 */ /* 0x000fe2000001002d */
[----:B------:R-:W-:Y:S01]  /*9600*/  FMUL.FTZ R45, R44, R77 ;  /* 0x0000004d2c2d7220 */ /* 0x000fe20000410000 */
[----:B------:R-:W-:Y:S02]  /*9610*/  IMAD.U32 R12, R82, 0x10000, RZ ;  /* 0x00010000520c7824 */ /* 0x000fe400078e00ff */
[C---:B------:R-:W-:Y:S01]  /*9620*/  FFMA.FTZ R76, R13.reuse, R76, R37 ;  /* 0x0000004c0d4c7223 */ /* 0x040fe20000010025 */
[----:B------:R-:W-:Y:S01]  /*9630*/  FMUL.FTZ R43, R44, R21 ;  /* 0x000000152c2b7220 */ /* 0x000fe20000410000 */
[----:B------:R-:W-:Y:S01]  /*9640*/  FFMA.FTZ R84, R13, R0, -R84 ;  /* 0x000000000d547223 */ /* 0x000fe20000010854 */
[----:B------:R-:W-:-:S02]  /*9650*/  IMAD.U32 R37, R81, 0x10000, RZ ;  /* 0x0001000051257824 */ /* 0x000fc400078e00ff */
[----:B------:R-:W-:Y:S01]  /*9660*/  FFMA.FTZ R45, R40, R21, R45 ;  /* 0x00000015282d7223 */ /* 0x000fe2000001002d */
[----:B------:R-:W-:Y:S02]  /*9670*/  IMAD.U32 R0, R66, 0x10000, RZ ;  /* 0x0001000042007824 */ /* 0x000fe400078e00ff */
[C---:B------:R-:W-:Y:S01]  /*9680*/  FMUL.FTZ R21, R41.reuse, R12 ;  /* 0x0000000c29157220 */ /* 0x040fe20000410000 */
[----:B------:R-:W-:Y:S01]  /*9690*/  FFMA.FTZ R43, R40, R77, -R43 ;  /* 0x0000004d282b7223 */ /* 0x000fe2000001082b */
[----:B------:R-:W-:Y:S02]  /*96a0*/  IMAD.U32 R13, R78, 0x10000, RZ ;  /* 0x000100004e0d7824 */ /* 0x000fe400078e00ff */
[----:B------:R-:W-:Y:S01]  /*96b0*/  FMUL.FTZ R77, R38, R37 ;  /* 0x00000025264d7220 */ /* 0x000fe20000410000 */
[-C--:B------:R-:W-:Y:S01]  /*96c0*/  FMUL.FTZ R41, R41, R0.reuse ;  /* 0x0000000029297220 */ /* 0x080fe20000410000 */
[----:B------:R-:W-:Y:S01]  /*96d0*/  FFMA.FTZ R40, R20, R0, -R21 ;  /* 0x0000000014287223 */ /* 0x000fe20000010815 */
[----:B------:R-:W-:Y:S01]  /*96e0*/  LOP3.LUT R0, R81, 0xffff0000, RZ, 0xc0, !PT ;  /* 0xffff000051007812 */ /* 0x000fe200078ec0ff */
[-C--:B------:R-:W-:Y:S01]  /*96f0*/  FMUL.FTZ R38, R38, R13.reuse ;  /* 0x0000000d26267220 */ /* 0x080fe20000410000 */
[----:B------:R-:W-:Y:S01]  /*9700*/  LOP3.LUT R78, R78, 0xffff0000, RZ, 0xc0, !PT ;  /* 0xffff00004e4e7812 */ /* 0x000fe200078ec0ff */
[----:B------:R-:W-:Y:S01]  /*9710*/  FFMA.FTZ R77, R14, R13, -R77 ;  /* 0x0000000d0e4d7223 */ /* 0x000fe2000001084d */
[----:B------:R-:W-:Y:S01]  /*9720*/  LOP3.LUT R21, R82, 0xffff0000, RZ, 0xc0, !PT ;  /* 0xffff000052157812 */ /* 0x000fe200078ec0ff */
[----:B------:R-:W-:Y:S01]  /*9730*/  FFMA.FTZ R41, R20, R12, R41 ;  /* 0x0000000c14297223 */ /* 0x000fe20000010029 */
[----:B------:R-:W-:Y:S01]  /*9740*/  LOP3.LUT R13, R66, 0xffff0000, RZ, 0xc0, !PT ;  /* 0xffff0000420d7812 */ /* 0x000fe200078ec0ff */
[C---:B------:R-:W-:Y:S01]  /*9750*/  FMUL.FTZ R12, R39.reuse, R0 ;  /* 0x00000000270c7220 */ /* 0x040fe20000410000 */
[----:B------:R-:W-:Y:S01]  /*9760*/  FFMA.FTZ R38, R14, R37, R38 ;  /* 0x000000250e267223 */ /* 0x000fe20000010026 */
        /* <DEDUP_REMOVED lines=17> */
.L_x_2883:
[----:B------:R-:W-:Y:S05]  /*9880*/  BSYNC B1 ;  /* 0x0000000000017941 */ /* 0x000fea0003800000 */
.L_x_2882:
[----:B------:R-:W-:Y:S01]  /*9890*/  PRMT R20, R88, 0x5410, R89 ;  /* 0x0000541058147816 */ /* 0x000fe20000000059 */
[----:B------:R-:W-:Y:S06]  /*98a0*/  @P0 BRA `(.L_x_2869) ;  /* 0x0000000400840947 */ /* 0x000fec0003800000 */
[----:B------:R-:W-:Y:S01]  /*98b0*/  IMAD.IADD R0, R22, 0x1, R3 ;  /* 0x0000000116007824 */ /* 0x000fe200078e0203 */
[----:B-1----:R-:W1:Y:S01]  /*98c0*/  LDS.128 R12, [R215+0x18400] ;  /* 0x01840000d70c7984 */ /* 0x002e620000000c00 */
[--C-:B------:R-:W-:Y:S02]  /*98d0*/  SHF.R.U64 R43, R4, 0x10, R5.reuse ;  /* 0x00000010042b7819 */ /* 0x100fe40000001205 */
[----:B------:R-:W-:Y:S02]  /*98e0*/  SHF.R.U32.HI R4, RZ, 0x10, R5 ;  /* 0x00000010ff047819 */ /* 0x000fe40000011605 */
[----:B------:R-:W-:Y:S02]  /*98f0*/  LOP3.LUT R3, R169, 0x38, R0, 0xf8, !PT ;  /* 0x00000038a9037812 */ /* 0x000fe400078ef800 */
[----:B------:R-:W-:Y:S02]  /*9900*/  PRMT R74, R74, 0x5410, R43 ;  /* 0x000054104a4a7816 */ /* 0x000fe4000000002b */
[----:B------:R-:W-:-:S02]  /*9910*/  LOP3.LUT R0, R3, R170, RZ, 0x3c, !PT ;  /* 0x000000aa03007212 */ /* 0x000fc400078e3cff */
[--C-:B------:R-:W-:Y:S01]  /*9920*/  SHF.R.U64 R3, R8, 0x10, R9.reuse ;  /* 0x0000001008037819 */ /* 0x100fe20000001209 */
[----:B------:R-:W-:Y:S01]  /*9930*/  IMAD.U32 R40, R74, 0x10000, RZ ;  /* 0x000100004a287824 */ /* 0x000fe200078e00ff */
[----:B------:R-:W-:Y:S01]  /*9940*/  SHF.R.U32.HI R8, RZ, 0x10, R9 ;  /* 0x00000010ff087819 */ /* 0x000fe20000011609 */
[----:B------:R-:W-:Y:S01]  /*9950*/  IMAD.IADD R0, R171, 0x1, R0 ;  /* 0x00000001ab007824 */ /* 0x000fe200078e0200 */
[----:B------:R-:W-:Y:S02]  /*9960*/  PRMT R68, R68, 0x5410, R3 ;  /* 0x0000541044447816 */ /* 0x000fe40000000003 */
[----:B------:R-:W-:Y:S01]  /*9970*/  SHF.R.U32.HI R41, RZ, 0x10, R11 ;  /* 0x00000010ff297819 */ /* 0x000fe2000001160b */
[----:B------:R-:W-:Y:S01]  /*9980*/  IMAD R0, R0, 0x2, R145 ;  /* 0x0000000200007824 */ /* 0x000fe200078e0291 */
[----:B------:R-:W-:Y:S01]  /*9990*/  SHF.R.U64 R5, R6, 0x10, R7 ;  /* 0x0000001006057819 */ /* 0x000fe20000001207 */
[----:B------:R-:W-:Y:S01]  /*99a0*/  IMAD.U32 R42, R68, 0x10000, RZ ;  /* 0x00010000442a7824 */ /* 0x000fe200078e00ff */
[----:B------:R-:W-:-:S02]  /*99b0*/  PRMT R67, R67, 0x5410, R8 ;  /* 0x0000541043437816 */ /* 0x000fc40000000008 */
[----:B------:R-:W2:Y:S01]  /*99c0*/  LDS.128 R36, [R0+0x18400] ;  /* 0x0184000000247984 */ /* 0x000ea20000000c00 */
[----:B------:R-:W-:Y:S02]  /*99d0*/  SHF.R.U32.HI R6, RZ, 0x10, R7 ;  /* 0x00000010ff067819 */ /* 0x000fe40000011607 */
[----:B------:R-:W-:Y:S01]  /*99e0*/  PRMT R71, R71, 0x5410, R4 ;  /* 0x0000541047477816 */ /* 0x000fe20000000004 */
[----:B------:R-:W-:Y:S01]  /*99f0*/  IMAD.U32 R44, R67, 0x10000, RZ ;  /* 0x00010000432c7824 */ /* 0x000fe200078e00ff */
[----:B------:R-:W-:Y:S02]  /*9a00*/  SHF.R.U64 R21, R10, 0x10, R11 ;  /* 0x000000100a157819 */ /* 0x000fe4000000120b */
[C---:B------:R-:W-:Y:S02]  /*9a10*/  PRMT R41, R20.reuse, 0x5432, R41 ;  /* 0x0000543214297816 */ /* 0x040fe40000000029 */
[----:B------:R-:W-:Y:S02]  /*9a20*/  PRMT R69, R69, 0x5410, R6 ;  /* 0x0000541045457816 */ /* 0x000fe40000000006 */
[----:B------:R-:W-:-:S02]  /*9a30*/  PRMT R21, R20, 0x5410, R21 ;  /* 0x0000541014157816 */ /* 0x000fc40000000015 */
[----:B------:R-:W-:Y:S02]  /*9a40*/  PRMT R70, R70, 0x5410, R5 ;  /* 0x0000541046467816 */ /* 0x000fe40000000005 */
[----:B------:R-:W-:Y:S01]  /*9a50*/  LOP3.LUT R67, R67, 0xffff0000, RZ, 0xc0, !PT ;  /* 0xffff000043437812 */ /* 0x000fe200078ec0ff */
[C---:B-1----:R-:W-:Y:S01]  /*9a60*/  IMAD.U32 R3, R12.reuse, 0x10000, RZ ;  /* 0x000100000c037824 */ /* 0x042fe200078e00ff */
[----:B------:R-:W-:Y:S01]  /*9a70*/  LOP3.LUT R4, R12, 0xffff0000, RZ, 0xc0, !PT ;  /* 0xffff00000c047812 */ /* 0x000fe200078ec0ff */
[C---:B------:R-:W-:Y:S01]  /*9a80*/  IMAD.U32 R5, R13.reuse, 0x10000, RZ ;  /* 0x000100000d057824 */ /* 0x040fe200078e00ff */
[----:B------:R-:W-:Y:S01]  /*9a90*/  LOP3.LUT R12, R13, 0xffff0000, RZ, 0xc0, !PT ;  /* 0xffff00000d0c7812 */ /* 0x000fe200078ec0ff */
[C---:B------:R-:W-:Y:S01]  /*9aa0*/  IMAD.U32 R8, R15.reuse, 0x10000, RZ ;  /* 0x000100000f087824 */ /* 0x040fe200078e00ff */
[C---:B------:R-:W-:Y:S01]  /*9ab0*/  LOP3.LUT R7, R14.reuse, 0xffff0000, RZ, 0xc0, !PT ;  /* 0xffff00000e077812 */ /* 0x040fe200078ec0ff */
[----:B------:R-:W-:Y:S01]  /*9ac0*/  IMAD.U32 R6, R14, 0x10000, RZ ;  /* 0x000100000e067824 */ /* 0x000fe200078e00ff */
[----:B------:R-:W-:Y:S01]  /*9ad0*/  LOP3.LUT R14, R15, 0xffff0000, RZ, 0xc0, !PT ;  /* 0xffff00000f0e7812 */ /* 0x000fe200078ec0ff */
[C---:B--2---:R-:W-:Y:S01]  /*9ae0*/  IMAD.U32 R9, R36.reuse, 0x10000, RZ ;  /* 0x0001000024097824 */ /* 0x044fe200078e00ff */
[----:B------:R-:W-:Y:S01]  /*9af0*/  LOP3.LUT R10, R36, 0xffff0000, RZ, 0xc0, !PT ;  /* 0xffff0000240a7812 */ /* 0x000fe200078ec0ff */
[C---:B------:R-:W-:Y:S01]  /*9b00*/  IMAD.U32 R11, R37.reuse, 0x10000, RZ ;  /* 0x00010000250b7824 */ /* 0x040fe200078e00ff */
[----:B------:R-:W-:Y:S01]  /*9b10*/  LOP3.LUT R36, R37, 0xffff0000, RZ, 0xc0, !PT ;  /* 0xffff000025247812 */ /* 0x000fe200078ec0ff */
[C---:B0-----:R-:W-:Y:S01]  /*9b20*/  FMUL.FTZ R46, R9.reuse, R42 ;  /* 0x0000002a092e7220 */ /* 0x041fe20000410000 */
[----:B------:R-:W-:Y:S01]  /*9b30*/  FMUL.FTZ R66, R9, R40 ;  /* 0x0000002809427220 */ /* 0x000fe20000410000 */
[----:B------:R-:W-:-:S02]  /*9b40*/  IMAD.U32 R20, R39, 0x10000, RZ ;  /* 0x0001000027147824 */ /* 0x000fc400078e00ff */
[----:B------:R-:W-:Y:S01]  /*9b50*/  FMUL.FTZ R76, R11, R44 ;  /* 0x0000002c0b4c7220 */ /* 0x000fe20000410000 */
[----:B------:R-:W-:Y:S01]  /*9b60*/  FFMA.FTZ R46, R3, R40, -R46 ;  /* 0x00000028032e7223 */ /* 0x000fe2000001082e */
[----:B------:R-:W-:Y:S02]  /*9b70*/  IMAD.U32 R40, R71, 0x10000, RZ ;  /* 0x0001000047287824 */ /* 0x000fe400078e00ff */
[----:B------:R-:W-:Y:S01]  /*9b80*/  FFMA.FTZ R66, R3, R42, R66 ;  /* 0x0000002a03427223 */ /* 0x000fe20000010042 */
[----:B------:R-:W-:Y:S01]  /*9b90*/  IMAD.U32 R37, R41, 0x10000, RZ ;  /* 0x0001000029257824 */ /* 0x000fe200078e00ff */
[----:B------:R-:W-:Y:S01]  /*9ba0*/  LOP3.LUT R9, R68, 0xffff0000, RZ, 0xc0, !PT ;  /* 0xffff000044097812 */ /* 0x000fe200078ec0ff */
[----:B------:R-:W-:Y:S02]  /*9bb0*/  IMAD.U32 R3, R69, 0x10000, RZ ;  /* 0x0001000045037824 */ /* 0x000fe400078e00ff */
[-C--:B------:R-:W-:Y:S01]  /*9bc0*/  FMUL.FTZ R42, R11, R40.reuse ;  /* 0x000000280b2a7220 */ /* 0x080fe20000410000 */
[C---:B------:R-:W-:Y:S01]  /*9bd0*/  FMUL.FTZ R11, R20.reuse, R37 ;  /* 0x00000025140b7220 */ /* 0x040fe20000410000 */
[C---:B------:R-:W-:Y:S01]  /*9be0*/  FFMA.FTZ R76, R5.reuse, R40, -R76 ;  /* 0x00000028054c7223 */ /* 0x040fe2000001084c */
[-C--:B------:R-:W-:Y:S01]  /*9bf0*/  FMUL.FTZ R40, R20, R3.reuse ;  /* 0x0000000314287220 */ /* 0x080fe20000410000 */
[----:B------:R-:W-:Y:S01]  /*9c00*/  FFMA.FTZ R42, R5, R44, R42 ;  /* 0x0000002c052a7223 */ /* 0x000fe2000001002a */
[----:B------:R-:W-:Y:S01]  /*9c10*/  FFMA.FTZ R20, R8, R3, -R11 ;  /* 0x0000000308147223 */ /* 0x000fe2000001080b */
[----:B------:R-:W-:Y:S01]  /*9c20*/  LOP3.LUT R3, R74, 0xffff0000, RZ, 0xc0, !PT ;  /* 0xffff00004a037812 */ /* 0x000fe200078ec0ff */
[----:B------:R-:W-:Y:S01]  /*9c30*/  FMUL.FTZ R5, R10, R9 ;  /* 0x000000090a057220 */ /* 0x000fe20000410000 */
[----:B------:R-:W-:Y:S01]  /*9c40*/  FFMA.FTZ R40, R8, R37, R40 ;  /* 0x0000002508287223 */ /* 0x000fe20000010028 */
[C---:B------:R-:W-:Y:S01]  /*9c50*/  IMAD.U32 R13, R38.reuse, 0x10000, RZ ;  /* 0x00010000260d7824 */ /* 0x040fe200078e00ff */
[----:B------:R-:W-:Y:S01]  /*9c60*/  LOP3.LUT R15, R38, 0xffff0000, RZ, 0xc0, !PT ;  /* 0xffff0000260f7812 */ /* 0x000fe200078ec0ff */
[-C--:B------:R-:W-:Y:S01]  /*9c70*/  FFMA.FTZ R11, R4, R3.reuse, -R5 ;  /* 0x00000003040b7223 */ /* 0x080fe20000010805 */
[----:B------:R-:W-:Y:S01]  /*9c80*/  FMUL.FTZ R37, R10, R3 ;  /* 0x000000030a257220 */ /* 0x000fe20000410000 */
[----:B------:R-:W-:Y:S01]  /*9c90*/  IMAD.U32 R5, R21, 0x10000, RZ ;  /* 0x0001000015057824 */ /* 0x000fe200078e00ff */
[----:B------:R-:W-:Y:S01]  /*9ca0*/  LOP3.LUT R38, R39, 0xffff0000, RZ, 0xc0, !PT ;  /* 0xffff000027267812 */ /* 0x000fe200078ec0ff */
[----:B------:R-:W-:-:S02]  /*9cb0*/  IMAD.U32 R3, R70, 0x10000, RZ ;  /* 0x0001000046037824 */ /* 0x000fc400078e00ff */
[----:B------:R-:W-:Y:S01]  /*9cc0*/  FFMA.FTZ R37, R4, R9, R37 ;  /* 0x0000000904257223 */ /* 0x000fe20000010025 */
[----:B------:R-:W-:Y:S01]  /*9cd0*/  FMUL.FTZ R43, R13, R5 ;  /* 0x000000050d2b7220 */ /* 0x000fe20000410000 */
[----:B------:R-:W-:Y:S01]  /*9ce0*/  LOP3.LUT R4, R21, 0xffff0000, RZ, 0xc0, !PT ;  /* 0xffff000015047812 */ /* 0x000fe200078ec0ff */
[-C--:B------:R-:W-:Y:S01]  /*9cf0*/  FMUL.FTZ R13, R13, R3.reuse ;  /* 0x000000030d0d7220 */ /* 0x080fe20000410000 */
[----:B------:R-:W-:Y:S01]  /*9d00*/  LOP3.LUT R41, R41, 0xffff0000, RZ, 0xc0, !PT ;  /* 0xffff000029297812 */ /* 0x000fe200078ec0ff */
[C---:B------:R-:W-:Y:S01]  /*9d10*/  FFMA.FTZ R43, R6.reuse, R3, -R43 ;  /* 0x00000003062b7223 */ /* 0x040fe2000001082b */
[----:B------:R-:W-:Y:S01]  /*9d20*/  LOP3.LUT R71, R71, 0xffff0000, RZ, 0xc0, !PT ;  /* 0xffff000047477812 */ /* 0x000fe200078ec0ff */
[----:B------:R-:W-:Y:S01]  /*9d30*/  FFMA.FTZ R10, R6, R5, R13 ;  /* 0x00000005060a7223 */ /* 0x000fe2000001000d */
[----:B------:R-:W-:Y:S01]  /*9d40*/  LOP3.LUT R70, R70, 0xffff0000, RZ, 0xc0, !PT ;  /* 0xffff000046467812 */ /* 0x000fe200078ec0ff */
[----:B------:R-:W-:Y:S01]  /*9d50*/  FMUL.FTZ R39, R36, R67 ;  /* 0x0000004324277220 */ /* 0x000fe20000410000 */
[----:B------:R-:W-:Y:S01]  /*9d60*/  LOP3.LUT R69, R69, 0xffff0000, RZ, 0xc0, !PT ;  /* 0xffff000045457812 */ /* 0x000fe200078ec0ff */
[C---:B------:R-:W-:Y:S01]  /*9d70*/  FMUL.FTZ R6, R15.reuse, R4 ;  /* 0x000000040f067220 */ /* 0x040fe20000410000 */
[----:B------:R-:W-:Y:S01]  /*9d80*/  FMUL.FTZ R3, R38, R41 ;  /* 0x0000002926037220 */ /* 0x000fe20000410000 */
[----:B------:R-:W-:Y:S01]  /*9d90*/  FMUL.FTZ R36, R36, R71 ;  /* 0x0000004724247220 */ /* 0x000fe20000410000 */
[-C--:B------:R-:W-:Y:S01]  /*9da0*/  FMUL.FTZ R15, R15, R70.reuse ;  /* 0x000000460f0f7220 */ /* 0x080fe20000410000 */
[----:B------:R-:W-:Y:S01]  /*9db0*/  FMUL.FTZ R38, R38, R69 ;  /* 0x0000004526267220 */ /* 0x000fe20000410000 */
[----:B------:R-:W-:Y:S01]  /*9dc0*/  FFMA.FTZ R39, R12, R71, -R39 ;  /* 0x000000470c277223 */ /* 0x000fe20000010827 */
[C---:B------:R-:W-:Y:S01]  /*9dd0*/  FFMA.FTZ R6, R7.reuse, R70, -R6 ;  /* 0x0000004607067223 */ /* 0x040fe20000010806 */
[----:B------:R-:W-:Y:S01]  /*9de0*/  FFMA.FTZ R3, R14, R69, -R3 ;  /* 0x000000450e037223 */ /* 0x000fe20000010803 */
[----:B------:R-:W-:Y:S01]  /*9df0*/  FFMA.FTZ R9, R12, R67, R36 ;  /* 0x000000430c097223 */ /* 0x000fe20000010024 */
        /* <DEDUP_REMOVED lines=12> */
.L_x_2869:
[----:B------:R-:W-:Y:S05]  /*9ec0*/  BSYNC B0 ;  /* 0x0000000000007941 */ /* 0x000fea0003800000 */
.L_x_2849:
[----:B------:R-:W-:Y:S01]  /*9ed0*/  @!PT LDS RZ, [RZ] ;  /* 0x00000000fffff984 */ /* 0x000fe20000000800 */
[----:B------:R-:W-:Y:S01]  /*9ee0*/  @!PT LDS RZ, [RZ] ;  /* 0x00000000fffff984 */ /* 0x000fe20000000800 */
[----:B------:R-:W-:Y:S01]  /*9ef0*/  @!PT LDS RZ, [RZ] ;  /* 0x00000000fffff984 */ /* 0x000fe20000000800 */
[----:B------:R-:W-:Y:S01]  /*9f00*/  @!PT LDS RZ, [RZ] ;  /* 0x00000000fffff984 */ /* 0x000fe20000000800 */
[----:B------:R4:W-:Y:S06]  /*9f10*/  MEMBAR.ALL.CTA ;  /* 0x0000000000007992 */ /* 0x0009ec0000008000 */
[----:B----4-:R-:W4:Y:S01]  /*9f20*/  FENCE.VIEW.ASYNC.S ;  /* 0x00000000000073c6 */ /* 0x010f220000000000 */
[----:B------:R-:W-:Y:S05]  /*9f30*/  WARPSYNC.ALL ;  /* 0x0000000000007948 */ /* 0x000fea0003800000 */
[----:B----4-:R-:W-:Y:S06]  /*9f40*/  BAR.SYNC.DEFER_BLOCKING 0xd, 0x100 ;  /* 0x0344000000007b1d */ /* 0x010fec0000010000 */
.L_x_2846:
[----:B0123--:R-:W-:Y:S01]  /*9f50*/  IMAD.MOV.U32 R4, RZ, RZ, R61 ;  /* 0x000000ffff047224 */ /* 0x00ffe200078e003d */
[----:B------:R-:W-:Y:S05]  /*9f60*/  WARPSYNC.ALL ;  /* 0x0000000000007948 */ /* 0x000fea0003800000 */
[----:B------:R-:W-:Y:S01]  /*9f70*/  IMAD.MOV.U32 R5, RZ, RZ, R62 ;  /* 0x000000ffff057224 */ /* 0x000fe200078e003e */
[----:B------:R-:W-:Y:S01]  /*9f80*/  UIADD3 UR4, UP0, UR49, 0x420, URZ ;  /* 0x0000042031047890 */ /* 0x000fe2000ff1e03f */
[----:B------:R-:W-:Y:S01]  /*9f90*/  IMAD.MOV.U32 R6, RZ, RZ, R59 ;  /* 0x000000ffff067224 */ /* 0x000fe200078e003b */
[----:B------:R0:W-:Y:S01]  /*9fa0*/  BAR.SYNC.DEFER_BLOCKING R179, 0x100 ;  /* 0x000400b30000751d */ /* 0x0001e20000010000 */
[----:B------:R-:W-:Y:S01]  /*9fb0*/  IMAD.MOV.U32 R7, RZ, RZ, R60 ;  /* 0x000000ffff077224 */ /* 0x000fe200078e003c */
[----:B------:R-:W-:Y:S01]  /*9fc0*/  UIADD3.X UR5, URZ, UR48, URZ, UP0, !UPT ;  /* 0x000000303f057290 */ /* 0x000fe200087fe43f */
[----:B------:R-:W-:Y:S01]  /*9fd0*/  IMAD.MOV.U32 R8, RZ, RZ, R17 ;  /* 0x000000ffff087224 */ /* 0x000fe200078e0011 */
[----:B------:R-:W-:Y:S01]  /*9fe0*/  MOV R219, 0xa2b0 ;  /* 0x0000a2b000db7802 */ /* 0x000fe20000000f00 */
[----:B------:R-:W-:Y:S01]  /*9ff0*/  IMAD.MOV.U32 R9, RZ, RZ, R58 ;  /* 0x000000ffff097224 */ /* 0x000fe200078e003a */
[----:B------:R-:W-:Y:S01]  /*a000*/  BSSY B0, `(.L_x_2884) ;  /* 0x000002b000007945 */ /* 0x000fe20003800000 */
[----:B------:R-:W-:Y:S01]  /*a010*/  IMAD.MOV.U32 R10, RZ, RZ, R56 ;  /* 0x000000ffff0a7224 */ /* 0x000fe200078e0038 */
[----:B------:R1:W-:Y:S01]  /*a020*/  STL.128 [R1+0x190], R4 ;  /* 0x0001900401007387 */ /* 0x0003e20000100c00 */
[----:B------:R-:W-:-:S02]  /*a030*/  IMAD.MOV.U32 R11, RZ, RZ, R57 ;  /* 0x000000ffff0b7224 */ /* 0x000fc400078e0039 */
[----:B------:R-:W-:Y:S02]  /*a040*/  IMAD.MOV.U32 R17, RZ, RZ, R64 ;  /* 0x000000ffff117224 */ /* 0x000fe400078e0040 */
[----:B------:R-:W-:Y:S01]  /*a050*/  IMAD.U32 R3, RZ, RZ, UR49 ;  /* 0x00000031ff037e24 */ /* 0x000fe2000f8e00ff */
[----:B------:R-:W-:Y:S01]  /*a060*/  STL.128 [R1+0x1b0], R8 ;  /* 0x0001b00801007387 */ /* 0x000fe20000100c00 */
[----:B------:R-:W-:Y:S02]  /*a070*/  VIADD R0, R181, 0xffffffff ;  /* 0xffffffffb5007836 */ /* 0x000fe40000000000 */
[----:B------:R-:W-:Y:S02]  /*a080*/  VIADD R3, R3, 0x170 ;  /* 0x0000017003037836 */ /* 0x000fe40000000000 */
[----:B-1----:R-:W-:Y:S02]  /*a090*/  IMAD.MOV.U32 R4, RZ, RZ, R54 ;  /* 0x000000ffff047224 */ /* 0x002fe400078e0036 */
[----:B------:R-:W-:-:S02]  /*a0a0*/  IMAD.MOV.U32 R5, RZ, RZ, R55 ;  /* 0x000000ffff057224 */ /* 0x000fc400078e0037 */
[----:B------:R-:W-:Y:S02]  /*a0b0*/  IMAD.MOV.U32 R6, RZ, RZ, R52 ;  /* 0x000000ffff067224 */ /* 0x000fe400078e0034 */
[----:B------:R-:W-:-:S05]  /*a0c0*/  IMAD.MOV.U32 R7, RZ, RZ, R53 ;  /* 0x000000ffff077224 */ /* 0x000fca00078e0035 */
[----:B------:R1:W-:Y:S02]  /*a0d0*/  STL.128 [R1+0x1c0], R4 ;  /* 0x0001c00401007387 */ /* 0x0003e40000100c00 */
[----:B-1----:R-:W-:Y:S02]  /*a0e0*/  IMAD.MOV.U32 R4, RZ, RZ, R16 ;  /* 0x000000ffff047224 */ /* 0x002fe400078e0010 */
[----:B------:R-:W-:Y:S02]  /*a0f0*/  IMAD.MOV.U32 R5, RZ, RZ, R31 ;  /* 0x000000ffff057224 */ /* 0x000fe400078e001f */
[----:B------:R-:W-:Y:S02]  /*a100*/  IMAD.MOV.U32 R6, RZ, RZ, R32 ;  /* 0x000000ffff067224 */ /* 0x000fe400078e0020 */
[----:B------:R-:W-:Y:S02]  /*a110*/  IMAD.MOV.U32 R7, RZ, RZ, R65 ;  /* 0x000000ffff077224 */ /* 0x000fe400078e0041 */
[----:B------:R-:W-:-:S02]  /*a120*/  IMAD.MOV.U32 R16, RZ, RZ, R29 ;  /* 0x000000ffff107224 */ /* 0x000fc400078e001d */
[----:B------:R-:W-:Y:S01]  /*a130*/  IMAD.U32 R32, RZ, RZ, UR44 ;  /* 0x0000002cff207e24 */ /* 0x000fe2000f8e00ff */
[----:B------:R1:W-:Y:S04]  /*a140*/  STL.128 [R1+0x1e0], R4 ;  /* 0x0001e00401007387 */ /* 0x0003e80000100c00 */
[----:B------:R-:W-:Y:S01]  /*a150*/  STL.128 [R1+0x180], R16 ;  /* 0x0001801001007387 */ /* 0x000fe20000100c00 */
[----:B-1----:R-:W-:Y:S02]  /*a160*/  IMAD.MOV.U32 R4, RZ, RZ, R26 ;  /* 0x000000ffff047224 */ /* 0x002fe400078e001a */
[----:B------:R-:W-:Y:S02]  /*a170*/  IMAD.MOV.U32 R5, RZ, RZ, R33 ;  /* 0x000000ffff057224 */ /* 0x000fe400078e0021 */
[----:B------:R-:W-:-:S02]  /*a180*/  IMAD.MOV.U32 R6, RZ, RZ, R50 ;  /* 0x000000ffff067224 */ /* 0x000fc400078e0032 */
[----:B------:R-:W-:Y:S02]  /*a190*/  IMAD.MOV.U32 R7, RZ, RZ, R51 ;  /* 0x000000ffff077224 */ /* 0x000fe400078e0033 */
[----:B------:R-:W-:Y:S02]  /*a1a0*/  IMAD.U32 R33, RZ, RZ, UR42 ;  /* 0x0000002aff217e24 */ /* 0x000fe4000f8e00ff */
[----:B------:R-:W-:Y:S01]  /*a1b0*/  IMAD.U32 R26, RZ, RZ, UR43 ;  /* 0x0000002bff1a7e24 */ /* 0x000fe2000f8e00ff */
[----:B------:R1:W-:Y:S04]  /*a1c0*/  STL.128 [R1+0x1f0], R4 ;  /* 0x0001f00401007387 */ /* 0x0003e80000100c00 */
[----:B------:R-:W-:Y:S01]  /*a1d0*/  STL.128 [R1+0x170], R32 ;  /* 0x0001702001007387 */ /* 0x000fe20000100c00 */
[----:B-1----:R-:W-:-:S02]  /*a1e0*/  IMAD.MOV.U32 R4, RZ, RZ, R30 ;  /* 0x000000ffff047224 */ /* 0x002fc400078e001e */
[----:B------:R-:W-:Y:S02]  /*a1f0*/  IMAD.MOV.U32 R5, RZ, RZ, R27 ;  /* 0x000000ffff057224 */ /* 0x000fe400078e001b */
[----:B------:R-:W-:Y:S02]  /*a200*/  IMAD.MOV.U32 R6, RZ, RZ, R48 ;  /* 0x000000ffff067224 */ /* 0x000fe400078e0030 */
[----:B------:R-:W-:Y:S02]  /*a210*/  IMAD.MOV.U32 R7, RZ, RZ, R49 ;  /* 0x000000ffff077224 */ /* 0x000fe400078e0031 */
[----:B------:R-:W-:-:S03]  /*a220*/  IMAD.U32 R27, RZ, RZ, UR41 ;  /* 0x00000029ff1b7e24 */ /* 0x000fc6000f8e00ff */
[----:B------:R1:W-:Y:S04]  /*a230*/  STL.128 [R1+0x200], R4 ;  /* 0x0002000401007387 */ /* 0x0003e80000100c00 */
[----:B------:R0:W-:Y:S01]  /*a240*/  STL.128 [R1+0x1a0], R24 ;  /* 0x0001a01801007387 */ /* 0x0001e20000100c00 */
[----:B-1----:R-:W-:Y:S02]  /*a250*/  IMAD.U32 R4, RZ, RZ, UR4 ;  /* 0x00000004ff047e24 */ /* 0x002fe4000f8e00ff */
[----:B------:R-:W-:Y:S02]  /*a260*/  IMAD.U32 R5, RZ, RZ, UR5 ;  /* 0x00000005ff057e24 */ /* 0x000fe4000f8e00ff */
[----:B------:R-:W-:Y:S02]  /*a270*/  IMAD.MOV.U32 R6, RZ, RZ, R28 ;  /* 0x000000ffff067224 */ /* 0x000fe400078e001c */
[----:B------:R-:W-:-:S05]  /*a280*/  IMAD.MOV.U32 R7, RZ, RZ, R63 ;  /* 0x000000ffff077224 */ /* 0x000fca00078e003f */
[----:B------:R0:W-:Y:S02]  /*a290*/  STL.128 [R1+0x1d0], R4 ;  /* 0x0001d00401007387 */ /* 0x0001e40000100c00 */
[----:B0----5:R-:W-:Y:S05]  /*a2a0*/  CALL.REL.NOINC `($_ZN7cutlass13device_kernelIN5flash11enable_sm90INS1_16FlashAttnFwdSm90INS1_25CollectiveMainloopFwdSm90ILi2EN4cute5tupleIJNS5_1CILi1EEES8_S8_EEENS6_IJNS7_ILi128EEENS7_ILi96EEENS7_ILi64EEEEEELi256ENS_10bfloat16_tEfNS_4arch4Sm90ELb0ELb1ELb0ELb1ELb0ELb1ELb1ELb1ELb0ELb0ELb0ELb0EEENS1_21CollectiveEpilogueFwdINS6_IJSA_NS7_ILi256EEESB_EEES9_SE_SG_Li256ELb1ELb0ELb0ELb0EEENS1_36VarlenDynamicPersistentTileSchedulerILi128ELi96ELi256ELi32ELb0ELb0ELb1ELb1ELb0ELb1EEEEEEEEEvNT_6ParamsE$_ZZN5flash25CollectiveMainloopFwdSm90ILi2EN4cute5tupleIJNS1_1CILi1EEES4_S4_EEENS2_IJNS3_ILi128EEENS3_ILi96EEENS3_ILi64EEEEEELi256EN7cutlass10bfloat16_tEfNSA_4arch4Sm90ELb0ELb1ELb0ELb1ELb0ELb1ELb1ELb1ELb0ELb0ELb0ELb0EE3mmaINS_16FlashAttnFwdSm90ISE_NS_21CollectiveEpilogueFwdINS2_IJS6_NS3_ILi256EEES7_EEES5_SB_SD_Li256ELb1ELb0ELb0ELb0EEENS_36VarlenDynamicPersistentTileSchedulerILi128ELi96ELi256ELi32ELb0ELb0ELb1ELb1ELb0ELb1EEEE13SharedStorageENS1_6TensorINS1_11ArrayEngineIfLm128EEENS1_6LayoutINS2_IJNS2_IJNS3_ILi2EEEST_NS3_ILi32EEEEEES4_S4_EEENS2_IJNS2_IJS4_ST_NS3_ILi4EEEEEENS3_ILi0EEESZ_EEEEEEENS_7SoftmaxILi2ELi0EEEEEbRKNSE_6ParamsENSA_25PipelineTmaAsyncNoClusterILi2ENSA_16PipelineTmaAsyncILi2EEEEES1B_RNSA_13PipelineStateILj2EEERT0_RT1_iRiRKNS_16SeqlenInfoQKNewKILb1ELb1EEENS2_IJiiiiEEERT_ENKUliT_T0_T1_E_clIZSF_ISO_S12_S14_EbS17_S1B_S1B_S1E_S1G_S1I_iS1J_S1N_S1O_S1Q_EUlRS1R_iE0_NS3_ILb1EEES1Y_EEDaiS1R_S1S_S1T_) ;  /* 0x000002b400a47944 */ /* 0x021fea0003c00000 */
[----:B------:R-:W-:Y:S05]  /*a2b0*/  BSYNC B0 ;  /* 0x0000000000007941 */ /* 0x000fea0003800000 */
.L_x_2884:
[----:B------:R-:W2:Y:S01]  /*a2c0*/  LDL R2, [R1+0x70] ;  /* 0x0000700001027983 */ /* 0x000ea20000100800 */
[----:B------:R-:W0:Y:S01]  /*a2d0*/  LDC.64 R6, c[0x0][0xad8] ;  /* 0x0002b600ff067b82 */ /* 0x000e220000000a00 */
[----:B------:R-:W-:Y:S01]  /*a2e0*/  VIADD R0, R181, 0xfffffffe ;  /* 0xfffffffeb5007836 */ /* 0x000fe20000000000 */
[----:B0-----:R-:W-:Y:S01]  /*a2f0*/  ISETP.GE.AND P0, PT, R7, 0x1, PT ;  /* 0x000000010700780c */ /* 0x001fe20003f06270 */
[----:B--2---:R-:W-:-:S05]  /*a300*/  IMAD.SHL.U32 R2, R2, 0x80, RZ ;  /* 0x0000008002027824 */ /* 0x004fca00078e00ff */
[----:B------:R-:W-:-:S05]  /*a310*/  IADD3 R5, R2, R161, -R160 ;  /* 0x000000a102057210 */ /* 0x000fca0007ffe8a0 */
[----:B------:R-:W-:Y:S02]  /*a320*/  IMAD.IADD R3, R5, 0x1, R6 ;  /* 0x0000000105037824 */ /* 0x000fe400078e0206 */
[----:B------:R-:W-:Y:S05]  /*a330*/  @!P0 BRA `(.L_x_2885) ;  /* 0x0000000000488947 */ /* 0x000fea0003800000 */
        /* <DEDUP_REMOVED lines=11> */
.L_x_2887:
[----:B------:R-:W-:-:S13]  /*a3f0*/  ISETP.NE.AND P0, PT, R7, 0x1, PT ;  /* 0x000000010700780c */ /* 0x000fda0003f05270 */
[----:B------:R-:W0:Y:S02]  /*a400*/  @P0 LDC.64 R8, c[0x0][0xae0] ;  /* 0x0002b800ff080b82 */ /* 0x000e240000000a00 */
[----:B0-----:R-:W-:-:S05]  /*a410*/  @P0 IMAD.HI.U32 R6, R4, R8, RZ ;  /* 0x0000000804060227 */ /* 0x001fca00078e00ff */
[----:B------:R-:W-:-:S07]  /*a420*/  @P0 SHF.R.U32.HI R4, RZ, R9, R6 ;  /* 0x00000009ff040219 */ /* 0x000fce0000011606 */
.L_x_2888:
[----:B------:R-:W-:Y:S05]  /*a430*/  BSYNC B0 ;  /* 0x0000000000007941 */ /* 0x000fea0003800000 */
.L_x_2886:
[----:B------:R-:W-:-:S05]  /*a440*/  IMAD R4, R4, R7, R7 ;  /* 0x0000000704047224 */ /* 0x000fca00078e0207 */
[----:B------:R-:W-:-:S07]  /*a450*/  VIMNMX R3, R3, R4, PT ;  /* 0x0000000403037248 */ /* 0x000fce0003fe0100 */
.L_x_2885:
[----:B------:R-:W-:-:S05]  /*a460*/  IMAD.HI R3, R3, 0x2aaaaaab, RZ ;  /* 0x2aaaaaab03037827 */ /* 0x000fca00078e02ff */
[----:B------:R-:W-:-:S04]  /*a470*/  SHF.R.U32.HI R4, RZ, 0x1f, R3 ;  /* 0x0000001fff047819 */ /* 0x000fc80000011603 */
[----:B------:R-:W-:-:S04]  /*a480*/  LEA.HI.SX32 R4, R3, R4, 0x1c ;  /* 0x0000000403047211 */ /* 0x000fc800078fe2ff */
[----:B------:R-:W-:-:S04]  /*a490*/  VIMNMX R3, R167, R4, !PT ;  /* 0x00000004a7037248 */ /* 0x000fc80007fe0100 */
[----:B------:R-:W-:-:S13]  /*a4a0*/  ISETP.GE.AND P0, PT, R0, R3, PT ;  /* 0x000000030000720c */ /* 0x000fda0003f06270 */
[----:B------:R-:W-:Y:S05]  /*a4b0*/  @!P0 BRA `(.L_x_2889) ;  /* 0x000000a800b88947 */ /* 0x000fea0003800000 */
.L_x_2916:
        /* <DEDUP_REMOVED lines=16> */
[----:B-1----:R-:W-:Y:S01]  /*a5c0*/  @!P0 IMAD.MOV.U32 R5, RZ, RZ, RZ ;  /* 0x000000ffff058224 */ /* 0x002fe200078e00ff */
[----:B--2---:R-:W-:-:S04]  /*a5d0*/  LOP3.LUT R2, R2, 0x1, RZ, 0xfc, !PT ;  /* 0x0000000102027812 */ /* 0x004fc800078efcff */
[----:B------:R-:W-:-:S13]  /*a5e0*/  ISETP.NE.AND P1, PT, R2, 0x3, PT ;  /* 0x000000030200780c */ /* 0x000fda0003f25270 */
[----:B0-----:R-:W-:Y:S05]  /*a5f0*/  @!P1 BRA `(.L_x_2891) ;  /* 0x0000000000049947 */ /* 0x001fea0003800000 */
[----:B------:R-:W-:Y:S01]  /*a600*/  BPT.TRAP 0x1 ;  /* 0x000000040000795c */ /* 0x000fe20000300000 */
.L_x_2891:
[----:B------:R-:W-:Y:S05]  /*a610*/  BSYNC B0 ;  /* 0x0000000000007941 */ /* 0x000fea0003800000 */
.L_x_2890:
        /* <DEDUP_REMOVED lines=13> */
.L_x_2893:
[----:B------:R-:W-:Y:S05]  /*a6f0*/  BSYNC B0 ;  /* 0x0000000000007941 */ /* 0x000fea0003800000 */
.L_x_2892:
        /* <DEDUP_REMOVED lines=8> */
.L_x_2895:
[----:B------:R-:W-:Y:S05]  /*a780*/  BSYNC B0 ;  /* 0x0000000000007941 */ /* 0x000fea0003800000 */
.L_x_2894:
[----:B------:R-:W2:Y:S04]  /*a790*/  LD.E R5, desc[UR56][R18.64+0x210] ;  /* 0x0002103812057980 */ /* 0x000ea8000c101900 */
[----:B------:R-:W2:Y:S01]  /*a7a0*/  LDL.64 R8, [R1+0xa0] ;  /* 0x0000a00001087983 */ /* 0x000ea20000100a00 */
[----:B------:R-:W-:Y:S05]  /*a7b0*/  WARPSYNC.ALL ;  /* 0x0000000000007948 */ /* 0x000fea0003800000 */
[----:B------:R-:W3:Y:S04]  /*a7c0*/  LDL.64 R14, [R1+0x98] ;  /* 0x00009800010e7983 */ /* 0x000ee80000100a00 */
[----:B0----5:R-:W4:Y:S04]  /*a7d0*/  LDL.64 R6, [R1+0x98] ;  /* 0x0000980001067983 */ /* 0x021f280000100a00 */
[----:B------:R-:W4:Y:S01]  /*a7e0*/  LDL.64 R10, [R1+0x98] ;  /* 0x00009800010a7983 */ /* 0x000f220000100a00 */
[----:B--2---:R-:W-:-:S03]  /*a7f0*/  IMAD R4, R5, 0x300, R8 ;  /* 0x0000030005047824 */ /* 0x004fc600078e0208 */
[----:B------:R-:W2:Y:S01]  /*a800*/  LDL.64 R12, [R1+0x98] ;  /* 0x00009800010c7983 */ /* 0x000ea20000100a00 */
[----:B------:R-:W-:Y:S01]  /*a810*/  IMAD.MOV.U32 R5, RZ, RZ, R9 ;  /* 0x000000ffff057224 */ /* 0x000fe200078e0009 */
[----:B------:R-:W-:Y:S01]  /*a820*/  R2UR UR6, R4 ;  /* 0x00000000040672ca */ /* 0x000fe200000e0000 */
[----:B------:R-:W-:-:S03]  /*a830*/  WARPGROUP.ARRIVE ;  /* 0x00000000000079c5 */ /* 0x000fc60000000000 */
        /* <DEDUP_REMOVED lines=9> */
[----:B------:R-:W-:Y:S02]  /*a8d0*/  R2UR UR5, R15 ;  /* 0x000000000f0572ca */ /* 0x000fe400000e0000 */
[----:B------:R-:W3:Y:S11]  /*a8e0*/  LDL R15, [R1+0x54] ;  /* 0x00005400010f7983 */ /* 0x000ef60000100800 */
[----:B------:R-:W-:Y:S01]  /*a8f0*/  HGMMA.64x96x16.F32.BF16 R24, gdesc[UR4], RZ, !UPT, gsb0 ;  /* 0x01600000041879f0 */ /* 0x000fe2000c0018ff */
[----:B----4-:R-:W-:Y:S01]  /*a900*/  VIADD R6, R6, 0x2 ;  /* 0x0000000206067836 */ /* 0x010fe20000000000 */
[----:B------:R-:W-:-:S02]  /*a910*/  R2UR UR6, R8 ;  /* 0x00000000080672ca */ /* 0x000fc400000e0000 */
[----:B------:R-:W-:Y:S02]  /*a920*/  R2UR UR7, R9 ;  /* 0x00000000090772ca */ /* 0x000fe400000e0000 */
[----:B------:R-:W-:Y:S02]  /*a930*/  R2UR UR4, R6 ;  /* 0x00000000060472ca */ /* 0x000fe400000e0000 */
[----:B------:R-:W-:Y:S01]  /*a940*/  R2UR UR5, R7 ;  /* 0x00000000070572ca */ /* 0x000fe200000e0000 */
[----:B------:R-:W-:Y:S02]  /*a950*/  VIADD R10, R10, 0x4 ;  /* 0x000000040a0a7836 */ /* 0x000fe40000000000 */
[----:B------:R-:W-:Y:S02]  /*a960*/  VIADD R6, R4, 0x4 ;  /* 0x0000000404067836 */ /* 0x000fe40000000000 */
[----:B------:R-:W-:Y:S01]  /*a970*/  IMAD.MOV.U32 R7, RZ, RZ, R9 ;  /* 0x000000ffff077224 */ /* 0x000fe200078e0009 */
[----:B------:R-:W-:-:S02]  /*a980*/  WARPGROUP.DEPBAR.LE gsb0, 0x0 ;  /* 0x00008000000079c5 */ /* 0x000fc40000010000 */
        /* <DEDUP_REMOVED lines=21> */
[----:B---3--:R-:W-:-:S04]  /*aae0*/  LOP3.LUT R15, R15, 0x1, RZ, 0xfc, !PT ;  /* 0x000000010f0f7812 */ /* 0x008fc800078efcff */
[----:B------:R-:W-:Y:S01]  /*aaf0*/  ISETP.NE.AND P1, PT, R15, 0x3, PT ;  /* 0x000000030f00780c */ /* 0x000fe20003f25270 */
[----:B------:R-:W-:Y:S01]  /*ab00*/  BSSY B0, `(.L_x_2897) ;  /* 0x0000004000007945 */ /* 0x000fe20003800000 */
[----:B------:R-:W-:-:S11]  /*ab10*/  WARPGROUP.DEPBAR.LE gsb0, 0x0 ;  /* 0x00008000000079c5 */ /* 0x000fd60000010000 */
[----:B0-----:R-:W-:Y:S05]  /*ab20*/  @!P1 BRA `(.L_x_2898) ;  /* 0x0000000000049947 */ /* 0x001fea0003800000 */
[----:B------:R-:W-:Y:S01]  /*ab30*/  BPT.TRAP 0x1 ;  /* 0x000000040000795c */ /* 0x000fe20000300000 */
.L_x_2898:
[----:B------:R-:W-:Y:S05]  /*ab40*/  BSYNC B0 ;  /* 0x0000000000007941 */ /* 0x000fea0003800000 */
.L_x_2897:
        /* <DEDUP_REMOVED lines=10> */
.L_x_2900:
[----:B------:R-:W-:Y:S05]  /*abf0*/  BSYNC B0 ;  /* 0x0000000000007941 */ /* 0x000fea0003800000 */
.L_x_2899:
[----:B------:R-:W-:Y:S04]  /*ac00*/  BSSY B0, `(.L_x_2901) ;  /* 0x0000006000007945 */ /* 0x000fe80003800000 */
[----:B-1----:R-:W-:Y:S05]  /*ac10*/  @P0 BRA `(.L_x_2902) ;  /* 0x0000000000100947 */ /* 0x002fea0003800000 */
[----:B-----5:R-:W-:Y:S01]  /*ac20*/  IMAD R4, R4, 0x8, R7 ;  /* 0x0000000804047824 */ /* 0x020fe200078e0207 */
[----:B0-----:R-:W-:-:S04]  /*ac30*/  SHF.L.U32 R5, R6, 0x1f, RZ ;  /* 0x0000001f06057819 */ /* 0x001fc800000006ff */
[----:B------:R-:W0:Y:S02]  /*ac40*/  SYNCS.PHASECHK.TRANS64.TRYWAIT P0, [R4+URZ], R5 ;  /* 0x00000005040075a7 */ /* 0x000e24000800017f */
[----:B0-----:R-:W-:Y:S05]  /*ac50*/  @!P0 BRA `(.L_x_2903) ;  /* 0x0000029800088947 */ /* 0x001fea0003800000 */
.L_x_2902:
[----:B------:R-:W-:Y:S05]  /*ac60*/  BSYNC B0 ;  /* 0x0000000000007941 */ /* 0x000fea0003800000 */
.L_x_2901:
[----:B------:R-:W2:Y:S04]  /*ac70*/  LDL R7, [R1+0x90] ;  /* 0x0000900001077983 */ /* 0x000ea80000100800 */
[----:B------:R-:W3:Y:S04]  /*ac80*/  LD.E R15, desc[UR56][R18.64+0x210] ;  /* 0x00021038120f7980 */ /* 0x000ee8000c101900 */
[----:B------:R-:W3:Y:S04]  /*ac90*/  LDL.64 R20, [R1+0x118] ;  /* 0x0001180001147983 */ /* 0x000ee80000100a00 */
[----:B0----5:R-:W4:Y:S04]  /*aca0*/  LDL.64 R4, [R1+0x110] ;  /* 0x0001100001047983 */ /* 0x021f280000100a00 */
[----:B------:R-:W4:Y:S04]  /*acb0*/  LDL.64 R8, [R1+0x110] ;  /* 0x0001100001087983 */ /* 0x000f280000100a00 */
[----:B------:R-:W4:Y:S04]  /*acc0*/  LDL.64 R10, [R1+0x110] ;  /* 0x00011000010a7983 */ /* 0x000f280000100a00 */
[----:B------:R-:W4:Y:S01]  /*acd0*/  LDL.64 R12, [R1+0x110] ;  /* 0x00011000010c7983 */ /* 0x000f220000100a00 */
[----:B------:R-:W-:Y:S05]  /*ace0*/  WARPSYNC.ALL ;  /* 0x0000000000007948 */ /* 0x000fea0003800000 */
[----:B------:R-:W-:Y:S01]  /*acf0*/  WARPGROUP.ARRIVE ;  /* 0x00000000000079c5 */ /* 0x000fe20000000000 */
[----:B--2---:R-:W-:Y:S01]  /*ad00*/  ISETP.NE.U32.AND P0, PT, R7, RZ, PT ;  /* 0x000000ff0700720c */ /* 0x004fe20003f05070 */
[----:B---3--:R-:W-:-:S02]  /*ad10*/  IMAD R6, R15, 0xc00, R20 ;  /* 0x00000c000f067824 */ /* 0x008fc400078e0214 */
[----:B------:R-:W-:Y:S01]  /*ad20*/  IMAD.MOV.U32 R7, RZ, RZ, R21 ;  /* 0x000000ffff077224 */ /* 0x000fe200078e0015 */
[----:B------:R-:W2:Y:S01]  /*ad30*/  LDL.64 R14, [R1+0x110] ;  /* 0x00011000010e7983 */ /* 0x000ea20000100a00 */
[----:B----4-:R-:W-:Y:S02]  /*ad40*/  R2UR UR4, R4 ;  /* 0x00000000040472ca */ /* 0x010fe400000e0000 */
[----:B------:R-:W-:Y:S02]  /*ad50*/  R2UR UR6, R6 ;  /* 0x00000000060672ca */ /* 0x000fe400000e0000 */
[----:B------:R-:W-:Y:S02]  /*ad60*/  R2UR UR7, R7 ;  /* 0x00000000070772ca */ /* 0x000fe400000e0000 */
[----:B------:R-:W-:Y:S02]  /*ad70*/  R2UR UR5, R5 ;  /* 0x00000000050572ca */ /* 0x000fe400000e0000 */
[----:B------:R-:W-:-:S11]  /*ad80*/  VOTEU.ANY UP0, P0 ;  /* 0x00000000003f7886 */ /* 0x000fd60000000100 */
        /* <DEDUP_REMOVED lines=159> */
[----:B------:R-:W0:Y:S01]  /*b780*/  S2R R72, SR_TID.X ;  /* 0x0000000000487919 */ /* 0x000e220000002100 */
[----:B------:R1:W-:Y:S04]  /*b790*/  STL [R1+0x90], R2 ;  /* 0x0000900201007387 */ /* 0x0003e80000100800 */
[----:B------:R1:W-:Y:S01]  /*b7a0*/  STL [R1+0x90], R2 ;  /* 0x0000900201007387 */ /* 0x0003e20000100800 */
[----:B------:R-:W-:-:S02]  /*b7b0*/  WARPGROUP.DEPBAR.LE gsb0, 0x0 ;  /* 0x00008000000079c5 */ /* 0x000fc40000010000 */
[----:B------:R-:W-:-:S06]  /*b7c0*/  WARPGROUP.ARRIVE ;  /* 0x00000000000079c5 */ /* 0x000fcc0000000000 */
[----:B------:R-:W-:Y:S01]  /*b7d0*/  HGMMA.64x96x16.F32.BF16 R24, gdesc[UR4], R24, gsb0 ;  /* 0x01600000041879f0 */ /* 0x000fe20008001818 */
[----:B0-----:R-:W-:Y:S01]  /*b7e0*/  LOP3.LUT R72, R72, 0x7f, RZ, 0xc0, !PT ;  /* 0x0000007f48487812 */ /* 0x001fe200078ec0ff */
[----:B------:R1:W-:Y:S03]  /*b7f0*/  STL [R1+0x90], R2 ;  /* 0x0000900201007387 */ /* 0x0003e60000100800 */
[----:B------:R-:W-:Y:S01]  /*b800*/  ISETP.NE.AND P0, PT, R72, RZ, PT ;  /* 0x000000ff4800720c */ /* 0x000fe20003f05270 */
        /* <DEDUP_REMOVED lines=21> */
[----:B------:R-:W2:Y:S04]  /*b960*/  LDL R12, [R1+0x13c] ;  /* 0x00013c00010c7983 */ /* 0x000ea80000100800 */
[----:B------:R-:W3:Y:S04]  /*b970*/  LDL.128 R8, [R1+0x150] ;  /* 0x0001500001087983 */ /* 0x000ee80000100c00 */
[----:B0-----:R-:W4:Y:S04]  /*b980*/  LDL.128 R4, [R1+0x140] ;  /* 0x0001400001047983 */ /* 0x001f280000100c00 */
[----:B------:R-:W3:Y:S01]  /*b990*/  LDL R21, [R1+0x70] ;  /* 0x0000700001157983 */ /* 0x000ee20000100800 */
[----:B------:R-:W-:Y:S01]  /*b9a0*/  BSSY B0, `(.L_x_2904) ;  /* 0x0000035000007945 */ /* 0x000fe20003800000 */
[----:B--2---:R-:W-:-:S04]  /*b9b0*/  SHF.R.S32.HI R13, RZ, 0x1f, R12 ;  /* 0x0000001fff0d7819 */ /* 0x004fc8000001140c */
[----:B------:R-:W-:-:S04]  /*b9c0*/  LEA.HI R13, R13, R12, RZ, 0x7 ;  /* 0x0000000c0d0d7211 */ /* 0x000fc800078f38ff */
[----:B------:R-:W-:-:S05]  /*b9d0*/  LOP3.LUT R15, R13, 0xffffff80, RZ, 0xc0, !PT ;  /* 0xffffff800d0f7812 */ /* 0x000fca00078ec0ff */
[----:B------:R-:W-:-:S05]  /*b9e0*/  IMAD.IADD R15, R12, 0x1, -R15 ;  /* 0x000000010c0f7824 */ /* 0x000fca00078e0a0f */
[----:B------:R-:W-:-:S04]  /*b9f0*/  SHF.R.S32.HI R14, RZ, 0x1f, R15 ;  /* 0x0000001fff0e7819 */ /* 0x000fc8000001140f */
[----:B------:R-:W-:-:S04]  /*ba00*/  LEA.HI R16, R14, R15, RZ, 0x2 ;  /* 0x0000000f0e107211 */ /* 0x000fc800078f10ff */
[--C-:B------:R-:W-:Y:S02]  /*ba10*/  SHF.R.S32.HI R17, RZ, 0x2, R16.reuse ;  /* 0x00000002ff117819 */ /* 0x100fe40000011410 */
[----:B------:R-:W-:Y:S02]  /*ba20*/  SHF.R.S32.HI R12, RZ, 0x1f, R16 ;  /* 0x0000001fff0c7819 */ /* 0x000fe40000011410 */
[----:B------:R-:W-:Y:S02]  /*ba30*/  LEA.HI R14, R14, R15, RZ, 0x5 ;  /* 0x0000000f0e0e7211 */ /* 0x000fe400078f28ff */
[----:B------:R-:W-:Y:S02]  /*ba40*/  LEA.HI R20, R12, R17, RZ, 0x3 ;  /* 0x000000110c147211 */ /* 0x000fe400078f18ff */
[----:B------:R-:W-:Y:S01]  /*ba50*/  SHF.R.S32.HI R12, RZ, 0x7, R13 ;  /* 0x00000007ff0c7819 */ /* 0x000fe2000001140d */
[----:B----4-:R-:W-:Y:S01]  /*ba60*/  IMAD R73, R0, -0x60, R5 ;  /* 0xffffffa000497824 */ /* 0x010fe200078e0205 */
[----:B------:R-:W-:-:S02]  /*ba70*/  LOP3.LUT R20, R20, 0xfffffff8, RZ, 0xc0, !PT ;  /* 0xfffffff814147812 */ /* 0x000fc400078ec0ff */
[----:B------:R-:W-:Y:S02]  /*ba80*/  LEA.HI R13, R13, R12, RZ, 0x1 ;  /* 0x0000000c0d0d7211 */ /* 0x000fe400078f08ff */
[----:B------:R-:W-:Y:S02]  /*ba90*/  SHF.R.S32.HI R14, RZ, 0x5, R14 ;  /* 0x00000005ff0e7819 */ /* 0x000fe4000001140e */
[----:B------:R-:W-:Y:S02]  /*baa0*/  LOP3.LUT R16, R16, 0x7ffffffc, RZ, 0xc0, !PT ;  /* 0x7ffffffc10107812 */ /* 0x000fe400078ec0ff */
[----:B---3--:R-:W-:Y:S01]  /*bab0*/  ISETP.GE.AND P1, PT, R9, 0x1, PT ;  /* 0x000000010900780c */ /* 0x008fe20003f26270 */
[----:B------:R-:W-:Y:S01]  /*bac0*/  IMAD.IADD R20, R17, 0x1, -R20 ;  /* 0x0000000111147824 */ /* 0x000fe200078e0a14 */
[----:B------:R-:W-:Y:S01]  /*bad0*/  LOP3.LUT R13, R13, 0x3fffffe, RZ, 0xc0, !PT ;  /* 0x03fffffe0d0d7812 */ /* 0x000fe200078ec0ff */
[----:B------:R-:W-:Y:S01]  /*bae0*/  IMAD R21, R21, 0x8, R14 ;  /* 0x0000000815157824 */ /* 0x000fe200078e020e */
[----:B------:R-:W-:Y:S01]  /*baf0*/  IADD3 R73, -R4, 0x1, R73 ;  /* 0x0000000104497810 */ /* 0x000fe20007ffe149 */
[----:B------:R-:W-:Y:S01]  /*bb00*/  IMAD.IADD R16, R15, 0x1, -R16 ;  /* 0x000000010f107824 */ /* 0x000fe200078e0a10 */
[----:B------:R-:W-:Y:S01]  /*bb10*/  LOP3.LUT R15, RZ, R6, RZ, 0x33, !PT ;  /* 0x00000006ff0f7212 */ /* 0x000fe200078e33ff */
[----:B------:R-:W-:-:S02]  /*bb20*/  IMAD.IADD R13, R12, 0x1, -R13 ;  /* 0x000000010c0d7824 */ /* 0x000fc400078e0a0d */
[----:B------:R-:W-:Y:S02]  /*bb30*/  IMAD.U32 R20, R21, 0x10, R20 ;  /* 0x0000001015147824 */ /* 0x000fe400078e0014 */
[----:B------:R-:W-:Y:S02]  /*bb40*/  IMAD R12, R16, -0x2, R73 ;  /* 0xfffffffe100c7824 */ /* 0x000fe400078e0249 */
[----:B------:R-:W-:Y:S02]  /*bb50*/  IMAD R20, R13, 0x40, R20 ;  /* 0x000000400d147824 */ /* 0x000fe400078e0214 */
[----:B------:R-:W-:Y:S02]  /*bb60*/  IMAD R13, R0, -0x60, RZ ;  /* 0xffffffa0000d7824 */ /* 0x000fe400078e02ff */
[C---:B------:R-:W-:Y:S02]  /*bb70*/  IMAD.IADD R21, R12.reuse, 0x1, R7 ;  /* 0x000000010c157824 */ /* 0x040fe400078e0207 */
[----:B------:R-:W-:-:S02]  /*bb80*/  IMAD.IADD R91, R12, 0x1, R15 ;  /* 0x000000010c5b7824 */ /* 0x000fc400078e020f */
[----:B------:R-:W-:Y:S02]  /*bb90*/  IMAD R16, R16, -0x2, R13 ;  /* 0xfffffffe10107824 */ /* 0x000fe400078e020d */
[----:B------:R-:W-:Y:S02]  /*bba0*/  IMAD R14, R0, -0x60, R8 ;  /* 0xffffffa0000e7824 */ /* 0x000fe400078e0208 */
[--C-:B------:R-:W-:Y:S02]  /*bbb0*/  IMAD.IADD R6, R21, 0x1, R20.reuse ;  /* 0x0000000115067824 */ /* 0x100fe400078e0214 */
[----:B------:R-:W-:Y:S01]  /*bbc0*/  IMAD.IADD R7, R91, 0x1, R20 ;  /* 0x000000015b077824 */ /* 0x000fe200078e0214 */
[----:B-1----:R-:W-:Y:S06]  /*bbd0*/  @!P1 BRA `(.L_x_2905) ;  /* 0x0000000000449947 */ /* 0x002fec0003800000 */
[----:B------:R-:W-:Y:S01]  /*bbe0*/  IADD3 R8, R20, R5, -R4 ;  /* 0x0000000514087210 */ /* 0x000fe20007ffe804 */
[----:B------:R-:W-:Y:S03]  /*bbf0*/  BSSY B1, `(.L_x_2906) ;  /* 0x000000c000017945 */ /* 0x000fe60003800000 */
[----:B------:R-:W-:-:S13]  /*bc00*/  ISETP.GT.AND P1, PT, R8, -0x1, PT ;  /* 0xffffffff0800780c */ /* 0x000fda0003f24270 */
[----:B------:R-:W-:Y:S05]  /*bc10*/  @P1 BRA `(.L_x_2907) ;  /* 0x0000000000181947 */ /* 0x000fea0003800000 */
[----:B------:R-:W-:Y:S02]  /*bc20*/  ISETP.NE.AND P1, PT, R9, 0x1, PT ;  /* 0x000000010900780c */ /* 0x000fe40003f25270 */
[----:B------:R-:W-:-:S11]  /*bc30*/  LOP3.LUT R13, RZ, R8, RZ, 0x33, !PT ;  /* 0x00000008ff0d7212 */ /* 0x000fd600078e33ff */
[----:B------:R-:W-:-:S05]  /*bc40*/  @P1 IMAD.HI.U32 R8, R13, R10, RZ ;  /* 0x0000000a0d081227 */ /* 0x000fca00078e00ff */
[----:B------:R-:W-:-:S04]  /*bc50*/  @P1 SHF.R.U32.HI R13, RZ, R11, R8 ;  /* 0x0000000bff0d1219 */ /* 0x000fc80000011608 */
[----:B------:R-:W-:Y:S01]  /*bc60*/  LOP3.LUT R8, RZ, R13, RZ, 0x33, !PT ;  /* 0x0000000dff087212 */ /* 0x000fe200078e33ff */
[----:B------:R-:W-:Y:S06]  /*bc70*/  BRA `(.L_x_2908) ;  /* 0x00000000000c7947 */ /* 0x000fec0003800000 */
.L_x_2907:
[----:B------:R-:W-:-:S13]  /*bc80*/  ISETP.NE.AND P1, PT, R9, 0x1, PT ;  /* 0x000000010900780c */ /* 0x000fda0003f25270 */
[----:B------:R-:W-:-:S05]  /*bc90*/  @P1 IMAD.HI.U32 R12, R8, R10, RZ ;  /* 0x0000000a080c1227 */ /* 0x000fca00078e00ff */
[----:B------:R-:W-:-:S07]  /*bca0*/  @P1 SHF.R.U32.HI R8, RZ, R11, R12 ;  /* 0x0000000bff081219 */ /* 0x000fce000001160c */
.L_x_2908:
[----:B------:R-:W-:Y:S05]  /*bcb0*/  BSYNC B1 ;  /* 0x0000000000017941 */ /* 0x000fea0003800000 */
.L_x_2906:
[----:B------:R-:W-:-:S05]  /*bcc0*/  IMAD R8, R8, R9, R16 ;  /* 0x0000000908087224 */ /* 0x000fca00078e0210 */
[----:B------:R-:W-:Y:S02]  /*bcd0*/  VIMNMX R7, R7, R8, !PT ;  /* 0x0000000807077248 */ /* 0x000fe40007fe0100 */
[----:B------:R-:W-:-:S07]  /*bce0*/  VIADDMNMX R6, R8, R9, R6, PT ;  /* 0x0000000908067246 */ /* 0x000fce0003800106 */
.L_x_2905:
[----:B------:R-:W-:Y:S05]  /*bcf0*/  BSYNC B0 ;  /* 0x0000000000007941 */ /* 0x000fea0003800000 */
.L_x_2904:
[----:B------:R-:W-:Y:S01]  /*bd00*/  ISETP.GE.AND P1, PT, R14, 0x9, PT ;  /* 0x000000090e00780c */ /* 0x000fe20003f26270 */
[----:B------:R-:W-:Y:S01]  /*bd10*/  VIADD R20, R20, 0x8 ;  /* 0x0000000814147836 */ /* 0x000fe20000000000 */
[----:B------:R-:W-:Y:S01]  /*bd20*/  ISETP.GE.AND P2, PT, R14, 0x2, PT ;  /* 0x000000020e00780c */ /* 0x000fe20003f46270 */
[----:B------:R-:W-:Y:S01]  /*bd30*/  BSSY B0, `(.L_x_2909) ;  /* 0x0000087000007945 */ /* 0x000fe20003800000 */
[----:B------:R-:W-:Y:S02]  /*bd40*/  P2R R12, PR, RZ, 0x2 ;  /* 0x00000002ff0c7803 */ /* 0x000fe40000000000 */
[----:B------:R-:W-:Y:S02]  /*bd50*/  ISETP.GT.AND P1, PT, R7, 0x8, !P1 ;  /* 0x000000080700780c */ /* 0x000fe40004f24270 */
[----:B------:R-:W-:Y:S02]  /*bd60*/  P2R R8, PR, RZ, 0x4 ;  /* 0x00000004ff087803 */ /* 0x000fe40000000000 */
[----:B------:R-:W-:-:S02]  /*bd70*/  ISETP.LT.OR P1, PT, R6, 0x9, P1 ;  /* 0x000000090600780c */ /* 0x000fc40000f21670 */
[C---:B------:R-:W-:Y:S02]  /*bd80*/  ISETP.GT.AND P2, PT, R7.reuse, 0x1, !P2 ;  /* 0x000000010700780c */ /* 0x040fe40005744270 */
[----:B------:R-:W-:Y:S02]  /*bd90*/  ISETP.GE.AND P3, PT, R14, 0xa, PT ;  /* 0x0000000a0e00780c */ /* 0x000fe40003f66270 */
[----:B------:R-:W-:Y:S02]  /*bda0*/  FSEL R87, R28, -INF , !P1 ;  /* 0xff8000001c577808 */ /* 0x000fe40004800000 */
[----:B------:R-:W-:Y:S02]  /*bdb0*/  ISETP.LT.OR P2, PT, R6, 0x2, P2 ;  /* 0x000000020600780c */ /* 0x000fe40001741670 */
[----:B------:R-:W-:Y:S02]  /*bdc0*/  ISETP.GT.AND P1, PT, R7, 0x9, !P3 ;  /* 0x000000090700780c */ /* 0x000fe40005f24270 */
[----:B------:R-:W-:-:S02]  /*bdd0*/  FSEL R89, R25, -INF , !P2 ;  /* 0xff80000019597808 */ /* 0x000fc40005000000 */
        /* <DEDUP_REMOVED lines=76> */
[----:B------:R-:W-:Y:S02]  /*c2a0*/  P2R R25, PR, RZ, 0x8 ;  /* 0x00000008ff197803 */ /* 0x000fe40000000000 */
        /* <DEDUP_REMOVED lines=40> */
.L_x_2912:
[----:B------:R-:W-:-:S13]  /*c530*/  ISETP.NE.AND P6, PT, R9, 0x1, PT ;  /* 0x000000010900780c */ /* 0x000fda0003fc5270 */
[----:B------:R-:W-:-:S05]  /*c540*/  @P6 IMAD.HI.U32 R10, R4, R10, RZ ;  /* 0x0000000a040a6227 */ /* 0x000fca00078e00ff */
[----:B------:R-:W-:-:S07]  /*c550*/  @P6 SHF.R.U32.HI R4, RZ, R11, R10 ;  /* 0x0000000bff046219 */ /* 0x000fce000001160a */
.L_x_2913:
[----:B------:R-:W-:Y:S05]  /*c560*/  BSYNC B1 ;  /* 0x0000000000017941 */ /* 0x000fea0003800000 */
.L_x_2911:
[----:B------:R-:W-:-:S05]  /*c570*/  IMAD R4, R4, R9, R16 ;  /* 0x0000000904047224 */ /* 0x000fca00078e0210 */
[----:B------:R-:W-:Y:S02]  /*c580*/  VIADDMNMX R6, R4, R9, R6, PT ;  /* 0x0000000904067246 */ /* 0x000fe40003800106 */
[----:B------:R-:W-:-:S07]  /*c590*/  VIMNMX R7, R7, R4, !PT ;  /* 0x0000000407077248 */ /* 0x000fce0007fe0100 */
.L_x_2910:
[----:B------:R-:W-:Y:S05]  /*c5a0*/  BSYNC B0 ;  /* 0x0000000000007941 */ /* 0x000fea0003800000 */
.L_x_2909:
[----:B------:R-:W2:Y:S01]  /*c5b0*/  LDL.64 R20, [R1+0x430] ;  /* 0x0004300001147983 */ /* 0x000ea20000100a00 */
[----:B------:R-:W-:Y:S02]  /*c5c0*/  ISETP.GT.AND P5, PT, R7, RZ, !P5 ;  /* 0x000000ff0700720c */ /* 0x000fe40006fa4270 */
        /* <DEDUP_REMOVED lines=11> */
[----:B------:R-:W-:Y:S02]  /*c680*/  ISETP.NE.AND P5, PT, R25, RZ, PT ;  /* 0x000000ff1900720c */ /* 0x000fe40003fa5270 */
[C---:B------:R-:W-:Y:S01]  /*c690*/  ISETP.GT.AND P1, PT, R7.reuse, 0x49, !P1 ;  /* 0x000000490700780c */ /* 0x040fe20004f24270 */
[----:B------:R-:W3:Y:S01]  /*c6a0*/  LDL R25, [R1+0x450] ;  /* 0x0004500001197983 */ /* 0x000ee20000100800 */
        /* <DEDUP_REMOVED lines=60> */
[----:B--2---:R-:W-:Y:S02]  /*ca70*/  FMNMX.FTZ R4, R93, R20, !PT ;  /* 0x000000145d047209 */ /* 0x004fe40007810000 */
[----:B------:R-:W-:Y:S02]  /*ca80*/  FMNMX.FTZ R5, R24, R21, !PT ;  /* 0x0000001518057209 */ /* 0x000fe40007810000 */
[----:B------:R-:W-:Y:S02]  /*ca90*/  FMNMX.FTZ R4, R89, R4, !PT ;  /* 0x0000000459047209 */ /* 0x000fe40007810000 */
[----:B------:R-:W-:-:S02]  /*caa0*/  ISETP.LT.OR P5, PT, R6, 0x49, P5 ;  /* 0x000000490600780c */ /* 0x000fc40002fa1670 */
[----:B------:R-:W-:Y:S02]  /*cab0*/  FMNMX.FTZ R4, R87, R4, !PT ;  /* 0x0000000457047209 */ /* 0x000fe40007810000 */
[----:B------:R-:W-:Y:S02]  /*cac0*/  FMNMX.FTZ R5, R28, R5, !PT ;  /* 0x000000051c057209 */ /* 0x000fe40007810000 */
[----:B------:R-:W-:Y:S02]  /*cad0*/  FMNMX.FTZ R4, R85, R4, !PT ;  /* 0x0000000455047209 */ /* 0x000fe40007810000 */
[----:B------:R-:W-:Y:S02]  /*cae0*/  FSEL R62, R62, -INF , !P5 ;  /* 0xff8000003e3e7808 */ /* 0x000fe40006800000 */
[----:B------:R-:W-:Y:S02]  /*caf0*/  FMNMX.FTZ R4, R83, R4, !PT ;  /* 0x0000000453047209 */ /* 0x000fe40007810000 */
[----:B------:R-:W-:-:S02]  /*cb00*/  ISETP.GT.AND P2, PT, R7, 0x50, !P2 ;  /* 0x000000500700780c */ /* 0x000fc40005744270 */
[----:B------:R-:W-:Y:S02]  /*cb10*/  FMNMX.FTZ R4, R81, R4, !PT ;  /* 0x0000000451047209 */ /* 0x000fe40007810000 */
[----:B------:R-:W-:Y:S02]  /*cb20*/  ISETP.LT.OR P1, PT, R6, 0x4a, P1 ;  /* 0x0000004a0600780c */ /* 0x000fe40000f21670 */
[----:B------:R-:W-:Y:S02]  /*cb30*/  FMNMX.FTZ R4, R79, R4, !PT ;  /* 0x000000044f047209 */ /* 0x000fe40007810000 */
[----:B------:R-:W-:Y:S02]  /*cb40*/  ISETP.GT.AND P3, PT, R7, 0x51, !P3 ;  /* 0x000000510700780c */ /* 0x000fe40005f64270 */
[----:B------:R-:W-:Y:S02]  /*cb50*/  FMNMX.FTZ R4, R77, R4, !PT ;  /* 0x000000044d047209 */ /* 0x000fe40007810000 */
[----:B------:R-:W-:-:S02]  /*cb60*/  ISETP.NE.AND P6, PT, R14, RZ, PT ;  /* 0x000000ff0e00720c */ /* 0x000fc40003fc5270 */
        /* <DEDUP_REMOVED lines=25> */
[----:B------:R-:W0:Y:S01]  /*cd00*/  SHFL.BFLY PT, R9, R8, 0x2, 0x1f ;  /* 0x0c401f0008097f89 */ /* 0x000e2200000e0000 */
[----:B------:R-:W-:-:S04]  /*cd10*/  FMNMX.FTZ R5, R47, R4, !PT ;  /* 0x000000042f057209 */ /* 0x000fc80007810000 */
[----:B------:R-:W-:-:S04]  /*cd20*/  FMNMX.FTZ R4, R50, R5, !PT ;  /* 0x0000000532047209 */ /* 0x000fc80007810000 */
[----:B------:R-:W-:-:S04]  /*cd30*/  FMNMX.FTZ R5, R51, R4, !PT ;  /* 0x0000000433057209 */ /* 0x000fc80007810000 */
[----:B------:R-:W-:-:S04]  /*cd40*/  FMNMX.FTZ R4, R54, R5, !PT ;  /* 0x0000000536047209 */ /* 0x000fc80007810000 */
[----:B------:R-:W-:-:S04]  /*cd50*/  FMNMX.FTZ R5, R55, R4, !PT ;  /* 0x0000000437057209 */ /* 0x000fc80007810000 */
[----:B------:R-:W-:Y:S02]  /*cd60*/  FMNMX.FTZ R4, R58, R5, !PT ;  /* 0x000000053a047209 */ /* 0x000fe40007810000 */
[----:B0-----:R-:W-:Y:S02]  /*cd70*/  FMNMX.FTZ R10, R8, R9, !PT ;  /* 0x00000009080a7209 */ /* 0x001fe40007810000 */
[----:B------:R-:W-:-:S03]  /*cd80*/  FMNMX.FTZ R5, R59, R4, !PT ;  /* 0x000000043b057209 */ /* 0x000fc60007810000 */
[----:B------:R-:W0:Y:S01]  /*cd90*/  SHFL.BFLY PT, R11, R10, 0x1, 0x1f ;  /* 0x0c201f000a0b7f89 */ /* 0x000e2200000e0000 */
[----:B------:R-:W-:Y:S02]  /*cda0*/  ISETP.LT.OR P2, PT, R6, 0x51, P2 ;  /* 0x000000510600780c */ /* 0x000fe40001741670 */
[----:B------:R-:W-:Y:S02]  /*cdb0*/  FSEL R26, R63, -INF , !P1 ;  /* 0xff8000003f1a7808 */ /* 0x000fe40004800000 */
[----:B------:R-:W-:Y:S02]  /*cdc0*/  FMNMX.FTZ R5, R62, R5, !PT ;  /* 0x000000053e057209 */ /* 0x000fe40007810000 */
[----:B------:R-:W-:Y:S02]  /*cdd0*/  ISETP.GT.AND P4, PT, R7, 0x58, !P4 ;  /* 0x000000580700780c */ /* 0x000fe40006784270 */
[----:B------:R-:W-:Y:S02]  /*cde0*/  ISETP.LT.OR P3, PT, R6, 0x52, P3 ;  /* 0x000000520600780c */ /* 0x000fe40001f61670 */
[----:B------:R-:W-:-:S02]  /*cdf0*/  FSEL R66, R66, -INF , !P2 ;  /* 0xff80000042427808 */ /* 0x000fc40005000000 */
[----:B------:R-:W-:Y:S02]  /*ce00*/  FMNMX.FTZ R5, R26, R5, !PT ;  /* 0x000000051a057209 */ /* 0x000fe40007810000 */
[----:B------:R-:W-:Y:S02]  /*ce10*/  ISETP.GT.AND P1, PT, R7, 0x59, !P6 ;  /* 0x000000590700780c */ /* 0x000fe40007724270 */
[----:B------:R-:W-:Y:S02]  /*ce20*/  ISETP.LT.OR P4, PT, R6, 0x59, P4 ;  /* 0x000000590600780c */ /* 0x000fe40002781670 */
[----:B------:R-:W-:Y:S02]  /*ce30*/  FSEL R67, R67, -INF , !P3 ;  /* 0xff80000043437808 */ /* 0x000fe40005800000 */
[----:B------:R-:W-:Y:S02]  /*ce40*/  FMNMX.FTZ R4, R66, R5, !PT ;  /* 0x0000000542047209 */ /* 0x000fe40007810000 */
[----:B------:R-:W-:-:S02]  /*ce50*/  ISETP.LT.OR P1, PT, R6, 0x5a, P1 ;  /* 0x0000005a0600780c */ /* 0x000fc40000f21670 */
[----:B------:R-:W-:Y:S02]  /*ce60*/  FSEL R70, R70, -INF , !P4 ;  /* 0xff80000046467808 */ /* 0x000fe40006000000 */
[----:B------:R-:W-:Y:S02]  /*ce70*/  FMNMX.FTZ R5, R67, R4, !PT ;  /* 0x0000000443057209 */ /* 0x000fe40007810000 */
[----:B------:R-:W-:Y:S02]  /*ce80*/  FSEL R71, R71, -INF , !P1 ;  /* 0xff80000047477808 */ /* 0x000fe40004800000 */
[----:B------:R-:W-:Y:S02]  /*ce90*/  FMNMX.FTZ R4, R70, R5, !PT ;  /* 0x0000000546047209 */ /* 0x000fe40007810000 */
[----:B0-----:R-:W-:Y:S02]  /*cea0*/  FMNMX.FTZ R6, R10, R11, !PT ;  /* 0x0000000b0a067209 */ /* 0x001fe40007810000 */
[----:B------:R-:W-:-:S02]  /*ceb0*/  FMNMX.FTZ R9, R71, R4, !PT ;  /* 0x0000000447097209 */ /* 0x000fc40007810000 */
[----:B------:R-:W2:Y:S04]  /*cec0*/  LDL.64 R4, [R1+0x440] ;  /* 0x0004400001047983 */ /* 0x000ea80000100a00 */
[----:B------:R-:W-:Y:S04]  /*ced0*/  STL.64 [R1+0x430], R8 ;  /* 0x0004300801007387 */ /* 0x000fe80000100a00 */
[----:B------:R0:W-:Y:S04]  /*cee0*/  STL [R1+0x430], R6 ;  /* 0x0004300601007387 */ /* 0x0001e80000100800 */
[----:B------:R-:W3:Y:S04]  /*cef0*/  LDL R12, [R1+0x430] ;  /* 0x00043000010c7983 */ /* 0x000ee80000100800 */
[----:B------:R-:W4:Y:S01]  /*cf00*/  LDL R11, [R1+0x434] ;  /* 0x00043400010b7983 */ /* 0x000f220000100800 */
[----:B---3--:R-:W-:Y:S01]  /*cf10*/  FMUL.FTZ R7, R25, R12 ;  /* 0x0000000c19077220 */ /* 0x008fe20000410000 */
[----:B------:R-:W-:-:S04]  /*cf20*/  FSETP.NEU.FTZ.AND P1, PT, R12, -INF , PT ;  /* 0xff8000000c00780b */ /* 0x000fc80003f3d000 */
[----:B------:R-:W-:-:S05]  /*cf30*/  FSEL R10, R7, RZ, P1 ;  /* 0x000000ff070a7208 */ /* 0x000fca0000800000 */
[----:B0-----:R-:W-:-:S04]  /*cf40*/  FFMA.FTZ R6, R85, R25, -R10 ;  /* 0x0000001955067223 */ /* 0x001fc8000001080a */
[----:B------:R4:W-:Y:S02]  /*cf50*/  MUFU.EX2 R173, R6 ;  /* 0x0000000600ad7308 */ /* 0x0009e40000000800 */
[----:B----4-:R-:W0:Y:S02]  /*cf60*/  SHFL.BFLY PT, R6, R11, 0x2, 0x1f ;  /* 0x0c401f000b067f89 */ /* 0x010e2400000e0000 */
[----:B0-----:R-:W-:-:S05]  /*cf70*/  FMNMX.FTZ R6, R6, R11, !PT ;  /* 0x0000000b06067209 */ /* 0x001fca0007810000 */
[----:B------:R-:W0:Y:S01]  /*cf80*/  SHFL.BFLY PT, R9, R6, 0x1, 0x1f ;  /* 0x0c201f0006097f89 */ /* 0x000e2200000e0000 */
[----:B------:R-:W-:Y:S01]  /*cf90*/  FSEL R11, R12, RZ, P1 ;  /* 0x000000ff0c0b7208 */ /* 0x000fe20000800000 */
        /* <DEDUP_REMOVED lines=13> */
[--C-:B------:R-:W-:Y:S01]  /*d070*/  FFMA.FTZ R194, R49, R25, -R10.reuse ;  /* 0x0000001931c27223 */ /* 0x100fe2000001080a */
[----:B0-----:R-:W-:Y:S01]  /*d080*/  FMNMX.FTZ R6, R6, R9, !PT ;  /* 0x0000000906067209 */ /* 0x001fe20007810000 */
[----:B------:R-:W-:-:S03]  /*d090*/  FFMA.FTZ R190, R33, R25, -R10 ;  /* 0x0000001921be7223 */ /* 0x000fc6000001080a */
[C---:B------:R-:W-:Y:S01]  /*d0a0*/  FSETP.NEU.FTZ.AND P1, PT, R6.reuse, -INF , PT ;  /* 0xff8000000600780b */ /* 0x040fe20003f3d000 */
[-C--:B------:R-:W-:Y:S01]  /*d0b0*/  FMUL.FTZ R8, R6, R25.reuse ;  /* 0x0000001906087220 */ /* 0x080fe20000410000 */
        /* <DEDUP_REMOVED lines=8> */
[----:B------:R-:W-:-:S02]  /*d140*/  FSEL R10, R8, RZ, P1 ;  /* 0x000000ff080a7208 */ /* 0x000fc40000800000 */
[----:B------:R-:W-:Y:S01]  /*d150*/  FSEL R8, R6, RZ, P1 ;  /* 0x000000ff06087208 */ /* 0x000fe20000800000 */
[----:B------:R-:W-:Y:S02]  /*d160*/  FADD.FTZ R20, R20, -R11 ;  /* 0x8000000b14147221 */ /* 0x000fe40000010000 */
[-C--:B------:R-:W-:Y:S02]  /*d170*/  FFMA.FTZ R226, R24, R25.reuse, -R10 ;  /* 0x0000001918e27223 */ /* 0x080fe4000001080a */
[----:B------:R-:W-:Y:S01]  /*d180*/  FADD.FTZ R8, R21, -R8 ;  /* 0x8000000815087221 */ /* 0x000fe20000010000 */
[-C--:B------:R-:W-:Y:S01]  /*d190*/  FMUL.FTZ R12, R20, R25.reuse ;  /* 0x00000019140c7220 */ /* 0x080fe20000410000 */
[-CC-:B------:R-:W-:Y:S02]  /*d1a0*/  FFMA.FTZ R223, R28, R25.reuse, -R10.reuse ;  /* 0x000000191cdf7223 */ /* 0x180fe4000001080a */
[----:B------:R-:W-:Y:S01]  /*d1b0*/  FMUL.FTZ R8, R25, R8 ;  /* 0x0000000819087220 */ /* 0x000fe20000410000 */
[----:B------:R-:W-:Y:S01]  /*d1c0*/  MUFU.EX2 R7, R7 ;  /* 0x0000000700077308 */ /* 0x000fe20000000800 */
[----:B------:R-:W-:-:S07]  /*d1d0*/  FFMA.FTZ R175, R30, R25, -R10 ;  /* 0x000000191eaf7223 */ /* 0x000fce000001080a */
[----:B------:R-:W2:Y:S01]  /*d1e0*/  MUFU.EX2 R12, R12 ;  /* 0x0000000c000c7308 */ /* 0x000ea20000000800 */
[----:B------:R-:W-:-:S07]  /*d1f0*/  FFMA.FTZ R224, R31, R25, -R10 ;  /* 0x000000191fe07223 */ /* 0x000fce000001080a */
[----:B------:R-:W-:Y:S08]  /*d200*/  MUFU.EX2 R226, R226 ;  /* 0x000000e200e27308 */ /* 0x000ff00000000800 */
[----:B------:R-:W0:Y:S01]  /*d210*/  MUFU.EX2 R24, R8 ;  /* 0x0000000800187308 */ /* 0x000e220000000800 */
[----:B------:R-:W-:-:S07]  /*d220*/  FFMA.FTZ R219, R34, R25, -R10 ;  /* 0x0000001922db7223 */ /* 0x000fce000001080a */
[----:B------:R-:W1:Y:S08]  /*d230*/  MUFU.EX2 R172, R172 ;  /* 0x000000ac00ac7308 */ /* 0x000e700000000800 */
[----:B------:R-:W3:Y:S01]  /*d240*/  MUFU.EX2 R223, R223 ;  /* 0x000000df00df7308 */ /* 0x000ee20000000800 */
[----:B------:R-:W-:-:S07]  /*d250*/  FFMA.FTZ R220, R35, R25, -R10 ;  /* 0x0000001923dc7223 */ /* 0x000fce000001080a */
[----:B------:R-:W4:Y:S08]  /*d260*/  MUFU.EX2 R174, R174 ;  /* 0x000000ae00ae7308 */ /* 0x000f300000000800 */
[----:B------:R-:W5:Y:S01]  /*d270*/  MUFU.EX2 R175, R175 ;  /* 0x000000af00af7308 */ /* 0x000f620000000800 */
[----:B--2---:R-:W-:Y:S01]  /*d280*/  FFMA.FTZ R9, R12, R4, R7 ;  /* 0x000000040c097223 */ /* 0x004fe20000010007 */
[----:B0-----:R-:W-:-:S06]  /*d290*/  FFMA.FTZ R4, R5, R24, R226 ;  /* 0x0000001805047223 */ /* 0x001fcc00000100e2 */
[----:B------:R-:W0:Y:S01]  /*d2a0*/  MUFU.EX2 R224, R224 ;  /* 0x000000e000e07308 */ /* 0x000e220000000800 */
[----:B------:R-:W-:Y:S01]  /*d2b0*/  FFMA.FTZ R206, R38, R25, -R10 ;  /* 0x0000001926ce7223 */ /* 0x000fe2000001080a */
[----:B-1----:R-:W-:-:S06]  /*d2c0*/  FADD.FTZ R9, R172, R9 ;  /* 0x00000009ac097221 */ /* 0x002fcc0000010000 */
[----:B------:R-:W1:Y:S01]  /*d2d0*/  MUFU.EX2 R222, R222 ;  /* 0x000000de00de7308 */ /* 0x000e620000000800 */
[----:B---3--:R-:W-:Y:S01]  /*d2e0*/  FADD.FTZ R4, R223, R4 ;  /* 0x00000004df047221 */ /* 0x008fe20000010000 */
[----:B------:R-:W-:-:S06]  /*d2f0*/  FFMA.FTZ R207, R39, R25, -R10 ;  /* 0x0000001927cf7223 */ /* 0x000fcc000001080a */
[----:B------:R-:W2:Y:S01]  /*d300*/  MUFU.EX2 R219, R219 ;  /* 0x000000db00db7308 */ /* 0x000ea20000000800 */
[----:B----4-:R-:W-:Y:S01]  /*d310*/  FADD.FTZ R8, R174, R9 ;  /* 0x00000009ae087221 */ /* 0x010fe20000010000 */
[----:B-----5:R-:W-:-:S06]  /*d320*/  FADD.FTZ R5, R175, R4 ;  /* 0x00000004af057221 */ /* 0x020fcc0000010000 */
[----:B------:R-:W3:Y:S01]  /*d330*/  MUFU.EX2 R221, R221 ;  /* 0x000000dd00dd7308 */ /* 0x000ee20000000800 */
[----:B------:R-:W-:-:S07]  /*d340*/  FFMA.FTZ R202, R42, R25, -R10 ;  /* 0x000000192aca7223 */ /* 0x000fce000001080a */
[----:B------:R-:W4:Y:S01]  /*d350*/  MUFU.EX2 R220, R220 ;  /* 0x000000dc00dc7308 */ /* 0x000f220000000800 */
[----:B------:R-:W-:Y:S01]  /*d360*/  FADD.FTZ R9, R173, R8 ;  /* 0x00000008ad097221 */ /* 0x000fe20000010000 */
[----:B0-----:R-:W-:-:S06]  /*d370*/  FADD.FTZ R4, R224, R5 ;  /* 0x00000005e0047221 */ /* 0x001fcc0000010000 */
[----:B------:R-:W0:Y:S01]  /*d380*/  MUFU.EX2 R208, R208 ;  /* 0x000000d000d07308 */ /* 0x000e220000000800 */
[----:B------:R-:W-:-:S07]  /*d390*/  FFMA.FTZ R203, R43, R25, -R10 ;  /* 0x000000192bcb7223 */ /* 0x000fce000001080a */
[----:B------:R-:W5:Y:S01]  /*d3a0*/  MUFU.EX2 R206, R206 ;  /* 0x000000ce00ce7308 */ /* 0x000f620000000800 */
[----:B-1----:R-:W-:Y:S01]  /*d3b0*/  FADD.FTZ R8, R222, R9 ;  /* 0x00000009de087221 */ /* 0x002fe20000010000 */
[----:B--2---:R-:W-:-:S06]  /*d3c0*/  FADD.FTZ R5, R219, R4 ;  /* 0x00000004db057221 */ /* 0x004fcc0000010000 */
[----:B------:R-:W1:Y:S01]  /*d3d0*/  MUFU.EX2 R209, R209 ;  /* 0x000000d100d17308 */ /* 0x000e620000000800 */
[----:B------:R-:W-:-:S07]  /*d3e0*/  FFMA.FTZ R198, R46, R25, -R10 ;  /* 0x000000192ec67223 */ /* 0x000fce000001080a */
[----:B------:R-:W2:Y:S01]  /*d3f0*/  MUFU.EX2 R207, R207 ;  /* 0x000000cf00cf7308 */ /* 0x000ea20000000800 */
[----:B---3--:R-:W-:Y:S01]  /*d400*/  FADD.FTZ R9, R221, R8 ;  /* 0x00000008dd097221 */ /* 0x008fe20000010000 */
[----:B----4-:R-:W-:-:S06]  /*d410*/  FADD.FTZ R5, R220, R5 ;  /* 0x00000005dc057221 */ /* 0x010fcc0000010000 */
[----:B------:R-:W3:Y:S01]  /*d420*/  MUFU.EX2 R204, R204 ;  /* 0x000000cc00cc7308 */ /* 0x000ee20000000800 */
[----:B------:R-:W-:-:S07]  /*d430*/  FFMA.FTZ R199, R47, R25, -R10 ;  /* 0x000000192fc77223 */ /* 0x000fce000001080a */
[----:B------:R-:W4:Y:S01]  /*d440*/  MUFU.EX2 R202, R202 ;  /* 0x000000ca00ca7308 */ /* 0x000f220000000800 */
[----:B0-----:R-:W-:Y:S01]  /*d450*/  FADD.FTZ R4, R208, R9 ;  /* 0x00000009d0047221 */ /* 0x001fe20000010000 */
[----:B-----5:R-:W-:-:S06]  /*d460*/  FADD.FTZ R8, R206, R5 ;  /* 0x00000005ce087221 */ /* 0x020fcc0000010000 */
        /* <DEDUP_REMOVED lines=60> */
[----:B------:R-:W0:Y:S08]  /*d830*/  MUFU.EX2 R16, R16 ;  /* 0x0000001000107308 */ /* 0x000e300000000800 */
[----:B------:R-:W5:Y:S01]  /*d840*/  MUFU.EX2 R163, R163 ;  /* 0x000000a300a37308 */ /* 0x000f620000000800 */
[----:B-1----:R-:W-:Y:S01]  /*d850*/  FADD.FTZ R8, R182, R9 ;  /* 0x00000009b6087221 */ /* 0x002fe20000010000 */
[----:B--2---:R-:W-:-:S06]  /*d860*/  FADD.FTZ R5, R187, R4 ;  /* 0x00000004bb057221 */ /* 0x004fcc0000010000 */
[----:B------:R-:W1:Y:S08]  /*d870*/  MUFU.EX2 R14, R14 ;  /* 0x0000000e000e7308 */ /* 0x000e700000000800 */
[----:B------:R-:W2:Y:S01]  /*d880*/  MUFU.EX2 R20, R20 ;  /* 0x0000001400147308 */ /* 0x000ea20000000800 */
[----:B---3--:R-:W-:Y:S01]  /*d890*/  FADD.FTZ R9, R15, R8 ;  /* 0x000000080f097221 */ /* 0x008fe20000010000 */
[----:B----4-:R-:W-:-:S06]  /*d8a0*/  FADD.FTZ R4, R162, R5 ;  /* 0x00000005a2047221 */ /* 0x010fcc0000010000 */
[----:B------:R-:W3:Y:S08]  /*d8b0*/  MUFU.EX2 R17, R17 ;  /* 0x0000001100117308 */ /* 0x000ef00000000800 */
[----:B------:R-:W4:Y:S01]  /*d8c0*/  MUFU.EX2 R21, R21 ;  /* 0x0000001500157308 */ /* 0x000f220000000800 */
[----:B0-----:R-:W-:Y:S01]  /*d8d0*/  FADD.FTZ R9, R16, R9 ;  /* 0x0000000910097221 */ /* 0x001fe20000010000 */
[----:B-----5:R-:W-:-:S03]  /*d8e0*/  FADD.FTZ R5, R163, R4 ;  /* 0x00000004a3057221 */ /* 0x020fc60000010000 */
[----:B-1----:R-:W-:Y:S01]  /*d8f0*/  FADD.FTZ R8, R14, R9 ;  /* 0x000000090e087221 */ /* 0x002fe20000010000 */
[----:B--2---:R-:W-:-:S03]  /*d900*/  FADD.FTZ R4, R20, R5 ;  /* 0x0000000514047221 */ /* 0x004fc60000010000 */
[----:B---3--:R-:W-:Y:S01]  /*d910*/  FADD.FTZ R8, R17, R8 ;  /* 0x0000000811087221 */ /* 0x008fe20000010000 */
[----:B------:R-:W-:Y:S01]  /*d920*/  STL [R1+0x434], R6 ;  /* 0x0004340601007387 */ /* 0x000fe20000100800 */
[----:B----4-:R-:W-:-:S05]  /*d930*/  FADD.FTZ R9, R21, R4 ;  /* 0x0000000415097221 */ /* 0x010fca0000010000 */
[----:B------:R-:W-:Y:S04]  /*d940*/  STL.64 [R1+0x440], R8 ;  /* 0x0004400801007387 */ /* 0x000fe80000100a00 */
[----:B------:R-:W2:Y:S01]  /*d950*/  LD.E R10, desc[UR56][R18.64+0x220] ;  /* 0x00022038120a7980 */ /* 0x000ea2000c101900 */
[----:B------:R-:W-:-:S04]  /*d960*/  UIADD3 UR4, UP0, UR49, 0x220, URZ ;  /* 0x0000022031047890 */ /* 0x000fc8000ff1e03f */
[----:B------:R-:W-:Y:S02]  /*d970*/  ULOP3.LUT UR5, UR4, 0x4, URZ, 0xfc, !UPT ;  /* 0x0000000404057892 */ /* 0x000fe4000f8efc3f */
[----:B------:R-:W-:-:S04]  /*d980*/  UIADD3.X UR6, URZ, UR48, URZ, UP0, !UPT ;  /* 0x000000303f067290 */ /* 0x000fc800087fe43f */
[----:B------:R-:W-:Y:S02]  /*d990*/  IMAD.U32 R4, RZ, RZ, UR5 ;  /* 0x00000005ff047e24 */ /* 0x000fe4000f8e00ff */
[----:B------:R-:W-:Y:S02]  /*d9a0*/  IMAD.U32 R5, RZ, RZ, UR6 ;  /* 0x00000006ff057e24 */ /* 0x000fe4000f8e00ff */
[----:B--2---:R-:W-:-:S05]  /*d9b0*/  FMUL.FTZ R11, R12, R10 ;  /* 0x0000000a0c0b7220 */ /* 0x004fca0000410000 */
[----:B------:R0:W-:Y:S04]  /*d9c0*/  ST.E desc[UR56][R18.64+0x220], R11 ;  /* 0x0002200b12007985 */ /* 0x0001e8000c101938 */
[----:B------:R-:W2:Y:S02]  /*d9d0*/  LD.E R10, desc[UR56][R4.64] ;  /* 0x00000038040a7980 */ /* 0x000ea4000c101900 */
[----:B--2---:R-:W-:-:S05]  /*d9e0*/  FMUL.FTZ R13, R12, R10 ;  /* 0x0000000a0c0d7220 */ /* 0x004fca0000410000 */
[----:B------:R1:W-:Y:S04]  /*d9f0*/  ST.E desc[UR56][R4.64], R13 ;  /* 0x0000000d04007985 */ /* 0x0003e8000c101938 */
[----:B0-----:R-:W2:Y:S04]  /*da00*/  LD.E R11, desc[UR56][R18.64+0x260] ;  /* 0x00026038120b7980 */ /* 0x001ea8000c101900 */
[----:B------:R-:W3:Y:S04]  /*da10*/  LD.E R141, desc[UR56][R18.64+0x414] ;  /* 0x00041438128d7980 */ /* 0x000ee8000c101900 */
[----:B------:R-:W4:Y:S04]  /*da20*/  LD.E R9, desc[UR56][R18.64+0x230] ;  /* 0x0002303812097980 */ /* 0x000f28000c101900 */
        /* <DEDUP_REMOVED lines=59> */
[----:B------:R-:W-:-:S06]  /*dde0*/  ULOP3.LUT UR5, UR4, 0x8, URZ, 0xfc, !UPT ;  /* 0x0000000804057892 */ /* 0x000fcc000f8efc3f */
[----:B------:R-:W-:Y:S02]  /*ddf0*/  IMAD.U32 R10, RZ, RZ, UR5 ;  /* 0x00000005ff0a7e24 */ /* 0x000fe4000f8e00ff */
[C---:B--2---:R-:W-:Y:S01]  /*de00*/  FMUL.FTZ R11, R12.reuse, R11 ;  /* 0x0000000b0c0b7220 */ /* 0x044fe20000410000 */
[----:B---3--:R-:W-:-:S04]  /*de10*/  FMUL.FTZ R141, R12, R141 ;  /* 0x0000008d0c8d7220 */ /* 0x008fc80000410000 */
[----:B------:R0:W-:Y:S01]  /*de20*/  ST.E desc[UR56][R18.64+0x260], R11 ;  /* 0x0002600b12007985 */ /* 0x0001e2000c101938 */
[C---:B----4-:R-:W-:Y:S01]  /*de30*/  FMUL.FTZ R9, R12.reuse, R9 ;  /* 0x000000090c097220 */ /* 0x050fe20000410000 */
[C---:B-----5:R-:W-:Y:S01]  /*de40*/  FMUL.FTZ R25, R12.reuse, R25 ;  /* 0x000000190c197220 */ /* 0x060fe20000410000 */
[C---:B------:R-:W-:Y:S01]  /*de50*/  FMUL.FTZ R27, R12.reuse, R27 ;  /* 0x0000001b0c1b7220 */ /* 0x040fe20000410000 */
[----:B0-----:R-:W-:Y:S02]  /*de60*/  IMAD.U32 R11, RZ, RZ, UR6 ;  /* 0x00000006ff0b7e24 */ /* 0x001fe4000f8e00ff */
        /* <DEDUP_REMOVED lines=118> */
[----:B0-----:R-:W2:Y:S01]  /*e5d0*/  LD.E R13, desc[UR56][R10.64] ;  /* 0x000000380a0d7980 */ /* 0x001ea2000c101900 */
[----:B------:R-:W-:Y:S01]  /*e5e0*/  ULOP3.LUT UR4, UR4, 0xc, URZ, 0xfc, !UPT ;  /* 0x0000000c04047892 */ /* 0x000fe2000f8efc3f */
[----:B------:R-:W-:-:S05]  /*e5f0*/  IMAD.U32 R9, RZ, RZ, UR6 ;  /* 0x00000006ff097e24 */ /* 0x000fca000f8e00ff */
[----:B------:R-:W-:Y:S02]  /*e600*/  IMAD.U32 R8, RZ, RZ, UR4 ;  /* 0x00000004ff087e24 */ /* 0x000fe4000f8e00ff */
[----:B--2---:R-:W-:-:S05]  /*e610*/  FMUL.FTZ R13, R24, R13 ;  /* 0x0000000d180d7220 */ /* 0x004fca0000410000 */
[----:B------:R0:W-:Y:S04]  /*e620*/  ST.E desc[UR56][R10.64], R13 ;  /* 0x0000000d0a007985 */ /* 0x0001e8000c101938 */
[----:B------:R-:W2:Y:S02]  /*e630*/  LD.E R25, desc[UR56][R8.64] ;  /* 0x0000003808197980 */ /* 0x000ea4000c101900 */
[----:B--2---:R-:W-:-:S05]  /*e640*/  FMUL.FTZ R25, R24, R25 ;  /* 0x0000001918197220 */ /* 0x004fca0000410000 */
[----:B------:R1:W-:Y:S04]  /*e650*/  ST.E desc[UR56][R8.64], R25 ;  /* 0x0000001908007985 */ /* 0x0003e8000c101938 */
[----:B------:R-:W2:Y:S04]  /*e660*/  LD.E R145, desc[UR56][R18.64+0x41c] ;  /* 0x00041c3812917980 */ /* 0x000ea8000c101900 */
[----:B------:R-:W3:Y:S04]  /*e670*/  LD.E R27, desc[UR56][R18.64+0x238] ;  /* 0x00023838121b7980 */ /* 0x000ee8000c101900 */
[----:B------:R-:W4:Y:S04]  /*e680*/  LD.E R29, desc[UR56][R18.64+0x23c] ;  /* 0x00023c38121d7980 */ /* 0x000f28000c101900 */
[----:B------:R-:W5:Y:S04]  /*e690*/  LD.E R31, desc[UR56][R18.64+0x248] ;  /* 0x00024838121f7980 */ /* 0x000f68000c101900 */
[----:B------:R-:W5:Y:S04]  /*e6a0*/  LD.E R33, desc[UR56][R18.64+0x24c] ;  /* 0x00024c3812217980 */ /* 0x000f68000c101900 */
[----:B------:R-:W5:Y:S04]  /*e6b0*/  LD.E R35, desc[UR56][R18.64+0x258] ;  /* 0x0002583812237980 */ /* 0x000f68000c101900 */
[----:B------:R-:W5:Y:S04]  /*e6c0*/  LD.E R37, desc[UR56][R18.64+0x25c] ;  /* 0x00025c3812257980 */ /* 0x000f68000c101900 */
[----:B0-----:R-:W5:Y:S04]  /*e6d0*/  LD.E R13, desc[UR56][R18.64+0x268] ;  /* 0x00026838120d7980 */ /* 0x001f68000c101900 */
        /* <DEDUP_REMOVED lines=177> */
[----:B------:R-:W-:Y:S01]  /*f1f0*/  ST.E desc[UR56][R18.64+0x418], R143 ;  /* 0x0004188f12007985 */ /* 0x000fe2000c101938 */
[----:B------:R1:W-:Y:S06]  /*f200*/  BAR.SYNC.DEFER_BLOCKING R179, 0x100 ;  /* 0x000400b30000751d */ /* 0x0003ec0000010000 */
[----:B0-----:R-:W2:Y:S04]  /*f210*/  LD.E R25, desc[UR56][R18.64+0x220] ;  /* 0x0002203812197980 */ /* 0x001ea8000c101900 */
[----:B------:R-:W3:Y:S04]  /*f220*/  LD.E R225, desc[UR56][R18.64+0x210] ;  /* 0x0002103812e17980 */ /* 0x000ee8000c101900 */
[----:B------:R-:W3:Y:S04]  /*f230*/  LD.E.64 R12, desc[UR56][R18.64+0xa8] ;  /* 0x0000a838120c7980 */ /* 0x000ee8000c101b00 */
[----:B--2---:R0:W-:Y:S04]  /*f240*/  ST.E desc[UR56][R18.64+0x220], R25 ;  /* 0x0002201912007985 */ /* 0x0041e8000c101938 */
[----:B------:R-:W2:Y:S04]  /*f250*/  LD.E R27, desc[UR56][R4.64] ;  /* 0x00000038041b7980 */ /* 0x000ea8000c101900 */
[----:B--2---:R2:W-:Y:S04]  /*f260*/  ST.E desc[UR56][R4.64], R27 ;  /* 0x0000001b04007985 */ /* 0x0045e8000c101938 */
[----:B------:R-:W4:Y:S04]  /*f270*/  LD.E R29, desc[UR56][R10.64] ;  /* 0x000000380a1d7980 */ /* 0x000f28000c101900 */
[----:B----4-:R4:W-:Y:S04]  /*f280*/  ST.E desc[UR56][R10.64], R29 ;  /* 0x0000001d0a007985 */ /* 0x0109e8000c101938 */
[----:B------:R-:W5:Y:S04]  /*f290*/  LD.E R31, desc[UR56][R8.64] ;  /* 0x00000038081f7980 */ /* 0x000f68000c101900 */
[----:B-----5:R5:W-:Y:S04]  /*f2a0*/  ST.E desc[UR56][R8.64], R31 ;  /* 0x0000001f08007985 */ /* 0x020be8000c101938 */
[----:B------:R-:W3:Y:S04]  /*f2b0*/  LD.E R33, desc[UR56][R18.64+0x230] ;  /* 0x0002303812217980 */ /* 0x000ee8000c101900 */
[----:B------:R-:W3:Y:S04]  /*f2c0*/  LD.E R35, desc[UR56][R18.64+0x234] ;  /* 0x0002343812237980 */ /* 0x000ee8000c101900 */
[----:B0-----:R-:W3:Y:S04]  /*f2d0*/  LD.E R25, desc[UR56][R18.64+0x238] ;  /* 0x0002383812197980 */ /* 0x001ee8000c101900 */
[----:B------:R-:W3:Y:S04]  /*f2e0*/  LD.E R37, desc[UR56][R18.64+0x23c] ;  /* 0x00023c3812257980 */ /* 0x000ee8000c101900 */
[----:B------:R-:W3:Y:S04]  /*f2f0*/  LD.E R39, desc[UR56][R18.64+0x240] ;  /* 0x0002403812277980 */ /* 0x000ee8000c101900 */
[----:B------:R-:W3:Y:S04]  /*f300*/  LD.E R41, desc[UR56][R18.64+0x244] ;  /* 0x0002443812297980 */ /* 0x000ee8000c101900 */
[----:B--2---:R-:W2:Y:S04]  /*f310*/  LD.E R27, desc[UR56][R18.64+0x248] ;  /* 0x00024838121b7980 */ /* 0x004ea8000c101900 */
[----:B------:R-:W2:Y:S04]  /*f320*/  LD.E R43, desc[UR56][R18.64+0x24c] ;  /* 0x00024c38122b7980 */ /* 0x000ea8000c101900 */
        /* <DEDUP_REMOVED lines=116> */
[----:B---3--:R-:W-:Y:S04]  /*fa70*/  ST.E desc[UR56][R18.64+0x230], R33 ;  /* 0x0002302112007985 */ /* 0x008fe8000c101938 */
[----:B------:R-:W-:Y:S04]  /*fa80*/  ST.E desc[UR56][R18.64+0x234], R35 ;  /* 0x0002342312007985 */ /* 0x000fe8000c101938 */
[----:B------:R-:W-:Y:S04]  /*fa90*/  ST.E desc[UR56][R18.64+0x238], R25 ;  /* 0x0002381912007985 */ /* 0x000fe8000c101938 */
[----:B------:R-:W-:Y:S04]  /*faa0*/  ST.E desc[UR56][R18.64+0x23c], R37 ;  /* 0x00023c2512007985 */ /* 0x000fe8000c101938 */
[----:B------:R-:W-:Y:S04]  /*fab0*/  ST.E desc[UR56][R18.64+0x240], R39 ;  /* 0x0002402712007985 */ /* 0x000fe8000c101938 */
[----:B------:R-:W-:Y:S04]  /*fac0*/  ST.E desc[UR56][R18.64+0x244], R41 ;  /* 0x0002442912007985 */ /* 0x000fe8000c101938 */
[----:B--2---:R-:W-:Y:S04]  /*fad0*/  ST.E desc[UR56][R18.64+0x248], R27 ;  /* 0x0002481b12007985 */ /* 0x004fe8000c101938 */
[----:B------:R-:W-:Y:S04]  /*fae0*/  ST.E desc[UR56][R18.64+0x24c], R43 ;  /* 0x00024c2b12007985 */ /* 0x000fe8000c101938 */
        /* <DEDUP_REMOVED lines=116> */
[----:B0-----:R-:W5:Y:S04]  /*10230*/  LDL R6, [R1+0x88] ;  /* 0x0000880001067983 */ /* 0x001f680000100800 */
[----:B--2---:R-:W2:Y:S04]  /*10240*/  LD.E R24, desc[UR56][R18.64+0x220] ;  /* 0x0002203812187980 */ /* 0x004ea8000c101900 */
[----:B---3--:R-:W2:Y:S04]  /*10250*/  LD.E R28, desc[UR56][R18.64+0x230] ;  /* 0x00023038121c7980 */ /* 0x008ea8000c101900 */
[----:B------:R-:W2:Y:S04]  /*10260*/  LD.E R29, desc[UR56][R18.64+0x234] ;  /* 0x00023438121d7980 */ /* 0x000ea8000c101900 */
[----:B----4-:R-:W2:Y:S04]  /*10270*/  LD.E R30, desc[UR56][R18.64+0x238] ;  /* 0x00023838121e7980 */ /* 0x010ea8000c101900 */
[----:B------:R-:W2:Y:S04]  /*10280*/  LD.E R31, desc[UR56][R18.64+0x23c] ;  /* 0x00023c38121f7980 */ /* 0x000ea8000c101900 */
[----:B-----5:R-:W2:Y:S04]  /*10290*/  LD.E R32, desc[UR56][R18.64+0x240] ;  /* 0x0002403812207980 */ /* 0x020ea8000c101900 */
[----:B------:R-:W2:Y:S04]  /*102a0*/  LD.E R33, desc[UR56][R18.64+0x244] ;  /* 0x0002443812217980 */ /* 0x000ea8000c101900 */
[----:B-1----:R-:W2:Y:S04]  /*102b0*/  LD.E R34, desc[UR56][R18.64+0x248] ;  /* 0x0002483812227980 */ /* 0x002ea8000c101900 */
        /* <DEDUP_REMOVED lines=138> */
[----:B------:R-:W-:Y:S01]  /*10b60*/  ST.E desc[UR56][R18.64+0x220], R24 ;  /* 0x0002201812007985 */ /* 0x000fe2000c101938 */
[----:B------:R-:W-:-:S02]  /*10b70*/  F2FP.BF16.F32.PACK_AB R172, R221, R222 ;  /* 0x000000deddac723e */ /* 0x000fc400000010ff */
[----:B------:R-:W-:Y:S01]  /*10b80*/  F2FP.BF16.F32.PACK_AB R174, R209, R208 ;  /* 0x000000d0d1ae723e */ /* 0x000fe200000010ff */
[----:B------:R-:W-:Y:S01]  /*10b90*/  ST.E desc[UR56][R4.64], R25 ;  /* 0x0000001904007985 */ /* 0x000fe2000c101938 */
        /* <DEDUP_REMOVED lines=130> */
[----:B------:R-:W-:Y:S01]  /*113c0*/  R2UR UR6, R6 ;  /* 0x00000000060672ca */ /* 0x000fe200000e0000 */
[----:B------:R-:W-:Y:S01]  /*113d0*/  STL [R1+0x88], R2 ;  /* 0x0000880201007387 */ /* 0x000fe20000100800 */
        /* <DEDUP_REMOVED lines=281> */
[----:B------:R-:W-:Y:S01]  /*12570*/  VIADD R12, R12, 0x280 ;  /* 0x000002800c0c7836 */ /* 0x000fe20000000000 */
[----:B------:R-:W-:Y:S02]  /*12580*/  WARPGROUP.DEPBAR.LE gsb0, 0x0 ;  /* 0x00008000000079c5 */ /* 0x000fe40000010000 */
[----:B------:R-:W-:Y:S01]  /*12590*/  ST.E desc[UR56][R18.64+0x220], R24 ;  /* 0x0002201812007985 */ /* 0x000fe2000c101938 */
[----:B------:R-:W-:Y:S02]  /*125a0*/  F2FP.BF16.F32.PACK_AB R172, R184, R185 ;  /* 0x000000b9b8ac723e */ /* 0x000fe400000010ff */
[----:B------:R-:W-:Y:S01]  /*125b0*/  F2FP.BF16.F32.PACK_AB R174, R182, R181 ;  /* 0x000000b5b6ae723e */ /* 0x000fe200000010ff */
[----:B------:R-:W-:Y:S01]  /*125c0*/  ST.E desc[UR56][R4.64], R25 ;  /* 0x0000001904007985 */ /* 0x000fe2000c101938 */
        /* <DEDUP_REMOVED lines=398> */
[----:B------:R-:W-:Y:S04]  /*13eb0*/  STL [R1+0x88], R2 ;  /* 0x0000880201007387 */ /* 0x000fe80000100800 */
[----:B------:R-:W3:Y:S04]  /*13ec0*/  LD.E R7, desc[UR56][R18.64+0x220] ;  /* 0x0002203812077980 */ /* 0x000ee8000c101900 */
[----:B---3--:R3:W-:Y:S04]  /*13ed0*/  ST.E desc[UR56][R18.64+0x220], R7 ;  /* 0x0002200712007985 */ /* 0x0087e8000c101938 */
[----:B------:R-:W4:Y:S04]  /*13ee0*/  LD.E R13, desc[UR56][R4.64] ;  /* 0x00000038040d7980 */ /* 0x000f28000c101900 */
[----:B----4-:R4:W-:Y:S04]  /*13ef0*/  ST.E desc[UR56][R4.64], R13 ;  /* 0x0000000d04007985 */ /* 0x0109e8000c101938 */
[----:B------:R-:W5:Y:S04]  /*13f00*/  LD.E R15, desc[UR56][R10.64] ;  /* 0x000000380a0f7980 */ /* 0x000f68000c101900 */
[----:B-----5:R5:W-:Y:S04]  /*13f10*/  ST.E desc[UR56][R10.64], R15 ;  /* 0x0000000f0a007985 */ /* 0x020be8000c101938 */
[----:B------:R-:W2:Y:S04]  /*13f20*/  LD.E R17, desc[UR56][R8.64] ;  /* 0x0000003808117980 */ /* 0x000ea8000c101900 */
[----:B--2---:R2:W-:Y:S04]  /*13f30*/  ST.E desc[UR56][R8.64], R17 ;  /* 0x0000001108007985 */ /* 0x0045e8000c101938 */
[----:B------:R-:W2:Y:S04]  /*13f40*/  LD.E R21, desc[UR56][R18.64+0x230] ;  /* 0x0002303812157980 */ /* 0x000ea8000c101900 */
[----:B0-----:R-:W2:Y:S04]  /*13f50*/  LD.E R25, desc[UR56][R18.64+0x234] ;  /* 0x0002343812197980 */ /* 0x001ea8000c101900 */
[----:B-1----:R-:W2:Y:S04]  /*13f60*/  LD.E R27, desc[UR56][R18.64+0x238] ;  /* 0x00023838121b7980 */ /* 0x002ea8000c101900 */
[----:B------:R-:W2:Y:S04]  /*13f70*/  LD.E R29, desc[UR56][R18.64+0x23c] ;  /* 0x00023c38121d7980 */ /* 0x000ea8000c101900 */
[----:B---3--:R-:W3:Y:S04]  /*13f80*/  LD.E R7, desc[UR56][R18.64+0x240] ;  /* 0x0002403812077980 */ /* 0x008ee8000c101900 */
[----:B------:R-:W3:Y:S04]  /*13f90*/  LD.E R31, desc[UR56][R18.64+0x244] ;  /* 0x00024438121f7980 */ /* 0x000ee8000c101900 */
[----:B----4-:R-:W4:Y:S04]  /*13fa0*/  LD.E R5, desc[UR56][R18.64+0x248] ;  /* 0x0002483812057980 */ /* 0x010f28000c101900 */
[----:B------:R-:W4:Y:S04]  /*13fb0*/  LD.E R13, desc[UR56][R18.64+0x24c] ;  /* 0x00024c38120d7980 */ /* 0x000f28000c101900 */
[----:B-----5:R-:W5:Y:S04]  /*13fc0*/  LD.E R11, desc[UR56][R18.64+0x250] ;  /* 0x00025038120b7980 */ /* 0x020f68000c101900 */
        /* <DEDUP_REMOVED lines=115> */
[----:B------:R0:W-:Y:S04]  /*14700*/  ST.E desc[UR56][R18.64+0x230], R21 ;  /* 0x0002301512007985 */ /* 0x0001e8000c101938 */
[----:B------:R0:W-:Y:S04]  /*14710*/  ST.E desc[UR56][R18.64+0x234], R25 ;  /* 0x0002341912007985 */ /* 0x0001e8000c101938 */
[----:B------:R0:W-:Y:S04]  /*14720*/  ST.E desc[UR56][R18.64+0x238], R27 ;  /* 0x0002381b12007985 */ /* 0x0001e8000c101938 */
[----:B------:R0:W-:Y:S04]  /*14730*/  ST.E desc[UR56][R18.64+0x23c], R29 ;  /* 0x00023c1d12007985 */ /* 0x0001e8000c101938 */
[----:B---3--:R0:W-:Y:S04]  /*14740*/  ST.E desc[UR56][R18.64+0x240], R7 ;  /* 0x0002400712007985 */ /* 0x0081e8000c101938 */
[----:B------:R0:W-:Y:S04]  /*14750*/  ST.E desc[UR56][R18.64+0x244], R31 ;  /* 0x0002441f12007985 */ /* 0x0001e8000c101938 */
[----:B----4-:R0:W-:Y:S04]  /*14760*/  ST.E desc[UR56][R18.64+0x248], R5 ;  /* 0x0002480512007985 */ /* 0x0101e8000c101938 */
[----:B------:R0:W-:Y:S04]  /*14770*/  ST.E desc[UR56][R18.64+0x24c], R13 ;  /* 0x00024c0d12007985 */ /* 0x0001e8000c101938 */
[----:B-----5:R0:W-:Y:S04]  /*14780*/  ST.E desc[UR56][R18.64+0x250], R11 ;  /* 0x0002500b12007985 */ /* 0x0201e8000c101938 */
[----:B------:R0:W-:Y:S04]  /*14790*/  ST.E desc[UR56][R18.64+0x254], R15 ;  /* 0x0002540f12007985 */ /* 0x0001e8000c101938 */
[----:B--2---:R0:W-:Y:S04]  /*147a0*/  ST.E desc[UR56][R18.64+0x258], R9 ;  /* 0x0002580912007985 */ /* 0x0041e8000c101938 */
        /* <DEDUP_REMOVED lines=121> */
.L_x_2915:
[----:B------:R-:W-:Y:S05]  /*14f40*/  BSYNC B0 ;  /* 0x0000000000007941 */ /* 0x000fea0003800000 */
.L_x_2914:
[C---:B------:R-:W-:Y:S01]  /*14f50*/  ISETP.GT.AND P0, PT, R0.reuse, R3, PT ;  /* 0x000000030000720c */ /* 0x040fe20003f04270 */
[----:B------:R-:W-:-:S12]  /*14f60*/  VIADD R0, R0, 0xffffffff ;  /* 0xffffffff00007836 */ /* 0x000fd80000000000 */
[----:B------:R-:W-:Y:S05]  /*14f70*/  @P0 BRA `(.L_x_2916) ;  /* 0xffffff5400500947 */ /* 0x000fea000383ffff */
[----:B01----:R-:W2:Y:S02]  /*14f80*/  LDL R2, [R1+0x70] ;  /* 0x0000700001027983 */ /* 0x003ea40000100800 */
[----:B--2---:R-:W-:-:S07]  /*14f90*/  IMAD.SHL.U32 R2, R2, 0x80, RZ ;  /* 0x0000008002027824 */ /* 0x004fce00078e00ff */
.L_x_2889:
[----:B------:R-:W0:Y:S01]  /*14fa0*/  LDC R6, c[0x0][0xadc] ;  /* 0x0002b700ff067b82 */ /* 0x000e220000000800 */
[----:B------:R-:W-:Y:S01]  /*14fb0*/  IADD3 R161, R161, 0x80, -R160 ;  /* 0x00000080a1a17810 */ /* 0x000fe20007ffe8a0 */
[----:B------:R-:W-:-:S04]  /*14fc0*/  ULDC UR4, c[0x0][0xad4] ;  /* 0x0002b50000047ab9 */ /* 0x000fc80000000800 */
[----:B------:R-:W-:-:S04]  /*14fd0*/  IMAD.IADD R161, R161, 0x1, R2 ;  /* 0x00000001a1a17824 */ /* 0x000fc800078e0202 */
        /* <DEDUP_REMOVED lines=13> */
.L_x_2919:
[----:B------:R-:W-:-:S13]  /*150b0*/  ISETP.NE.AND P0, PT, R6, 0x1, PT ;  /* 0x000000010600780c */ /* 0x000fda0003f05270 */
[----:B------:R-:W0:Y:S02]  /*150c0*/  @P0 LDC.64 R4, c[0x0][0xae0] ;  /* 0x0002b800ff040b82 */ /* 0x000e240000000a00 */
[----:B0-----:R-:W-:-:S05]  /*150d0*/  @P0 IMAD.HI.U32 R4, R161, R4, RZ ;  /* 0x00000004a1040227 */ /* 0x001fca00078e00ff */
[----:B------:R-:W-:-:S07]  /*150e0*/  @P0 SHF.R.U32.HI R161, RZ, R5, R4 ;  /* 0x00000005ffa10219 */ /* 0x000fce0000011604 */
.L_x_2920:
[----:B------:R-:W-:Y:S05]  /*150f0*/  BSYNC B0 ;  /* 0x0000000000007941 */ /* 0x000fea0003800000 */
.L_x_2918:
[----:B------:R-:W-:-:S05]  /*15100*/  IMAD R161, R161, R6, RZ ;  /* 0x00000006a1a17224 */ /* 0x000fca00078e02ff */
[----:B------:R-:W-:-:S07]  /*15110*/  VIMNMX R2, R2, R161, !PT ;  /* 0x000000a102027248 */ /* 0x000fce0007fe0100 */
.L_x_2917:
[----:B------:R-:W-:-:S04]  /*15120*/  VIADD R2, R2, 0x5f ;  /* 0x0000005f02027836 */ /* 0x000fc80000000000 */
[----:B------:R-:W-:-:S05]  /*15130*/  IMAD.HI R2, R2, 0x2aaaaaab, RZ ;  /* 0x2aaaaaab02027827 */ /* 0x000fca00078e02ff */
[----:B------:R-:W-:-:S04]  /*15140*/  SHF.R.U32.HI R3, RZ, 0x1f, R2 ;  /* 0x0000001fff037819 */ /* 0x000fc80000011602 */
[----:B------:R-:W-:-:S04]  /*15150*/  LEA.HI.SX32 R2, R2, R3, 0x1c ;  /* 0x0000000302027211 */ /* 0x000fc800078fe2ff */
[----:B------:R-:W-:-:S04]  /*15160*/  VIMNMX R5, R167, R2, !PT ;  /* 0x00000002a7057248 */ /* 0x000fc80007fe0100 */
[----:B------:R-:W-:-:S13]  /*15170*/  ISETP.GE.AND P0, PT, R0, R5, PT ;  /* 0x000000050000720c */ /* 0x000fda0003f06270 */
[----:B------:R-:W-:Y:S05]  /*15180*/  @!P0 BRA `(.L_x_2921) ;  /* 0x0000009400fc8947 */ /* 0x000fea0003800000 */
[----:B------:R0:W5:Y:S01]  /*15190*/  LDL.64 R2, [R1+0x170] ;  /* 0x0001700001027983 */ /* 0x0001620000100a00 */
[----:B------:R-:W-:-:S07]  /*151a0*/  IMAD.MOV.U32 R4, RZ, RZ, R0 ;  /* 0x000000ffff047224 */ /* 0x000fce00078e0000 */
.L_x_2938:
[----:B0----5:R-:W2:Y:S04]  /*151b0*/  LD.E R7, desc[UR56][R2.64] ;  /* 0x0000003802077980 */ /* 0x021ea8000c101900 */
        /* <DEDUP_REMOVED lines=23> */
.L_x_2923:
[----:B------:R-:W-:Y:S05]  /*15330*/  BSYNC B0 ;  /* 0x0000000000007941 */ /* 0x000fea0003800000 */
.L_x_2922:
        /* <DEDUP_REMOVED lines=13> */
.L_x_2925:
[----:B------:R-:W-:Y:S05]  /*15410*/  BSYNC B0 ;  /* 0x0000000000007941 */ /* 0x000fea0003800000 */
.L_x_2924:
        /* <DEDUP_REMOVED lines=8> */
.L_x_2927:
[----:B------:R-:W-:Y:S05]  /*154a0*/  BSYNC B0 ;  /* 0x0000000000007941 */ /* 0x000fea0003800000 */
.L_x_2926:
        /* <DEDUP_REMOVED lines=57> */
[----:B-1----:R-:W-:Y:S05]  /*15840*/  @!P2 BRA `(.L_x_2930) ;  /* 0x000000000004a947 */ /* 0x002fea0003800000 */
[----:B------:R-:W-:Y:S01]  /*15850*/  BPT.TRAP 0x1 ;  /* 0x000000040000795c */ /* 0x000fe20000300000 */
.L_x_2930:
[----:B------:R-:W-:Y:S05]  /*15860*/  BSYNC B0 ;  /* 0x0000000000007941 */ /* 0x000fea0003800000 */
.L_x_2929:
        /* <DEDUP_REMOVED lines=10> */
.L_x_2932:
[----:B------:R-:W-:Y:S05]  /*15910*/  BSYNC B0 ;  /* 0x0000000000007941 */ /* 0x000fea0003800000 */
.L_x_2931:
[----:B------:R-:W-:Y:S04]  /*15920*/  BSSY B0, `(.L_x_2933) ;  /* 0x0000006000007945 */ /* 0x000fe80003800000 */
[----:B--2---:R-:W-:Y:S05]  /*15930*/  @P1 BRA `(.L_x_2934) ;  /* 0x0000000000101947 */ /* 0x004fea0003800000 */
[----:B-----5:R-:W-:Y:S01]  /*15940*/  IMAD R6, R6, 0x8, R9 ;  /* 0x0000000806067824 */ /* 0x020fe200078e0209 */
[----:B-1----:R-:W-:-:S04]  /*15950*/  SHF.L.U32 R7, R8, 0x1f, RZ ;  /* 0x0000001f08077819 */ /* 0x002fc800000006ff */
[----:B------:R-:W1:Y:S02]  /*15960*/  SYNCS.PHASECHK.TRANS64.TRYWAIT P1, [R6+URZ], R7 ;  /* 0x00000007060075a7 */ /* 0x000e64000802017f */
[----:B-1----:R-:W-:Y:S05]  /*15970*/  @!P1 BRA `(.L_x_2935) ;  /* 0x000001e800e89947 */ /* 0x002fea0003800000 */
.L_x_2934:
[----:B------:R-:W-:Y:S05]  /*15980*/  BSYNC B0 ;  /* 0x0000000000007941 */ /* 0x000fea0003800000 */
.L_x_2933:
[----:B------:R-:W2:Y:S04]  /*15990*/  LDL R9, [R1+0x90] ;  /* 0x0000900001097983 */ /* 0x000ea80000100800 */
[----:B------:R-:W3:Y:S04]  /*159a0*/  LD.E R17, desc[UR56][R2.64] ;  /* 0x0000003802117980 */ /* 0x000ee8000c101900 */
[----:B------:R-:W3:Y:S04]  /*159b0*/  LDL.64 R72, [R1+0x118] ;  /* 0x0001180001487983 */ /* 0x000ee80000100a00 */
[----:B-1---5:R-:W4:Y:S04]  /*159c0*/  LDL.64 R6, [R1+0x110] ;  /* 0x0001100001067983 */ /* 0x022f280000100a00 */
        /* <DEDUP_REMOVED lines=179> */
[----:B-1----:R-:W-:Y:S01]  /*16500*/  LOP3.LUT R74, R74, 0x7f, RZ, 0xc0, !PT ;  /* 0x0000007f4a4a7812 */ /* 0x002fe200078ec0ff */
[----:B------:R-:W-:Y:S03]  /*16510*/  STL [R1+0x90], R0 ;  /* 0x0000900001007387 */ /* 0x000fe60000100800 */
[----:B------:R-:W-:Y:S01]  /*16520*/  ISETP.NE.AND P2, PT, R74, RZ, PT ;  /* 0x000000ff4a00720c */ /* 0x000fe20003f45270 */
        /* <DEDUP_REMOVED lines=76> */
[----:B------:R2:W-:Y:S04]  /*169f0*/  STL.64 [R1+0x430], R6 ;  /* 0x0004300601007387 */ /* 0x0005e80000100a00 */
[----:B------:R-:W3:Y:S04]  /*16a00*/  LDL R10, [R1+0x434] ;  /* 0x00043400010a7983 */ /* 0x000ee80000100800 */
[----:B------:R-:W-:Y:S04]  /*16a10*/  STL [R1+0x430], R8 ;  /* 0x0004300801007387 */ /* 0x000fe80000100800 */
[----:B------:R-:W4:Y:S04]  /*16a20*/  LDL R75, [R1+0x430] ;  /* 0x00043000014b7983 */ /* 0x000f280000100800 */
[----:B---3--:R-:W3:Y:S01]  /*16a30*/  SHFL.BFLY PT, R7, R10, 0x2, 0x1f ;  /* 0x0c401f000a077f89 */ /* 0x008ee200000e0000 */
[----:B----4-:R-:W-:Y:S01]  /*16a40*/  FADD.FTZ R9, R16, -R75 ;  /* 0x8000004b10097221 */ /* 0x010fe20000010000 */
[----:B------:R-:W-:-:S04]  /*16a50*/  FMUL.FTZ R75, R20, R75 ;  /* 0x0000004b144b7220 */ /* 0x000fc80000410000 */
[----:B--2---:R-:W-:Y:S01]  /*16a60*/  FFMA.FTZ R6, R25, R20, -R75 ;  /* 0x0000001419067223 */ /* 0x004fe2000001084b */
[----:B---3--:R-:W-:-:S05]  /*16a70*/  FMNMX.FTZ R8, R7, R10, !PT ;  /* 0x0000000a07087209 */ /* 0x008fca0007810000 */
[----:B------:R-:W2:Y:S01]  /*16a80*/  SHFL.BFLY PT, R25, R8, 0x1, 0x1f ;  /* 0x0c201f0008197f89 */ /* 0x000ea200000e0000 */
[-CC-:B------:R-:W-:Y:S01]  /*16a90*/  FFMA.FTZ R160, R24, R20.reuse, -R75.reuse ;  /* 0x0000001418a07223 */ /* 0x180fe2000001084b */
[-CC-:B------:R-:W-:Y:S01]  /*16aa0*/  FFMA.FTZ R163, R29, R20.reuse, -R75.reuse ;  /* 0x000000141da37223 */ /* 0x180fe2000001084b */
[-C--:B------:R-:W-:Y:S01]  /*16ab0*/  FMUL.FTZ R9, R9, R20.reuse ;  /* 0x0000001409097220 */ /* 0x080fe20000410000 */
[-CC-:B------:R-:W-:Y:S01]  /*16ac0*/  FFMA.FTZ R14, R44, R20.reuse, -R75.reuse ;  /* 0x000000142c0e7223 */ /* 0x180fe2000001084b */
[----:B------:R-:W-:Y:S02]  /*16ad0*/  FFMA.FTZ R162, R28, R20, -R75 ;  /* 0x000000141ca27223 */ /* 0x000fe4000001084b */
[----:B------:R-:W-:Y:S01]  /*16ae0*/  MUFU.EX2 R21, R9 ;  /* 0x0000000900157308 */ /* 0x000fe20000000800 */
[----:B--2---:R-:W-:-:S05]  /*16af0*/  FMNMX.FTZ R24, R8, R25, !PT ;  /* 0x0000001908187209 */ /* 0x004fca0007810000 */
[----:B------:R-:W-:Y:S01]  /*16b00*/  FMUL.FTZ R29, R24, R20 ;  /* 0x00000014181d7220 */ /* 0x000fe20000410000 */
[----:B------:R-:W-:-:S03]  /*16b10*/  FADD.FTZ R25, R17, -R24 ;  /* 0x8000001811197221 */ /* 0x000fc60000010000 */
[-CC-:B------:R-:W-:Y:S01]  /*16b20*/  FFMA.FTZ R161, R26, R20.reuse, -R29.reuse ;  /* 0x000000141aa17223 */ /* 0x180fe2000001081d */
[----:B------:R-:W-:Y:S01]  /*16b30*/  FMUL.FTZ R25, R20, R25 ;  /* 0x0000001914197220 */ /* 0x000fe20000410000 */
[-CC-:B------:R-:W-:Y:S01]  /*16b40*/  FFMA.FTZ R208, R27, R20.reuse, -R29.reuse ;  /* 0x000000141bd07223 */ /* 0x180fe2000001081d */
[----:B------:R-:W-:Y:S01]  /*16b50*/  MUFU.EX2 R160, R160 ;  /* 0x000000a000a07308 */ /* 0x000fe20000000800 */
[----:B------:R-:W-:-:S07]  /*16b60*/  FFMA.FTZ R207, R30, R20, -R29 ;  /* 0x000000141ecf7223 */ /* 0x000fce000001081d */
[----:B------:R-:W-:Y:S01]  /*16b70*/  MUFU.EX2 R44, R25 ;  /* 0x00000019002c7308 */ /* 0x000fe20000000800 */
[----:B------:R-:W-:-:S07]  /*16b80*/  FFMA.FTZ R209, R31, R20, -R29 ;  /* 0x000000141fd17223 */ /* 0x000fce000001081d */
[----:B------:R-:W2:Y:S01]  /*16b90*/  MUFU.EX2 R161, R161 ;  /* 0x000000a100a17308 */ /* 0x000ea20000000800 */
[----:B------:R-:W-:-:S07]  /*16ba0*/  FFMA.FTZ R15, R32, R20, -R75 ;  /* 0x00000014200f7223 */ /* 0x000fce000001084b */
[----:B------:R-:W3:Y:S01]  /*16bb0*/  MUFU.EX2 R208, R208 ;  /* 0x000000d000d07308 */ /* 0x000ee20000000800 */
[----:B------:R-:W-:-:S07]  /*16bc0*/  FFMA.FTZ R203, R34, R20, -R29 ;  /* 0x0000001422cb7223 */ /* 0x000fce000001081d */
[----:B------:R-:W4:Y:S01]  /*16bd0*/  MUFU.EX2 R6, R6 ;  /* 0x0000000600067308 */ /* 0x000f220000000800 */
[----:B------:R-:W-:-:S07]  /*16be0*/  FFMA.FTZ R186, R33, R20, -R75 ;  /* 0x0000001421ba7223 */ /* 0x000fce000001084b */
[----:B------:R-:W0:Y:S01]  /*16bf0*/  MUFU.EX2 R207, R207 ;  /* 0x000000cf00cf7308 */ /* 0x000e220000000800 */
[----:B------:R-:W-:-:S07]  /*16c00*/  FFMA.FTZ R205, R35, R20, -R29 ;  /* 0x0000001423cd7223 */ /* 0x000fce000001081d */
[----:B------:R-:W1:Y:S01]  /*16c10*/  MUFU.EX2 R162, R162 ;  /* 0x000000a200a27308 */ /* 0x000e620000000800 */
[----:B--2---:R-:W-:Y:S01]  /*16c20*/  FFMA.FTZ R73, R73, R44, R161 ;  /* 0x0000002c49497223 */ /* 0x004fe200000100a1 */
[----:B------:R-:W-:-:S06]  /*16c30*/  FFMA.FTZ R25, R21, R72, R160 ;  /* 0x0000004815197223 */ /* 0x000fcc00000100a0 */
[----:B------:R-:W-:Y:S01]  /*16c40*/  MUFU.EX2 R163, R163 ;  /* 0x000000a300a37308 */ /* 0x000fe20000000800 */
[-C--:B------:R-:W-:Y:S01]  /*16c50*/  FFMA.FTZ R16, R36, R20.reuse, -R75 ;  /* 0x0000001424107223 */ /* 0x080fe2000001084b */
[----:B------:R-:W-:-:S06]  /*16c60*/  FFMA.FTZ R204, R38, R20, -R29 ;  /* 0x0000001426cc7223 */ /* 0x000fcc000001081d */
[----:B------:R-:W2:Y:S01]  /*16c70*/  MUFU.EX2 R209, R209 ;  /* 0x000000d100d17308 */ /* 0x000ea20000000800 */
[----:B---3--:R-:W-:Y:S01]  /*16c80*/  FADD.FTZ R26, R208, R73 ;  /* 0x00000049d01a7221 */ /* 0x008fe20000010000 */
[----:B----4-:R-:W-:-:S06]  /*16c90*/  FADD.FTZ R25, R6, R25 ;  /* 0x0000001906197221 */ /* 0x010fcc0000010000 */
[----:B------:R-:W-:Y:S01]  /*16ca0*/  MUFU.EX2 R15, R15 ;  /* 0x0000000f000f7308 */ /* 0x000fe20000000800 */
[-C--:B------:R-:W-:Y:S01]  /*16cb0*/  FFMA.FTZ R185, R37, R20.reuse, -R75 ;  /* 0x0000001425b97223 */ /* 0x080fe2000001084b */
[----:B------:R-:W-:-:S06]  /*16cc0*/  FFMA.FTZ R206, R39, R20, -R29 ;  /* 0x0000001427ce7223 */ /* 0x000fcc000001081d */
[----:B------:R-:W3:Y:S01]  /*16cd0*/  MUFU.EX2 R203, R203 ;  /* 0x000000cb00cb7308 */ /* 0x000ee20000000800 */
[----:B0-----:R-:W-:Y:S01]  /*16ce0*/  FADD.FTZ R28, R207, R26 ;  /* 0x0000001acf1c7221 */ /* 0x001fe20000010000 */
[----:B-1----:R-:W-:-:S06]  /*16cf0*/  FADD.FTZ R26, R162, R25 ;  /* 0x00000019a21a7221 */ /* 0x002fcc0000010000 */
[----:B------:R-:W-:Y:S01]  /*16d00*/  MUFU.EX2 R186, R186 ;  /* 0x000000ba00ba7308 */ /* 0x000fe20000000800 */
[-C--:B------:R-:W-:Y:S01]  /*16d10*/  FFMA.FTZ R13, R40, R20.reuse, -R75 ;  /* 0x00000014280d7223 */ /* 0x080fe2000001084b */
[----:B------:R-:W-:-:S06]  /*16d20*/  FFMA.FTZ R199, R42, R20, -R29 ;  /* 0x000000142ac77223 */ /* 0x000fcc000001081d */
[----:B------:R-:W0:Y:S01]  /*16d30*/  MUFU.EX2 R205, R205 ;  /* 0x000000cd00cd7308 */ /* 0x000e220000000800 */
[----:B--2---:R-:W-:Y:S01]  /*16d40*/  FADD.FTZ R28, R209, R28 ;  /* 0x0000001cd11c7221 */ /* 0x004fe20000010000 */
[----:B------:R-:W-:-:S06]  /*16d50*/  FADD.FTZ R26, R163, R26 ;  /* 0x0000001aa31a7221 */ /* 0x000fcc0000010000 */
[----:B------:R-:W-:Y:S01]  /*16d60*/  MUFU.EX2 R16, R16 ;  /* 0x0000001000107308 */ /* 0x000fe20000000800 */
[-C--:B------:R-:W-:Y:S01]  /*16d70*/  FFMA.FTZ R182, R41, R20.reuse, -R75 ;  /* 0x0000001429b67223 */ /* 0x080fe2000001084b */
[----:B------:R-:W-:-:S06]  /*16d80*/  FFMA.FTZ R201, R43, R20, -R29 ;  /* 0x000000142bc97223 */ /* 0x000fcc000001081d */
[----:B------:R-:W1:Y:S01]  /*16d90*/  MUFU.EX2 R204, R204 ;  /* 0x000000cc00cc7308 */ /* 0x000e620000000800 */
[----:B---3--:R-:W-:Y:S01]  /*16da0*/  FADD.FTZ R28, R203, R28 ;  /* 0x0000001ccb1c7221 */ /* 0x008fe20000010000 */
[----:B------:R-:W-:-:S06]  /*16db0*/  FADD.FTZ R25, R15, R26 ;  /* 0x0000001a0f197221 */ /* 0x000fcc0000010000 */
[----:B------:R-:W-:Y:S01]  /*16dc0*/  MUFU.EX2 R185, R185 ;  /* 0x000000b900b97308 */ /* 0x000fe20000000800 */
[----:B------:R-:W-:-:S07]  /*16dd0*/  FFMA.FTZ R200, R46, R20, -R29 ;  /* 0x000000142ec87223 */ /* 0x000fce000001081d */
[----:B------:R-:W2:Y:S01]  /*16de0*/  MUFU.EX2 R206, R206 ;  /* 0x000000ce00ce7308 */ /* 0x000ea20000000800 */
[----:B0-----:R-:W-:Y:S01]  /*16df0*/  FADD.FTZ R27, R205, R28 ;  /* 0x0000001ccd1b7221 */ /* 0x001fe20000010000 */
[----:B------:R-:W-:-:S06]  /*16e00*/  FADD.FTZ R25, R186, R25 ;  /* 0x00000019ba197221 */ /* 0x000fcc0000010000 */
[----:B------:R-:W-:Y:S01]  /*16e10*/  MUFU.EX2 R13, R13 ;  /* 0x0000000d000d7308 */ /* 0x000fe20000000800 */
[-C--:B------:R-:W-:Y:S01]  /*16e20*/  FFMA.FTZ R184, R45, R20.reuse, -R75 ;  /* 0x000000142db87223 */ /* 0x080fe2000001084b */
[----:B------:R-:W-:-:S06]  /*16e30*/  FFMA.FTZ R202, R47, R20, -R29 ;  /* 0x000000142fca7223 */ /* 0x000fcc000001081d */
[----:B------:R-:W0:Y:S01]  /*16e40*/  MUFU.EX2 R199, R199 ;  /* 0x000000c700c77308 */ /* 0x000e220000000800 */
[----:B-1----:R-:W-:Y:S01]  /*16e50*/  FADD.FTZ R27, R204, R27 ;  /* 0x0000001bcc1b7221 */ /* 0x002fe20000010000 */
[----:B------:R-:W-:-:S06]  /*16e60*/  FADD.FTZ R26, R16, R25 ;  /* 0x00000019101a7221 */ /* 0x000fcc0000010000 */
[----:B------:R-:W-:Y:S01]  /*16e70*/  MUFU.EX2 R182, R182 ;  /* 0x000000b600b67308 */ /* 0x000fe20000000800 */
[-C--:B------:R-:W-:Y:S01]  /*16e80*/  FFMA.FTZ R11, R48, R20.reuse, -R75 ;  /* 0x00000014300b7223 */ /* 0x080fe2000001084b */
[----:B------:R-:W-:-:S06]  /*16e90*/  FFMA.FTZ R187, R50, R20, -R29 ;  /* 0x0000001432bb7223 */ /* 0x000fcc000001081d */
[----:B------:R-:W1:Y:S01]  /*16ea0*/  MUFU.EX2 R201, R201 ;  /* 0x000000c900c97308 */ /* 0x000e620000000800 */
[----:B--2---:R-:W-:Y:S01]  /*16eb0*/  FADD.FTZ R28, R206, R27 ;  /* 0x0000001bce1c7221 */ /* 0x004fe20000010000 */
[----:B------:R-:W-:-:S06]  /*16ec0*/  FADD.FTZ R26, R185, R26 ;  /* 0x0000001ab91a7221 */ /* 0x000fcc0000010000 */
[----:B------:R-:W-:Y:S01]  /*16ed0*/  MUFU.EX2 R14, R14 ;  /* 0x0000000e000e7308 */ /* 0x000fe20000000800 */
[-C--:B------:R-:W-:Y:S01]  /*16ee0*/  FFMA.FTZ R175, R49, R20.reuse, -R75 ;  /* 0x0000001431af7223 */ /* 0x080fe2000001084b */
[----:B------:R-:W-:-:S06]  /*16ef0*/  FFMA.FTZ R193, R51, R20, -R29 ;  /* 0x0000001433c17223 */ /* 0x000fcc000001081d */
        /* <DEDUP_REMOVED lines=52> */
[----:B------:R-:W-:-:S07]  /*17240*/  FFMA.FTZ R192, R70, R20, -R29 ;  /* 0x0000001446c07223 */ /* 0x000fce000001081d */
[----:B------:R-:W2:Y:S01]  /*17250*/  MUFU.EX2 R196, R196 ;  /* 0x000000c400c47308 */ /* 0x000ea20000000800 */
[----:B------:R-:W-:Y:S01]  /*17260*/  FFMA.FTZ R68, R68, R20, -R75 ;  /* 0x0000001444447223 */ /* 0x000fe2000001084b */
[----:B0-----:R-:W-:Y:S01]  /*17270*/  FADD.FTZ R27, R195, R28 ;  /* 0x0000001cc31b7221 */ /* 0x001fe20000010000 */
[----:B------:R-:W-:-:S05]  /*17280*/  FADD.FTZ R25, R173, R26 ;  /* 0x0000001aad197221 */ /* 0x000fca0000010000 */
[----:B------:R-:W-:Y:S01]  /*17290*/  MUFU.EX2 R7, R7 ;  /* 0x0000000700077308 */ /* 0x000fe20000000800 */
[----:B------:R-:W-:-:S07]  /*172a0*/  FFMA.FTZ R198, R71, R20, -R29 ;  /* 0x0000001447c67223 */ /* 0x000fce000001081d */
[----:B------:R-:W0:Y:S01]  /*172b0*/  MUFU.EX2 R191, R191 ;  /* 0x000000bf00bf7308 */ /* 0x000e220000000800 */
[----:B------:R-:W-:Y:S01]  /*172c0*/  FFMA.FTZ R69, R69, R20, -R75 ;  /* 0x0000001445457223 */ /* 0x000fe2000001084b */
[----:B-1----:R-:W-:Y:S01]  /*172d0*/  FADD.FTZ R27, R190, R27 ;  /* 0x0000001bbe1b7221 */ /* 0x002fe20000010000 */
[----:B------:R-:W-:-:S05]  /*172e0*/  FADD.FTZ R25, R10, R25 ;  /* 0x000000190a197221 */ /* 0x000fca0000010000 */
[----:B------:R-:W-:Y:S08]  /*172f0*/  MUFU.EX2 R172, R172 ;  /* 0x000000ac00ac7308 */ /* 0x000ff00000000800 */
[----:B------:R-:W1:Y:S01]  /*17300*/  MUFU.EX2 R197, R197 ;  /* 0x000000c500c57308 */ /* 0x000e620000000800 */
[----:B--2---:R-:W-:Y:S01]  /*17310*/  FADD.FTZ R26, R196, R27 ;  /* 0x0000001bc41a7221 */ /* 0x004fe20000010000 */
[----:B------:R-:W-:-:S06]  /*17320*/  FADD.FTZ R20, R174, R25 ;  /* 0x00000019ae147221 */ /* 0x000fcc0000010000 */
[----:B------:R-:W-:Y:S08]  /*17330*/  MUFU.EX2 R8, R68 ;  /* 0x0000004400087308 */ /* 0x000ff00000000800 */
[----:B------:R-:W2:Y:S01]  /*17340*/  MUFU.EX2 R192, R192 ;  /* 0x000000c000c07308 */ /* 0x000ea20000000800 */
[----:B0-----:R-:W-:Y:S01]  /*17350*/  FADD.FTZ R26, R191, R26 ;  /* 0x0000001abf1a7221 */ /* 0x001fe20000010000 */
[----:B------:R-:W-:-:S06]  /*17360*/  FADD.FTZ R25, R7, R20 ;  /* 0x0000001407197221 */ /* 0x000fcc0000010000 */
[----:B------:R-:W0:Y:S08]  /*17370*/  MUFU.EX2 R17, R69 ;  /* 0x0000004500117308 */ /* 0x000e300000000800 */
[----:B------:R-:W3:Y:S01]  /*17380*/  MUFU.EX2 R198, R198 ;  /* 0x000000c600c67308 */ /* 0x000ee20000000800 */
[----:B-1----:R-:W-:Y:S01]  /*17390*/  FADD.FTZ R27, R197, R26 ;  /* 0x0000001ac51b7221 */ /* 0x002fe20000010000 */
[----:B------:R-:W-:-:S03]  /*173a0*/  FADD.FTZ R25, R172, R25 ;  /* 0x00000019ac197221 */ /* 0x000fc60000010000 */
[----:B--2---:R-:W-:Y:S01]  /*173b0*/  FADD.FTZ R27, R192, R27 ;  /* 0x0000001bc01b7221 */ /* 0x004fe20000010000 */
        /* <DEDUP_REMOVED lines=147> */
[C---:B0-----:R-:W-:Y:S01]  /*17cf0*/  FMUL.FTZ R231, R21.reuse, R142 ;  /* 0x0000008e15e77220 */ /* 0x041fe20000410000 */
[C---:B-1----:R-:W-:Y:S01]  /*17d00*/  FMUL.FTZ R229, R21.reuse, R24 ;  /* 0x0000001815e57220 */ /* 0x042fe20000410000 */
[C---:B--2---:R-:W-:Y:S01]  /*17d10*/  FMUL.FTZ R25, R21.reuse, R38 ;  /* 0x0000002615197220 */ /* 0x044fe20000410000 */
[C---:B---3--:R-:W-:Y:S01]  /*17d20*/  FMUL.FTZ R219, R21.reuse, R148 ;  /* 0x0000009415db7220 */ /* 0x048fe20000410000 */
        /* <DEDUP_REMOVED lines=240> */
[----:B------:R-:W4:Y:S04]  /*18c30*/  LD.E R25, desc[UR56][R18.64+0x224] ;  /* 0x0002243812197980 */ /* 0x000f28000c101900 */
[----:B-1----:R-:W4:Y:S04]  /*18c40*/  LD.E R37, desc[UR56][R18.64+0x228] ;  /* 0x0002283812257980 */ /* 0x002f28000c101900 */
[----:B--2---:R-:W2:Y:S04]  /*18c50*/  LD.E R39, desc[UR56][R18.64+0x22c] ;  /* 0x00022c3812277980 */ /* 0x004ea8000c101900 */
        /* <DEDUP_REMOVED lines=127> */
[----:B------:R-:W-:Y:S04]  /*19450*/  ST.E desc[UR56][R18.64+0x228], R37 ;  /* 0x0002282512007985 */ /* 0x000fe8000c101938 */
[----:B--2---:R-:W-:Y:S04]  /*19460*/  ST.E desc[UR56][R18.64+0x22c], R39 ;  /* 0x00022c2712007985 */ /* 0x004fe8000c101938 */
        /* <DEDUP_REMOVED lines=124> */
[----:B0-----:R-:W4:Y:S04]  /*19c30*/  LD.E.64 R20, desc[UR56][R18.64+0xa8] ;  /* 0x0000a83812147980 */ /* 0x001f28000c101b00 */
[----:B------:R-:W4:Y:S04]  /*19c40*/  LDL R220, [R1+0x88] ;  /* 0x0000880001dc7983 */ /* 0x000f280000100800 */
[----:B-1----:R-:W4:Y:S04]  /*19c50*/  LD.E R24, desc[UR56][R18.64+0x220] ;  /* 0x0002203812187980 */ /* 0x002f28000c101900 */
[----:B------:R-:W4:Y:S04]  /*19c60*/  LD.E R25, desc[UR56][R18.64+0x224] ;  /* 0x0002243812197980 */ /* 0x000f28000c101900 */
        /* <DEDUP_REMOVED lines=421> */
[----:B------:R-:W-:Y:S01]  /*1b6c0*/  IMAD.MOV.U32 R13, RZ, RZ, R21 ;  /* 0x000000ffff0d7224 */ /* 0x000fe200078e0015 */
        /* <DEDUP_REMOVED lines=139> */
[----:B------:R-:W-:Y:S01]  /*1bf80*/  VIADD R20, R20, 0x280 ;  /* 0x0000028014147836 */ /* 0x000fe20000000000 */
        /* <DEDUP_REMOVED lines=668> */
.L_x_2937:
[----:B------:R-:W-:Y:S05]  /*1e950*/  BSYNC B0 ;  /* 0x0000000000007941 */ /* 0x000fea0003800000 */
.L_x_2936:
[----:B------:R-:W-:Y:S05]  /*1e960*/  @P0 BRA `(.L_x_2938) ;  /* 0xffffff6800100947 */ /* 0x000fea000383ffff */
[----:B01----:R-:W-:-:S07]  /*1e970*/  IMAD.MOV.U32 R0, RZ, RZ, R4 ;  /* 0x000000ffff007224 */ /* 0x003fce00078e0004 */
.L_x_2921:
[----:B------:R-:W-:-:S13]  /*1e980*/  ISETP.GE.AND P0, PT, R0, R167, PT ;  /* 0x000000a70000720c */ /* 0x000fda0003f06270 */
[----:B------:R-:W-:Y:S05]  /*1e990*/  @!P0 BRA `(.L_x_2939) ;  /* 0x000000ac00108947 */ /* 0x000fea0003800000 */
[----:B------:R0:W5:Y:S02]  /*1e9a0*/  LDL.64 R2, [R1+0x170] ;  /* 0x0001700001027983 */ /* 0x0001640000100a00 */
.L_x_2966:
        /* <DEDUP_REMOVED lines=21> */
.L_x_2941:
[----:B------:R-:W-:Y:S05]  /*1eb00*/  BSYNC B0 ;  /* 0x0000000000007941 */ /* 0x000fea0003800000 */
.L_x_2940:
        /* <DEDUP_REMOVED lines=13> */
.L_x_2943:
[----:B------:R-:W-:Y:S05]  /*1ebe0*/  BSYNC B0 ;  /* 0x0000000000007941 */ /* 0x000fea0003800000 */
.L_x_2942:
        /* <DEDUP_REMOVED lines=8> */
.L_x_2945:
[----:B------:R-:W-:Y:S05]  /*1ec70*/  BSYNC B0 ;  /* 0x0000000000007941 */ /* 0x000fea0003800000 */
.L_x_2944:
[----:B-1---5:R-:W2:Y:S04]  /*1ec80*/  LD.E R7, desc[UR56][R2.64] ;  /* 0x0000003802077980 */ /* 0x022ea8000c101900 */
[----:B------:R-:W2:Y:S01]  /*1ec90*/  LDL.64 R10, [R1+0xa0] ;  /* 0x0000a000010a7983 */ /* 0x000ea20000100a00 */
[----:B------:R-:W-:Y:S05]  /*1eca0*/  WARPSYNC.ALL ;  /* 0x0000000000007948 */ /* 0x000fea0003800000 */
[----:B------:R-:W3:Y:S04]  /*1ecb0*/  LDL.64 R4, [R1+0x98] ;  /* 0x0000980001047983 */ /* 0x000ee80000100a00 */
[----:B------:R-:W4:Y:S04]  /*1ecc0*/  LDL.64 R8, [R1+0x98] ;  /* 0x0000980001087983 */ /* 0x000f280000100a00 */
        /* <DEDUP_REMOVED lines=8> */
[----:B------:R-:W-:Y:S01]  /*1ed50*/  VIADD R10, R6, 0x2 ;  /* 0x00000002060a7836 */ /* 0x000fe20000000000 */
[----:B------:R1:W-:Y:S01]  /*1ed60*/  STL [R1+0x80], RZ ;  /* 0x000080ff01007387 */ /* 0x0003e20000100800 */
[----:B---3--:R-:W-:Y:S02]  /*1ed70*/  R2UR UR4, R4 ;  /* 0x00000000040472ca */ /* 0x008fe400000e0000 */
[----:B------:R-:W-:-:S13]  /*1ed80*/  R2UR UR5, R5 ;  /* 0x00000000050572ca */ /* 0x000fda00000e0000 */
[----:B------:R-:W-:Y:S01]  /*1ed90*/  HGMMA.64x96x16.F32.BF16 R24, gdesc[UR4], RZ, !UPT, gsb0 ;  /* 0x01600000041879f0 */ /* 0x000fe2000c0018ff */
[----:B----4-:R-:W-:Y:S02]  /*1eda0*/  VIADD R8, R8, 0x2 ;  /* 0x0000000208087836 */ /* 0x010fe40000000000 */
[----:B------:R-:W-:Y:S01]  /*1edb0*/  IMAD.MOV.U32 R4, RZ, RZ, 0x1 ;  /* 0x00000001ff047424 */ /* 0x000fe200078e00ff */
[----:B------:R-:W-:Y:S02]  /*1edc0*/  R2UR UR6, R10 ;  /* 0x000000000a0672ca */ /* 0x000fe400000e0000 */
[----:B------:R-:W-:Y:S02]  /*1edd0*/  R2UR UR7, R11 ;  /* 0x000000000b0772ca */ /* 0x000fe400000e0000 */
[----:B------:R-:W-:Y:S02]  /*1ede0*/  R2UR UR4, R8 ;  /* 0x00000000080472ca */ /* 0x000fe400000e0000 */
[----:B------:R-:W-:Y:S01]  /*1edf0*/  R2UR UR5, R9 ;  /* 0x00000000090572ca */ /* 0x000fe200000e0000 */
[----:B------:R1:W-:Y:S04]  /*1ee00*/  STL [R1+0x80], R4 ;  /* 0x0000800401007387 */ /* 0x0003e80000100800 */
[----:B------:R1:W-:Y:S04]  /*1ee10*/  STL [R1+0x80], R4 ;  /* 0x0000800401007387 */ /* 0x0003e80000100800 */
[----:B------:R1:W-:Y:S04]  /*1ee20*/  STL [R1+0x80], R4 ;  /* 0x0000800401007387 */ /* 0x0003e80000100800 */
[----:B------:R1:W-:Y:S01]  /*1ee30*/  STL [R1+0x80], R4 ;  /* 0x0000800401007387 */ /* 0x0003e20000100800 */
[----:B------:R-:W-:-:S03]  /*1ee40*/  WARPGROUP.DEPBAR.LE gsb0, 0x0 ;  /* 0x00008000000079c5 */ /* 0x000fc60000010000 */
[----:B------:R1:W5:Y:S04]  /*1ee50*/  LD.E R5, desc[UR56][R2.64] ;  /* 0x0000003802057980 */ /* 0x000368000c101900 */
[----:B------:R1:W5:Y:S01]  /*1ee60*/  LD.E R7, desc[UR56][R2.64+0x4] ;  /* 0x0000043802077980 */ /* 0x000362000c101900 */
[----:B------:R-:W-:-:S06]  /*1ee70*/  WARPGROUP.ARRIVE ;  /* 0x00000000000079c5 */ /* 0x000fcc0000000000 */
        /* <DEDUP_REMOVED lines=12> */
[----:B--2---:R-:W-:Y:S02]  /*1ef40*/  VIADD R14, R14, 0x6 ;  /* 0x000000060e0e7836 */ /* 0x004fe40000000000 */
[----:B------:R-:W-:Y:S01]  /*1ef50*/  IMAD.MOV.U32 R9, RZ, RZ, R11 ;  /* 0x000000ffff097224 */ /* 0x000fe200078e000b */
[----:B------:R-:W-:Y:S02]  /*1ef60*/  R2UR UR6, R8 ;  /* 0x00000000080672ca */ /* 0x000fe400000e0000 */
[----:B------:R-:W-:Y:S02]  /*1ef70*/  R2UR UR4, R14 ;  /* 0x000000000e0472ca */ /* 0x000fe400000e0000 */
[----:B------:R-:W-:Y:S02]  /*1ef80*/  R2UR UR7, R9 ;  /* 0x00000000090772ca */ /* 0x000fe400000e0000 */
[----:B------:R-:W-:-:S02]  /*1ef90*/  R2UR UR5, R15 ;  /* 0x000000000f0572ca */ /* 0x000fc400000e0000 */
[----:B------:R-:W-:Y:S01]  /*1efa0*/  LOP3.LUT R16, R16, 0x1, RZ, 0xfc, !PT ;  /* 0x0000000110107812 */ /* 0x000fe200078efcff */
[----:B------:R-:W-:Y:S02]  /*1efb0*/  WARPGROUP.DEPBAR.LE gsb0, 0x0 ;  /* 0x00008000000079c5 */ /* 0x000fe40000010000 */
[----:B------:R-:W-:-:S08]  /*1efc0*/  WARPGROUP.ARRIVE ;  /* 0x00000000000079c5 */ /* 0x000fd00000000000 */
[----:B------:R-:W-:Y:S01]  /*1efd0*/  HGMMA.64x96x16.F32.BF16 R24, gdesc[UR4], R24, gsb0 ;  /* 0x01600000041879f0 */ /* 0x000fe20008001818 */
[----:B------:R-:W-:Y:S01]  /*1efe0*/  ISETP.NE.AND P1, PT, R16, 0x3, PT ;  /* 0x000000031000780c */ /* 0x000fe20003f25270 */
[----:B------:R-:W-:Y:S01]  /*1eff0*/  BSSY B0, `(.L_x_2947) ;  /* 0x0000004000007945 */ /* 0x000fe20003800000 */
[----:B------:R-:W-:-:S11]  /*1f000*/  WARPGROUP.DEPBAR.LE gsb0, 0x0 ;  /* 0x00008000000079c5 */ /* 0x000fd60000010000 */
[----:B-1----:R-:W-:Y:S05]  /*1f010*/  @!P1 BRA `(.L_x_2948) ;  /* 0x0000000000049947 */ /* 0x002fea0003800000 */
[----:B------:R-:W-:Y:S01]  /*1f020*/  BPT.TRAP 0x1 ;  /* 0x000000040000795c */ /* 0x000fe20000300000 */
.L_x_2948:
[----:B------:R-:W-:Y:S05]  /*1f030*/  BSYNC B0 ;  /* 0x0000000000007941 */ /* 0x000fea0003800000 */
.L_x_2947:
        /* <DEDUP_REMOVED lines=10> */
.L_x_2950:
[----:B------:R-:W-:Y:S05]  /*1f0e0*/  BSYNC B0 ;  /* 0x0000000000007941 */ /* 0x000fea0003800000 */
.L_x_2949:
[----:B------:R-:W-:Y:S04]  /*1f0f0*/  BSSY B0, `(.L_x_2951) ;  /* 0x0000006000007945 */ /* 0x000fe80003800000 */
[----:B--2---:R-:W-:Y:S05]  /*1f100*/  @P0 BRA `(.L_x_2952) ;  /* 0x0000000000100947 */ /* 0x004fea0003800000 */
[----:B-----5:R-:W-:Y:S01]  /*1f110*/  IMAD R6, R6, 0x8, R8 ;  /* 0x0000000806067824 */ /* 0x020fe200078e0208 */
[----:B------:R-:W-:-:S04]  /*1f120*/  SHF.L.U32 R7, R7, 0x1f, RZ ;  /* 0x0000001f07077819 */ /* 0x000fc800000006ff */
[----:B------:R-:W2:Y:S02]  /*1f130*/  SYNCS.PHASECHK.TRANS64.TRYWAIT P0, [R6+URZ], R7 ;  /* 0x00000007060075a7 */ /* 0x000ea4000800017f */
[----:B--2---:R-:W-:Y:S05]  /*1f140*/  @!P0 BRA `(.L_x_2953) ;  /* 0x00000154001c8947 */ /* 0x004fea0003800000 */
.L_x_2952:
[----:B------:R-:W-:Y:S05]  /*1f150*/  BSYNC B0 ;  /* 0x0000000000007941 */ /* 0x000fea0003800000 */
.L_x_2951:
        /* <DEDUP_REMOVED lines=9> */
[----:B---3--:R-:W-:Y:S01]  /*1f1f0*/  IMAD R8, R17, 0xc00, R8 ;  /* 0x00000c0011087824 */ /* 0x008fe200078e0208 */
[----:B------:R-:W-:Y:S01]  /*1f200*/  R2UR UR7, R9 ;  /* 0x00000000090772ca */ /* 0x000fe200000e0000 */
[----:B------:R-:W3:Y:S01]  /*1f210*/  LDL.64 R16, [R1+0x110] ;  /* 0x0001100001107983 */ /* 0x000ee20000100a00 */
[----:B----4-:R-:W-:-:S02]  /*1f220*/  ISETP.NE.U32.AND P0, PT, R5, RZ, PT ;  /* 0x000000ff0500720c */ /* 0x010fc40003f05070 */
        /* <DEDUP_REMOVED lines=169> */
[----:B-1----:R-:W-:Y:S01]  /*1fcc0*/  LOP3.LUT R72, R72, 0x7f, RZ, 0xc0, !PT ;  /* 0x0000007f48487812 */ /* 0x002fe200078ec0ff */
        /* <DEDUP_REMOVED lines=19> */
[----:B---3--:R-:W-:-:S05]  /*1fe00*/  @!P0 MOV R6, R20 ;  /* 0x0000001400068202 */ /* 0x008fca0000000f00 */
[----:B----4-:R-:W-:-:S05]  /*1fe10*/  @!P0 IMAD R5, R5, 0x8, R6 ;  /* 0x0000000805058824 */ /* 0x010fca00078e0206 */
[----:B------:R-:W-:-:S04]  /*1fe20*/  @!P0 PRMT R5, RZ, 0x654, R5 ;  /* 0x00000654ff058816 */ /* 0x000fc80000000005 */
[----:B------:R1:W-:Y:S01]  /*1fe30*/  @!P0 SYNCS.ARRIVE.TRANS64.RED.A1T0 RZ, [R5+URZ], RZ ;  /* 0x000000ff05ff89a7 */ /* 0x0003e2000810043f */
[----:B------:R-:W3:Y:S04]  /*1fe40*/  LDL.128 R8, [R1+0x140] ;  /* 0x0001400001087983 */ /* 0x000ee80000100c00 */
[----:B------:R-:W4:Y:S04]  /*1fe50*/  LDL.128 R12, [R1+0x150] ;  /* 0x00015000010c7983 */ /* 0x000f280000100c00 */
[----:B-1----:R-:W2:Y:S04]  /*1fe60*/  LDL R5, [R1+0x13c] ;  /* 0x00013c0001057983 */ /* 0x002ea80000100800 */
[----:B------:R-:W4:Y:S01]  /*1fe70*/  LDL R72, [R1+0x70] ;  /* 0x0000700001487983 */ /* 0x000f220000100800 */
        /* <DEDUP_REMOVED lines=12> */
[----:B---3--:R-:W-:Y:S01]  /*1ff40*/  IMAD R73, R0, -0x60, R9 ;  /* 0xffffffa000497824 */ /* 0x008fe200078e0209 */
[----:B------:R-:W-:-:S02]  /*1ff50*/  LOP3.LUT R17, R17, 0x7ffffffc, RZ, 0xc0, !PT ;  /* 0x7ffffffc11117812 */ /* 0x000fc400078ec0ff */
[----:B------:R-:W-:Y:S02]  /*1ff60*/  LOP3.LUT R21, R21, 0xfffffff8, RZ, 0xc0, !PT ;  /* 0xfffffff815157812 */ /* 0x000fe400078ec0ff */
[----:B------:R-:W-:Y:S02]  /*1ff70*/  LEA.HI R6, R6, R5, RZ, 0x1 ;  /* 0x0000000506067211 */ /* 0x000fe400078f08ff */
[----:B------:R-:W-:Y:S01]  /*1ff80*/  SHF.R.S32.HI R7, RZ, 0x5, R7 ;  /* 0x00000005ff077819 */ /* 0x000fe20000011407 */
[----:B------:R-:W-:Y:S01]  /*1ff90*/  IMAD.IADD R17, R16, 0x1, -R17 ;  /* 0x0000000110117824 */ /* 0x000fe200078e0a11 */
[----:B------:R-:W-:Y:S01]  /*1ffa0*/  LOP3.LUT R6, R6, 0x3fffffe, RZ, 0xc0, !PT ;  /* 0x03fffffe06067812 */ /* 0x000fe200078ec0ff */
[----:B------:R-:W-:Y:S01]  /*1ffb0*/  IMAD.IADD R21, R20, 0x1, -R21 ;  /* 0x0000000114157824 */ /* 0x000fe200078e0a15 */
[----:B----4-:R-:W-:Y:S01]  /*1ffc0*/  ISETP.GE.AND P1, PT, R13, 0x1, PT ;  /* 0x000000010d00780c */ /* 0x010fe20003f26270 */
[----:B------:R-:W-:Y:S01]  /*1ffd0*/  IMAD R72, R72, 0x8, R7 ;  /* 0x0000000848487824 */ /* 0x000fe200078e0207 */
[----:B------:R-:W-:Y:S01]  /*1ffe0*/  IADD3 R16, -R8, 0x1, R73 ;  /* 0x0000000108107810 */ /* 0x000fe20007ffe149 */
[----:B------:R-:W-:Y:S01]  /*1fff0*/  IMAD.IADD R6, R5, 0x1, -R6 ;  /* 0x0000000105067824 */ /* 0x000fe200078e0a06 */
[----:B------:R-:W-:Y:S01]  /*20000*/  LOP3.LUT R5, RZ, R10, RZ, 0x33, !PT ;  /* 0x0000000aff057212 */ /* 0x000fe200078e33ff */
[----:B------:R-:W-:-:S02]  /*20010*/  IMAD.U32 R21, R72, 0x10, R21 ;  /* 0x0000001048157824 */ /* 0x000fc400078e0015 */
[C---:B------:R-:W-:Y:S02]  /*20020*/  IMAD R16, R17.reuse, -0x2, R16 ;  /* 0xfffffffe11107824 */ /* 0x040fe400078e0210 */
[----:B------:R-:W-:Y:S02]  /*20030*/  IMAD R21, R6, 0x40, R21 ;  /* 0x0000004006157824 */ /* 0x000fe400078e0215 */
[----:B------:R-:W-:Y:S02]  /*20040*/  IMAD R6, R0, -0x60, RZ ;  /* 0xffffffa000067824 */ /* 0x000fe400078e02ff */
[C---:B------:R-:W-:Y:S02]  /*20050*/  IMAD.IADD R88, R16.reuse, 0x1, R11 ;  /* 0x0000000110587824 */ /* 0x040fe400078e020b */
[----:B------:R-:W-:Y:S02]  /*20060*/  IMAD.IADD R16, R16, 0x1, R5 ;  /* 0x0000000110107824 */ /* 0x000fe400078e0205 */
[----:B------:R-:W-:-:S02]  /*20070*/  IMAD R90, R17, -0x2, R6 ;  /* 0xfffffffe115a7824 */ /* 0x000fc400078e0206 */
        /* <DEDUP_REMOVED lines=14> */
.L_x_2957:
[----:B------:R-:W-:-:S13]  /*20160*/  ISETP.NE.AND P1, PT, R13, 0x1, PT ;  /* 0x000000010d00780c */ /* 0x000fda0003f25270 */
[----:B------:R-:W-:-:S05]  /*20170*/  @P1 IMAD.HI.U32 R10, R7, R14, RZ ;  /* 0x0000000e070a1227 */ /* 0x000fca00078e00ff */
[----:B------:R-:W-:-:S07]  /*20180*/  @P1 SHF.R.U32.HI R7, RZ, R15, R10 ;  /* 0x0000000fff071219 */ /* 0x000fce000001160a */
.L_x_2958:
[----:B------:R-:W-:Y:S05]  /*20190*/  BSYNC B1 ;  /* 0x0000000000017941 */ /* 0x000fea0003800000 */
.L_x_2956:
[----:B------:R-:W-:-:S05]  /*201a0*/  IMAD R10, R7, R13, R90 ;  /* 0x0000000d070a7224 */ /* 0x000fca00078e025a */
[----:B------:R-:W-:Y:S02]  /*201b0*/  VIMNMX R5, R5, R10, !PT ;  /* 0x0000000a05057248 */ /* 0x000fe40007fe0100 */
[----:B------:R-:W-:-:S07]  /*201c0*/  VIADDMNMX R6, R10, R13, R6, PT ;  /* 0x0000000d0a067246 */ /* 0x000fce0003800106 */
.L_x_2955:
[----:B------:R-:W-:Y:S05]  /*201d0*/  BSYNC B0 ;  /* 0x0000000000007941 */ /* 0x000fea0003800000 */
.L_x_2954:
[C---:B------:R-:W-:Y:S01]  /*201e0*/  ISETP.GE.AND P1, PT, R12.reuse, 0x9, PT ;  /* 0x000000090c00780c */ /* 0x040fe20003f26270 */
[----:B------:R-:W-:Y:S01]  /*201f0*/  VIADD R21, R21, 0x8 ;  /* 0x0000000815157836 */ /* 0x000fe20000000000 */
[----:B------:R-:W-:Y:S01]  /*20200*/  ISETP.GE.AND P2, PT, R12, 0x2, PT ;  /* 0x000000020c00780c */ /* 0x000fe20003f46270 */
[----:B------:R-:W-:Y:S01]  /*20210*/  BSSY B0, `(.L_x_2959) ;  /* 0x0000087000007945 */ /* 0x000fe20003800000 */
[----:B------:R-:W-:Y:S01]  /*20220*/  P2R R11, PR, RZ, 0x2 ;  /* 0x00000002ff0b7803 */ /* 0x000fe20000000000 */
[----:B------:R-:W-:Y:S01]  /*20230*/  IMAD.IADD R7, R16, 0x1, R21 ;  /* 0x0000000110077824 */ /* 0x000fe200078e0215 */
        /* <DEDUP_REMOVED lines=125> */
.L_x_2962:
[----:B------:R-:W-:-:S13]  /*20a10*/  ISETP.NE.AND P6, PT, R13, 0x1, PT ;  /* 0x000000010d00780c */ /* 0x000fda0003fc5270 */
[----:B------:R-:W-:-:S05]  /*20a20*/  @P6 IMAD.HI.U32 R14, R8, R14, RZ ;  /* 0x0000000e080e6227 */ /* 0x000fca00078e00ff */
[----:B------:R-:W-:-:S07]  /*20a30*/  @P6 SHF.R.U32.HI R8, RZ, R15, R14 ;  /* 0x0000000fff086219 */ /* 0x000fce000001160e */
.L_x_2963:
[----:B------:R-:W-:Y:S05]  /*20a40*/  BSYNC B1 ;  /* 0x0000000000017941 */ /* 0x000fea0003800000 */
.L_x_2961:
[----:B------:R-:W-:-:S05]  /*20a50*/  IMAD R8, R8, R13, R90 ;  /* 0x0000000d08087224 */ /* 0x000fca00078e025a */
[----:B------:R-:W-:Y:S02]  /*20a60*/  VIADDMNMX R6, R8, R13, R6, PT ;  /* 0x0000000d08067246 */ /* 0x000fe40003800106 */
[----:B------:R-:W-:-:S07]  /*20a70*/  VIMNMX R7, R7, R8, !PT ;  /* 0x0000000807077248 */ /* 0x000fce0007fe0100 */
.L_x_2960:
[----:B------:R-:W-:Y:S05]  /*20a80*/  BSYNC B0 ;  /* 0x0000000000007941 */ /* 0x000fea0003800000 */
.L_x_2959:
[----:B------:R-:W-:Y:S02]  /*20a90*/  ISETP.GT.AND P5, PT, R7, RZ, !P5 ;  /* 0x000000ff0700720c */ /* 0x000fe40006fa4270 */
[----:B------:R-:W-:Y:S02]  /*20aa0*/  ISETP.NE.AND P6, PT, R25, RZ, PT ;  /* 0x000000ff1900720c */ /* 0x000fe40003fc5270 */
[----:B------:R-:W-:-:S04]  /*20ab0*/  ISETP.LT.OR P5, PT, R6, 0x1, P5 ;  /* 0x000000010600780c */ /* 0x000fc80002fa1670 */
[----:B------:R-:W-:Y:S02]  /*20ac0*/  FSEL R25, R26, -INF , !P5 ;  /* 0xff8000001a197808 */ /* 0x000fe40006800000 */
[----:B------:R-:W-:Y:S01]  /*20ad0*/  ISETP.NE.AND P5, PT, R10, RZ, PT ;  /* 0x000000ff0a00720c */ /* 0x000fe20003fa5270 */
[----:B------:R-:W2:Y:S03]  /*20ae0*/  LDL R26, [R1+0x450] ;  /* 0x00045000011a7983 */ /* 0x000ea60000100800 */
        /* <DEDUP_REMOVED lines=8> */
[----:B------:R-:W3:Y:S02]  /*20b70*/  LDL.64 R16, [R1+0x430] ;  /* 0x0004300001107983 */ /* 0x000ee40000100a00 */
        /* <DEDUP_REMOVED lines=59> */
[C---:B------:R-:W-:Y:S02]  /*20f30*/  ISETP.GT.AND P5, PT, R7.reuse, 0x48, !P6 ;  /* 0x000000480700780c */ /* 0x040fe400077a4270 */
[----:B------:R-:W-:Y:S02]  /*20f40*/  ISETP.GT.AND P1, PT, R7, 0x49, !P1 ;  /* 0x000000490700780c */ /* 0x000fe40004f24270 */
[----:B------:R-:W-:Y:S02]  /*20f50*/  ISETP.LT.OR P5, PT, R6, 0x49, P5 ;  /* 0x000000490600780c */ /* 0x000fe40002fa1670 */
[----:B---3--:R-:W-:Y:S02]  /*20f60*/  FMNMX.FTZ R5, R92, R16, !PT ;  /* 0x000000105c057209 */ /* 0x008fe40007810000 */
[----:B------:R-:W-:-:S02]  /*20f70*/  FMNMX.FTZ R8, R25, R17, !PT ;  /* 0x0000001119087209 */ /* 0x000fc40007810000 */
[----:B------:R-:W-:Y:S02]  /*20f80*/  FMNMX.FTZ R5, R160, R5, !PT ;  /* 0x00000005a0057209 */ /* 0x000fe40007810000 */
[----:B------:R-:W-:Y:S02]  /*20f90*/  FSEL R62, R62, -INF , !P5 ;  /* 0xff8000003e3e7808 */ /* 0x000fe40006800000 */
        /* <DEDUP_REMOVED lines=41> */
[----:B------:R-:W-:Y:S02]  /*21230*/  ISETP.LT.OR P1, PT, R6, 0x4a, P1 ;  /* 0x0000004a0600780c */ /* 0x000fe40000f21670 */
[----:B-1----:R-:W-:Y:S02]  /*21240*/  FMNMX.FTZ R11, R8, R9, !PT ;  /* 0x00000009080b7209 */ /* 0x002fe40007810000 */
[----:B------:R-:W-:Y:S02]  /*21250*/  FMNMX.FTZ R5, R59, R10, !PT ;  /* 0x0000000a3b057209 */ /* 0x000fe40007810000 */
[----:B------:R-:W-:Y:S01]  /*21260*/  ISETP.GT.AND P3, PT, R7, 0x51, !P3 ;  /* 0x000000510700780c */ /* 0x000fe20005f64270 */
[----:B------:R-:W1:Y:S01]  /*21270*/  SHFL.BFLY PT, R12, R11, 0x1, 0x1f ;  /* 0x0c201f000b0c7f89 */ /* 0x000e6200000e0000 */
[----:B------:R-:W-:-:S02]  /*21280*/  ISETP.LT.OR P2, PT, R6, 0x51, P2 ;  /* 0x000000510600780c */ /* 0x000fc40001741670 */
[----:B------:R-:W-:Y:S02]  /*21290*/  FSEL R63, R63, -INF , !P1 ;  /* 0xff8000003f3f7808 */ /* 0x000fe40004800000 */
[----:B------:R-:W-:Y:S02]  /*212a0*/  FMNMX.FTZ R10, R62, R5, !PT ;  /* 0x000000053e0a7209 */ /* 0x000fe40007810000 */
[----:B------:R-:W-:Y:S02]  /*212b0*/  ISETP.GT.AND P4, PT, R7, 0x58, !P4 ;  /* 0x000000580700780c */ /* 0x000fe40006784270 */
[----:B------:R-:W-:Y:S02]  /*212c0*/  ISETP.LT.OR P3, PT, R6, 0x52, P3 ;  /* 0x000000520600780c */ /* 0x000fe40001f61670 */
[----:B------:R-:W-:Y:S02]  /*212d0*/  FSEL R66, R66, -INF , !P2 ;  /* 0xff80000042427808 */ /* 0x000fe40005000000 */
[----:B------:R-:W-:-:S02]  /*212e0*/  FMNMX.FTZ R5, R63, R10, !PT ;  /* 0x0000000a3f057209 */ /* 0x000fc40007810000 */
[----:B------:R-:W-:Y:S02]  /*212f0*/  ISETP.GT.AND P1, PT, R7, 0x59, !P6 ;  /* 0x000000590700780c */ /* 0x000fe40007724270 */
[----:B------:R-:W-:Y:S02]  /*21300*/  ISETP.LT.OR P4, PT, R6, 0x59, P4 ;  /* 0x000000590600780c */ /* 0x000fe40002781670 */
[----:B------:R-:W-:Y:S02]  /*21310*/  FSEL R67, R67, -INF , !P3 ;  /* 0xff80000043437808 */ /* 0x000fe40005800000 */
[----:B------:R-:W-:Y:S02]  /*21320*/  FMNMX.FTZ R10, R66, R5, !PT ;  /* 0x00000005420a7209 */ /* 0x000fe40007810000 */
[----:B------:R-:W-:Y:S02]  /*21330*/  ISETP.LT.OR P1, PT, R6, 0x5a, P1 ;  /* 0x0000005a0600780c */ /* 0x000fe40000f21670 */
[----:B------:R-:W-:-:S02]  /*21340*/  FSEL R70, R70, -INF , !P4 ;  /* 0xff80000046467808 */ /* 0x000fc40006000000 */
[----:B------:R-:W-:Y:S02]  /*21350*/  FMNMX.FTZ R5, R67, R10, !PT ;  /* 0x0000000a43057209 */ /* 0x000fe40007810000 */
[----:B------:R-:W-:Y:S02]  /*21360*/  FSEL R71, R71, -INF , !P1 ;  /* 0xff80000047477808 */ /* 0x000fe40004800000 */
[----:B------:R-:W-:-:S04]  /*21370*/  FMNMX.FTZ R6, R70, R5, !PT ;  /* 0x0000000546067209 */ /* 0x000fc80007810000 */
[----:B------:R-:W-:Y:S02]  /*21380*/  FMNMX.FTZ R9, R71, R6, !PT ;  /* 0x0000000647097209 */ /* 0x000fe40007810000 */
[----:B-1----:R-:W-:Y:S01]  /*21390*/  FMNMX.FTZ R10, R11, R12, !PT ;  /* 0x0000000c0b0a7209 */ /* 0x002fe20007810000 */
[----:B------:R-:W3:Y:S04]  /*213a0*/  LDL.64 R6, [R1+0x440] ;  /* 0x0004400001067983 */ /* 0x000ee80000100a00 */
[----:B------:R1:W-:Y:S04]  /*213b0*/  STL.64 [R1+0x430], R8 ;  /* 0x0004300801007387 */ /* 0x0003e80000100a00 */
[----:B------:R-:W4:Y:S04]  /*213c0*/  LDL R12, [R1+0x434] ;  /* 0x00043400010c7983 */ /* 0x000f280000100800 */
[----:B------:R-:W-:Y:S04]  /*213d0*/  STL [R1+0x430], R10 ;  /* 0x0004300a01007387 */ /* 0x000fe80000100800 */
        /* <DEDUP_REMOVED lines=24> */
[----:B-1----:R-:W-:Y:S01]  /*21560*/  FMNMX.FTZ R8, R9, R8, !PT ;  /* 0x0000000809087209 */ /* 0x002fe20007810000 */
[----:B------:R-:W-:-:S03]  /*21570*/  FADD.FTZ R9, R16, -R21 ;  /* 0x8000001510097221 */ /* 0x000fc60000010000 */
        /* <DEDUP_REMOVED lines=13> */
[-C--:B------:R-:W-:Y:S02]  /*21650*/  FMUL.FTZ R9, R9, R26.reuse ;  /* 0x0000001a09097220 */ /* 0x080fe40000410000 */
[-CC-:B------:R-:W-:Y:S02]  /*21660*/  FFMA.FTZ R224, R25, R26.reuse, -R11.reuse ;  /* 0x0000001a19e07223 */ /* 0x180fe4000001080b */
[----:B------:R-:W-:Y:S01]  /*21670*/  FADD.FTZ R17, R17, -R10 ;  /* 0x8000000a11117221 */ /* 0x000fe20000010000 */
[----:B------:R-:W-:-:S03]  /*21680*/  FFMA.FTZ R161, R27, R26, -R11 ;  /* 0x0000001a1ba17223 */ /* 0x000fc6000001080b */
[----:B------:R-:W-:Y:S01]  /*21690*/  FMUL.FTZ R17, R26, R17 ;  /* 0x000000111a117220 */ /* 0x000fe20000410000 */
[----:B------:R-:W-:Y:S01]  /*216a0*/  MUFU.EX2 R5, R5 ;  /* 0x0000000500057308 */ /* 0x000fe20000000800 */
[----:B------:R-:W-:-:S07]  /*216b0*/  FFMA.FTZ R163, R29, R26, -R11 ;  /* 0x0000001a1da37223 */ /* 0x000fce000001080b */
[----:B------:R-:W3:Y:S01]  /*216c0*/  MUFU.EX2 R24, R9 ;  /* 0x0000000900187308 */ /* 0x000ee20000000800 */
[----:B------:R-:W-:-:S07]  /*216d0*/  FFMA.FTZ R16, R31, R26, -R11 ;  /* 0x0000001a1f107223 */ /* 0x000fce000001080b */
[----:B------:R-:W-:Y:S08]  /*216e0*/  MUFU.EX2 R224, R224 ;  /* 0x000000e000e07308 */ /* 0x000ff00000000800 */
[----:B------:R-:W1:Y:S01]  /*216f0*/  MUFU.EX2 R25, R17 ;  /* 0x0000001100197308 */ /* 0x000e620000000800 */
[----:B------:R-:W-:-:S07]  /*21700*/  FFMA.FTZ R219, R34, R26, -R11 ;  /* 0x0000001a22db7223 */ /* 0x000fce000001080b */
[----:B------:R-:W2:Y:S08]  /*21710*/  MUFU.EX2 R160, R160 ;  /* 0x000000a000a07308 */ /* 0x000eb00000000800 */
[----:B------:R-:W4:Y:S01]  /*21720*/  MUFU.EX2 R161, R161 ;  /* 0x000000a100a17308 */ /* 0x000f220000000800 */
[----:B------:R-:W-:-:S07]  /*21730*/  FFMA.FTZ R220, R35, R26, -R11 ;  /* 0x0000001a23dc7223 */ /* 0x000fce000001080b */
[----:B------:R-:W5:Y:S08]  /*21740*/  MUFU.EX2 R162, R162 ;  /* 0x000000a200a27308 */ /* 0x000f700000000800 */
[----:B------:R-:W0:Y:S01]  /*21750*/  MUFU.EX2 R163, R163 ;  /* 0x000000a300a37308 */ /* 0x000e220000000800 */
[----:B---3--:R-:W-:Y:S01]  /*21760*/  FFMA.FTZ R9, R24, R6, R5 ;  /* 0x0000000618097223 */ /* 0x008fe20000010005 */
[----:B-1----:R-:W-:-:S06]  /*21770*/  FFMA.FTZ R6, R7, R25, R224 ;  /* 0x0000001907067223 */ /* 0x002fcc00000100e0 */
[----:B------:R-:W1:Y:S01]  /*21780*/  MUFU.EX2 R16, R16 ;  /* 0x0000001000107308 */ /* 0x000e620000000800 */
[----:B------:R-:W-:Y:S01]  /*21790*/  FFMA.FTZ R206, R38, R26, -R11 ;  /* 0x0000001a26ce7223 */ /* 0x000fe2000001080b */
[----:B--2---:R-:W-:-:S06]  /*217a0*/  FADD.FTZ R9, R160, R9 ;  /* 0x00000009a0097221 */ /* 0x004fcc0000010000 */
[----:B------:R-:W2:Y:S01]  /*217b0*/  MUFU.EX2 R222, R222 ;  /* 0x000000de00de7308 */ /* 0x000ea20000000800 */
[----:B----4-:R-:W-:Y:S01]  /*217c0*/  FADD.FTZ R6, R161, R6 ;  /* 0x00000006a1067221 */ /* 0x010fe20000010000 */
[----:B------:R-:W-:-:S06]  /*217d0*/  FFMA.FTZ R207, R39, R26, -R11 ;  /* 0x0000001a27cf7223 */ /* 0x000fcc000001080b */
[----:B------:R-:W3:Y:S01]  /*217e0*/  MUFU.EX2 R219, R219 ;  /* 0x000000db00db7308 */ /* 0x000ee20000000800 */
[----:B-----5:R-:W-:Y:S01]  /*217f0*/  FADD.FTZ R10, R162, R9 ;  /* 0x00000009a20a7221 */ /* 0x020fe20000010000 */
[----:B0-----:R-:W-:-:S06]  /*21800*/  FADD.FTZ R7, R163, R6 ;  /* 0x00000006a3077221 */ /* 0x001fcc0000010000 */
[----:B------:R-:W0:Y:S01]  /*21810*/  MUFU.EX2 R221, R221 ;  /* 0x000000dd00dd7308 */ /* 0x000e220000000800 */
[----:B------:R-:W-:-:S07]  /*21820*/  FFMA.FTZ R202, R42, R26, -R11 ;  /* 0x0000001a2aca7223 */ /* 0x000fce000001080b */
[----:B------:R-:W4:Y:S01]  /*21830*/  MUFU.EX2 R220, R220 ;  /* 0x000000dc00dc7308 */ /* 0x000f220000000800 */
[----:B------:R-:W-:Y:S01]  /*21840*/  FADD.FTZ R9, R13, R10 ;  /* 0x0000000a0d097221 */ /* 0x000fe20000010000 */
[----:B-1----:R-:W-:-:S06]  /*21850*/  FADD.FTZ R6, R16, R7 ;  /* 0x0000000710067221 */ /* 0x002fcc0000010000 */
[----:B------:R-:W1:Y:S01]  /*21860*/  MUFU.EX2 R208, R208 ;  /* 0x000000d000d07308 */ /* 0x000e620000000800 */
[----:B------:R-:W-:-:S07]  /*21870*/  FFMA.FTZ R203, R43, R26, -R11 ;  /* 0x0000001a2bcb7223 */ /* 0x000fce000001080b */
[----:B------:R-:W5:Y:S01]  /*21880*/  MUFU.EX2 R206, R206 ;  /* 0x000000ce00ce7308 */ /* 0x000f620000000800 */
[----:B--2---:R-:W-:Y:S01]  /*21890*/  FADD.FTZ R10, R222, R9 ;  /* 0x00000009de0a7221 */ /* 0x004fe20000010000 */
[----:B---3--:R-:W-:-:S06]  /*218a0*/  FADD.FTZ R7, R219, R6 ;  /* 0x00000006db077221 */ /* 0x008fcc0000010000 */
[----:B------:R-:W2:Y:S01]  /*218b0*/  MUFU.EX2 R209, R209 ;  /* 0x000000d100d17308 */ /* 0x000ea20000000800 */
[----:B------:R-:W-:-:S07]  /*218c0*/  FFMA.FTZ R198, R46, R26, -R11 ;  /* 0x0000001a2ec67223 */ /* 0x000fce000001080b */
[----:B------:R-:W3:Y:S01]  /*218d0*/  MUFU.EX2 R207, R207 ;  /* 0x000000cf00cf7308 */ /* 0x000ee20000000800 */
[----:B0-----:R-:W-:Y:S01]  /*218e0*/  FADD.FTZ R9, R221, R10 ;  /* 0x0000000add097221 */ /* 0x001fe20000010000 */
[----:B----4-:R-:W-:-:S06]  /*218f0*/  FADD.FTZ R7, R220, R7 ;  /* 0x00000007dc077221 */ /* 0x010fcc0000010000 */
[----:B------:R-:W0:Y:S01]  /*21900*/  MUFU.EX2 R204, R204 ;  /* 0x000000cc00cc7308 */ /* 0x000e220000000800 */
[----:B------:R-:W-:-:S07]  /*21910*/  FFMA.FTZ R199, R47, R26, -R11 ;  /* 0x0000001a2fc77223 */ /* 0x000fce000001080b */
[----:B------:R-:W4:Y:S01]  /*21920*/  MUFU.EX2 R202, R202 ;  /* 0x000000ca00ca7308 */ /* 0x000f220000000800 */
[----:B-1----:R-:W-:Y:S01]  /*21930*/  FADD.FTZ R6, R208, R9 ;  /* 0x00000009d0067221 */ /* 0x002fe20000010000 */
[----:B-----5:R-:W-:-:S06]  /*21940*/  FADD.FTZ R10, R206, R7 ;  /* 0x00000007ce0a7221 */ /* 0x020fcc0000010000 */
        /* <DEDUP_REMOVED lines=278> */
[----:B------:R-:W1:Y:S01]  /*22ab0*/  LD.E R10, desc[UR56][R8.64] ;  /* 0x00000038080a7980 */ /* 0x000e62000c101900 */
[----:B------:R-:W-:Y:S01]  /*22ac0*/  ULOP3.LUT UR6, UR4, 0xc, URZ, 0xfc, !UPT ;  /* 0x0000000c04067892 */ /* 0x000fe2000f8efc3f */
[----:B0-----:R-:W-:-:S02]  /*22ad0*/  IMAD.U32 R11, RZ, RZ, UR7 ;  /* 0x00000007ff0b7e24 */ /* 0x001fc4000f8e00ff */
[----:B-1----:R-:W-:-:S03]  /*22ae0*/  FMUL.FTZ R17, R25, R10 ;  /* 0x0000000a19117220 */ /* 0x002fc60000410000 */
[----:B------:R-:W-:Y:S02]  /*22af0*/  IMAD.U32 R10, RZ, RZ, UR6 ;  /* 0x00000006ff0a7e24 */ /* 0x000fe4000f8e00ff */
[----:B------:R-:W-:Y:S04]  /*22b00*/  ST.E desc[UR56][R8.64], R17 ;  /* 0x0000001108007985 */ /* 0x000fe8000c101938 */
[----:B------:R-:W2:Y:S01]  /*22b10*/  LD.E R10, desc[UR56][R10.64] ;  /* 0x000000380a0a7980 */ /* 0x000ea2000c101900 */
[----:B------:R-:W-:Y:S02]  /*22b20*/  IMAD.U32 R26, RZ, RZ, UR6 ;  /* 0x00000006ff1a7e24 */ /* 0x000fe4000f8e00ff */
[----:B------:R-:W-:Y:S02]  /*22b30*/  IMAD.U32 R27, RZ, RZ, UR7 ;  /* 0x00000007ff1b7e24 */ /* 0x000fe4000f8e00ff */
        /* <DEDUP_REMOVED lines=11> */
[----:B0-----:R-:W5:Y:S04]  /*22bf0*/  LD.E R26, desc[UR56][R18.64+0x27c] ;  /* 0x00027c38121a7980 */ /* 0x001f68000c101900 */
        /* <DEDUP_REMOVED lines=53> */
[----:B---3--:R-:W-:-:S04]  /*22f50*/  FMUL.FTZ R11, R25, R12 ;  /* 0x0000000c190b7220 */ /* 0x008fc80000410000 */
[----:B------:R0:W-:Y:S01]  /*22f60*/  ST.E desc[UR56][R18.64+0x41c], R35 ;  /* 0x00041c2312007985 */ /* 0x0001e2000c101938 */
[C---:B----4-:R-:W-:Y:S01]  /*22f70*/  FMUL.FTZ R17, R25.reuse, R24 ;  /* 0x0000001819117220 */ /* 0x050fe20000410000 */
[C---:B-----5:R-:W-:Y:S01]  /*22f80*/  FMUL.FTZ R27, R25.reuse, R28 ;  /* 0x0000001c191b7220 */ /* 0x060fe20000410000 */
[C---:B------:R-:W-:Y:S01]  /*22f90*/  FMUL.FTZ R29, R25.reuse, R30 ;  /* 0x0000001e191d7220 */ /* 0x040fe20000410000 */
[C---:B------:R-:W-:Y:S01]  /*22fa0*/  FMUL.FTZ R31, R25.reuse, R32 ;  /* 0x00000020191f7220 */ /* 0x040fe20000410000 */
[C---:B------:R-:W-:Y:S01]  /*22fb0*/  FMUL.FTZ R33, R25.reuse, R34 ;  /* 0x0000002219217220 */ /* 0x040fe20000410000 */
[C---:B0-----:R-:W-:Y:S01]  /*22fc0*/  FMUL.FTZ R35, R25.reuse, R36 ;  /* 0x0000002419237220 */ /* 0x041fe20000410000 */
[C---:B------:R-:W-:Y:S01]  /*22fd0*/  FMUL.FTZ R37, R25.reuse, R38 ;  /* 0x0000002619257220 */ /* 0x040fe20000410000 */
[C---:B------:R-:W-:Y:S01]  /*22fe0*/  FMUL.FTZ R39, R25.reuse, R26 ;  /* 0x0000001a19277220 */ /* 0x040fe20000410000 */
[C---:B------:R-:W-:Y:S01]  /*22ff0*/  FMUL.FTZ R41, R25.reuse, R40 ;  /* 0x0000002819297220 */ /* 0x040fe20000410000 */
        /* <DEDUP_REMOVED lines=81> */
[----:B------:R1:W-:Y:S01]  /*23510*/  ST.E desc[UR56][R18.64+0x37c], R17 ;  /* 0x00037c1112007985 */ /* 0x0003e2000c101938 */
[----:B------:R-:W-:-:S03]  /*23520*/  FMUL.FTZ R43, R25, R140 ;  /* 0x0000008c192b7220 */ /* 0x000fc60000410000 */
        /* <DEDUP_REMOVED lines=26> */
[----:B------:R-:W-:Y:S04]  /*236d0*/  ST.E desc[UR56][R18.64+0x408], R39 ;  /* 0x0004082712007985 */ /* 0x000fe8000c101938 */
[----:B------:R-:W-:Y:S04]  /*236e0*/  ST.E desc[UR56][R18.64+0x40c], R41 ;  /* 0x00040c2912007985 */ /* 0x000fe8000c101938 */
[----:B------:R-:W-:Y:S01]  /*236f0*/  ST.E desc[UR56][R18.64+0x418], R43 ;  /* 0x0004182b12007985 */ /* 0x000fe2000c101938 */
[----:B------:R4:W-:Y:S06]  /*23700*/  BAR.SYNC.DEFER_BLOCKING R179, 0x100 ;  /* 0x000400b30000751d */ /* 0x0009ec0000010000 */
[----:B0-----:R-:W5:Y:S04]  /*23710*/  LD.E R29, desc[UR56][R18.64+0x220] ;  /* 0x00022038121d7980 */ /* 0x001f68000c101900 */
[----:B------:R-:W4:Y:S04]  /*23720*/  LD.E R17, desc[UR56][R2.64] ;  /* 0x0000003802117980 */ /* 0x000f28000c101900 */
[----:B------:R-:W4:Y:S04]  /*23730*/  LD.E.64 R10, desc[UR56][R18.64+0xa8] ;  /* 0x0000a838120a7980 */ /* 0x000f28000c101b00 */
[----:B-----5:R0:W-:Y:S04]  /*23740*/  ST.E desc[UR56][R18.64+0x220], R29 ;  /* 0x0002201d12007985 */ /* 0x0201e8000c101938 */
[----:B-1----:R-:W5:Y:S01]  /*23750*/  LD.E R31, desc[UR56][R6.64] ;  /* 0x00000038061f7980 */ /* 0x002f62000c101900 */
[----:B------:R-:W-:-:S02]  /*23760*/  IMAD.U32 R25, RZ, RZ, UR7 ;  /* 0x00000007ff197e24 */ /* 0x000fc4000f8e00ff */
[----:B------:R-:W-:Y:S01]  /*23770*/  IMAD.U32 R24, RZ, RZ, UR6 ;  /* 0x00000006ff187e24 */ /* 0x000fe2000f8e00ff */
[----:B-----5:R1:W-:Y:S04]  /*23780*/  ST.E desc[UR56][R6.64], R31 ;  /* 0x0000001f06007985 */ /* 0x0203e8000c101938 */
[----:B--2---:R-:W2:Y:S01]  /*23790*/  LD.E R33, desc[UR56][R8.64] ;  /* 0x0000003808217980 */ /* 0x004ea2000c101900 */
[----:B------:R-:W-:Y:S02]  /*237a0*/  IMAD.U32 R26, RZ, RZ, UR6 ;  /* 0x00000006ff1a7e24 */ /* 0x000fe4000f8e00ff */
[----:B------:R-:W-:Y:S01]  /*237b0*/  IMAD.U32 R27, RZ, RZ, UR7 ;  /* 0x00000007ff1b7e24 */ /* 0x000fe2000f8e00ff */
[----:B--2---:R2:W-:Y:S04]  /*237c0*/  ST.E desc[UR56][R8.64], R33 ;  /* 0x0000002108007985 */ /* 0x0045e8000c101938 */
[----:B------:R-:W5:Y:S04]  /*237d0*/  LD.E R25, desc[UR56][R24.64] ;  /* 0x0000003818197980 */ /* 0x000f68000c101900 */
[----:B-----5:R5:W-:Y:S04]  /*237e0*/  ST.E desc[UR56][R26.64], R25 ;  /* 0x000000191a007985 */ /* 0x020be8000c101938 */
[----:B---3--:R-:W3:Y:S04]  /*237f0*/  LD.E R35, desc[UR56][R18.64+0x230] ;  /* 0x0002303812237980 */ /* 0x008ee8000c101900 */
[----:B0-----:R-:W4:Y:S04]  /*23800*/  LD.E R29, desc[UR56][R18.64+0x234] ;  /* 0x00023438121d7980 */ /* 0x001f28000c101900 */
[----:B------:R-:W4:Y:S04]  /*23810*/  LD.E R37, desc[UR56][R18.64+0x238] ;  /* 0x0002383812257980 */ /* 0x000f28000c101900 */
[----:B------:R-:W4:Y:S04]  /*23820*/  LD.E R39, desc[UR56][R18.64+0x23c] ;  /* 0x00023c3812277980 */ /* 0x000f28000c101900 */
[----:B-1----:R-:W4:Y:S04]  /*23830*/  LD.E R31, desc[UR56][R18.64+0x240] ;  /* 0x00024038121f7980 */ /* 0x002f28000c101900 */
[----:B------:R-:W4:Y:S04]  /*23840*/  LD.E R41, desc[UR56][R18.64+0x244] ;  /* 0x0002443812297980 */ /* 0x000f28000c101900 */
[----:B------:R-:W4:Y:S04]  /*23850*/  LD.E R43, desc[UR56][R18.64+0x248] ;  /* 0x00024838122b7980 */ /* 0x000f28000c101900 */
[----:B--2---:R-:W2:Y:S04]  /*23860*/  LD.E R33, desc[UR56][R18.64+0x24c] ;  /* 0x00024c3812217980 */ /* 0x004ea8000c101900 */
[----:B------:R-:W2:Y:S04]  /*23870*/  LD.E R45, desc[UR56][R18.64+0x250] ;  /* 0x00025038122d7980 */ /* 0x000ea8000c101900 */
[----:B------:R-:W2:Y:S04]  /*23880*/  LD.E R47, desc[UR56][R18.64+0x254] ;  /* 0x00025438122f7980 */ /* 0x000ea8000c101900 */
        /* <DEDUP_REMOVED lines=115> */
[----:B----4-:R-:W-:Y:S04]  /*23fc0*/  ST.E desc[UR56][R18.64+0x234], R29 ;  /* 0x0002341d12007985 */ /* 0x010fe8000c101938 */
[----:B------:R-:W-:Y:S04]  /*23fd0*/  ST.E desc[UR56][R18.64+0x238], R37 ;  /* 0x0002382512007985 */ /* 0x000fe8000c101938 */
[----:B------:R-:W-:Y:S04]  /*23fe0*/  ST.E desc[UR56][R18.64+0x23c], R39 ;  /* 0x00023c2712007985 */ /* 0x000fe8000c101938 */
[----:B------:R-:W-:Y:S04]  /*23ff0*/  ST.E desc[UR56][R18.64+0x240], R31 ;  /* 0x0002401f12007985 */ /* 0x000fe8000c101938 */
[----:B------:R-:W-:Y:S04]  /*24000*/  ST.E desc[UR56][R18.64+0x244], R41 ;  /* 0x0002442912007985 */ /* 0x000fe8000c101938 */
[----:B------:R-:W-:Y:S04]  /*24010*/  ST.E desc[UR56][R18.64+0x248], R43 ;  /* 0x0002482b12007985 */ /* 0x000fe8000c101938 */
[----:B--2---:R-:W-:Y:S04]  /*24020*/  ST.E desc[UR56][R18.64+0x24c], R33 ;  /* 0x00024c2112007985 */ /* 0x004fe8000c101938 */
[----:B------:R-:W-:Y:S04]  /*24030*/  ST.E desc[UR56][R18.64+0x250], R45 ;  /* 0x0002502d12007985 */ /* 0x000fe8000c101938 */
        /* <DEDUP_REMOVED lines=115> */
[----:B0-----:R-:W5:Y:S01]  /*24770*/  LDL R12, [R1+0x88] ;  /* 0x00008800010c7983 */ /* 0x001f620000100800 */
[----:B------:R-:W-:-:S02]  /*24780*/  IMAD.U32 R27, RZ, RZ, UR7 ;  /* 0x00000007ff1b7e24 */ /* 0x000fc4000f8e00ff */
[----:B-1----:R-:W-:Y:S01]  /*24790*/  IMAD.U32 R26, RZ, RZ, UR6 ;  /* 0x00000006ff1a7e24 */ /* 0x002fe2000f8e00ff */
[----:B------:R-:W5:Y:S04]  /*247a0*/  LD.E R24, desc[UR56][R18.64+0x220] ;  /* 0x0002203812187980 */ /* 0x000f68000c101900 */
[----:B------:R-:W5:Y:S04]  /*247b0*/  LD.E R27, desc[UR56][R26.64] ;  /* 0x000000381a1b7980 */ /* 0x000f68000c101900 */
        /* <DEDUP_REMOVED lines=136> */
[----:B------:R-:W-:Y:S02]  /*25040*/  IMAD.MOV.U32 R17, RZ, RZ, R11 ;  /* 0x000000ffff117224 */ /* 0x000fe400078e000b */
[----:B------:R-:W-:Y:S02]  /*25050*/  IMAD.U32 R12, RZ, RZ, UR6 ;  /* 0x00000006ff0c7e24 */ /* 0x000fe4000f8e00ff */
[----:B------:R-:W-:Y:S01]  /*25060*/  IMAD.U32 R13, RZ, RZ, UR7 ;  /* 0x00000007ff0d7e24 */ /* 0x000fe2000f8e00ff */
[----:B--2---:R-:W-:-:S06]  /*25070*/  WARPGROUP.ARRIVE ;  /* 0x00000000000079c5 */ /* 0x004fcc0000000000 */
[----:B------:R-:W-:Y:S01]  /*25080*/  HGMMA.64x256x16.F32.BF16 R24, R160, gdesc[UR8].tnspB, R24, UP0, gsb0 ;  /* 0x43e00008a0187df0 */ /* 0x000fe2000b801818 */
[----:B------:R-:W-:Y:S02]  /*25090*/  R2UR UR10, R16 ;  /* 0x00000000100a72ca */ /* 0x000fe400000e0000 */
        /* <DEDUP_REMOVED lines=137> */
[----:B------:R-:W-:Y:S01]  /*25930*/  IMAD.MOV.U32 R13, RZ, RZ, R11 ;  /* 0x000000ffff0d7224 */ /* 0x000fe200078e000b */
[----:B------:R-:W-:Y:S02]  /*25940*/  STL [R1+0x88], R4 ;  /* 0x0000880401007387 */ /* 0x000fe40000100800 */
[----:B------:R-:W-:Y:S01]  /*25950*/  R2UR UR10, R12 ;  /* 0x000000000c0a72ca */ /* 0x000fe200000e0000 */
[----:B------:R-:W-:Y:S01]  /*25960*/  IMAD.U32 R12, RZ, RZ, UR6 ;  /* 0x00000006ff0c7e24 */ /* 0x000fe2000f8e00ff */
[----:B------:R-:W-:Y:S01]  /*25970*/  R2UR UR11, R13 ;  /* 0x000000000d0b72ca */ /* 0x000fe200000e0000 */
[----:B------:R-:W-:Y:S01]  /*25980*/  IMAD.U32 R13, RZ, RZ, UR7 ;  /* 0x00000007ff0d7e24 */ /* 0x000fe2000f8e00ff */
[----:B------:R-:W-:-:S02]  /*25990*/  WARPGROUP.DEPBAR.LE gsb0, 0x0 ;  /* 0x00008000000079c5 */ /* 0x000fc40000010000 */
[----:B------:R-:W-:Y:S01]  /*259a0*/  ST.E desc[UR56][R18.64+0x220], R24 ;  /* 0x0002201812007985 */ /* 0x000fe2000c101938 */
[----:B------:R-:W-:Y:S02]  /*259b0*/  F2FP.BF16.F32.PACK_AB R160, R205, R204 ;  /* 0x000000cccda0723e */ /* 0x000fe400000010ff */
        /* <DEDUP_REMOVED lines=280> */
[----:B------:R-:W-:Y:S02]  /*26b40*/  IMAD.U32 R13, RZ, RZ, UR7 ;  /* 0x00000007ff0d7e24 */ /* 0x000fe4000f8e00ff */
[----:B------:R-:W-:Y:S01]  /*26b50*/  VIADD R10, R10, 0x280 ;  /* 0x000002800a0a7836 */ /* 0x000fe20000000000 */
        /* <DEDUP_REMOVED lines=136> */
[----:B------:R-:W-:Y:S01]  /*273e0*/  IMAD.U32 R10, RZ, RZ, UR6 ;  /* 0x00000006ff0a7e24 */ /* 0x000fe2000f8e00ff */
[----:B------:R-:W-:Y:S01]  /*273f0*/  R2UR UR11, R11 ;  /* 0x000000000b0b72ca */ /* 0x000fe200000e0000 */
[----:B------:R-:W-:Y:S01]  /*27400*/  IMAD.U32 R11, RZ, RZ, UR7 ;  /* 0x00000007ff0b7e24 */ /* 0x000fe2000f8e00ff */
[----:B------:R-:W-:Y:S01]  /*27410*/  STL [R1+0x88], R4 ;  /* 0x0000880401007387 */ /* 0x000fe20000100800 */
[----:B------:R-:W-:-:S03]  /*27420*/  WARPGROUP.DEPBAR.LE gsb0, 0x0 ;  /* 0x00008000000079c5 */ /* 0x000fc60000010000 */
        /* <DEDUP_REMOVED lines=134> */
[----:B------:R-:W-:Y:S01]  /*27c90*/  IMAD.U32 R10, RZ, RZ, UR6 ;  /* 0x00000006ff0a7e24 */ /* 0x000fe2000f8e00ff */
[----:B------:R-:W-:Y:S01]  /*27ca0*/  STL [R1+0x88], R4 ;  /* 0x0000880401007387 */ /* 0x000fe20000100800 */
[----:B------:R-:W-:Y:S01]  /*27cb0*/  IMAD.U32 R11, RZ, RZ, UR7 ;  /* 0x00000007ff0b7e24 */ /* 0x000fe2000f8e00ff */
[----:B------:R-:W-:Y:S02]  /*27cc0*/  WARPGROUP.DEPBAR.LE gsb0, 0x0 ;  /* 0x00008000000079c5 */ /* 0x000fe40000010000 */
        /* <DEDUP_REMOVED lines=129> */
[----:B------:R-:W2:Y:S04]  /*284e0*/  LD.E R5, desc[UR56][R18.64+0x220] ;  /* 0x0002203812057980 */ /* 0x000ea8000c101900 */
[----:B--2---:R1:W-:Y:S04]  /*284f0*/  ST.E desc[UR56][R18.64+0x220], R5 ;  /* 0x0002200512007985 */ /* 0x0043e8000c101938 */
[----:B0-----:R-:W2:Y:S01]  /*28500*/  LD.E R11, desc[UR56][R6.64] ;  /* 0x00000038060b7980 */ /* 0x001ea2000c101900 */
[----:B------:R-:W-:-:S02]  /*28510*/  IMAD.U32 R14, RZ, RZ, UR6 ;  /* 0x00000006ff0e7e24 */ /* 0x000fc4000f8e00ff */
[----:B------:R-:W-:Y:S01]  /*28520*/  IMAD.U32 R15, RZ, RZ, UR7 ;  /* 0x00000007ff0f7e24 */ /* 0x000fe2000f8e00ff */
[----:B--2---:R0:W-:Y:S04]  /*28530*/  ST.E desc[UR56][R6.64], R11 ;  /* 0x0000000b06007985 */ /* 0x0041e8000c101938 */
[----:B------:R-:W2:Y:S01]  /*28540*/  LD.E R13, desc[UR56][R8.64] ;  /* 0x00000038080d7980 */ /* 0x000ea2000c101900 */
[----:B------:R-:W-:Y:S02]  /*28550*/  IMAD.U32 R16, RZ, RZ, UR6 ;  /* 0x00000006ff107e24 */ /* 0x000fe4000f8e00ff */
[----:B------:R-:W-:Y:S01]  /*28560*/  IMAD.U32 R17, RZ, RZ, UR7 ;  /* 0x00000007ff117e24 */ /* 0x000fe2000f8e00ff */
[----:B--2---:R2:W-:Y:S04]  /*28570*/  ST.E desc[UR56][R8.64], R13 ;  /* 0x0000000d08007985 */ /* 0x0045e8000c101938 */
[----:B------:R-:W3:Y:S04]  /*28580*/  LD.E R10, desc[UR56][R14.64] ;  /* 0x000000380e0a7980 */ /* 0x000ee8000c101900 */
[----:B---3--:R3:W-:Y:S04]  /*28590*/  ST.E desc[UR56][R16.64], R10 ;  /* 0x0000000a10007985 */ /* 0x0087e8000c101938 */
[----:B------:R-:W4:Y:S04]  /*285a0*/  LD.E R21, desc[UR56][R18.64+0x230] ;  /* 0x0002303812157980 */ /* 0x000f28000c101900 */
[----:B------:R-:W5:Y:S04]  /*285b0*/  LD.E R25, desc[UR56][R18.64+0x234] ;  /* 0x0002343812197980 */ /* 0x000f68000c101900 */
[----:B-1----:R-:W5:Y:S04]  /*285c0*/  LD.E R5, desc[UR56][R18.64+0x238] ;  /* 0x0002383812057980 */ /* 0x002f68000c101900 */
[----:B------:R-:W5:Y:S04]  /*285d0*/  LD.E R27, desc[UR56][R18.64+0x23c] ;  /* 0x00023c38121b7980 */ /* 0x000f68000c101900 */
[----:B0-----:R-:W5:Y:S04]  /*285e0*/  LD.E R7, desc[UR56][R18.64+0x240] ;  /* 0x0002403812077980 */ /* 0x001f68000c101900 */
[----:B------:R-:W5:Y:S04]  /*285f0*/  LD.E R11, desc[UR56][R18.64+0x244] ;  /* 0x00024438120b7980 */ /* 0x000f68000c101900 */
[----:B------:R-:W5:Y:S04]  /*28600*/  LD.E R29, desc[UR56][R18.64+0x248] ;  /* 0x00024838121d7980 */ /* 0x000f68000c101900 */
[----:B--2---:R-:W2:Y:S04]  /*28610*/  LD.E R9, desc[UR56][R18.64+0x24c] ;  /* 0x00024c3812097980 */ /* 0x004ea8000c101900 */
[----:B------:R-:W2:Y:S04]  /*28620*/  LD.E R13, desc[UR56][R18.64+0x250] ;  /* 0x00025038120d7980 */ /* 0x000ea8000c101900 */
[----:B------:R-:W2:Y:S04]  /*28630*/  LD.E R15, desc[UR56][R18.64+0x254] ;  /* 0x00025438120f7980 */ /* 0x000ea8000c101900 */
[----:B---3--:R-:W3:Y:S04]  /*28640*/  LD.E R17, desc[UR56][R18.64+0x258] ;  /* 0x0002583812117980 */ /* 0x008ee8000c101900 */
        /* <DEDUP_REMOVED lines=113> */
[----:B----4-:R0:W-:Y:S04]  /*28d60*/  ST.E desc[UR56][R18.64+0x230], R21 ;  /* 0x0002301512007985 */ /* 0x0101e8000c101938 */
[----:B-----5:R0:W-:Y:S04]  /*28d70*/  ST.E desc[UR56][R18.64+0x234], R25 ;  /* 0x0002341912007985 */ /* 0x0201e8000c101938 */
[----:B------:R0:W-:Y:S04]  /*28d80*/  ST.E desc[UR56][R18.64+0x238], R5 ;  /* 0x0002380512007985 */ /* 0x0001e8000c101938 */
[----:B------:R0:W-:Y:S04]  /*28d90*/  ST.E desc[UR56][R18.64+0x23c], R27 ;  /* 0x00023c1b12007985 */ /* 0x0001e8000c101938 */
[----:B------:R0:W-:Y:S04]  /*28da0*/  ST.E desc[UR56][R18.64+0x240], R7 ;  /* 0x0002400712007985 */ /* 0x0001e8000c101938 */
[----:B------:R0:W-:Y:S04]  /*28db0*/  ST.E desc[UR56][R18.64+0x244], R11 ;  /* 0x0002440b12007985 */ /* 0x0001e8000c101938 */
[----:B------:R0:W-:Y:S04]  /*28dc0*/  ST.E desc[UR56][R18.64+0x248], R29 ;  /* 0x0002481d12007985 */ /* 0x0001e8000c101938 */
[----:B--2---:R0:W-:Y:S04]  /*28dd0*/  ST.E desc[UR56][R18.64+0x24c], R9 ;  /* 0x00024c0912007985 */ /* 0x0041e8000c101938 */
[----:B------:R0:W-:Y:S04]  /*28de0*/  ST.E desc[UR56][R18.64+0x250], R13 ;  /* 0x0002500d12007985 */ /* 0x0001e8000c101938 */
[----:B------:R0:W-:Y:S04]  /*28df0*/  ST.E desc[UR56][R18.64+0x254], R15 ;  /* 0x0002540f12007985 */ /* 0x0001e8000c101938 */
[----:B---3--:R0:W-:Y:S04]  /*28e00*/  ST.E desc[UR56][R18.64+0x258], R17 ;  /* 0x0002581112007985 */ /* 0x0081e8000c101938 */
        /* <DEDUP_REMOVED lines=121> */
.L_x_2965:
[----:B------:R-:W-:Y:S05]  /*295a0*/  BSYNC B0 ;  /* 0x0000000000007941 */ /* 0x000fea0003800000 */
.L_x_2964:
[C---:B------:R-:W-:Y:S01]  /*295b0*/  ISETP.GT.AND P0, PT, R0.reuse, R167, PT ;  /* 0x000000a70000720c */ /* 0x040fe20003f04270 */
[----:B------:R-:W-:-:S12]  /*295c0*/  VIADD R0, R0, 0xffffffff ;  /* 0xffffffff00007836 */ /* 0x000fd80000000000 */
[----:B------:R-:W-:Y:S05]  /*295d0*/  @P0 BRA `(.L_x_2966) ;  /* 0xffffff5000f40947 */ /* 0x000fea000383ffff */
.L_x_2939:
[----:B0-----:R-:W2:Y:S01]  /*295e0*/  LDL R5, [R1+0x440] ;  /* 0x0004400001057983 */ /* 0x001ea20000100800 */
[----:B------:R-:W-:Y:S05]  /*295f0*/  WARPSYNC.ALL ;  /* 0x0000000000007948 */ /* 0x000fea0003800000 */
        /* <DEDUP_REMOVED lines=64> */
[----:B--2---:R-:W0:Y:S02]  /*29a00*/  SHFL.BFLY PT, R0, R5, 0x2, 0x1f ;  /* 0x0c401f0005007f89 */ /* 0x004e2400000e0000 */
[----:B0-----:R-:W-:-:S05]  /*29a10*/  FADD.FTZ R0, R5, R0 ;  /* 0x0000000005007221 */ /* 0x001fca0000010000 */
[----:B------:R-:W0:Y:S02]  /*29a20*/  SHFL.BFLY PT, R3, R0, 0x1, 0x1f ;  /* 0x0c201f0000037f89 */ /* 0x000e2400000e0000 */
[----:B0-----:R-:W-:Y:S01]  /*29a30*/  FADD.FTZ R2, R0, R3 ;  /* 0x0000000300027221 */ /* 0x001fe20000010000 */
[----:B----4-:R-:W-:Y:S01]  /*29a40*/  VIADD R126, R126, 0x1 ;  /* 0x000000017e7e7836 */ /* 0x010fe20000000000 */
[----:B------:R-:W2:Y:S04]  /*29a50*/  LDL R0, [R1+0x21c] ;  /* 0x00021c0001007983 */ /* 0x000ea80000100800 */
[----:B------:R-:W-:Y:S04]  /*29a60*/  STL [R1+0x440], R2 ;  /* 0x0004400201007387 */ /* 0x000fe80000100800 */
[----:B------:R-:W4:Y:S04]  /*29a70*/  LDL R145, [R1+0x440] ;  /* 0x0004400001917983 */ /* 0x000f280000100800 */
[----:B---3--:R-:W0:Y:S02]  /*29a80*/  SHFL.BFLY PT, R3, R6, 0x2, 0x1f ;  /* 0x0c401f0006037f89 */ /* 0x008e2400000e0000 */
[----:B0-----:R-:W-:Y:S01]  /*29a90*/  FADD.FTZ R3, R3, R6 ;  /* 0x0000000603037221 */ /* 0x001fe20000010000 */
[----:B------:R-:W-:Y:S01]  /*29aa0*/  ISETP.NE.AND P2, PT, R126, 0x2, PT ;  /* 0x000000027e00780c */ /* 0x000fe20003f45270 */
[----:B------:R-:W3:Y:S04]  /*29ab0*/  LDL.64 R6, [R1+0x418] ;  /* 0x0004180001067983 */ /* 0x000ee80000100a00 */
[----:B-1----:R-:W0:Y:S08]  /*29ac0*/  SHFL.BFLY PT, R4, R3, 0x1, 0x1f ;  /* 0x0c201f0003047f89 */ /* 0x002e3000000e0000 */
[----:B------:R-:W5:Y:S01]  /*29ad0*/  @!P2 LDL R124, [R1+0x214] ;  /* 0x00021400017ca983 */ /* 0x000f620000100800 */
[----:B0-----:R-:W-:-:S03]  /*29ae0*/  FADD.FTZ R138, R3, R4 ;  /* 0x00000004038a7221 */ /* 0x001fc60000010000 */
[----:B------:R-:W3:Y:S02]  /*29af0*/  LDL.64 R4, [R1+0x3e8] ;  /* 0x0003e80001047983 */ /* 0x000ee40000100a00 */
[----:B------:R-:W-:Y:S02]  /*29b00*/  FSETP.NE.FTZ.AND P1, PT, R138, RZ, PT ;  /* 0x000000ff8a00720b */ /* 0x000fe40003f35000 */
[----:B------:R-:W3:Y:S11]  /*29b10*/  LDL.64 R2, [R1+0x408] ;  /* 0x0004080001027983 */ /* 0x000ef60000100a00 */
[----:B------:R-:W3:Y:S04]  /*29b20*/  @P1 LDL R141, [R1+0x450] ;  /* 0x00045000018d1983 */ /* 0x000ee80000100800 */
[----:B------:R-:W3:Y:S01]  /*29b30*/  @P1 LDL R143, [R1+0x434] ;  /* 0x00043400018f1983 */ /* 0x000ee20000100800 */
[----:B------:R-:W-:-:S02]  /*29b40*/  IMAD.MOV.U32 R140, RZ, RZ, -0x800000 ;  /* 0xff800000ff8c7424 */ /* 0x000fc400078e00ff */
[----:B------:R-:W-:Y:S02]  /*29b50*/  IMAD.MOV.U32 R127, RZ, RZ, RZ ;  /* 0x000000ffff7f7224 */ /* 0x000fe400078e00ff */
[----:B------:R-:W-:Y:S01]  /*29b60*/  IMAD.MOV.U32 R142, RZ, RZ, -0x800000 ;  /* 0xff800000ff8e7424 */ /* 0x000fe200078e00ff */
[----:B------:R1:W-:Y:S08]  /*29b70*/  BAR.ARV R210, 0x100 ;  /* 0x000400d20000751d */ /* 0x0003f00000002000 */
[----:B------:R-:W-:Y:S06]  /*29b80*/  BAR.ARV 0x8, 0x120 ;  /* 0x0204800000007b1d */ /* 0x000fec0000002000 */
[----:B----4-:R-:W-:-:S13]  /*29b90*/  FSETP.NE.FTZ.AND P0, PT, R145, RZ, PT ;  /* 0x000000ff9100720b */ /* 0x010fda0003f15000 */
[----:B------:R-:W4:Y:S04]  /*29ba0*/  @P0 LDL R128, [R1+0x450] ;  /* 0x0004500001800983 */ /* 0x000f280000100800 */
[----:B------:R-:W3:Y:S01]  /*29bb0*/  @P0 LDL R129, [R1+0x430] ;  /* 0x0004300001810983 */ /* 0x000ee20000100800 */
[----:B------:R-:W0:Y:S02]  /*29bc0*/  @P0 MUFU.LG2 R139, R145 ;  /* 0x00000091008b0308 */ /* 0x000e240000000c00 */
[----:B0-----:R-:W-:-:S06]  /*29bd0*/  @P0 FMUL.FTZ R139, R139, 0.69314718246459960938 ;  /* 0x3f3172188b8b0820 */ /* 0x001fcc0000410000 */
[----:B------:R-:W-:Y:S08]  /*29be0*/  @P1 MUFU.LG2 R144, R138 ;  /* 0x0000008a00901308 */ /* 0x000ff00000000c00 */
[----:B------:R-:W0:Y:S01]  /*29bf0*/  @P0 MUFU.RCP R127, R145 ;  /* 0x00000091007f0308 */ /* 0x000e220000001000 */
[----:B-----5:R-:W-:Y:S01]  /*29c00*/  @!P2 LOP3.LUT R124, R124, 0x1, RZ, 0x3c, !PT ;  /* 0x000000017c7ca812 */ /* 0x020fe200078e3cff */
[----:B--2---:R-:W-:Y:S01]  /*29c10*/  VIADD R0, R0, 0x1 ;  /* 0x0000000100007836 */ /* 0x004fe20000000000 */
[----:B------:R-:W-:Y:S04]  /*29c20*/  STL [R1+0x444], R138 ;  /* 0x0004448a01007387 */ /* 0x000fe80000100800 */
[----:B------:R-:W-:Y:S04]  /*29c30*/  STL [R1+0x210], R126 ;  /* 0x0002107e01007387 */ /* 0x000fe80000100800 */
[----:B------:R-:W-:Y:S01]  /*29c40*/  @!P2 STL [R1+0x214], R124 ;  /* 0x0002147c0100a387 */ /* 0x000fe20000100800 */
[-C--:B0-----:R-:W-:Y:S01]  /*29c50*/  FMUL.FTZ R147, R147, R127.reuse ;  /* 0x0000007f93937220 */ /* 0x081fe20000410000 */
        /* <DEDUP_REMOVED lines=100> */
[----:B------:R-:W0:Y:S01]  /*2a2a0*/  @P1 MUFU.RCP R128, R138 ;  /* 0x0000008a00801308 */ /* 0x000e220000001000 */
[----:B------:R-:W-:Y:S01]  /*2a2b0*/  @P1 FMUL.FTZ R129, R144, 0.69314718246459960938 ;  /* 0x3f31721890811820 */ /* 0x000fe20000410000 */
[----:B------:R-:W-:-:S04]  /*2a2c0*/  @P1 FMUL.FTZ R144, R141, 0.69314718246459960938 ;  /* 0x3f3172188d901820 */ /* 0x000fc80000410000 */
[----:B------:R-:W-:Y:S01]  /*2a2d0*/  @P1 FFMA.FTZ R142, R144, R143, R129 ;  /* 0x0000008f908e1223 */ /* 0x000fe20000010081 */
[-C--:B0-----:R-:W-:Y:S01]  /*2a2e0*/  FMUL.FTZ R13, R13, R128.reuse ;  /* 0x000000800d0d7220 */ /* 0x081fe20000410000 */
        /* <DEDUP_REMOVED lines=64> */
[----:B0-----:R-:W-:Y:S01]  /*2a6f0*/  VIADD R12, R125, 0x1 ;  /* 0x000000017d0c7836 */ /* 0x001fe20000000000 */
        /* <DEDUP_REMOVED lines=33> */
[----:B------:R1:W-:Y:S01]  /*2a910*/  STL [R1+0x218], R12 ;  /* 0x0002180c01007387 */ /* 0x0003e20000100800 */
[----:B------:R-:W-:-:S13]  /*2a920*/  PLOP3.LUT P0, PT, PT, PT, PT, 0x8, 0x0 ;  /* 0x000000000000781c */ /* 0x000fda0003f0e170 */
.L_x_2838:
[----:B------:R-:W-:Y:S05]  /*2a930*/  WARPSYNC.ALL ;  /* 0x0000000000007948 */ /* 0x000fea0003800000 */
[----:B------:R-:W2:Y:S08]  /*2a940*/  S2UR UR5, SR_CgaCtaId ;  /* 0x00000000000579c3 */ /* 0x000eb00000008800 */
[----:B------:R-:W-:Y:S06]  /*2a950*/  BAR.SYNC.DEFER_BLOCKING 0x5, 0x120 ;  /* 0x0144800000007b1d */ /* 0x000fec0000010000 */
[----:B------:R-:W-:Y:S01]  /*2a960*/  UMOV UR4, 0x400 ;  /* 0x0000040000047882 */ /* 0x000fe20000000000 */
[----:B------:R-:W-:Y:S01]  /*2a970*/  BSSY B0, `(.L_x_2967) ;  /* 0x00002b2000007945 */ /* 0x000fe20003800000 */
[----:B--2---:R-:W-:-:S06]  /*2a980*/  ULEA UR4, UR5, UR4, 0x18 ;  /* 0x0000000405047291 */ /* 0x004fcc000f8ec03f */
[----:B------:R-:W-:-:S05]  /*2a990*/  IMAD.U32 R145, RZ, RZ, UR4 ;  /* 0x00000004ff917e24 */ /* 0x000fca000f8e00ff */
[----:B------:R2:W3:Y:S01]  /*2a9a0*/  LDS.128 R116, [R145+0x324d0] ;  /* 0x0324d00091747984 */ /* 0x0004e20000000c00 */
[----:B------:R-:W-:Y:S06]  /*2a9b0*/  BAR.ARV 0x4, 0x120 ;  /* 0x0104800000007b1d */ /* 0x000fec0000002000 */
[----:B------:R-:W-:Y:S05]  /*2a9c0*/  @P0 BRA `(.L_x_2968) ;  /* 0x0000001c00d00947 */ /* 0x000fea0003800000 */
[----:B-1----:R-:W4:Y:S04]  /*2a9d0*/  LDL.128 R140, [R1+0x220] ;  /* 0x00022000018c7983 */ /* 0x002f280000100c00 */
        /* <DEDUP_REMOVED lines=13> */
[----:B0-----:R-:W2:Y:S04]  /*2aab0*/  LDL.128 R84, [R1+0x2f0] ;  /* 0x0002f00001547983 */ /* 0x001ea80000100c00 */
        /* <DEDUP_REMOVED lines=11> */
[----:B-----5:R-:W2:Y:S04]  /*2ab70*/  LDL.128 R36, [R1+0x3b0] ;  /* 0x0003b00001247983 */ /* 0x020ea80000100c00 */
[----:B------:R-:W2:Y:S04]  /*2ab80*/  LDL.128 R24, [R1+0x3e0] ;  /* 0x0003e00001187983 */ /* 0x000ea80000100c00 */
[----:B------:R-:W2:Y:S04]  /*2ab90*/  LDL.128 R28, [R1+0x3d0] ;  /* 0x0003d000011c7983 */ /* 0x000ea80000100c00 */
[----:B------:R-:W2:Y:S04]  /*2aba0*/  LDL.128 R8, [R1+0x400] ;  /* 0x0004000001087983 */ /* 0x000ea80000100c00 */
[----:B------:R-:W2:Y:S04]  /*2abb0*/  LDL.128 R12, [R1+0x3f0] ;  /* 0x0003f000010c7983 */ /* 0x000ea80000100c00 */
[----:B------:R-:W2:Y:S01]  /*2abc0*/  LDL.128 R4, [R1+0x410] ;  /* 0x0004100001047983 */ /* 0x000ea20000100c00 */
[----:B------:R-:W0:Y:S01]  /*2abd0*/  S2R R0, SR_SWINHI ;  /* 0x0000000000007919 */ /* 0x000e220000002f00 */
[----:B------:R-:W-:Y:S05]  /*2abe0*/  WARPSYNC.ALL ;  /* 0x0000000000007948 */ /* 0x000fea0003800000 */
[----:B------:R-:W-:Y:S01]  /*2abf0*/  ULDC.64 UR4, c[0x0][0xcd8] ;  /* 0x0003360000047ab9 */ /* 0x000fe20000000a00 */
[----:B------:R-:W-:-:S02]  /*2ac00*/  MOV R2, R145 ;  /* 0x0000009100027202 */ /* 0x000fc40000000f00 */
[----:B0-----:R-:W-:-:S03]  /*2ac10*/  MOV R3, R0 ;  /* 0x0000000000037202 */ /* 0x001fc60000000f00 */
[----:B------:R-:W-:-:S03]  /*2ac20*/  IMAD.WIDE R16, R218, 0x2, R2 ;  /* 0x00000002da107825 */ /* 0x000fc600078e0202 */
[C---:B------:R-:W-:Y:S02]  /*2ac30*/  IADD3 R20, P1, R16.reuse, 0x20, RZ ;  /* 0x0000002010147810 */ /* 0x040fe40007f3e0ff */
[----:B---3--:R-:W-:Y:S02]  /*2ac40*/  IADD3 R116, P2, R16, 0x40, RZ ;  /* 0x0000004010747810 */ /* 0x008fe40007f5e0ff */
[----:B------:R-:W-:Y:S02]  /*2ac50*/  LOP3.LUT R199, R20, 0x380, RZ, 0xc0, !PT ;  /* 0x0000038014c77812 */ /* 0x000fe400078ec0ff */
[----:B------:R-:W-:Y:S02]  /*2ac60*/  LOP3.LUT R201, R116, 0x380, RZ, 0xc0, !PT ;  /* 0x0000038074c97812 */ /* 0x000fe400078ec0ff */
[----:B------:R-:W-:Y:S01]  /*2ac70*/  IADD3 R144, P3, R16, 0x60, RZ ;  /* 0x0000006010907810 */ /* 0x000fe20007f7e0ff */
[----:B------:R-:W-:Y:S01]  /*2ac80*/  IMAD.X R173, RZ, RZ, R17, P1 ;  /* 0x000000ffffad7224 */ /* 0x000fe200008e0611 */
[----:B------:R-:W-:-:S02]  /*2ac90*/  SHF.R.U64 R199, R199, 0x3, RZ ;  /* 0x00000003c7c77819 */ /* 0x000fc400000012ff */
[C---:B------:R-:W-:Y:S02]  /*2aca0*/  IADD3 R146, P4, R16.reuse, 0x4000, RZ ;  /* 0x0000400010927810 */ /* 0x040fe40007f9e0ff */
[----:B------:R-:W-:Y:S02]  /*2acb0*/  SHF.R.U64 R201, R201, 0x3, RZ ;  /* 0x00000003c9c97819 */ /* 0x000fe400000012ff */
[C---:B------:R-:W-:Y:S02]  /*2acc0*/  IADD3 R148, P5, R16.reuse, 0x4020, RZ ;  /* 0x0000402010947810 */ /* 0x040fe40007fbe0ff */
[----:B------:R-:W-:Y:S02]  /*2acd0*/  IADD3 R205, P1, R16, 0x4060, RZ ;  /* 0x0000406010cd7810 */ /* 0x000fe40007f3e0ff */
[----:B------:R-:W-:Y:S02]  /*2ace0*/  LOP3.LUT R203, R144, 0x380, RZ, 0xc0, !PT ;  /* 0x0000038090cb7812 */ /* 0x000fe400078ec0ff */
[----:B------:R-:W-:-:S02]  /*2acf0*/  LOP3.LUT R172, R199, R20, RZ, 0x3c, !PT ;  /* 0x00000014c7ac7212 */ /* 0x000fc400078e3cff */
[----:B------:R-:W-:Y:S02]  /*2ad00*/  LOP3.LUT R184, R201, R116, RZ, 0x3c, !PT ;  /* 0x00000074c9b87212 */ /* 0x000fe400078e3cff */
[----:B------:R-:W-:Y:S01]  /*2ad10*/  LOP3.LUT R199, R146, 0x380, RZ, 0xc0, !PT ;  /* 0x0000038092c77812 */ /* 0x000fe200078ec0ff */
[--C-:B------:R-:W-:Y:S01]  /*2ad20*/  IMAD.X R151, RZ, RZ, R17.reuse, P1 ;  /* 0x000000ffff977224 */ /* 0x100fe200008e0611 */
[----:B------:R-:W-:Y:S02]  /*2ad30*/  SHF.R.U64 R203, R203, 0x3, RZ ;  /* 0x00000003cbcb7819 */ /* 0x000fe400000012ff */
[----:B------:R-:W-:Y:S01]  /*2ad40*/  LOP3.LUT R201, R148, 0x380, RZ, 0xc0, !PT ;  /* 0x0000038094c97812 */ /* 0x000fe200078ec0ff */
[----:B------:R-:W-:Y:S01]  /*2ad50*/  IMAD.X R185, RZ, RZ, R17, P2 ;  /* 0x000000ffffb97224 */ /* 0x000fe200010e0611 */
[C---:B------:R-:W-:Y:S02]  /*2ad60*/  LOP3.LUT R0, R16.reuse, 0x380, RZ, 0xc0, !PT ;  /* 0x0000038010007812 */ /* 0x040fe400078ec0ff */
[----:B------:R-:W-:-:S02]  /*2ad70*/  IADD3 R150, P0, R16, 0x4040, RZ ;  /* 0x0000404010967810 */ /* 0x000fc40007f1e0ff */
[C---:B------:R-:W-:Y:S01]  /*2ad80*/  IADD3 R182, P1, R16.reuse, 0xc020, RZ ;  /* 0x0000c02010b67810 */ /* 0x040fe20007f3e0ff */
[----:B------:R-:W-:Y:S01]  /*2ad90*/  IMAD.X R175, RZ, RZ, R17, P3 ;  /* 0x000000ffffaf7224 */ /* 0x000fe200018e0611 */
[C---:B------:R-:W-:Y:S02]  /*2ada0*/  IADD3 R188, P2, R16.reuse, 0x8000, RZ ;  /* 0x0000800010bc7810 */ /* 0x040fe40007f5e0ff */
[----:B------:R-:W-:Y:S02]  /*2adb0*/  SHF.R.U64 R199, R199, 0x3, RZ ;  /* 0x00000003c7c77819 */ /* 0x000fe400000012ff */
[----:B------:R-:W-:Y:S02]  /*2adc0*/  LOP3.LUT R174, R203, R144, RZ, 0x3c, !PT ;  /* 0x00000090cbae7212 */ /* 0x000fe400078e3cff */
[----:B------:R-:W-:Y:S02]  /*2add0*/  SHF.R.U64 R201, R201, 0x3, RZ ;  /* 0x00000003c9c97819 */ /* 0x000fe400000012ff */
[----:B------:R-:W-:-:S02]  /*2ade0*/  IADD3 R194, P3, R16, 0x8020, RZ ;  /* 0x0000802010c27810 */ /* 0x000fc40007f7e0ff */
[----:B------:R-:W-:Y:S02]  /*2adf0*/  SHF.R.U64 R197, R0, 0x3, RZ ;  /* 0x0000000300c57819 */ /* 0x000fe400000012ff */
[----:B------:R-:W-:Y:S01]  /*2ae00*/  LOP3.LUT R203, R150, 0x380, RZ, 0xc0, !PT ;  /* 0x0000038096cb7812 */ /* 0x000fe200078ec0ff */
[--C-:B------:R-:W-:Y:S01]  /*2ae10*/  IMAD.X R189, RZ, RZ, R17.reuse, P1 ;  /* 0x000000ffffbd7224 */ /* 0x100fe200008e0611 */
[----:B------:R-:W-:Y:S01]  /*2ae20*/  LOP3.LUT R0, R205, 0x380, RZ, 0xc0, !PT ;  /* 0x00000380cd007812 */ /* 0x000fe200078ec0ff */
[--C-:B------:R-:W-:Y:S01]  /*2ae30*/  IMAD.X R149, RZ, RZ, R17.reuse, P2 ;  /* 0x000000ffff957224 */ /* 0x100fe200010e0611 */
[----:B------:R-:W-:Y:S01]  /*2ae40*/  LOP3.LUT R146, R199, R146, RZ, 0x3c, !PT ;  /* 0x00000092c7927212 */ /* 0x000fe200078e3cff */
[----:B------:R-:W-:Y:S01]  /*2ae50*/  IMAD.X R147, RZ, RZ, R17, P4 ;  /* 0x000000ffff937224 */ /* 0x000fe200020e0611 */
[----:B------:R-:W-:Y:S02]  /*2ae60*/  LOP3.LUT R162, R201, R148, RZ, 0x3c, !PT ;  /* 0x00000094c9a27212 */ /* 0x000fe400078e3cff */
[----:B------:R-:W-:-:S02]  /*2ae70*/  LOP3.LUT R199, R188, 0x380, RZ, 0xc0, !PT ;  /* 0x00000380bcc77812 */ /* 0x000fc400078ec0ff */
[----:B------:R-:W-:Y:S01]  /*2ae80*/  ISETP.NE.U32.AND P1, PT, RZ, UR4, PT ;  /* 0x00000004ff007c0c */ /* 0x000fe2000bf25070 */
[--C-:B------:R-:W-:Y:S01]  /*2ae90*/  IMAD.X R163, RZ, RZ, R17.reuse, P5 ;  /* 0x000000ffffa37224 */ /* 0x100fe200028e0611 */
[----:B------:R-:W-:Y:S01]  /*2aea0*/  IADD3 R186, P2, R16, 0xc040, RZ ;  /* 0x0000c04010ba7810 */ /* 0x000fe20007f5e0ff */
[--C-:B------:R-:W-:Y:S01]  /*2aeb0*/  IMAD.X R161, RZ, RZ, R17.reuse, P0 ;  /* 0x000000ffffa17224 */ /* 0x100fe200000e0611 */
[----:B------:R-:W-:Y:S01]  /*2aec0*/  SHF.R.U64 R203, R203, 0x3, RZ ;  /* 0x00000003cbcb7819 */ /* 0x000fe200000012ff */
[----:B------:R-:W-:Y:S01]  /*2aed0*/  IMAD.X R21, RZ, RZ, R17, P3 ;  /* 0x000000ffff157224 */ /* 0x000fe200018e0611 */
[----:B------:R-:W-:Y:S02]  /*2aee0*/  LOP3.LUT R201, R194, 0x380, RZ, 0xc0, !PT ;  /* 0x00000380c2c97812 */ /* 0x000fe400078ec0ff */
[----:B------:R-:W-:Y:S02]  /*2aef0*/  IADD3 R192, P4, R16, 0x8040, RZ ;  /* 0x0000804010c07810 */ /* 0x000fe40007f9e0ff */
[----:B------:R-:W-:-:S02]  /*2af00*/  SHF.R.U64 R0, R0, 0x3, RZ ;  /* 0x0000000300007819 */ /* 0x000fc400000012ff */
[C---:B------:R-:W-:Y:S02]  /*2af10*/  IADD3 R190, P5, R16.reuse, 0x8060, RZ ;  /* 0x0000806010be7810 */ /* 0x040fe40007fbe0ff */
[C---:B------:R-:W-:Y:S02]  /*2af20*/  IADD3 R167, P0, R16.reuse, 0xc000, RZ ;  /* 0x0000c00010a77810 */ /* 0x040fe40007f1e0ff */
[----:B------:R-:W-:Y:S02]  /*2af30*/  IADD3 R181, P3, R16, 0xc060, RZ ;  /* 0x0000c06010b57810 */ /* 0x000fe40007f7e0ff */
[----:B------:R-:W-:Y:S02]  /*2af40*/  LOP3.LUT R16, R197, R16, RZ, 0x3c, !PT ;  /* 0x00000010c5107212 */ /* 0x000fe400078e3cff */
[----:B------:R-:W-:Y:S02]  /*2af50*/  SHF.R.U64 R199, R199, 0x3, RZ ;  /* 0x00000003c7c77819 */ /* 0x000fe400000012ff */
[----:B------:R-:W-:Y:S01]  /*2af60*/  ISETP.NE.AND.EX P1, PT, RZ, UR5, PT, P1 ;  /* 0x00000005ff007c0c */ /* 0x000fe2000bf25310 */
[----:B------:R-:W-:Y:S01]  /*2af70*/  ULDC.64 UR4, c[0x0][0xce0] ;  /* 0x0003380000047ab9 */ /* 0x000fe20000000a00 */
[----:B------:R-:W-:Y:S01]  /*2af80*/  LOP3.LUT R160, R203, R150, RZ, 0x3c, !PT ;  /* 0x00000096cba07212 */ /* 0x000fe200078e3cff */
[----:B------:R-:W-:Y:S01]  /*2af90*/  IMAD.X R187, RZ, RZ, R17, P2 ;  /* 0x000000ffffbb7224 */ /* 0x000fe200010e0611 */
[----:B------:R-:W-:-:S02]  /*2afa0*/  SHF.R.U64 R201, R201, 0x3, RZ ;  /* 0x00000003c9c97819 */ /* 0x000fc400000012ff */
[----:B------:R-:W-:Y:S02]  /*2afb0*/  LOP3.LUT R150, R0, R205, RZ, 0x3c, !PT ;  /* 0x000000cd00967212 */ /* 0x000fe400078e3cff */
[----:B------:R-:W-:Y:S02]  /*2afc0*/  LOP3.LUT R203, R192, 0x380, RZ, 0xc0, !PT ;  /* 0x00000380c0cb7812 */ /* 0x000fe400078ec0ff */
[----:B------:R-:W-:Y:S02]  /*2afd0*/  LOP3.LUT R205, R190, 0x380, RZ, 0xc0, !PT ;  /* 0x00000380becd7812 */ /* 0x000fe400078ec0ff */
[----:B------:R-:W-:Y:S02]  /*2afe0*/  ISETP.NE.U32.AND P2, PT, RZ, UR4, PT ;  /* 0x00000004ff007c0c */ /* 0x000fe4000bf45070 */
[----:B------:R-:W-:Y:S02]  /*2aff0*/  LOP3.LUT R148, R199, R188, RZ, 0x3c, !PT ;  /* 0x000000bcc7947212 */ /* 0x000fe400078e3cff */
[----:B------:R-:W-:-:S02]  /*2b000*/  LOP3.LUT R0, R167, 0x380, RZ, 0xc0, !PT ;  /* 0x00000380a7007812 */ /* 0x000fc400078ec0ff */
[----:B------:R-:W-:Y:S02]  /*2b010*/  MOV R16, R16 ;  /* 0x0000001000107202 */ /* 0x000fe40000000f00 */
[----:B------:R-:W-:Y:S02]  /*2b020*/  LOP3.LUT R20, R201, R194, RZ, 0x3c, !PT ;  /* 0x000000c2c9147212 */ /* 0x000fe400078e3cff */
[----:B------:R-:W-:Y:S02]  /*2b030*/  LOP3.LUT R199, R182, 0x380, RZ, 0xc0, !PT ;  /* 0x00000380b6c77812 */ /* 0x000fe400078ec0ff */
[----:B------:R-:W-:Y:S02]  /*2b040*/  MOV R172, R172 ;  /* 0x000000ac00ac7202 */ /* 0x000fe40000000f00 */
[----:B------:R-:W-:Y:S02]  /*2b050*/  SHF.R.U64 R203, R203, 0x3, RZ ;  /* 0x00000003cbcb7819 */ /* 0x000fe400000012ff */
[----:B------:R-:W-:-:S02]  /*2b060*/  LOP3.LUT R201, R186, 0x380, RZ, 0xc0, !PT ;  /* 0x00000380bac97812 */ /* 0x000fc400078ec0ff */
[----:B------:R-:W-:Y:S02]  /*2b070*/  MOV R184, R184 ;  /* 0x000000b800b87202 */ /* 0x000fe40000000f00 */
[----:B------:R-:W-:Y:S02]  /*2b080*/  SHF.R.U64 R205, R205, 0x3, RZ ;  /* 0x00000003cdcd7819 */ /* 0x000fe400000012ff */
[----:B------:R-:W-:Y:S02]  /*2b090*/  LOP3.LUT R116, R181, 0x380, RZ, 0xc0, !PT ;  /* 0x00000380b5747812 */ /* 0x000fe400078ec0ff */
[----:B------:R-:W-:Y:S02]  /*2b0a0*/  MOV R174, R174 ;  /* 0x000000ae00ae7202 */ /* 0x000fe40000000f00 */
[----:B------:R-:W-:Y:S01]  /*2b0b0*/  ISETP.NE.AND.EX P2, PT, RZ, UR5, PT, P2 ;  /* 0x00000005ff007c0c */ /* 0x000fe2000bf45320 */
[----:B------:R-:W-:Y:S01]  /*2b0c0*/  IMAD.X R195, RZ, RZ, R17, P4 ;  /* 0x000000ffffc37224 */ /* 0x000fe200020e0611 */
[----:B------:R-:W-:-:S02]  /*2b0d0*/  SHF.R.U64 R0, R0, 0x3, RZ ;  /* 0x0000000300007819 */ /* 0x000fc400000012ff */
[----:B------:R-:W-:Y:S02]  /*2b0e0*/  MOV R146, R146 ;  /* 0x0000009200927202 */ /* 0x000fe40000000f00 */
[----:B----4-:R-:W-:Y:S02]  /*2b0f0*/  F2FP.BF16.F32.PACK_AB R140, R141, R140 ;  /* 0x0000008c8d8c723e */ /* 0x010fe400000010ff */
[----:B------:R-:W-:Y:S02]  /*2b100*/  F2FP.BF16.F32.PACK_AB R141, R143, R142 ;  /* 0x0000008e8f8d723e */ /* 0x000fe400000010ff */
[----:B--2---:R-:W-:Y:S02]  /*2b110*/  F2FP.BF16.F32.PACK_AB R132, R133, R132 ;  /* 0x000000848584723e */ /* 0x004fe400000010ff */
[----:B------:R-:W-:Y:S02]  /*2b120*/  F2FP.BF16.F32.PACK_AB R133, R135, R134 ;  /* 0x000000868785723e */ /* 0x000fe400000010ff */
[----:B------:R-:W-:-:S02]  /*2b130*/  F2FP.BF16.F32.PACK_AB R142, R137, R136 ;  /* 0x00000088898e723e */ /* 0x000fc400000010ff */
[----:B------:R-:W-:Y:S01]  /*2b140*/  F2FP.BF16.F32.PACK_AB R143, R139, R138 ;  /* 0x0000008a8b8f723e */ /* 0x000fe200000010ff */
[----:B------:R-:W-:Y:S01]  /*2b150*/  BAR.SYNC.DEFER_BLOCKING 0x1, 0x100 ;  /* 0x0044000000007b1d */ /* 0x000fe20000010000 */
        /* <DEDUP_REMOVED lines=17> */
[----:B------:R-:W-:Y:S01]  /*2b270*/  F2FP.BF16.F32.PACK_AB R88, R89, R88 ;  /* 0x000000585958723e */ /* 0x000fe200000010ff */
[----:B------:R-:W-:Y:S01]  /*2b280*/  IMAD.X R193, RZ, RZ, R17, P5 ;  /* 0x000000ffffc17224 */ /* 0x000fe200028e0611 */
[----:B------:R-:W-:Y:S01]  /*2b290*/  SHF.R.U64 R199, R199, 0x3, RZ ;  /* 0x00000003c7c77819 */ /* 0x000fe200000012ff */
[----:B------:R1:W-:Y:S01]  /*2b2a0*/  STSM.16.M88.4 [R172], R132 ;  /* 0x00000084ac007844 */ /* 0x0003e20000000200 */
[----:B------:R-:W-:-:S02]  /*2b2b0*/  MOV R162, R162 ;  /* 0x000000a200a27202 */ /* 0x000fc40000000f00 */
[----:B------:R-:W-:Y:S02]  /*2b2c0*/  F2FP.BF16.F32.PACK_AB R98, R93, R92 ;  /* 0x0000005c5d62723e */ /* 0x000fe400000010ff */
[----:B------:R-:W-:Y:S02]  /*2b2d0*/  F2FP.BF16.F32.PACK_AB R99, R95, R94 ;  /* 0x0000005e5f63723e */ /* 0x000fe400000010ff */
[----:B------:R-:W-:Y:S02]  /*2b2e0*/  F2FP.BF16.F32.PACK_AB R89, R91, R90 ;  /* 0x0000005a5b59723e */ /* 0x000fe400000010ff */
[----:B------:R-:W-:Y:S01]  /*2b2f0*/  F2FP.BF16.F32.PACK_AB R80, R81, R80 ;  /* 0x000000505150723e */ /* 0x000fe200000010ff */
[----:B------:R-:W-:Y:S01]  /*2b300*/  IMAD.X R191, RZ, RZ, R17, P0 ;  /* 0x000000ffffbf7224 */ /* 0x000fe200000e0611 */
[----:B------:R-:W-:Y:S01]  /*2b310*/  LOP3.LUT R194, R203, R192, RZ, 0x3c, !PT ;  /* 0x000000c0cbc27212 */ /* 0x000fe200078e3cff */
[----:B------:R1:W-:Y:S01]  /*2b320*/  STSM.16.M88.4 [R184], R124 ;  /* 0x0000007cb8007844 */ /* 0x0003e20000000200 */
[----:B------:R-:W-:-:S02]  /*2b330*/  SHF.R.U64 R201, R201, 0x3, RZ ;  /* 0x00000003c9c97819 */ /* 0x000fc400000012ff */
[----:B------:R-:W-:Y:S02]  /*2b340*/  MOV R160, R160 ;  /* 0x000000a000a07202 */ /* 0x000fe40000000f00 */
[----:B------:R-:W-:Y:S02]  /*2b350*/  F2FP.BF16.F32.PACK_AB R90, R85, R84 ;  /* 0x00000054555a723e */ /* 0x000fe400000010ff */
[----:B------:R-:W-:Y:S02]  /*2b360*/  F2FP.BF16.F32.PACK_AB R91, R87, R86 ;  /* 0x00000056575b723e */ /* 0x000fe400000010ff */
[----:B------:R-:W-:Y:S02]  /*2b370*/  F2FP.BF16.F32.PACK_AB R81, R83, R82 ;  /* 0x000000525351723e */ /* 0x000fe400000010ff */
[----:B------:R-:W-:Y:S01]  /*2b380*/  F2FP.BF16.F32.PACK_AB R72, R73, R72 ;  /* 0x000000484948723e */ /* 0x000fe200000010ff */
[----:B------:R1:W-:Y:S01]  /*2b390*/  STSM.16.M88.4 [R174], R112 ;  /* 0x00000070ae007844 */ /* 0x0003e20000000200 */
[----:B------:R-:W-:-:S02]  /*2b3a0*/  LOP3.LUT R192, R205, R190, RZ, 0x3c, !PT ;  /* 0x000000becdc07212 */ /* 0x000fc400078e3cff */
[----:B------:R-:W-:Y:S02]  /*2b3b0*/  SHF.R.U64 R116, R116, 0x3, RZ ;  /* 0x0000000374747819 */ /* 0x000fe400000012ff */
[----:B------:R-:W-:Y:S02]  /*2b3c0*/  MOV R150, R150 ;  /* 0x0000009600967202 */ /* 0x000fe40000000f00 */
[----:B------:R-:W-:Y:S02]  /*2b3d0*/  F2FP.BF16.F32.PACK_AB R82, R77, R76 ;  /* 0x0000004c4d52723e */ /* 0x000fe400000010ff */
[----:B------:R-:W-:Y:S02]  /*2b3e0*/  F2FP.BF16.F32.PACK_AB R83, R79, R78 ;  /* 0x0000004e4f53723e */ /* 0x000fe400000010ff */
[----:B------:R-:W-:Y:S02]  /*2b3f0*/  F2FP.BF16.F32.PACK_AB R73, R75, R74 ;  /* 0x0000004a4b49723e */ /* 0x000fe400000010ff */
[----:B------:R-:W-:Y:S01]  /*2b400*/  F2FP.BF16.F32.PACK_AB R64, R65, R64 ;  /* 0x000000404140723e */ /* 0x000fe200000010ff */
[----:B------:R1:W-:Y:S01]  /*2b410*/  STSM.16.M88.4 [R146], R104 ;  /* 0x0000006892007844 */ /* 0x0003e20000000200 */
[----:B------:R-:W-:-:S02]  /*2b420*/  LOP3.LUT R190, R0, R167, RZ, 0x3c, !PT ;  /* 0x000000a700be7212 */ /* 0x000fc400078e3cff */
[----:B------:R-:W-:Y:S02]  /*2b430*/  MOV R148, R148 ;  /* 0x0000009400947202 */ /* 0x000fe40000000f00 */
[----:B------:R-:W-:Y:S02]  /*2b440*/  F2FP.BF16.F32.PACK_AB R74, R69, R68 ;  /* 0x00000044454a723e */ /* 0x000fe400000010ff */
[----:B------:R-:W-:Y:S02]  /*2b450*/  F2FP.BF16.F32.PACK_AB R75, R71, R70 ;  /* 0x00000046474b723e */ /* 0x000fe400000010ff */
[----:B------:R-:W-:Y:S02]  /*2b460*/  F2FP.BF16.F32.PACK_AB R65, R67, R66 ;  /* 0x000000424341723e */ /* 0x000fe400000010ff */
[----:B------:R-:W-:Y:S01]  /*2b470*/  F2FP.BF16.F32.PACK_AB R56, R57, R56 ;  /* 0x000000383938723e */ /* 0x000fe200000010ff */
[----:B------:R-:W-:Y:S01]  /*2b480*/  IMAD.X R197, RZ, RZ, R17, P3 ;  /* 0x000000ffffc57224 */ /* 0x000fe200018e0611 */
[----:B------:R-:W-:Y:S01]  /*2b490*/  LOP3.LUT R188, R199, R182, RZ, 0x3c, !PT ;  /* 0x000000b6c7bc7212 */ /* 0x000fe200078e3cff */
[----:B------:R1:W-:Y:S01]  /*2b4a0*/  STSM.16.M88.4 [R162], R96 ;  /* 0x00000060a2007844 */ /* 0x0003e20000000200 */
[----:B------:R-:W-:Y:S01]  /*2b4b0*/  MOV R20, R20 ;  /* 0x0000001400147202 */ /* 0x000fe20000000f00 */
[----:B0-----:R-:W0:Y:S01]  /*2b4c0*/  LDC.64 R16, c[0x0][0xcd8] ;  /* 0x00033600ff107b82 */ /* 0x001e220000000a00 */
[----:B------:R-:W-:-:S02]  /*2b4d0*/  F2FP.BF16.F32.PACK_AB R66, R61, R60 ;  /* 0x0000003c3d42723e */ /* 0x000fc400000010ff */
[----:B------:R-:W-:Y:S02]  /*2b4e0*/  F2FP.BF16.F32.PACK_AB R67, R63, R62 ;  /* 0x0000003e3f43723e */ /* 0x000fe400000010ff */
[----:B------:R-:W-:Y:S02]  /*2b4f0*/  F2FP.BF16.F32.PACK_AB R57, R59, R58 ;  /* 0x0000003a3b39723e */ /* 0x000fe400000010ff */
[----:B------:R-:W-:Y:S01]  /*2b500*/  F2FP.BF16.F32.PACK_AB R48, R49, R48 ;  /* 0x000000303130723e */ /* 0x000fe200000010ff */
[----:B------:R1:W-:Y:S01]  /*2b510*/  STSM.16.M88.4 [R160], R88 ;  /* 0x00000058a0007844 */ /* 0x0003e20000000200 */
        /* <DEDUP_REMOVED lines=29> */
[----:B------:R-:W-:Y:S01]  /*2b6f0*/  F2FP.BF16.F32.PACK_AB R9, R11, R10 ;  /* 0x0000000a0b09723e */ /* 0x000fe200000010ff */
[----:B------:R1:W-:Y:S01]  /*2b700*/  STSM.16.M88.4 [R192], R48 ;  /* 0x00000030c0007844 */ /* 0x0003e20000000200 */
[----:B------:R-:W-:-:S02]  /*2b710*/  MOV R196, R196 ;  /* 0x000000c400c47202 */ /* 0x000fc40000000f00 */
[----:B------:R-:W-:Y:S02]  /*2b720*/  F2FP.BF16.F32.PACK_AB R10, R5, R4 ;  /* 0x00000004050a723e */ /* 0x000fe400000010ff */
[----:B------:R-:W-:Y:S01]  /*2b730*/  F2FP.BF16.F32.PACK_AB R11, R7, R6 ;  /* 0x00000006070b723e */ /* 0x000fe200000010ff */
[----:B------:R1:W-:Y:S01]  /*2b740*/  STSM.16.M88.4 [R190], R40 ;  /* 0x00000028be007844 */ /* 0x0003e20000000200 */
[----:B------:R-:W2:Y:S03]  /*2b750*/  @P2 LDC.64 R6, c[0x0][0xce0] ;  /* 0x00033800ff062b82 */ /* 0x000ea60000000a00 */
[----:B------:R1:W-:Y:S04]  /*2b760*/  STSM.16.M88.4 [R188], R32 ;  /* 0x00000020bc007844 */ /* 0x0003e80000000200 */
[----:B------:R1:W-:Y:S04]  /*2b770*/  STSM.16.M88.4 [R186], R24 ;  /* 0x00000018ba007844 */ /* 0x0003e80000000200 */
[----:B------:R1:W-:Y:S01]  /*2b780*/  STSM.16.M88.4 [R196], R8 ;  /* 0x00000008c4007844 */ /* 0x0003e20000000200 */
[----:B------:R-:W-:Y:S01]  /*2b790*/  ULDC UR4, c[0x0][0xb88] ;  /* 0x0002e20000047ab9 */ /* 0x000fe20000000800 */
[----:B------:R-:W-:-:S02]  /*2b7a0*/  IMAD.MOV.U32 R4, RZ, RZ, RZ ;  /* 0x000000ffff047224 */ /* 0x000fc400078e00ff */
[----:B------:R-:W-:Y:S02]  /*2b7b0*/  IMAD.U32 R21, RZ, RZ, UR4 ;  /* 0x00000004ff157e24 */ /* 0x000fe4000f8e00ff */
[C---:B0-----:R-:W-:Y:S01]  /*2b7c0*/  IMAD.WIDE R16, R178.reuse, 0x4, R16 ;  /* 0x00000004b2107825 */ /* 0x041fe200078e0210 */
[----:B------:R-:W-:Y:S03]  /*2b7d0*/  BAR.SYNC.DEFER_BLOCKING 0x1, 0x100 ;  /* 0x0044000000007b1d */ /* 0x000fe60000010000 */
[----:B--2---:R-:W-:-:S03]  /*2b7e0*/  @P2 IMAD.WIDE R6, R178, 0x4, R6 ;  /* 0x00000004b2062825 */ /* 0x004fc600078e0206 */
[----:B------:R1:W5:Y:S04]  /*2b7f0*/  @P1 LDG.E R4, desc[UR56][R16.64] ;  /* 0x0000003810041981 */ /* 0x000368000c1e1900 */
[----:B------:R1:W5:Y:S01]  /*2b800*/  @P2 LDG.E R21, desc[UR56][R6.64] ;  /* 0x0000003806152981 */ /* 0x000362000c1e1900 */
[----:B------:R-:W-:Y:S01]  /*2b810*/  IMAD R14, R180, 0x80, R212 ;  /* 0x00000080b40e7824 */ /* 0x000fe200078e02d4 */
[----:B------:R-:W-:-:S03]  /*2b820*/  LOP3.LUT P0, RZ, R216, 0x3, RZ, 0xc0, !PT ;  /* 0x00000003d8ff7812 */ /* 0x000fc6000780c0ff */
[----:B------:R-:W-:Y:S01]  /*2b830*/  VIADD R0, R14, 0x8 ;  /* 0x000000080e007836 */ /* 0x000fe20000000000 */
[----:B------:R-:W-:Y:S09]  /*2b840*/  @P2 BRA `(.L_x_2969) ;  /* 0x0000000000102947 */ /* 0x000ff20003800000 */
[----:B------:R-:W-:Y:S05]  /*2b850*/  @!P1 BRA `(.L_x_2969) ;  /* 0x00000000000c9947 */ /* 0x000fea0003800000 */
[----:B-1----:R-:W2:Y:S04]  /*2b860*/  LDG.E R6, desc[UR56][R16.64] ;  /* 0x0000003810067981 */ /* 0x002ea8000c1e1900 */
[----:B-----5:R-:W2:Y:S02]  /*2b870*/  LDG.E R21, desc[UR56][R16.64+0x4] ;  /* 0x0000043810157981 */ /* 0x020ea4000c1e1900 */
[----:B--2---:R-:W-:-:S07]  /*2b880*/  IMAD.IADD R21, R21, 0x1, -R6 ;  /* 0x0000000115157824 */ /* 0x004fce00078e0a06 */
.L_x_2969:
[-C--:B-----5:R-:W-:Y:S01]  /*2b890*/  ISETP.GE.OR P2, PT, R14, R21.reuse, P0 ;  /* 0x000000150e00720c */ /* 0x0a0fe20000746670 */
[----:B------:R-:W-:Y:S01]  /*2b8a0*/  ULDC.64 UR4, c[0x0][0xc70] ;  /* 0x00031c0000047ab9 */ /* 0x000fe20000000a00 */
[----:B------:R-:W-:-:S11]  /*2b8b0*/  ISETP.GE.OR P0, PT, R0, R21, P0 ;  /* 0x000000150000720c */ /* 0x000fd60000706670 */
[----:B------:R-:W2:Y:S04]  /*2b8c0*/  @!P2 LDL R13, [R1+0x440] ;  /* 0x00044000010da983 */ /* 0x000ea80000100800 */
[----:B------:R-:W3:Y:S01]  /*2b8d0*/  @!P0 LDL R12, [R1+0x444] ;  /* 0x00044400010c8983 */ /* 0x000ee20000100800 */
[----:B-1----:R-:W-:Y:S01]  /*2b8e0*/  SHF.R.S32.HI R10, RZ, 0x1f, R177 ;  /* 0x0000001fff0a7819 */ /* 0x002fe200000114b1 */
[----:B------:R-:W-:Y:S01]  /*2b8f0*/  IMAD R7, R164, 0x40, R159 ;  /* 0x00000040a4077824 */ /* 0x000fe200078e029f */
[----:B------:R-:W-:Y:S02]  /*2b900*/  SHF.R.S32.HI R5, RZ, 0x1f, R4 ;  /* 0x0000001fff057819 */ /* 0x000fe40000011404 */
[----:B------:R-:W-:Y:S01]  /*2b910*/  SHF.R.S32.HI R0, RZ, 0x1f, R178 ;  /* 0x0000001fff007819 */ /* 0x000fe200000114b2 */
[----:B------:R-:W-:Y:S01]  /*2b920*/  IMAD R6, R10, UR4, RZ ;  /* 0x000000040a067c24 */ /* 0x000fe2000f8e02ff */
[----:B------:R-:W-:Y:S01]  /*2b930*/  SEL R17, R178, RZ, !P1 ;  /* 0x000000ffb2117207 */ /* 0x000fe20004800000 */
[----:B------:R-:W-:Y:S01]  /*2b940*/  IMAD.WIDE.U32 R8, R177, UR4, R4 ;  /* 0x00000004b1087c25 */ /* 0x000fe2000f8e0004 */
[----:B------:R-:W-:-:S03]  /*2b950*/  SEL R0, R0, RZ, !P1 ;  /* 0x000000ff00007207 */ /* 0x000fc60004800000 */
[----:B------:R-:W-:Y:S01]  /*2b960*/  IMAD R11, R177, UR5, R6 ;  /* 0x00000005b10b7c24 */ /* 0x000fe2000f8e0206 */
[----:B------:R-:W-:Y:S01]  /*2b970*/  ULDC.64 UR4, c[0x0][0xc78] ;  /* 0x00031e0000047ab9 */ /* 0x000fe20000000a00 */
[----:B------:R-:W-:-:S04]  /*2b980*/  IMAD.WIDE R2, R7, 0x2, R2 ;  /* 0x0000000207027825 */ /* 0x000fc800078e0202 */
[----:B------:R-:W-:Y:S01]  /*2b990*/  IMAD.IADD R9, R9, 0x1, R11 ;  /* 0x0000000109097824 */ /* 0x000fe200078e020b */
[----:B------:R-:W-:Y:S01]  /*2b9a0*/  IADD3 R29, P5, R2, 0x1000, RZ ;  /* 0x00001000021d7810 */ /* 0x000fe20007fbe0ff */
[----:B------:R-:W-:Y:S01]  /*2b9b0*/  IMAD R11, R0, UR4, RZ ;  /* 0x00000004000b7c24 */ /* 0x000fe2000f8e02ff */
[----:B------:R-:W-:Y:S01]  /*2b9c0*/  IADD3 R33, P1, R2, 0x2000, RZ ;  /* 0x0000200002217810 */ /* 0x000fe20007f3e0ff */
[----:B------:R-:W-:Y:S01]  /*2b9d0*/  IMAD.WIDE.U32 R6, R17, UR4, R8 ;  /* 0x0000000411067c25 */ /* 0x000fe2000f8e0008 */
[----:B------:R-:W-:Y:S02]  /*2b9e0*/  SHF.R.S32.HI R9, RZ, 0x1f, R14 ;  /* 0x0000001fff097819 */ /* 0x000fe4000001140e */
[----:B------:R-:W-:Y:S01]  /*2b9f0*/  LOP3.LUT R28, R29, 0x380, RZ, 0xc0, !PT ;  /* 0x000003801d1c7812 */ /* 0x000fe200078ec0ff */
[----:B------:R-:W-:Y:S01]  /*2ba00*/  IMAD R11, R17, UR5, R11 ;  /* 0x00000005110b7c24 */ /* 0x000fe2000f8e020b */
[----:B------:R-:W-:Y:S01]  /*2ba10*/  IADD3 R8, P3, R14, R6, RZ ;  /* 0x000000060e087210 */ /* 0x000fe20007f7e0ff */
[----:B------:R-:W-:Y:S01]  /*2ba20*/  ULDC.64 UR4, c[0x0][0xc40] ;  /* 0x0003100000047ab9 */ /* 0x000fe20000000a00 */
[----:B------:R-:W-:-:S02]  /*2ba30*/  LOP3.LUT R32, R33, 0x380, RZ, 0xc0, !PT ;  /* 0x0000038021207812 */ /* 0x000fc400078ec0ff */
[----:B------:R-:W-:Y:S02]  /*2ba40*/  IADD3.X R9, R9, R7, R11, P3, !PT ;  /* 0x0000000709097210 */ /* 0x000fe40001ffe40b */
[----:B------:R-:W-:Y:S02]  /*2ba50*/  LEA R6, P3, R8, UR4, 0x2 ;  /* 0x0000000408067c11 */ /* 0x000fe4000f8610ff */
[----:B------:R-:W-:Y:S02]  /*2ba60*/  SHF.R.U64 R28, R28, 0x3, RZ ;  /* 0x000000031c1c7819 */ /* 0x000fe400000012ff */
[----:B------:R-:W-:Y:S01]  /*2ba70*/  LEA.HI.X R7, R8, UR5, R9, 0x2, P3 ;  /* 0x0000000508077c11 */ /* 0x000fe200098f1409 */
[----:B------:R-:W-:Y:S01]  /*2ba80*/  ULDC.64 UR4, c[0x0][0xba0] ;  /* 0x0002e80000047ab9 */ /* 0x000fe20000000a00 */
[----:B------:R-:W-:Y:S02]  /*2ba90*/  IADD3 R37, P3, R2, 0x3000, RZ ;  /* 0x0000300002257810 */ /* 0x000fe40007f7e0ff */
[----:B------:R-:W-:-:S02]  /*2baa0*/  SHF.R.U64 R32, R32, 0x3, RZ ;  /* 0x0000000320207819 */ /* 0x000fc400000012ff */
[----:B------:R-:W-:Y:S02]  /*2bab0*/  LOP3.LUT R36, R37, 0x380, RZ, 0xc0, !PT ;  /* 0x0000038025247812 */ /* 0x000fe400078ec0ff */
[----:B------:R-:W-:Y:S01]  /*2bac0*/  LOP3.LUT R28, R28, R29, RZ, 0x3c, !PT ;  /* 0x0000001d1c1c7212 */ /* 0x000fe200078e3cff */
[--C-:B------:R-:W-:Y:S01]  /*2bad0*/  IMAD.X R29, RZ, RZ, R3.reuse, P5 ;  /* 0x000000ffff1d7224 */ /* 0x100fe200028e0603 */
[----:B------:R-:W-:Y:S02]  /*2bae0*/  SHF.R.U64 R36, R36, 0x3, RZ ;  /* 0x0000000324247819 */ /* 0x000fe400000012ff */
        /* <DEDUP_REMOVED lines=49> */
[----:B------:R-:W-:Y:S01]  /*2be00*/  LOP3.LUT R72, R73, 0x380, RZ, 0xc0, !PT ;  /* 0x0000038049487812 */ /* 0x000fe200078ec0ff */
[----:B------:R-:W-:Y:S01]  /*2be10*/  IMAD.X R81, RZ, RZ, R3, P3 ;  /* 0x000000ffff517224 */ /* 0x000fe200018e0603 */
        /* <DEDUP_REMOVED lines=8> */
[----:B------:R-:W-:Y:S01]  /*2bea0*/  LOP3.LUT R68, R68, R69, RZ, 0x3c, !PT ;  /* 0x0000004544447212 */ /* 0x000fe200078e3cff */
[--C-:B------:R-:W-:Y:S01]  /*2beb0*/  IMAD.X R69, RZ, RZ, R3.reuse, P4 ;  /* 0x000000ffff457224 */ /* 0x100fe200020e0603 */
[----:B------:R-:W-:Y:S01]  /*2bec0*/  LOP3.LUT R72, R72, R73, RZ, 0x3c, !PT ;  /* 0x0000004948487212 */ /* 0x000fe200078e3cff */
[--C-:B------:R-:W-:Y:S01]  /*2bed0*/  IMAD.X R73, RZ, RZ, R3.reuse, P5 ;  /* 0x000000ffff497224 */ /* 0x100fe200028e0603 */
[----:B------:R-:W-:Y:S01]  /*2bee0*/  LOP3.LUT R76, R76, R77, RZ, 0x3c, !PT ;  /* 0x0000004d4c4c7212 */ /* 0x000fe200078e3cff */
[----:B------:R-:W-:Y:S01]  /*2bef0*/  IMAD.X R77, RZ, RZ, R3, P1 ;  /* 0x000000ffff4d7224 */ /* 0x000fe200008e0603 */
[----:B------:R-:W-:Y:S02]  /*2bf00*/  LOP3.LUT R2, R11, R2, RZ, 0x3c, !PT ;  /* 0x000000020b027212 */ /* 0x000fe400078e3cff */
[----:B------:R-:W-:Y:S01]  /*2bf10*/  LOP3.LUT R80, R8, R9, RZ, 0x3c, !PT ;  /* 0x0000000908507212 */ /* 0x000fe200078e3cff */
[----:B------:R-:W-:-:S04]  /*2bf20*/  IMAD R5, R5, UR4, RZ ;  /* 0x0000000405057c24 */ /* 0x000fc8000f8e02ff */
[----:B------:R-:W-:Y:S02]  /*2bf30*/  IMAD R5, R4, UR5, R5 ;  /* 0x0000000504057c24 */ /* 0x000fe4000f8e0205 */
[----:B------:R-:W-:-:S05]  /*2bf40*/  IMAD R21, R180, -0x80, R21 ;  /* 0xffffff80b4157824 */ /* 0x000fca00078e0215 */
[----:B------:R-:W-:Y:S02]  /*2bf50*/  ISETP.GE.AND P3, PT, R164, R21, PT ;  /* 0x00000015a400720c */ /* 0x000fe40003f66270 */
[----:B------:R-:W-:Y:S01]  /*2bf60*/  SHF.R.S32.HI R165, RZ, 0x1f, R164 ;  /* 0x0000001fffa57819 */ /* 0x000fe200000114a4 */
[----:B------:R-:W-:Y:S01]  /*2bf70*/  BSSY B1, `(.L_x_2970) ;  /* 0x0000048000017945 */ /* 0x000fe20003800000 */
[----:B--2---:R-:W-:Y:S04]  /*2bf80*/  @!P2 STG.E desc[UR56][R6.64], R13 ;  /* 0x0000000d0600a986 */ /* 0x004fe8000c101938 */
[----:B---3--:R0:W-:Y:S04]  /*2bf90*/  @!P0 STG.E desc[UR56][R6.64+0x20], R12 ;  /* 0x0000200c06008986 */ /* 0x0081e8000c101938 */
[----:B------:R1:W5:Y:S04]  /*2bfa0*/  LD.E.128 R24, desc[UR56][R2.64] ;  /* 0x0000003802187980 */ /* 0x000368000c101d00 */
[----:B------:R-:W5:Y:S04]  /*2bfb0*/  LD.E.128 R28, desc[UR56][R28.64] ;  /* 0x000000381c1c7980 */ /* 0x000f68000c101d00 */
[----:B------:R-:W5:Y:S01]  /*2bfc0*/  LD.E.128 R32, desc[UR56][R32.64] ;  /* 0x0000003820207980 */ /* 0x000f62000c101d00 */
[--C-:B-1----:R-:W-:Y:S01]  /*2bfd0*/  SHF.R.S32.HI R3, RZ, 0x1f, R159.reuse ;  /* 0x0000001fff037819 */ /* 0x102fe2000001149f */
[----:B------:R-:W-:-:S02]  /*2bfe0*/  IMAD.MOV.U32 R2, RZ, RZ, R159 ;  /* 0x000000ffff027224 */ /* 0x000fc400078e009f */
        /* <DEDUP_REMOVED lines=13> */
[----:B------:R-:W-:Y:S01]  /*2c0c0*/  IMAD.WIDE.U32 R2, R4, UR4, R2 ;  /* 0x0000000404027c25 */ /* 0x000fe2000f8e0002 */
[----:B------:R-:W-:Y:S01]  /*2c0d0*/  ULDC.64 UR4, c[0x0][0xbe0] ;  /* 0x0002f80000047ab9 */ /* 0x000fe20000000a00 */
[----:B------:R-:W-:Y:S01]  /*2c0e0*/  @!PT LDS RZ, [RZ] ;  /* 0x00000000fffff984 */ /* 0x000fe20000000800 */
[----:B------:R-:W-:Y:S01]  /*2c0f0*/  @!PT LDS RZ, [RZ] ;  /* 0x00000000fffff984 */ /* 0x000fe20000000800 */
[----:B------:R-:W-:Y:S01]  /*2c100*/  @!PT LDS RZ, [RZ] ;  /* 0x00000000fffff984 */ /* 0x000fe20000000800 */
[----:B------:R-:W-:Y:S01]  /*2c110*/  @!PT LDS RZ, [RZ] ;  /* 0x00000000fffff984 */ /* 0x000fe20000000800 */
[----:B------:R0:W-:Y:S06]  /*2c120*/  MEMBAR.ALL.CTA ;  /* 0x0000000000007992 */ /* 0x0001ec0000008000 */
[----:B0-----:R-:W0:Y:S01]  /*2c130*/  FENCE.VIEW.ASYNC.S ;  /* 0x00000000000073c6 */ /* 0x001e220000000000 */
[----:B------:R-:W-:-:S02]  /*2c140*/  IMAD.IADD R3, R3, 0x1, R5 ;  /* 0x0000000103037824 */ /* 0x000fc400078e0205 */
[----:B------:R-:W-:Y:S02]  /*2c150*/  IMAD R10, R10, UR4, RZ ;  /* 0x000000040a0a7c24 */ /* 0x000fe4000f8e02ff */
[----:B------:R-:W-:Y:S02]  /*2c160*/  VIADD R4, R164, 0x20 ;  /* 0x00000020a4047836 */ /* 0x000fe40000000000 */
[C---:B------:R-:W-:Y:S02]  /*2c170*/  IMAD R7, R177.reuse, UR5, R10 ;  /* 0x00000005b1077c24 */ /* 0x040fe4000f8e020a */
[----:B------:R-:W-:Y:S01]  /*2c180*/  IMAD.WIDE.U32 R2, R177, UR4, R2 ;  /* 0x00000004b1027c25 */ /* 0x000fe2000f8e0002 */
[----:B------:R-:W-:Y:S01]  /*2c190*/  ULDC.64 UR4, c[0x0][0xbe8] ;  /* 0x0002fa0000047ab9 */ /* 0x000fe20000000a00 */
[----:B------:R-:W-:Y:S02]  /*2c1a0*/  ISETP.GE.AND P2, PT, R4, R21, PT ;  /* 0x000000150400720c */ /* 0x000fe40003f46270 */
[----:B------:R-:W-:-:S02]  /*2c1b0*/  IMAD R4, R0, UR4, RZ ;  /* 0x0000000400047c24 */ /* 0x000fc4000f8e02ff */
[----:B------:R-:W-:Y:S02]  /*2c1c0*/  VIADD R0, R145, 0x32420 ;  /* 0x0003242091007836 */ /* 0x000fe40000000000 */
[C---:B------:R-:W-:Y:S02]  /*2c1d0*/  VIADD R6, R164.reuse, 0x60 ;  /* 0x00000060a4067836 */ /* 0x040fe40000000000 */
[----:B------:R-:W-:Y:S01]  /*2c1e0*/  IMAD.IADD R3, R3, 0x1, R7 ;  /* 0x0000000103037824 */ /* 0x000fe200078e0207 */
[----:B------:R-:W-:Y:S01]  /*2c1f0*/  PRMT R0, RZ, 0x654, R0 ;  /* 0x00000654ff007816 */ /* 0x000fe20000000000 */
[----:B------:R-:W-:Y:S01]  /*2c200*/  VIADD R5, R164, 0x40 ;  /* 0x00000040a4057836 */ /* 0x000fe20000000000 */
[-C--:B------:R-:W-:Y:S01]  /*2c210*/  ISETP.GE.AND P1, PT, R6, R21.reuse, PT ;  /* 0x000000150600720c */ /* 0x080fe20003f26270 */
[C---:B------:R-:W-:Y:S01]  /*2c220*/  IMAD R9, R17.reuse, UR5, R4 ;  /* 0x0000000511097c24 */ /* 0x040fe2000f8e0204 */
[----:B0-----:R0:W-:Y:S01]  /*2c230*/  SYNCS.ARRIVE.TRANS64.RED.A1T0 RZ, [R0+URZ], RZ ;  /* 0x000000ff00ff79a7 */ /* 0x0011e2000810043f */
[----:B------:R-:W-:Y:S01]  /*2c240*/  IMAD.WIDE.U32 R6, R17, UR4, R2 ;  /* 0x0000000411067c25 */ /* 0x000fe2000f8e0002 */
[----:B------:R-:W-:-:S03]  /*2c250*/  ISETP.GE.AND P0, PT, R5, R21, PT ;  /* 0x000000150500720c */ /* 0x000fc60003f06270 */
        /* <DEDUP_REMOVED lines=25> */
.L_x_2971:
[----:B------:R-:W-:Y:S05]  /*2c3f0*/  BSYNC B1 ;  /* 0x0000000000017941 */ /* 0x000fea0003800000 */
.L_x_2970:
[----:B------:R-:W-:Y:S04]  /*2c400*/  BSSY B1, `(.L_x_2972) ;  /* 0x000001a000017945 */ /* 0x000fe80003800000 */
[----:B------:R-:W-:Y:S05]  /*2c410*/  @P2 BRA `(.L_x_2973) ;  /* 0x0000000000602947 */ /* 0x000fea0003800000 */
[----:B0-----:R-:W-:Y:S01]  /*2c420*/  IADD3 R9, P2, R4, 0x20, RZ ;  /* 0x0000002004097810 */ /* 0x001fe20007f5e0ff */
[----:B------:R-:W-:Y:S01]  /*2c430*/  ULDC.64 UR6, c[0x0][0xbd8] ;  /* 0x0002f60000067ab9 */ /* 0x000fe20000000a00 */
[----:B------:R-:W-:Y:S01]  /*2c440*/  IMAD.MOV.U32 R2, RZ, RZ, R6 ;  /* 0x000000ffff027224 */ /* 0x000fe200078e0006 */
        /* <DEDUP_REMOVED lines=17> */
[----:B-----5:R1:W-:Y:S04]  /*2c560*/  @!P4 STG.E.128 desc[UR56][R8.64], R28 ;  /* 0x0000001c0800c986 */ /* 0x0203e8000c101d38 */
[----:B------:R1:W-:Y:S04]  /*2c570*/  @!P3 STG.E.128 desc[UR56][R8.64+0x80], R44 ;  /* 0x0000802c0800b986 */ /* 0x0003e8000c101d38 */
[----:B------:R1:W-:Y:S04]  /*2c580*/  @!P2 STG.E.128 desc[UR56][R8.64+0x100], R60 ;  /* 0x0001003c0800a986 */ /* 0x0003e8000c101d38 */
[----:B------:R1:W-:Y:S02]  /*2c590*/  @!P5 STG.E.128 desc[UR56][R8.64+0x180], R72 ;  /* 0x000180480800d986 */ /* 0x0003e4000c101d38 */
.L_x_2973:
[----:B------:R-:W-:Y:S05]  /*2c5a0*/  BSYNC B1 ;  /* 0x0000000000017941 */ /* 0x000fea0003800000 */
.L_x_2972:
        /* <DEDUP_REMOVED lines=22> */
[----:B-----5:R2:W-:Y:S04]  /*2c710*/  @!P2 STG.E.128 desc[UR56][R8.64], R32 ;  /* 0x000000200800a986 */ /* 0x0205e8000c101d38 */
[----:B------:R2:W-:Y:S04]  /*2c720*/  @!P3 STG.E.128 desc[UR56][R8.64+0x80], R48 ;  /* 0x000080300800b986 */ /* 0x0005e8000c101d38 */
[----:B------:R2:W-:Y:S04]  /*2c730*/  @!P4 STG.E.128 desc[UR56][R8.64+0x100], R12 ;  /* 0x0001000c0800c986 */ /* 0x0005e8000c101d38 */
[----:B------:R2:W-:Y:S02]  /*2c740*/  @!P5 STG.E.128 desc[UR56][R8.64+0x180], R76 ;  /* 0x0001804c0800d986 */ /* 0x0005e4000c101d38 */
.L_x_2975:
[----:B------:R-:W-:Y:S05]  /*2c750*/  BSYNC B1 ;  /* 0x0000000000017941 */ /* 0x000fea0003800000 */
.L_x_2974:
        /* <DEDUP_REMOVED lines=21> */
[----:B-----5:R3:W-:Y:S04]  /*2c8b0*/  @!P1 STG.E.128 desc[UR56][R4.64], R36 ;  /* 0x0000002404009986 */ /* 0x0207e8000c101d38 */
[----:B------:R3:W-:Y:S04]  /*2c8c0*/  @!P2 STG.E.128 desc[UR56][R4.64+0x80], R52 ;  /* 0x000080340400a986 */ /* 0x0007e8000c101d38 */
[----:B------:R3:W-:Y:S02]  /*2c8d0*/  @!P3 STG.E.128 desc[UR56][R4.64+0x100], R64 ;  /* 0x000100400400b986 */ /* 0x0007e4000c101d38 */
[----:B------:R-:W-:Y:S05]  /*2c8e0*/  @P0 BRA `(.L_x_2976) ;  /* 0x0000000800e80947 */ /* 0x000fea0003800000 */
[----:B------:R4:W-:Y:S01]  /*2c8f0*/  STG.E.128 desc[UR56][R4.64+0x180], R80 ;  /* 0x0001805004007986 */ /* 0x0009e2000c101d38 */
[----:B------:R-:W-:Y:S05]  /*2c900*/  BRA `(.L_x_2976) ;  /* 0x0000000800e07947 */ /* 0x000fea0003800000 */
.L_x_2968:
[----:B------:R-:W-:Y:S01]  /*2c910*/  ULDC.64 UR4, c[0x0][0xcd8] ;  /* 0x0003360000047ab9 */ /* 0x000fe20000000a00 */
[----:B-1----:R-:W1:Y:S01]  /*2c920*/  LDC.64 R2, c[0x0][0xcd8] ;  /* 0x00033600ff027b82 */ /* 0x002e620000000a00 */
[----:B------:R-:W-:Y:S01]  /*2c930*/  ISETP.NE.U32.AND P0, PT, RZ, UR4, PT ;  /* 0x00000004ff007c0c */ /* 0x000fe2000bf05070 */
[----:B------:R-:W-:-:S03]  /*2c940*/  IMAD.MOV.U32 R9, RZ, RZ, RZ ;  /* 0x000000ffff097224 */ /* 0x000fc600078e00ff */
[----:B------:R-:W-:Y:S01]  /*2c950*/  ISETP.NE.AND.EX P0, PT, RZ, UR5, PT, P0 ;  /* 0x00000005ff007c0c */ /* 0x000fe2000bf05300 */
[----:B------:R-:W-:Y:S02]  /*2c960*/  ULDC.64 UR4, c[0x0][0xce0] ;  /* 0x0003380000047ab9 */ /* 0x000fe40000000a00 */
[----:B------:R-:W-:-:S04]  /*2c970*/  ISETP.NE.U32.AND P1, PT, RZ, UR4, PT ;  /* 0x00000004ff007c0c */ /* 0x000fc8000bf25070 */
[----:B------:R-:W-:Y:S01]  /*2c980*/  ISETP.NE.AND.EX P1, PT, RZ, UR5, PT, P1 ;  /* 0x00000005ff007c0c */ /* 0x000fe2000bf25310 */
[----:B-1----:R-:W-:-:S12]  /*2c990*/  IMAD.WIDE R2, R178, 0x4, R2 ;  /* 0x00000004b2027825 */ /* 0x002fd800078e0202 */
[----:B------:R-:W1:Y:S01]  /*2c9a0*/  @P1 LDC.64 R4, c[0x0][0xce0] ;  /* 0x00033800ff041b82 */ /* 0x000e620000000a00 */
[----:B------:R-:W-:Y:S02]  /*2c9b0*/  ULDC UR4, c[0x0][0xb88] ;  /* 0x0002e20000047ab9 */ /* 0x000fe40000000800 */
[----:B------:R-:W-:Y:S01]  /*2c9c0*/  IMAD.U32 R7, RZ, RZ, UR4 ;  /* 0x00000004ff077e24 */ /* 0x000fe2000f8e00ff */
[----:B------:R4:W5:Y:S01]  /*2c9d0*/  @P0 LDG.E R9, desc[UR56][R2.64] ;  /* 0x0000003802090981 */ /* 0x000962000c1e1900 */
[----:B-1----:R-:W-:-:S05]  /*2c9e0*/  @P1 IMAD.WIDE R4, R178, 0x4, R4 ;  /* 0x00000004b2041825 */ /* 0x002fca00078e0204 */
[----:B------:R4:W5:Y:S01]  /*2c9f0*/  @P1 LDG.E R7, desc[UR56][R4.64] ;  /* 0x0000003804071981 */ /* 0x000962000c1e1900 */
[----:B------:R-:W-:Y:S01]  /*2ca00*/  ISETP.GT.AND P2, PT, R211, 0x7f, PT ;  /* 0x0000007fd300780c */ /* 0x000fe20003f44270 */
[----:B------:R-:W-:-:S12]  /*2ca10*/  @P1 BRA `(.L_x_2977) ;  /* 0x0000000000101947 */ /* 0x000fd80003800000 */
[----:B------:R-:W-:Y:S05]  /*2ca20*/  @!P0 BRA `(.L_x_2977) ;  /* 0x00000000000c8947 */ /* 0x000fea0003800000 */
[----:B------:R-:W2:Y:S04]  /*2ca30*/  LDG.E R0, desc[UR56][R2.64] ;  /* 0x0000003802007981 */ /* 0x000ea8000c1e1900 */
[----:B-----5:R-:W2:Y:S02]  /*2ca40*/  LDG.E R7, desc[UR56][R2.64+0x4] ;  /* 0x0000043802077981 */ /* 0x020ea4000c1e1900 */
[----:B--2---:R-:W-:-:S07]  /*2ca50*/  IMAD.IADD R7, R7, 0x1, -R0 ;  /* 0x0000000107077824 */ /* 0x004fce00078e0a00 */
.L_x_2977:
[----:B------:R-:W-:Y:S01]  /*2ca60*/  SHF.R.S32.HI R0, RZ, 0x1f, R178 ;  /* 0x0000001fff007819 */ /* 0x000fe200000114b2 */
[----:B------:R-:W-:Y:S01]  /*2ca70*/  BSSY B1, `(.L_x_2978) ;  /* 0x000001d000017945 */ /* 0x000fe20003800000 */
[----:B------:R-:W-:Y:S02]  /*2ca80*/  SHF.R.S32.HI R8, RZ, 0x1f, R177 ;  /* 0x0000001fff087819 */ /* 0x000fe400000114b1 */
[----:B------:R-:W-:Y:S02]  /*2ca90*/  SHF.R.S32.HI R12, RZ, 0x1f, R159 ;  /* 0x0000001fff0c7819 */ /* 0x000fe4000001149f */
[----:B------:R-:W-:Y:S02]  /*2caa0*/  SEL R13, R178, RZ, !P0 ;  /* 0x000000ffb20d7207 */ /* 0x000fe40004000000 */
[----:B------:R-:W-:Y:S02]  /*2cab0*/  SEL R10, R0, RZ, !P0 ;  /* 0x000000ff000a7207 */ /* 0x000fe40004000000 */
[----:B-----5:R-:W-:Y:S01]  /*2cac0*/  SHF.R.S32.HI R6, RZ, 0x1f, R9 ;  /* 0x0000001fff067819 */ /* 0x020fe20000011409 */
[----:B------:R-:W-:Y:S06]  /*2cad0*/  @P2 BRA `(.L_x_2979) ;  /* 0x0000000000582947 */ /* 0x000fec0003800000 */
[----:B----4-:R-:W1:Y:S02]  /*2cae0*/  S2R R2, SR_TID.X ;  /* 0x0000000000027919 */ /* 0x010e640000002100 */
[----:B-1----:R-:W-:-:S04]  /*2caf0*/  IMAD R0, R180, 0x80, R2 ;  /* 0x00000080b4007824 */ /* 0x002fc800078e0202 */
[----:B------:R-:W-:-:S05]  /*2cb00*/  VIADD R0, R0, 0xffffff80 ;  /* 0xffffff8000007836 */ /* 0x000fca0000000000 */
[----:B------:R-:W-:-:S13]  /*2cb10*/  ISETP.GE.AND P0, PT, R0, R7, PT ;  /* 0x000000070000720c */ /* 0x000fda0003f06270 */
[----:B------:R-:W-:Y:S05]  /*2cb20*/  @P0 BRA `(.L_x_2979) ;  /* 0x0000000000440947 */ /* 0x000fea0003800000 */
[----:B------:R-:W-:Y:S01]  /*2cb30*/  IADD3 R2, P0, R0, R9, RZ ;  /* 0x0000000900027210 */ /* 0x000fe20007f1e0ff */
[----:B------:R-:W-:-:S03]  /*2cb40*/  ULDC.64 UR4, c[0x0][0xc70] ;  /* 0x00031c0000047ab9 */ /* 0x000fc60000000a00 */
[----:B------:R-:W-:Y:S01]  /*2cb50*/  LEA.HI.X.SX32 R3, R0, R6, 0x1, P0 ;  /* 0x0000000600037211 */ /* 0x000fe200000f0eff */
[----:B------:R-:W-:-:S04]  /*2cb60*/  IMAD R0, R8, UR4, RZ ;  /* 0x0000000408007c24 */ /* 0x000fc8000f8e02ff */
        /* <DEDUP_REMOVED lines=13> */
.L_x_2979:
[----:B------:R-:W-:Y:S05]  /*2cc40*/  BSYNC B1 ;  /* 0x0000000000017941 */ /* 0x000fea0003800000 */
.L_x_2978:
[----:B------:R-:W-:Y:S01]  /*2cc50*/  ULDC.64 UR4, c[0x0][0xba0] ;  /* 0x0002e80000047ab9 */ /* 0x000fe20000000a00 */
[----:B----4-:R-:W-:Y:S01]  /*2cc60*/  IMAD.MOV.U32 R2, RZ, RZ, R159 ;  /* 0x000000ffff027224 */ /* 0x010fe200078e009f */
[----:B------:R-:W-:Y:S01]  /*2cc70*/  BSSY B1, `(.L_x_2980) ;  /* 0x000002f000017945 */ /* 0x000fe20003800000 */
[----:B-1----:R-:W-:Y:S02]  /*2cc80*/  IMAD.MOV.U32 R3, RZ, RZ, R12 ;  /* 0x000000ffff037224 */ /* 0x002fe400078e000c */
[----:B------:R-:W-:Y:S02]  /*2cc90*/  IMAD R0, R6, UR4, RZ ;  /* 0x0000000406007c24 */ /* 0x000fe4000f8e02ff */
[----:B------:R-:W-:-:S04]  /*2cca0*/  IMAD.WIDE.U32 R2, R9, UR4, R2 ;  /* 0x0000000409027c25 */ /* 0x000fc8000f8e0002 */
[----:B------:R-:W-:Y:S01]  /*2ccb0*/  IMAD R9, R9, UR5, R0 ;  /* 0x0000000509097c24 */ /* 0x000fe2000f8e0200 */
[----:B------:R-:W-:Y:S01]  /*2ccc0*/  ULDC.64 UR4, c[0x0][0xbe0] ;  /* 0x0002f80000047ab9 */ /* 0x000fe20000000a00 */
[----:B------:R-:W-:Y:S01]  /*2ccd0*/  IMAD R11, R180, -0x80, R7 ;  /* 0xffffff80b40b7824 */ /* 0x000fe200078e0207 */
[----:B------:R-:W-:Y:S01]  /*2cce0*/  SHF.R.S32.HI R7, RZ, 0x1f, R164 ;  /* 0x0000001fff077819 */ /* 0x000fe200000114a4 */
[----:B------:R-:W-:Y:S02]  /*2ccf0*/  IMAD R0, R8, UR4, RZ ;  /* 0x0000000408007c24 */ /* 0x000fe4000f8e02ff */
[----:B------:R-:W-:Y:S01]  /*2cd00*/  IMAD.IADD R3, R3, 0x1, R9 ;  /* 0x0000000103037824 */ /* 0x000fe200078e0209 */
[C---:B------:R-:W-:Y:S01]  /*2cd10*/  ISETP.GE.AND P1, PT, R164.reuse, R11, PT ;  /* 0x0000000ba400720c */ /* 0x040fe20003f26270 */
[----:B------:R-:W-:Y:S02]  /*2cd20*/  IMAD R5, R177, UR5, R0 ;  /* 0x00000005b1057c24 */ /* 0x000fe4000f8e0200 */
[----:B------:R-:W-:-:S02]  /*2cd30*/  VIADD R0, R164, 0x20 ;  /* 0x00000020a4007836 */ /* 0x000fc40000000000 */
[----:B------:R-:W-:Y:S01]  /*2cd40*/  IMAD.WIDE.U32 R2, R177, UR4, R2 ;  /* 0x00000004b1027c25 */ /* 0x000fe2000f8e0002 */
[----:B------:R-:W-:Y:S02]  /*2cd50*/  ULDC.64 UR4, c[0x0][0xbe8] ;  /* 0x0002fa0000047ab9 */ /* 0x000fe40000000a00 */
[----:B------:R-:W-:Y:S01]  /*2cd60*/  ISETP.GE.AND P0, PT, R0, R11, PT ;  /* 0x0000000b0000720c */ /* 0x000fe20003f06270 */
        /* <DEDUP_REMOVED lines=31> */
.L_x_2981:
[----:B------:R-:W-:Y:S05]  /*2cf60*/  BSYNC B1 ;  /* 0x0000000000017941 */ /* 0x000fea0003800000 */
.L_x_2980:
[----:B------:R-:W-:Y:S01]  /*2cf70*/  BSSY B1, `(.L_x_2982) ;  /* 0x000001c000017945 */ /* 0x000fe20003800000 */
[----:B------:R-:W-:Y:S01]  /*2cf80*/  ISETP.GE.AND P1, PT, R0, R11, PT ;  /* 0x0000000b0000720c */ /* 0x000fe20003f26270 */
[----:B-1----:R-:W-:Y:S02]  /*2cf90*/  VIADD R8, R164, 0x60 ;  /* 0x00000060a4087836 */ /* 0x002fe40000000000 */
        /* <DEDUP_REMOVED lines=25> */
.L_x_2983:
[----:B------:R-:W-:Y:S05]  /*2d130*/  BSYNC B1 ;  /* 0x0000000000017941 */ /* 0x000fea0003800000 */
.L_x_2982:
        /* <DEDUP_REMOVED lines=27> */
.L_x_2985:
[----:B------:R-:W-:Y:S05]  /*2d2f0*/  BSYNC B1 ;  /* 0x0000000000017941 */ /* 0x000fea0003800000 */
.L_x_2984:
        /* <DEDUP_REMOVED lines=25> */
.L_x_2976:
[----:B------:R-:W-:Y:S05]  /*2d490*/  BSYNC B0 ;  /* 0x0000000000007941 */ /* 0x000fea0003800000 */
.L_x_2967:
[----:B------:R-:W-:Y:S02]  /*2d4a0*/  ULDC UR4, c[0x0][0xd14] ;  /* 0x0003450000047ab9 */ /* 0x000fe40000000800 */
[----:B---3--:R-:W-:-:S13]  /*2d4b0*/  ISETP.GE.AND P0, PT, R119, UR4, PT ;  /* 0x0000000477007c0c */ /* 0x008fda000bf06270 */
[----:B------:R-:W-:Y:S05]  /*2d4c0*/  @!P0 BRA `(.L_x_2986) ;  /* 0xfffffd3c000c8947 */ /* 0x000fea000383ffff */
[----:B------:R-:W-:Y:S05]  /*2d4d0*/  BRA `(.L_x_2764) ;  /* 0x0000006000ac7947 */ /* 0x000fea0003800000 */
.L_x_2762:
[----:B------:R-:W-:-:S08]  /*2d4e0*/  NOP ;  /* 0x0000000000007918 */ /* 0x000fd00000000000 */
[----:B------:R-:W0:-:S00]  /*2d4f0*/  USETMAXREG.DEALLOC.CTAPOOL 0x18 ;  /* 0x00000018000079c8 */ /* 0x000e0000080e0500 */
[----:B0-----:R-:W-:-:S06]  /*2d500*/  LOP3.LUT R0, R0, 0x3, RZ, 0xc0, !PT ;  /* 0x0000000300007812 */ /* 0x001fcc00078ec0ff */
[----:B------:R-:W0:Y:S02]  /*2d510*/  SHFL.IDX PT, R0, R0, RZ, 0x1f ;  /* 0x00001fff00007589 */ /* 0x000e2400000e0000 */
[----:B0-----:R-:W-:-:S13]  /*2d520*/  ISETP.NE.AND P0, PT, R0, RZ, PT ;  /* 0x000000ff0000720c */ /* 0x001fda0003f05270 */
[----:B------:R-:W-:Y:S05]  /*2d530*/  @P0 BRA `(.L_x_2764) ;  /* 0x0000006000940947 */ /* 0x000fea0003800000 */
        /* <DEDUP_REMOVED lines=56> */
.L_x_2991:
        /* <DEDUP_REMOVED lines=16> */
.L_x_2990:
[----:B------:R-:W-:Y:S05]  /*2d9c0*/  BSYNC B0 ;  /* 0x0000000000007941 */ /* 0x000fea0003800000 */
.L_x_2989:
        /* <DEDUP_REMOVED lines=25> */
.L_x_2987:
        /* <DEDUP_REMOVED lines=20> */
.L_x_2992:
        /* <DEDUP_REMOVED lines=56> */
.L_x_2988:
[----:B------:R-:W-:Y:S02]  /*2e020*/  IMAD.MOV.U32 R17, RZ, RZ, RZ ;  /* 0x000000ffff117224 */ /* 0x000fe400078e00ff */
[----:B------:R-:W-:Y:S02]  /*2e030*/  IMAD.U32 R16, RZ, RZ, UR6 ;  /* 0x00000006ff107e24 */ /* 0x000fe4000f8e00ff */
[----:B------:R-:W-:-:S07]  /*2e040*/  IMAD.MOV.U32 R18, RZ, RZ, RZ ;  /* 0x000000ffff127224 */ /* 0x000fce00078e00ff */
.L_x_2993:
        /* <DEDUP_REMOVED lines=16> */
[----:B------:R-:W-:Y:S01]  /*2e150*/  ULDC.64 UR54, c[0x0][0x198] ;  /* 0x0000660000367ab9 */ /* 0x000fe20000000a00 */
[----:B------:R-:W-:Y:S01]  /*2e160*/  ULDC UR51, c[0x0][0xc] ;  /* 0x0000030000337ab9 */ /* 0x000fe20000000800 */
[----:B------:R-:W-:Y:S01]  /*2e170*/  UMOV UR52, URZ ;  /* 0x0000003f00347c82 */ /* 0x000fe20008000000 */
[----:B------:R1:W-:Y:S04]  /*2e180*/  STL [R1+0x46c], R0 ;  /* 0x00046c0001007387 */ /* 0x0003e80000100800 */
[----:B------:R1:W-:Y:S04]  /*2e190*/  STL [R1+0x460], RZ ;  /* 0x000460ff01007387 */ /* 0x0003e80000100800 */
[----:B------:R1:W-:Y:S02]  /*2e1a0*/  STL [R1+0x468], R0 ;  /* 0x0004680001007387 */ /* 0x0003e40000100800 */
.L_x_3094:
        /* <DEDUP_REMOVED lines=45> */
.L_x_2995:
        /* <DEDUP_REMOVED lines=18> */
.L_x_2996:
[----:B------:R-:W-:Y:S05]  /*2e5a0*/  @!P3 BRA `(.L_x_2997) ;  /* 0x00000000000cb947 */ /* 0x000fea0003800000 */
[----:B------:R-:W2:Y:S04]  /*2e5b0*/  LDG.E R7, desc[UR56][R4.64] ;  /* 0x0000003804077981 */ /* 0x000ea8000c1e1900 */
[----:B-1----:R-:W2:Y:S02]  /*2e5c0*/  LDG.E R8, desc[UR56][R4.64+0x4] ;  /* 0x0000043804087981 */ /* 0x002ea4000c1e1900 */
[----:B--2---:R-:W-:-:S07]  /*2e5d0*/  IMAD.IADD R7, R8, 0x1, -R7 ;  /* 0x0000000108077824 */ /* 0x004fce00078e0a07 */
.L_x_2997:
[----:B--2---:R-:W2:Y:S04]  /*2e5e0*/  @P1 LDG.E R4, desc[UR56][R2.64] ;  /* 0x0000003802041981 */ /* 0x004ea8000c1e1900 */
[----:B------:R1:W2:Y:S02]  /*2e5f0*/  @P1 LDG.E R5, desc[UR56][R2.64+0x4] ;  /* 0x0000043802051981 */ /* 0x0002a4000c1e1900 */
[----:B-1----:R-:W1:Y:S02]  /*2e600*/  LDC.64 R2, c[0x0][0xad8] ;  /* 0x0002b600ff027b82 */ /* 0x002e640000000a00 */
[----:B-1----:R-:W-:Y:S01]  /*2e610*/  ISETP.GE.AND P2, PT, R3, 0x1, PT ;  /* 0x000000010300780c */ /* 0x002fe20003f46270 */
[----:B--2---:R-:W-:Y:S02]  /*2e620*/  @P1 IMAD.IADD R9, R5, 0x1, -R4 ;  /* 0x0000000105091824 */ /* 0x004fe400078e0a04 */
[----:B-----5:R-:W-:-:S04]  /*2e630*/  IMAD.IADD R5, R7, 0x1, -R6 ;  /* 0x0000000107057824 */ /* 0x020fc800078e0a06 */
[----:B------:R-:W-:-:S04]  /*2e640*/  IMAD.IADD R8, R5, 0x1, R9 ;  /* 0x0000000105087824 */ /* 0x000fc800078e0209 */
[----:B------:R-:W-:-:S04]  /*2e650*/  VIADD R4, R8, 0x5f ;  /* 0x0000005f08047836 */ /* 0x000fc80000000000 */
[----:B------:R-:W-:-:S05]  /*2e660*/  IMAD.HI R4, R4, 0x2aaaaaab, RZ ;  /* 0x2aaaaaab04047827 */ /* 0x000fca00078e02ff */
[----:B------:R-:W-:-:S04]  /*2e670*/  SHF.R.U32.HI R7, RZ, 0x1f, R4 ;  /* 0x0000001fff077819 */ /* 0x000fc80000011604 */
[----:B------:R-:W-:Y:S02]  /*2e680*/  LEA.HI.SX32 R20, R4, R7, 0x1c ;  /* 0x0000000704147211 */ /* 0x000fe400078fe2ff */
[----:B------:R-:W-:-:S04]  /*2e690*/  LEA R4, R17, 0x80, 0x7 ;  /* 0x0000008011047811 */ /* 0x000fc800078e38ff */
[----:B------:R-:W-:-:S05]  /*2e6a0*/  IADD3 R4, R8, R4, -R0 ;  /* 0x0000000408047210 */ /* 0x000fca0007ffe800 */
[----:B------:R-:W-:Y:S01]  /*2e6b0*/  IMAD.IADD R2, R4, 0x1, R2 ;  /* 0x0000000104027824 */ /* 0x000fe200078e0202 */
[----:B------:R-:W-:Y:S06]  /*2e6c0*/  @!P2 BRA `(.L_x_2998) ;  /* 0x000000000048a947 */ /* 0x000fec0003800000 */
[C---:B------:R-:W-:Y:S01]  /*2e6d0*/  ISETP.GT.AND P0, PT, R4.reuse, RZ, PT ;  /* 0x000000ff0400720c */ /* 0x040fe20003f04270 */
[----:B------:R-:W-:Y:S01]  /*2e6e0*/  BSSY B0, `(.L_x_2999) ;  /* 0x000000e000007945 */ /* 0x000fe20003800000 */
[----:B0-----:R-:W-:-:S11]  /*2e6f0*/  VIADD R11, R4, 0xffffffff ;  /* 0xffffffff040b7836 */ /* 0x001fd60000000000 */
        /* <DEDUP_REMOVED lines=8> */
.L_x_3000:
[----:B------:R-:W-:-:S13]  /*2e780*/  ISETP.NE.AND P0, PT, R3, 0x1, PT ;  /* 0x000000010300780c */ /* 0x000fda0003f05270 */
[----:B------:R-:W0:Y:S02]  /*2e790*/  @P0 LDC.64 R6, c[0x0][0xae0] ;  /* 0x0002b800ff060b82 */ /* 0x000e240000000a00 */
[----:B0-----:R-:W-:-:S05]  /*2e7a0*/  @P0 IMAD.HI.U32 R6, R11, R6, RZ ;  /* 0x000000060b060227 */ /* 0x001fca00078e00ff */
[----:B------:R-:W-:-:S07]  /*2e7b0*/  @P0 SHF.R.U32.HI R11, RZ, R7, R6 ;  /* 0x00000007ff0b0219 */ /* 0x000fce0000011606 */
.L_x_3001:
[----:B------:R-:W-:Y:S05]  /*2e7c0*/  BSYNC B0 ;  /* 0x0000000000007941 */ /* 0x000fea0003800000 */
.L_x_2999:
[----:B------:R-:W-:-:S05]  /*2e7d0*/  IMAD R11, R11, R3, R3 ;  /* 0x000000030b0b7224 */ /* 0x000fca00078e0203 */
[----:B------:R-:W-:-:S07]  /*2e7e0*/  VIMNMX R2, R2, R11, PT ;  /* 0x0000000b02027248 */ /* 0x000fce0003fe0100 */
.L_x_2998:
        /* <DEDUP_REMOVED lines=9> */
[----:B0-----:R-:W-:-:S11]  /*2e880*/  LOP3.LUT R11, RZ, R0, RZ, 0x33, !PT ;  /* 0x00000000ff0b7212 */ /* 0x001fd600078e33ff */
[----:B------:R-:W0:Y:S02]  /*2e890*/  @P0 LDC.64 R6, c[0x0][0xae0] ;  /* 0x0002b800ff060b82 */ /* 0x000e240000000a00 */
[----:B0-----:R-:W-:-:S05]  /*2e8a0*/  @P0 IMAD.HI.U32 R6, R11, R6, RZ ;  /* 0x000000060b060227 */ /* 0x001fca00078e00ff */
[----:B------:R-:W-:-:S04]  /*2e8b0*/  @P0 SHF.R.U32.HI R11, RZ, R7, R6 ;  /* 0x00000007ff0b0219 */ /* 0x000fc80000011606 */
[----:B------:R-:W-:Y:S01]  /*2e8c0*/  LOP3.LUT R11, RZ, R11, RZ, 0x33, !PT ;  /* 0x0000000bff0b7212 */ /* 0x000fe200078e33ff */
[----:B------:R-:W-:Y:S06]  /*2e8d0*/  BRA `(.L_x_3005) ;  /* 0x0000000000147947 */ /* 0x000fec0003800000 */
.L_x_3004:
[----:B------:R-:W-:Y:S01]  /*2e8e0*/  ISETP.NE.AND P0, PT, R3, 0x1, PT ;  /* 0x000000010300780c */ /* 0x000fe20003f05270 */
[----:B0-----:R-:W-:-:S12]  /*2e8f0*/  IMAD.MOV.U32 R11, RZ, RZ, R0 ;  /* 0x000000ffff0b7224 */ /* 0x001fd800078e0000 */
[----:B------:R-:W0:Y:S02]  /*2e900*/  @P0 LDC.64 R6, c[0x0][0xae0] ;  /* 0x0002b800ff060b82 */ /* 0x000e240000000a00 */
[----:B0-----:R-:W-:-:S05]  /*2e910*/  @P0 IMAD.HI.U32 R6, R0, R6, RZ ;  /* 0x0000000600060227 */ /* 0x001fca00078e00ff */
[----:B------:R-:W-:-:S07]  /*2e920*/  @P0 SHF.R.U32.HI R11, RZ, R7, R6 ;  /* 0x00000007ff0b0219 */ /* 0x000fce0000011606 */
.L_x_3005:
[----:B------:R-:W-:Y:S05]  /*2e930*/  BSYNC B0 ;  /* 0x0000000000007941 */ /* 0x000fea0003800000 */
.L_x_3003:
[----:B------:R-:W-:-:S05]  /*2e940*/  IMAD R3, R11, R3, RZ ;  /* 0x000000030b037224 */ /* 0x000fca00078e02ff */
[----:B------:R-:W-:-:S07]  /*2e950*/  VIMNMX R8, R8, R3, !PT ;  /* 0x0000000308087248 */ /* 0x000fce0007fe0100 */
.L_x_3002:
        /* <DEDUP_REMOVED lines=35> */
.L_x_3163:
[----:B------:R-:W-:-:S03]  /*2eb90*/  UMOV UR4, 0xffffffff ;  /* 0xffffffff00047882 */ /* 0x000fc60000000000 */
[----:B------:R-:W-:Y:S05]  /*2eba0*/  BRA.DIV UR4, `(.L_x_3009) ;  /* 0x0000005a04cc7947 */ /* 0x000fea000b800000 */
[----:B------:R-:W-:-:S13]  /*2ebb0*/  ELECT P6, URZ, PT ;  /* 0x00000000003f782f */ /* 0x000fda00038c0000 */
.L_x_3166:
        /* <DEDUP_REMOVED lines=11> */
.L_x_3167:
[----:B------:R-:W-:Y:S04]  /*2ec70*/  BSSY B1, `(.L_x_3011) ;  /* 0x000004d000017945 */ /* 0x000fe80003800000 */
[----:B------:R-:W-:Y:S05]  /*2ec80*/  @!P6 BRA `(.L_x_3012) ;  /* 0x00000004002ce947 */ /* 0x000fea0003800000 */
[----:B0-----:R-:W1:Y:S04]  /*2ec90*/  LDL R11, [R1+0x464] ;  /* 0x00046400010b7983 */ /* 0x001e680000100800 */
[----:B------:R-:W2:Y:S01]  /*2eca0*/  LDL R9, [R1+0x46c] ;  /* 0x00046c0001097983 */ /* 0x000ea20000100800 */
[----:B-1----:R-:W-:Y:S01]  /*2ecb0*/  IMAD R8, R11, 0x8, R7 ;  /* 0x000000080b087824 */ /* 0x002fe200078e0207 */
[----:B--2---:R-:W-:-:S04]  /*2ecc0*/  SHF.L.U32 R9, R9, 0x1f, RZ ;  /* 0x0000001f09097819 */ /* 0x004fc800000006ff */
[----:B------:R-:W0:Y:S02]  /*2ecd0*/  SYNCS.PHASECHK.TRANS64.TRYWAIT P0, [R8+URZ+0x324a0], R9 ;  /* 0x0324a009080075a7 */ /* 0x000e24000800017f */
[----:B0-----:R-:W-:Y:S05]  /*2ece0*/  @!P0 BRA `(.L_x_3013) ;  /* 0x0000005800b08947 */ /* 0x001fea0003800000 */
.L_x_3168:
        /* <DEDUP_REMOVED lines=11> */
.L_x_3014:
        /* <DEDUP_REMOVED lines=17> */
[----:B------:R-:W2:Y:S02]  /*2eeb0*/  SYNCS.PHASECHK.TRANS64.TRYWAIT P0, [R8+URZ+0x324c0], R9 ;  /* 0x0324c009080075a7 */ /* 0x000ea4000800017f */
[----:B-12---:R-:W-:Y:S05]  /*2eec0*/  @!P0 BRA `(.L_x_3015) ;  /* 0x00000058004c8947 */ /* 0x006fea0003800000 */
.L_x_3169:
        /* <DEDUP_REMOVED lines=8> */
.L_x_3016:
        /* <DEDUP_REMOVED lines=31> */
.L_x_3012:
[----:B------:R-:W-:Y:S05]  /*2f140*/  BSYNC B1 ;  /* 0x0000000000017941 */ /* 0x000fea0003800000 */
.L_x_3011:
[----:B-1----:R-:W2:Y:S04]  /*2f150*/  LDL.LU R8, [R1+0x464] ;  /* 0x0004640001087983 */ /* 0x002ea80000300800 */
[----:B0-----:R-:W3:Y:S01]  /*2f160*/  LDL.LU R11, [R1+0x46c] ;  /* 0x00046c00010b7983 */ /* 0x001ee20000300800 */
        /* <DEDUP_REMOVED lines=14> */
.L_x_3023:
        /* <DEDUP_REMOVED lines=9> */
.L_x_3170:
        /* <DEDUP_REMOVED lines=11> */
.L_x_3020:
        /* <DEDUP_REMOVED lines=17> */
.L_x_3171:
        /* <DEDUP_REMOVED lines=8> */
.L_x_3022:
        /* <DEDUP_REMOVED lines=31> */
.L_x_3018:
[----:B------:R-:W-:Y:S05]  /*2f710*/  BSYNC B1 ;  /* 0x0000000000017941 */ /* 0x000fea0003800000 */
.L_x_3017:
        /* <DEDUP_REMOVED lines=9> */
[----:B------:R-:W-:Y:S01]  /*2f7b0*/  ISETP.GT.AND P0, PT, R3, R2, PT ;  /* 0x000000020300720c */ /* 0x000fe20003f04270 */
[----:B------:R1:W-:Y:S04]  /*2f7c0*/  STL [R1+0x464], R9 ;  /* 0x0004640901007387 */ /* 0x0003e80000100800 */
[----:B------:R1:W-:Y:S08]  /*2f7d0*/  STL [R1+0x46c], R11 ;  /* 0x00046c0b01007387 */ /* 0x0003f00000100800 */
[----:B------:R-:W-:Y:S05]  /*2f7e0*/  @P0 BRA `(.L_x_3023) ;  /* 0xfffffff800980947 */ /* 0x000fea000383ffff */
.L_x_3007:
[----:B------:R-:W-:Y:S05]  /*2f7f0*/  BSYNC B0 ;  /* 0x0000000000007941 */ /* 0x000fea0003800000 */
.L_x_3006:
        /* <DEDUP_REMOVED lines=17> */
.L_x_3026:
[----:B------:R-:W-:-:S13]  /*2f910*/  ISETP.NE.AND P1, PT, R3, 0x1, PT ;  /* 0x000000010300780c */ /* 0x000fda0003f25270 */
[----:B------:R-:W2:Y:S02]  /*2f920*/  @P1 LDC.64 R4, c[0x0][0xae0] ;  /* 0x0002b800ff041b82 */ /* 0x000ea40000000a00 */
[----:B--2---:R-:W-:-:S05]  /*2f930*/  @P1 IMAD.HI.U32 R4, R6, R4, RZ ;  /* 0x0000000406041227 */ /* 0x004fca00078e00ff */
[----:B------:R-:W-:-:S07]  /*2f940*/  @P1 SHF.R.U32.HI R6, RZ, R5, R4 ;  /* 0x00000005ff061219 */ /* 0x000fce0000011604 */
.L_x_3027:
[----:B------:R-:W-:Y:S05]  /*2f950*/  BSYNC B0 ;  /* 0x0000000000007941 */ /* 0x000fea0003800000 */
.L_x_3025:
[----:B------:R-:W-:-:S05]  /*2f960*/  IMAD R5, R6, R3, R3 ;  /* 0x0000000306057224 */ /* 0x000fca00078e0203 */
[----:B------:R-:W-:-:S07]  /*2f970*/  VIMNMX R2, R2, R5, PT ;  /* 0x0000000502027248 */ /* 0x000fce0003fe0100 */
.L_x_3024:
        /* <DEDUP_REMOVED lines=19> */
.L_x_3030:
[----:B------:R-:W-:-:S13]  /*2fab0*/  ISETP.NE.AND P0, PT, R3, 0x1, PT ;  /* 0x000000010300780c */ /* 0x000fda0003f05270 */
[----:B------:R-:W3:Y:S02]  /*2fac0*/  @P0 LDC.64 R4, c[0x0][0xae0] ;  /* 0x0002b800ff040b82 */ /* 0x000ee40000000a00 */
[----:B---3--:R-:W-:-:S05]  /*2fad0*/  @P0 IMAD.HI.U32 R4, R0, R4, RZ ;  /* 0x0000000400040227 */ /* 0x008fca00078e00ff */
[----:B------:R-:W-:-:S07]  /*2fae0*/  @P0 SHF.R.U32.HI R0, RZ, R5, R4 ;  /* 0x00000005ff000219 */ /* 0x000fce0000011604 */
.L_x_3031:
[----:B------:R-:W-:Y:S05]  /*2faf0*/  BSYNC B0 ;  /* 0x0000000000007941 */ /* 0x000fea0003800000 */
.L_x_3029:
[----:B------:R-:W-:-:S05]  /*2fb00*/  IMAD R3, R0, R3, RZ ;  /* 0x0000000300037224 */ /* 0x000fca00078e02ff */
[----:B------:R-:W-:-:S07]  /*2fb10*/  VIMNMX R2, R2, R3, !PT ;  /* 0x0000000302027248 */ /* 0x000fce0007fe0100 */
.L_x_3028:
        /* <DEDUP_REMOVED lines=25> */
.L_x_3033:
        /* <DEDUP_REMOVED lines=17> */
[----:B01----:R-:W-:Y:S02]  /*2fdc0*/  IMAD.U32 R11, RZ, RZ, UR5 ;  /* 0x00000005ff0b7e24 */ /* 0x003fe4000f8e00ff */
[----:B------:R-:W-:Y:S02]  /*2fdd0*/  IMAD.MOV.U32 R8, RZ, RZ, 0x70 ;  /* 0x00000070ff087424 */ /* 0x000fe400078e00ff */
[----:B------:R-:W-:Y:S02]  /*2fde0*/  IMAD.MOV.U32 R12, RZ, RZ, 0x1 ;  /* 0x00000001ff0c7424 */ /* 0x000fe400078e00ff */
[----:B------:R-:W-:-:S07]  /*2fdf0*/  IMAD.MOV.U32 R13, RZ, RZ, RZ ;  /* 0x000000ffff0d7224 */ /* 0x000fce00078e00ff */
[----:B------:R-:W-:-:S07]  /*2fe00*/  LEPC R20, `(.L_x_3035) ;  /* 0x000000001014794e */ /* 0x000fce0000000000 */
[----:B---3--:R-:W-:Y:S05]  /*2fe10*/  CALL.ABS.NOINC R2 ;  /* 0x0000000002007343 */ /* 0x008fea0003c00000 */
.L_x_3035:
        /* <DEDUP_REMOVED lines=14> */
[----:B01----:R-:W-:Y:S02]  /*2ff00*/  IMAD.U32 R11, RZ, RZ, UR5 ;  /* 0x00000005ff0b7e24 */ /* 0x003fe4000f8e00ff */
[----:B------:R-:W-:Y:S02]  /*2ff10*/  IMAD.MOV.U32 R8, RZ, RZ, 0x70 ;  /* 0x00000070ff087424 */ /* 0x000fe400078e00ff */
[----:B------:R-:W-:Y:S02]  /*2ff20*/  IMAD.MOV.U32 R12, RZ, RZ, 0x1 ;  /* 0x00000001ff0c7424 */ /* 0x000fe400078e00ff */
[----:B---3--:R-:W-:-:S07]  /*2ff30*/  IMAD.MOV.U32 R13, RZ, RZ, RZ ;  /* 0x000000ffff0d7224 */ /* 0x008fce00078e00ff */
[----:B------:R-:W-:-:S07]  /*2ff40*/  LEPC R20, `(.L_x_3037) ;  /* 0x000000001014794e */ /* 0x000fce0000000000 */
[----:B----4-:R-:W-:Y:S05]  /*2ff50*/  CALL.ABS.NOINC R2 ;  /* 0x0000000002007343 */ /* 0x010fea0003c00000 */
.L_x_3037:
        /* <DEDUP_REMOVED lines=16> */
.L_x_3036:
[----:B--2---:R-:W2:Y:S01]  /*30060*/  LDL.LU R6, [R1+0x480] ;  /* 0x0004800001067983 */ /* 0x004ea20000300800 */
[----:B------:R-:W3:Y:S01]  /*30070*/  LDC R0, c[0x0][0x428] ;  /* 0x00010a00ff007b82 */ /* 0x000ee20000000800 */
[----:B------:R-:W-:Y:S01]  /*30080*/  ULDC.64 UR4, c[0x0][0xaf0] ;  /* 0x0002bc0000047ab9 */ /* 0x000fe20000000a00 */
[----:B------:R-:W-:Y:S01]  /*30090*/  IMAD.MOV.U32 R4, RZ, RZ, R19 ;  /* 0x000000ffff047224 */ /* 0x000fe200078e0013 */
[----:B------:R-:W4:Y:S01]  /*300a0*/  S2R R5, SR_TID.X ;  /* 0x0000000000057919 */ /* 0x000f220000002100 */
[----:B---3--:R-:W-:Y:S01]  /*300b0*/  ISETP.NE.AND P0, PT, R0, 0x1, PT ;  /* 0x000000010000780c */ /* 0x008fe20003f05270 */
[----:B------:R-:W-:Y:S01]  /*300c0*/  IMAD.MOV.U32 R0, RZ, RZ, R18 ;  /* 0x000000ffff007224 */ /* 0x000fe200078e0012 */
[----:B----4-:R-:W-:-:S11]  /*300d0*/  LOP3.LUT R5, R5, 0x1f, RZ, 0xc0, !PT ;  /* 0x0000001f05057812 */ /* 0x010fd600078ec0ff */
        /* <DEDUP_REMOVED lines=17> */
[----:B------:R-:W-:Y:S01]  /*301f0*/  VOTEU.ALL UP0, P6 ;  /* 0x00000000003f7886 */ /* 0x000fe20003000000 */
[----:B---3--:R-:W-:Y:S01]  /*30200*/  SEL R2, R19, RZ, !P0 ;  /* 0x000000ff13027207 */ /* 0x008fe20004000000 */
[----:B--2---:R-:W-:-:S07]  /*30210*/  IMAD R17, R17, 0x80, R6 ;  /* 0x0000008011117824 */ /* 0x004fce00078e0206 */
.L_x_3038:
        /* <DEDUP_REMOVED lines=10> */
[----:B------:R-:W2:Y:S01]  /*302c0*/  LDL R3, [R1+0x47c] ;  /* 0x00047c0001037983 */ /* 0x000ea20000100800 */
[----:B------:R-:W3:Y:S01]  /*302d0*/  LDC.64 R20, c[0x0][0x3f8] ;  /* 0x0000fe00ff147b82 */ /* 0x000ee20000000a00 */
[----:B------:R-:W-:Y:S02]  /*302e0*/  ULDC.64 UR4, c[0x0][0xb00] ;  /* 0x0002c00000047ab9 */ /* 0x000fe40000000a00 */
[----:B---3--:R-:W-:Y:S01]  /*302f0*/  LOP3.LUT P0, RZ, R20, UR4, RZ, 0xfc, !PT ;  /* 0x0000000414ff7c12 */ /* 0x008fe2000f80fcff */
[----:B------:R-:W-:-:S03]  /*30300*/  UMOV UR4, 0xffffffff ;  /* 0xffffffff00047882 */ /* 0x000fc60000000000 */
[----:B------:R-:W-:-:S04]  /*30310*/  LOP3.LUT P0, RZ, R21, UR5, RZ, 0xfc, P0 ;  /* 0x0000000515ff7c12 */ /* 0x000fc8000800fcff */
[----:B-----5:R-:W-:Y:S01]  /*30320*/  SEL R6, R4, RZ, !P0 ;  /* 0x000000ff04067207 */ /* 0x020fe20004000000 */
[----:B--2---:R-:W-:Y:S01]  /*30330*/  VIADD R3, R3, 0xffffffff ;  /* 0xffffffff03037836 */ /* 0x004fe20000000000 */
[----:B------:R-:W-:Y:S07]  /*30340*/  BRA.DIV UR4, `(.L_x_3039) ;  /* 0x0000004604687947 */ /* 0x000fee000b800000 */
.L_x_3174:
[----:B------:R-:W-:Y:S01]  /*30350*/  UMOV UR4, 0xffffffff ;  /* 0xffffffff00047882 */ /* 0x000fe20000000000 */
[----:B------:R-:W-:Y:S02]  /*30360*/  SHF.R.S32.HI R8, RZ, 0x1f, R4 ;  /* 0x0000001fff087819 */ /* 0x000fe40000011404 */
[----:B------:R-:W-:Y:S05]  /*30370*/  BRA.DIV UR4, `(.L_x_3040) ;  /* 0x0000004604907947 */ /* 0x000fea000b800000 */
[----:B------:R-:W-:-:S13]  /*30380*/  ELECT P6, URZ, PT ;  /* 0x00000000003f782f */ /* 0x000fda00038c0000 */
.L_x_3177:
[----:B------:R-:W-:Y:S05]  /*30390*/  @!P6 BRA `(.L_x_3041) ;  /* 0x0000000000fce947 */ /* 0x000fea0003800000 */
[----:B------:R-:W-:-:S04]  /*303a0*/  ISETP.NE.U32.AND P0, PT, R20, RZ, PT ;  /* 0x000000ff1400720c */ /* 0x000fc80003f05070 */
[----:B------:R-:W-:-:S13]  /*303b0*/  ISETP.NE.AND.EX P0, PT, R21, RZ, PT, P0 ;  /* 0x000000ff1500720c */ /* 0x000fda0003f05300 */
[----:B------:R-:W-:Y:S05]  /*303c0*/  @!P0 BRA `(.L_x_3042) ;  /* 0x0000000000488947 */ /* 0x000fea0003800000 */
[----:B-1----:R-:W1:Y:S01]  /*303d0*/  LDC R9, c[0x0][0x41c] ;  /* 0x00010700ff097b82 */ /* 0x002e620000000800 */
[----:B------:R-:W-:Y:S01]  /*303e0*/  IMAD.MOV.U32 R5, RZ, RZ, R3 ;  /* 0x000000ffff057224 */ /* 0x000fe200078e0003 */
[----:B------:R-:W-:Y:S01]  /*303f0*/  ULDC.64 UR4, c[0x0][0x408] ;  /* 0x0001020000047ab9 */ /* 0x000fe20000000a00 */
[----:B-1----:R-:W-:-:S13]  /*30400*/  ISETP.NE.AND P0, PT, R9, 0x1, PT ;  /* 0x000000010900780c */ /* 0x002fda0003f05270 */
[----:B------:R-:W1:Y:S02]  /*30410*/  @P0 LDC.64 R6, c[0x0][0x420] ;  /* 0x00010800ff060b82 */ /* 0x000e640000000a00 */
[----:B-1----:R-:W-:-:S05]  /*30420*/  @P0 IMAD.HI.U32 R6, R3, R6, RZ ;  /* 0x0000000603060227 */ /* 0x002fca00078e00ff */
        /* <DEDUP_REMOVED lines=10> */
[----:B0-----:R-:W-:-:S05]  /*304d0*/  LEA.HI.X R11, R6, R21, R5, 0x2, P0 ;  /* 0x00000015060b7211 */ /* 0x001fca00000f1405 */
[----:B------:R2:W5:Y:S04]  /*304e0*/  LDG.E R6, desc[UR56][R10.64] ;  /* 0x000000380a067981 */ /* 0x000568000c1e1900 */
.L_x_3042:
[----:B------:R-:W3:Y:S01]  /*304f0*/  LDL R5, [R1+0x460] ;  /* 0x0004600001057983 */ /* 0x000ee20000100800 */
[----:B-1----:R-:W-:-:S03]  /*30500*/  MOV R9, 0x400 ;  /* 0x0000040000097802 */ /* 0x002fc60000000f00 */
[----:B------:R-:W4:Y:S01]  /*30510*/  LDL R7, [R1+0x468] ;  /* 0x0004680001077983 */ /* 0x000f220000100800 */
[----:B--2---:R-:W1:Y:S02]  /*30520*/  S2R R10, SR_CgaCtaId ;  /* 0x00000000000a7919 */ /* 0x004e640000008800 */
[----:B-1----:R-:W-:-:S05]  /*30530*/  LEA R9, R10, R9, 0x18 ;  /* 0x000000090a097211 */ /* 0x002fca00078ec0ff */
[----:B---3--:R-:W-:Y:S01]  /*30540*/  IMAD R5, R5, 0x8, R9 ;  /* 0x0000000805057824 */ /* 0x008fe200078e0209 */
[----:B----4-:R-:W-:-:S04]  /*30550*/  SHF.L.U32 R7, R7, 0x1f, RZ ;  /* 0x0000001f07077819 */ /* 0x010fc800000006ff */
[----:B------:R-:W1:Y:S02]  /*30560*/  SYNCS.PHASECHK.TRANS64.TRYWAIT P0, [R5+URZ+0x32440], R7 ;  /* 0x03244007050075a7 */ /* 0x000e64000800017f */
[----:B-1----:R-:W-:Y:S05]  /*30570*/  @!P0 BRA `(.L_x_3043) ;  /* 0x0000004400308947 */ /* 0x002fea0003800000 */
.L_x_3178:
        /* <DEDUP_REMOVED lines=11> */
.L_x_3044:
[----:B------:R-:W2:Y:S01]  /*30630*/  LDL R9, [R1+0x460] ;  /* 0x0004600001097983 */ /* 0x000ea20000100800 */
        /* <DEDUP_REMOVED lines=20> */
[----:B--2---:R-:W-:Y:S01]  /*30780*/  NOP ;  /* 0x0000000000007918 */ /* 0x004fe20000000000 */
.L_x_3041:
        /* <DEDUP_REMOVED lines=26> */
[----:B--2---:R-:W-:Y:S01]  /*30930*/  IMAD.MOV.U32 R2, RZ, RZ, 0x10000 ;  /* 0x00010000ff027424 */ /* 0x004fe200078e00ff */
        /* <DEDUP_REMOVED lines=28> */
.L_x_3046:
[----:B------:R-:W-:Y:S05]  /*30b00*/  BSYNC B0 ;  /* 0x0000000000007941 */ /* 0x000fea0003800000 */
.L_x_3045:
[----:B------:R-:W-:-:S04]  /*30b10*/  UIADD3 UR52, UR52, 0x1, URZ ;  /* 0x0000000134347890 */ /* 0x000fc8000fffe03f */
[----:B------:R-:W-:-:S04]  /*30b20*/  ULEA.HI UR4, UR52, UR52, URZ, 0x1 ;  /* 0x0000003434047291 */ /* 0x000fc8000f8f083f */
[----:B------:R-:W-:-:S04]  /*30b30*/  ULOP3.LUT UR4, UR4, 0xfffffffe, URZ, 0xc0, !UPT ;  /* 0xfffffffe04047892 */ /* 0x000fc8000f8ec03f */
[----:B------:R-:W-:-:S06]  /*30b40*/  UIADD3 UR4, UR52, -UR4, URZ ;  /* 0x8000000434047290 */ /* 0x000fcc000fffe03f */
[----:B------:R-:W-:-:S05]  /*30b50*/  IMAD.U32 R2, RZ, RZ, UR4 ;  /* 0x00000004ff027e24 */ /* 0x000fca000f8e00ff */
[----:B------:R-:W-:-:S04]  /*30b60*/  SHF.L.U32 R2, R2, 0x1f, RZ ;  /* 0x0000001f02027819 */ /* 0x000fc800000006ff */
[----:B------:R-:W2:Y:S02]  /*30b70*/  SYNCS.PHASECHK.TRANS64.TRYWAIT P0, [R5+URZ+0x32420], R2 ;  /* 0x03242002050075a7 */ /* 0x000ea4000800017f */
[----:B--2---:R-:W-:Y:S05]  /*30b80*/  @!P0 BRA `(.L_x_3047) ;  /* 0x0000003c00c08947 */ /* 0x004fea0003800000 */
.L_x_3179:
[----:B------:R-:W-:Y:S01]  /*30b90*/  ULDC.64 UR46, c[0x0][0x3f8] ;  /* 0x0000fe00002e7ab9 */ /* 0x000fe20000000a00 */
[----:B------:R-:W-:Y:S01]  /*30ba0*/  ULDC.64 UR38, c[0x0][0x408] ;  /* 0x0001020000267ab9 */ /* 0x000fe20000000a00 */
[----:B------:R-:W-:Y:S04]  /*30bb0*/  BSSY B0, `(.L_x_3048) ;  /* 0x000003b000007945 */ /* 0x000fe80003800000 */
[----:B------:R-:W-:Y:S05]  /*30bc0*/  @!P6 BRA `(.L_x_3049) ;  /* 0x0000000000e4e947 */ /* 0x000fea0003800000 */
[----:B------:R-:W3:Y:S01]  /*30bd0*/  LDL R7, [R1+0x460] ;  /* 0x0004600001077983 */ /* 0x000ee20000100800 */
[----:B-1----:R-:W-:-:S03]  /*30be0*/  MOV R9, 0x400 ;  /* 0x0000040000097802 */ /* 0x002fc60000000f00 */
[----:B--2---:R-:W2:Y:S01]  /*30bf0*/  LDL R5, [R1+0x468] ;  /* 0x0004680001057983 */ /* 0x004ea20000100800 */
[----:B------:R-:W1:Y:S02]  /*30c00*/  S2R R10, SR_CgaCtaId ;  /* 0x00000000000a7919 */ /* 0x000e640000008800 */
[----:B-1----:R-:W-:-:S05]  /*30c10*/  LEA R9, R10, R9, 0x18 ;  /* 0x000000090a097211 */ /* 0x002fca00078ec0ff */
[----:B---3--:R-:W-:Y:S01]  /*30c20*/  IMAD R2, R7, 0x8, R9 ;  /* 0x0000000807027824 */ /* 0x008fe200078e0209 */
[----:B--2---:R-:W-:-:S04]  /*30c30*/  SHF.L.U32 R5, R5, 0x1f, RZ ;  /* 0x0000001f05057819 */ /* 0x004fc800000006ff */
[----:B------:R-:W1:Y:S02]  /*30c40*/  SYNCS.PHASECHK.TRANS64.TRYWAIT P0, [R2+URZ+0x32460], R5 ;  /* 0x03246005020075a7 */ /* 0x000e64000800017f */
[----:B-1----:R-:W-:Y:S05]  /*30c50*/  @!P0 BRA `(.L_x_3050) ;  /* 0x0000003c00ac8947 */ /* 0x002fea0003800000 */
.L_x_3180:
        /* <DEDUP_REMOVED lines=11> */
.L_x_3051:
[----:B------:R-:W2:Y:S01]  /*30d10*/  LDL R7, [R1+0x460] ;  /* 0x0004600001077983 */ /* 0x000ea20000100800 */
        /* <DEDUP_REMOVED lines=35> */
[----:B---3--:R-:W-:Y:S01]  /*30f50*/  NOP ;  /* 0x0000000000007918 */ /* 0x008fe20000000000 */
.L_x_3049:
[----:B------:R-:W-:Y:S05]  /*30f60*/  BSYNC B0 ;  /* 0x0000000000007941 */ /* 0x000fea0003800000 */
.L_x_3048:
[----:B------:R-:W3:Y:S04]  /*30f70*/  LDL R3, [R1+0x47c] ;  /* 0x00047c0001037983 */ /* 0x000ee80000100800 */
[----:B--2---:R-:W2:Y:S01]  /*30f80*/  LDL R2, [R1+0x474] ;  /* 0x0004740001027983 */ /* 0x004ea20000100800 */
[----:B------:R-:W-:Y:S01]  /*30f90*/  BSSY B0, `(.L_x_3052) ;  /* 0x000016a000007945 */ /* 0x000fe20003800000 */
[----:B---3--:R-:W-:-:S05]  /*30fa0*/  VIADD R5, R3, 0xfffffffe ;  /* 0xfffffffe03057836 */ /* 0x008fca0000000000 */
[----:B--2---:R-:W-:-:S13]  /*30fb0*/  ISETP.GE.AND P0, PT, R5, R2, PT ;  /* 0x000000020500720c */ /* 0x004fda0003f06270 */
[----:B------:R-:W-:Y:S05]  /*30fc0*/  @!P0 BRA `(.L_x_3053) ;  /* 0x0000001400988947 */ /* 0x000fea0003800000 */
[----:B-1----:R-:W-:Y:S01]  /*30fd0*/  LOP3.LUT R9, RZ, R2, RZ, 0x33, !PT ;  /* 0x00000002ff097212 */ /* 0x002fe200078e33ff */
[----:B------:R-:W-:Y:S01]  /*30fe0*/  IMAD.MOV R2, RZ, RZ, -R3 ;  /* 0x000000ffff027224 */ /* 0x000fe200078e0a03 */
[----:B------:R-:W-:Y:S04]  /*30ff0*/  BSSY B1, `(.L_x_3054) ;  /* 0x000007a000017945 */ /* 0x000fe80003800000 */
[----:B------:R-:W-:-:S05]  /*31000*/  VIADDMNMX R9, R2, 0x1, R9, !PT ;  /* 0x0000000102097846 */ /* 0x000fca0007800109 */
[----:B------:R-:W-:-:S05]  /*31010*/  IMAD.IADD R2, R3, 0x1, R9 ;  /* 0x0000000103027824 */ /* 0x000fca00078e0209 */
[----:B------:R-:W-:-:S04]  /*31020*/  LOP3.LUT R2, R2, 0x1, RZ, 0xc0, !PT ;  /* 0x0000000102027812 */ /* 0x000fc800078ec0ff */
[----:B------:R-:W-:-:S13]  /*31030*/  ISETP.NE.U32.AND P0, PT, R2, 0x1, PT ;  /* 0x000000010200780c */ /* 0x000fda0003f05070 */
[----:B------:R-:W-:Y:S05]  /*31040*/  @P0 BRA `(.L_x_3055) ;  /* 0x0000000400d00947 */ /* 0x000fea0003800000 */
[----:B------:R-:W2:Y:S04]  /*31050*/  LDL.LU R3, [R1+0x460] ;  /* 0x0004600001037983 */ /* 0x000ea80000300800 */
        /* <DEDUP_REMOVED lines=13> */
[----:B0-----:R-:W0:Y:S01]  /*31130*/  LDC R11, c[0x0][0x41c] ;  /* 0x00010700ff0b7b82 */ /* 0x001e220000000800 */
[----:B------:R-:W-:Y:S01]  /*31140*/  ULDC.64 UR4, c[0x0][0x408] ;  /* 0x0001020000047ab9 */ /* 0x000fe20000000a00 */
[----:B0-----:R-:W-:-:S13]  /*31150*/  ISETP.NE.AND P0, PT, R11, 0x1, PT ;  /* 0x000000010b00780c */ /* 0x001fda0003f05270 */
[----:B------:R-:W0:Y:S02]  /*31160*/  @P0 LDC.64 R2, c[0x0][0x420] ;  /* 0x00010800ff020b82 */ /* 0x000e240000000a00 */
[----:B0-----:R-:W-:-:S04]  /*31170*/  @P0 IMAD.HI.U32 R6, R5, R2, RZ ;  /* 0x0000000205060227 */ /* 0x001fc800078e00ff */
        /* <DEDUP_REMOVED lines=12> */
.L_x_3058:
[----:B------:R-:W3:Y:S01]  /*31240*/  S2R R3, SR_CgaCtaId ;  /* 0x0000000000037919 */ /* 0x000ee20000008800 */
[----:B------:R-:W-:-:S04]  /*31250*/  MOV R2, 0x400 ;  /* 0x0000040000027802 */ /* 0x000fc80000000f00 */
[----:B---3--:R-:W-:Y:S02]  /*31260*/  LEA R2, R3, R2, 0x18 ;  /* 0x0000000203027211 */ /* 0x008fe400078ec0ff */
[----:B------:R-:W-:-:S03]  /*31270*/  SHF.L.U32 R3, R12, 0x1f, RZ ;  /* 0x0000001f0c037819 */ /* 0x000fc600000006ff */
[----:B------:R-:W-:-:S04]  /*31280*/  IMAD R2, R13, 0x8, R2 ;  /* 0x000000080d027824 */ /* 0x000fc800078e0202 */
[----:B------:R-:W3:Y:S02]  /*31290*/  SYNCS.PHASECHK.TRANS64.TRYWAIT P0, [R2+URZ+0x32440], R3 ;  /* 0x03244003020075a7 */ /* 0x000ee4000800017f */
[----:B---3--:R-:W-:Y:S05]  /*312a0*/  @!P0 BRA `(.L_x_3059) ;  /* 0x00000038002c8947 */ /* 0x008fea0003800000 */
.L_x_3181:
        /* <DEDUP_REMOVED lines=11> */
.L_x_3060:
[----:B----4-:R-:W4:Y:S01]  /*31360*/  LDL R7, [R1+0x460] ;  /* 0x0004600001077983 */ /* 0x010f220000100800 */
[----:B0-----:R-:W-:-:S03]  /*31370*/  MOV R11, 0x400 ;  /* 0x00000400000b7802 */ /* 0x001fc60000000f00 */
[----:B------:R-:W2:Y:S01]  /*31380*/  LDL R10, [R1+0x470] ;  /* 0x00047000010a7983 */ /* 0x000ea20000100800 */
[----:B-1----:R-:W0:Y:S01]  /*31390*/  S2R R12, SR_CgaCtaId ;  /* 0x00000000000c7919 */ /* 0x002e220000008800 */
        /* <DEDUP_REMOVED lines=16> */
[----:B------:R-:W1:Y:S02]  /*314a0*/  SYNCS.PHASECHK.TRANS64.TRYWAIT P0, [R2+URZ+0x32460], R3 ;  /* 0x03246003020075a7 */ /* 0x000e64000800017f */
[----:B01----:R-:W-:Y:S05]  /*314b0*/  @!P0 BRA `(.L_x_3061) ;  /* 0x0000003400bc8947 */ /* 0x003fea0003800000 */
.L_x_3182:
        /* <DEDUP_REMOVED lines=8> */
.L_x_3062:
[----:B0--3--:R-:W2:Y:S01]  /*31540*/  LDL R3, [R1+0x460] ;  /* 0x0004600001037983 */ /* 0x009ea20000100800 */
        /* <DEDUP_REMOVED lines=33> */
.L_x_3057:
[----:B------:R-:W-:Y:S05]  /*31760*/  BSYNC B2 ;  /* 0x0000000000027941 */ /* 0x000fea0003800000 */
.L_x_3056:
[----:B------:R-:W2:Y:S02]  /*31770*/  LDL R2, [R1+0x47c] ;  /* 0x00047c0001027983 */ /* 0x000ea40000100800 */
[----:B--2---:R-:W-:-:S07]  /*31780*/  VIADD R5, R2, 0xfffffffd ;  /* 0xfffffffd02057836 */ /* 0x004fce0000000000 */
.L_x_3055:
[----:B------:R-:W-:Y:S05]  /*31790*/  BSYNC B1 ;  /* 0x0000000000017941 */ /* 0x000fea0003800000 */
.L_x_3054:
[----:B------:R-:W2:Y:S01]  /*317a0*/  LDL.LU R2, [R1+0x47c] ;  /* 0x00047c0001027983 */ /* 0x000ea20000300800 */
[----:B------:R-:W-:Y:S01]  /*317b0*/  VIADD R9, R9, 0xfffffffe ;  /* 0xfffffffe09097836 */ /* 0x000fe20000000000 */
[----:B--2---:R-:W-:-:S04]  /*317c0*/  LOP3.LUT R2, RZ, R2, RZ, 0x33, !PT ;  /* 0x00000002ff027212 */ /* 0x004fc800078e33ff */
[----:B------:R-:W-:-:S13]  /*317d0*/  ISETP.NE.AND P0, PT, R9, R2, PT ;  /* 0x000000020900720c */ /* 0x000fda0003f05270 */
[----:B------:R-:W-:Y:S05]  /*317e0*/  @!P0 BRA `(.L_x_3053) ;  /* 0x0000000c00908947 */ /* 0x000fea0003800000 */
.L_x_3077:
        /* <DEDUP_REMOVED lines=11> */
[----:B0-----:R-:W-:-:S03]  /*318a0*/  IMAD.MOV.U32 R11, RZ, RZ, R5 ;  /* 0x000000ffff0b7224 */ /* 0x001fc600078e0005 */
[----:B------:R-:W-:-:S13]  /*318b0*/  ISETP.NE.AND.EX P0, PT, RZ, UR47, PT, P0 ;  /* 0x0000002fff007c0c */ /* 0x000fda000bf05300 */
[----:B------:R-:W-:Y:S05]  /*318c0*/  @!P0 BRA `(.L_x_3065) ;  /* 0x0000000000408947 */ /* 0x000fea0003800000 */
[----:B------:R-:W0:Y:S01]  /*318d0*/  LDC R6, c[0x0][0x41c] ;  /* 0x00010700ff067b82 */ /* 0x000e220000000800 */
[----:B------:R-:W-:Y:S01]  /*318e0*/  IMAD R7, R8, UR38, RZ ;  /* 0x0000002608077c24 */ /* 0x000fe2000f8e02ff */
[----:B0-----:R-:W-:-:S13]  /*318f0*/  ISETP.NE.AND P0, PT, R6, 0x1, PT ;  /* 0x000000010600780c */ /* 0x001fda0003f05270 */
[----:B------:R-:W1:Y:S02]  /*31900*/  @P0 LDC.64 R2, c[0x0][0x420] ;  /* 0x00010800ff020b82 */ /* 0x000e640000000a00 */
[----:B-1----:R-:W-:-:S04]  /*31910*/  @P0 IMAD.HI.U32 R12, R5, R2, RZ ;  /* 0x00000002050c0227 */ /* 0x002fc800078e00ff */
[----:B------:R-:W-:Y:S01]  /*31920*/  IMAD.MOV.U32 R2, RZ, RZ, R5 ;  /* 0x000000ffff027224 */ /* 0x000fe200078e0005 */
[----:B------:R-:W-:-:S04]  /*31930*/  @P0 SHF.R.U32.HI R2, RZ, R3, R12 ;  /* 0x00000003ff020219 */ /* 0x000fc8000001160c */
[--C-:B------:R-:W-:Y:S01]  /*31940*/  SHF.R.S32.HI R3, RZ, 0x1f, R2.reuse ;  /* 0x0000001fff037819 */ /* 0x100fe20000011402 */
[----:B------:R-:W-:-:S04]  /*31950*/  IMAD.MOV R11, RZ, RZ, -R2 ;  /* 0x000000ffff0b7224 */ /* 0x000fc800078e0a02 */
[----:B------:R-:W-:Y:S02]  /*31960*/  IMAD R11, R6, R11, R5 ;  /* 0x0000000b060b7224 */ /* 0x000fe400078e0205 */
[C---:B------:R-:W-:Y:S02]  /*31970*/  IMAD R6, R4.reuse, UR39, R7 ;  /* 0x0000002704067c24 */ /* 0x040fe4000f8e0207 */
[----:B------:R-:W-:-:S04]  /*31980*/  IMAD.WIDE.U32 R2, R4, UR38, R2 ;  /* 0x0000002604027c25 */ /* 0x000fc8000f8e0002 */
[----:B------:R-:W-:Y:S01]  /*31990*/  IMAD.IADD R3, R6, 0x1, R3 ;  /* 0x0000000106037824 */ /* 0x000fe200078e0203 */
[----:B------:R-:W-:-:S04]  /*319a0*/  LEA R6, P0, R2, UR46, 0x2 ;  /* 0x0000002e02067c11 */ /* 0x000fc8000f8010ff */
[----:B------:R-:W-:-:S05]  /*319b0*/  LEA.HI.X R7, R2, UR47, R3, 0x2, P0 ;  /* 0x0000002f02077c11 */ /* 0x000fca00080f1403 */
[----:B------:R0:W5:Y:S04]  /*319c0*/  LDG.E R6, desc[UR56][R6.64] ;  /* 0x0000003806067981 */ /* 0x000168000c1e1900 */
.L_x_3065:
[----:B------:R-:W2:Y:S01]  /*319d0*/  S2R R3, SR_CgaCtaId ;  /* 0x0000000000037919 */ /* 0x000ea20000008800 */
[----:B------:R-:W-:-:S04]  /*319e0*/  MOV R2, 0x400 ;  /* 0x0000040000027802 */ /* 0x000fc80000000f00 */
[----:B--2---:R-:W-:Y:S02]  /*319f0*/  LEA R2, R3, R2, 0x18 ;  /* 0x0000000203027211 */ /* 0x004fe400078ec0ff */
[----:B------:R-:W-:-:S03]  /*31a00*/  SHF.L.U32 R3, R10, 0x1f, RZ ;  /* 0x0000001f0a037819 */ /* 0x000fc600000006ff */
[----:B------:R-:W-:-:S04]  /*31a10*/  IMAD R2, R9, 0x8, R2 ;  /* 0x0000000809027824 */ /* 0x000fc800078e0202 */
[----:B------:R-:W2:Y:S02]  /*31a20*/  SYNCS.PHASECHK.TRANS64.TRYWAIT P0, [R2+URZ+0x32440], R3 ;  /* 0x03244003020075a7 */ /* 0x000ea4000800017f */
[----:B--2---:R-:W-:Y:S05]  /*31a30*/  @!P0 BRA `(.L_x_3066) ;  /* 0x0000003000708947 */ /* 0x004fea0003800000 */
.L_x_3183:
[----:B0-----:R-:W0:Y:S02]  /*31a40*/  S2R R7, SR_TID.X ;  /* 0x0000000000077919 */ /* 0x001e240000002100 */
[----:B0-----:R-:W-:-:S04]  /*31a50*/  LOP3.LUT R7, R7, 0x7f, RZ, 0xc0, !PT ;  /* 0x0000007f07077812 */ /* 0x001fc800078ec0ff */
[----:B------:R-:W-:-:S13]  /*31a60*/  ISETP.NE.AND P0, PT, R7, RZ, PT ;  /* 0x000000ff0700720c */ /* 0x000fda0003f05270 */
[----:B------:R-:W-:Y:S05]  /*31a70*/  @P0 BRA `(.L_x_3067) ;  /* 0x00000000001c0947 */ /* 0x000fea0003800000 */
[----:B------:R-:W0:Y:S02]  /*31a80*/  S2R R7, SR_TID.X ;  /* 0x0000000000077919 */ /* 0x000e240000002100 */
[----:B0-----:R-:W-:-:S04]  /*31a90*/  LOP3.LUT R7, R7, 0x1f, RZ, 0xc0, !PT ;  /* 0x0000001f07077812 */ /* 0x001fc800078ec0ff */
[----:B------:R-:W-:Y:S01]  /*31aa0*/  ISETP.NE.AND P1, PT, R7, RZ, PT ;  /* 0x000000ff0700720c */ /* 0x000fe20003f25270 */
[----:B------:R-:W-:-:S04]  /*31ab0*/  IMAD.MOV.U32 R7, RZ, RZ, 0x3000 ;  /* 0x00003000ff077424 */ /* 0x000fc800078e00ff */
[----:B------:R0:W-:Y:S08]  /*31ac0*/  SYNCS.ARRIVE.TRANS64 RZ, [R2+URZ+0x32430], R7 ;  /* 0x0324300702ff79a7 */ /* 0x0001f0000800003f */
[----:B------:R-:W-:Y:S05]  /*31ad0*/  @!P1 BRA `(.L_x_3067) ;  /* 0x0000000000049947 */ /* 0x000fea0003800000 */
[----:B------:R-:W-:Y:S01]  /*31ae0*/  BPT.TRAP 0x1 ;  /* 0x000000040000795c */ /* 0x000fe20000300000 */
.L_x_3067:
[----:B-1----:R-:W3:Y:S01]  /*31af0*/  LDL R12, [R1+0x470] ;  /* 0x00047000010c7983 */ /* 0x002ee20000100800 */
[----:B0-----:R-:W-:Y:S01]  /*31b00*/  MOV R7, 0x400 ;  /* 0x0000040000077802 */ /* 0x001fe20000000f00 */
        /* <DEDUP_REMOVED lines=19> */
.L_x_3184:
        /* <DEDUP_REMOVED lines=8> */
.L_x_3069:
        /* <DEDUP_REMOVED lines=33> */
.L_x_3064:
[----:B------:R-:W-:Y:S05]  /*31ed0*/  BSYNC B1 ;  /* 0x0000000000017941 */ /* 0x000fea0003800000 */
.L_x_3063:
[----:B------:R-:W-:Y:S01]  /*31ee0*/  VIADD R9, R9, 0x1 ;  /* 0x0000000109097836 */ /* 0x000fe20000000000 */
[----:B------:R-:W-:Y:S04]  /*31ef0*/  BSSY B1, `(.L_x_3070) ;  /* 0x000006f000017945 */ /* 0x000fe80003800000 */
[----:B------:R-:W-:-:S04]  /*31f00*/  ISETP.NE.AND P0, PT, R9, 0x2, PT ;  /* 0x000000020900780c */ /* 0x000fc80003f05270 */
[----:B------:R-:W-:Y:S02]  /*31f10*/  SEL R3, RZ, 0x1, P0 ;  /* 0x00000001ff037807 */ /* 0x000fe40000000000 */
[----:B-1----:R-:W-:Y:S01]  /*31f20*/  SEL R12, R9, RZ, P0 ;  /* 0x000000ff090c7207 */ /* 0x002fe20000000000 */
        /* <DEDUP_REMOVED lines=25> */
.L_x_3072:
[----:B------:R-:W2:Y:S01]  /*320c0*/  S2R R3, SR_CgaCtaId ;  /* 0x0000000000037919 */ /* 0x000ea20000008800 */
[----:B------:R-:W-:-:S04]  /*320d0*/  MOV R2, 0x400 ;  /* 0x0000040000027802 */ /* 0x000fc80000000f00 */
[----:B--2---:R-:W-:Y:S02]  /*320e0*/  LEA R2, R3, R2, 0x18 ;  /* 0x0000000203027211 */ /* 0x004fe400078ec0ff */
[----:B------:R-:W-:-:S03]  /*320f0*/  SHF.L.U32 R3, R11, 0x1f, RZ ;  /* 0x0000001f0b037819 */ /* 0x000fc600000006ff */
[----:B------:R-:W-:-:S04]  /*32100*/  IMAD R2, R12, 0x8, R2 ;  /* 0x000000080c027824 */ /* 0x000fc800078e0202 */
[----:B------:R-:W2:Y:S02]  /*32110*/  SYNCS.PHASECHK.TRANS64.TRYWAIT P0, [R2+URZ+0x32440], R3 ;  /* 0x03244003020075a7 */ /* 0x000ea4000800017f */
[----:B--2---:R-:W-:Y:S05]  /*32120*/  @!P0 BRA `(.L_x_3073) ;  /* 0x0000002800dc8947 */ /* 0x004fea0003800000 */
.L_x_3185:
[----:B-1----:R-:W1:Y:S02]  /*32130*/  S2R R7, SR_TID.X ;  /* 0x0000000000077919 */ /* 0x002e640000002100 */
        /* <DEDUP_REMOVED lines=10> */
.L_x_3074:
[----:B-1----:R-:W3:Y:S01]  /*321e0*/  LDL R7, [R1+0x460] ;  /* 0x0004600001077983 */ /* 0x002ee20000100800 */
        /* <DEDUP_REMOVED lines=21> */
.L_x_3186:
        /* <DEDUP_REMOVED lines=8> */
.L_x_3076:
        /* <DEDUP_REMOVED lines=34> */
.L_x_3071:
[----:B------:R-:W-:Y:S05]  /*325e0*/  BSYNC B1 ;  /* 0x0000000000017941 */ /* 0x000fea0003800000 */
.L_x_3070:
[----:B------:R-:W2:Y:S01]  /*325f0*/  LDL R2, [R1+0x474] ;  /* 0x0004740001027983 */ /* 0x000ea20000100800 */
[----:B------:R-:W-:Y:S01]  /*32600*/  VIADD R5, R5, 0xfffffffe ;  /* 0xfffffffe05057836 */ /* 0x000fe20000000000 */
[----:B--2---:R-:W-:-:S13]  /*32610*/  ISETP.GT.AND P0, PT, R9, R2, PT ;  /* 0x000000020900720c */ /* 0x004fda0003f04270 */
[----:B------:R-:W-:Y:S05]  /*32620*/  @P0 BRA `(.L_x_3077) ;  /* 0xfffffff000700947 */ /* 0x000fea000383ffff */
.L_x_3053:
[----:B------:R-:W-:Y:S05]  /*32630*/  BSYNC B0 ;  /* 0x0000000000007941 */ /* 0x000fea0003800000 */
.L_x_3052:
[----:B------:R-:W2:Y:S01]  /*32640*/  LDL.LU R3, [R1+0x460] ;  /* 0x0004600001037983 */ /* 0x000ea20000300800 */
        /* <DEDUP_REMOVED lines=8> */
[----:B------:R2:W-:Y:S01]  /*326d0*/  STL [R1+0x460], R2 ;  /* 0x0004600201007387 */ /* 0x0005e20000100800 */
        /* <DEDUP_REMOVED lines=13> */
.L_x_3079:
[----:B------:R-:W-:Y:S05]  /*327b0*/  BSYNC B0 ;  /* 0x0000000000007941 */ /* 0x000fea0003800000 */
.L_x_3078:
[----:B--2---:R-:W2:Y:S02]  /*327c0*/  LDL.LU R2, [R1+0x468] ;  /* 0x0004680001027983 */ /* 0x004ea40000300800 */
[----:B--2---:R-:W-:-:S05]  /*327d0*/  LOP3.LUT R2, R2, R0, RZ, 0x3c, !PT ;  /* 0x0000000002027212 */ /* 0x004fca00078e3cff */
[----:B------:R3:W-:Y:S02]  /*327e0*/  STL [R1+0x468], R2 ;  /* 0x0004680201007387 */ /* 0x0007e40000100800 */
.L_x_3034:
[----:B------:R-:W-:Y:S05]  /*327f0*/  BSYNC B6 ;  /* 0x0000000000067941 */ /* 0x000fea0003800000 */
.L_x_3032:
[----:B------:R-:W-:-:S03]  /*32800*/  UMOV UR4, 0xffffffff ;  /* 0xffffffff00047882 */ /* 0x000fc60000000000 */
[----:B------:R-:W-:Y:S05]  /*32810*/  BRA.DIV UR4, `(.L_x_3080) ;  /* 0x0000002604487947 */ /* 0x000fea000b800000 */
[----:B------:R4:W0:Y:S04]  /*32820*/  SHFL.IDX PT, R4, R16, RZ, 0x1f ;  /* 0x00001fff10047589 */ /* 0x00082800000e0000 */
[----:B------:R-:W0:Y:S02]  /*32830*/  SHFL.IDX PT, R16, R16, 0x1, 0x1f ;  /* 0x00201f0010107f89 */ /* 0x000e2400000e0000 */
.L_x_3190:
[----:B------:R-:W2:Y:S01]  /*32840*/  S2R R0, SR_TID.X ;  /* 0x0000000000007919 */ /* 0x000ea20000002100 */
[----:B------:R-:W-:Y:S01]  /*32850*/  ULDC UR4, c[0x0][0xd14] ;  /* 0x0003450000047ab9 */ /* 0x000fe20000000800 */
[----:B------:R-:W-:Y:S01]  /*32860*/  BSSY B0, `(.L_x_3081) ;  /* 0x000000b000007945 */ /* 0x000fe20003800000 */
[----:B------:R-:W-:Y:S01]  /*32870*/  IMAD.MOV.U32 R17, RZ, RZ, RZ ;  /* 0x000000ffff117224 */ /* 0x000fe200078e00ff */
[----:B--2---:R-:W-:Y:S01]  /*32880*/  LOP3.LUT R6, R0, 0x1f, RZ, 0xc0, !PT ;  /* 0x0000001f00067812 */ /* 0x004fe200078ec0ff */
[----:B------:R-:W-:-:S03]  /*32890*/  IMAD.U32 R0, RZ, RZ, UR4 ;  /* 0x00000004ff007e24 */ /* 0x000fc6000f8e00ff */
[C---:B------:R-:W-:Y:S01]  /*328a0*/  ISETP.NE.AND P0, PT, R6.reuse, 0x1f, PT ;  /* 0x0000001f0600780c */ /* 0x040fe20003f05270 */
[----:B------:R-:W-:-:S05]  /*328b0*/  IMAD.IADD R5, R6, 0x1, R19 ;  /* 0x0000000106057824 */ /* 0x000fca00078e0213 */
[----:B------:R-:W-:-:S13]  /*328c0*/  ISETP.GE.OR P0, PT, R5, R0, !P0 ;  /* 0x000000000500720c */ /* 0x000fda0004706670 */
[----:B------:R-:W-:Y:S05]  /*328d0*/  @P0 BRA `(.L_x_3082) ;  /* 0x00000000000c0947 */ /* 0x000fea0003800000 */
[----:B---3--:R-:W2:Y:S02]  /*328e0*/  LDC.64 R2, c[0x0][0xd58] ;  /* 0x00035600ff027b82 */ /* 0x008ea40000000a00 */
[----:B--2---:R-:W-:-:S05]  /*328f0*/  IMAD.WIDE R2, R5, 0x4, R2 ;  /* 0x0000000405027825 */ /* 0x004fca00078e0202 */
[----:B------:R2:W5:Y:S02]  /*32900*/  LDG.E R17, desc[UR56][R2.64] ;  /* 0x0000003802117981 */ /* 0x000564000c1e1900 */
.L_x_3082:
[----:B------:R-:W-:Y:S05]  /*32910*/  BSYNC B0 ;  /* 0x0000000000007941 */ /* 0x000fea0003800000 */
.L_x_3081:
[----:B------:R-:W-:-:S03]  /*32920*/  UMOV UR4, 0xffffffff ;  /* 0xffffffff00047882 */ /* 0x000fc60000000000 */
[----:B------:R-:W-:Y:S05]  /*32930*/  BRA.DIV UR4, `(.L_x_3083) ;  /* 0x00000026044c7947 */ /* 0x000fea000b800000 */
[----:B-----5:R-:W0:Y:S01]  /*32940*/  SHFL.UP PT, R14, R17, 0x1, RZ ;  /* 0x04200000110e7989 */ /* 0x020e2200000e00ff */
[C---:B------:R-:W-:Y:S02]  /*32950*/  ISETP.NE.AND P0, PT, R6.reuse, RZ, PT ;  /* 0x000000ff0600720c */ /* 0x040fe40003f05270 */
[----:B------:R-:W-:Y:S02]  /*32960*/  ISETP.GE.U32.AND P1, PT, R6, 0x2, PT ;  /* 0x000000020600780c */ /* 0x000fe40003f26070 */
[----:B0-----:R-:W-:Y:S02]  /*32970*/  SEL R14, R14, RZ, P0 ;  /* 0x000000ff0e0e7207 */ /* 0x001fe40000000000 */
[----:B------:R-:W-:-:S03]  /*32980*/  ISETP.GE.U32.AND P0, PT, R6, 0x4, PT ;  /* 0x000000040600780c */ /* 0x000fc60003f06070 */
[----:B-1----:R-:W-:-:S05]  /*32990*/  IMAD.IADD R13, R17, 0x1, R14 ;  /* 0x00000001110d7824 */ /* 0x002fca00078e020e */
[----:B------:R-:W2:Y:S02]  /*329a0*/  SHFL.UP PT, R14, R13, 0x2, RZ ;  /* 0x044000000d0e7989 */ /* 0x000ea400000e00ff */
[----:B--23--:R-:W-:Y:S02]  /*329b0*/  SEL R2, R14, RZ, P1 ;  /* 0x000000ff0e027207 */ /* 0x00cfe40000800000 */
        /* <DEDUP_REMOVED lines=13> */
.L_x_3198:
[----:B------:R-:W-:Y:S02]  /*32a90*/  ULDC UR4, c[0x0][0xd10] ;  /* 0x0003440000047ab9 */ /* 0x000fe40000000800 */
[----:B------:R-:W-:-:S04]  /*32aa0*/  IMAD.U32 R5, RZ, RZ, UR4 ;  /* 0x00000004ff057e24 */ /* 0x000fc8000f8e00ff */
[----:B-1----:R-:W-:-:S04]  /*32ab0*/  IMAD R3, R14, R5, RZ ;  /* 0x000000050e037224 */ /* 0x002fc800078e02ff */
[----:B----4-:R-:W-:-:S05]  /*32ac0*/  IMAD.IADD R16, R16, 0x1, R3 ;  /* 0x0000000110107824 */ /* 0x010fca00078e0203 */
[----:B------:R-:W-:-:S13]  /*32ad0*/  ISETP.GT.AND P0, PT, R16, R4, PT ;  /* 0x000000041000720c */ /* 0x000fda0003f04270 */
[----:B------:R-:W-:Y:S05]  /*32ae0*/  @P0 BRA `(.L_x_3084) ;  /* 0x0000000000b40947 */ /* 0x000fea0003800000 */
[----:B------:R-:W1:Y:S02]  /*32af0*/  LDC R0, c[0x0][0xd14] ;  /* 0x00034500ff007b82 */ /* 0x000e640000000800 */
.L_x_3089:
        /* <DEDUP_REMOVED lines=14> */
.L_x_3087:
[----:B------:R-:W-:Y:S05]  /*32be0*/  BSYNC B0 ;  /* 0x0000000000007941 */ /* 0x000fea0003800000 */
.L_x_3086:
        /* <DEDUP_REMOVED lines=23> */
.L_x_3206:
[----:B------:R-:W-:Y:S02]  /*32d60*/  ULDC UR4, c[0x0][0xd10] ;  /* 0x0003440000047ab9 */ /* 0x000fe40000000800 */
[----:B------:R-:W-:-:S04]  /*32d70*/  IMAD.U32 R5, RZ, RZ, UR4 ;  /* 0x00000004ff057e24 */ /* 0x000fc8000f8e00ff */
[----:B-1----:R-:W-:-:S04]  /*32d80*/  IMAD R3, R14, R5, RZ ;  /* 0x000000050e037224 */ /* 0x002fc800078e02ff */
[----:B------:R-:W-:-:S05]  /*32d90*/  IMAD.IADD R16, R3, 0x1, R16 ;  /* 0x0000000103107824 */ /* 0x000fca00078e0210 */
[----:B------:R-:W-:-:S13]  /*32da0*/  ISETP.GT.AND P0, PT, R16, R4, PT ;  /* 0x000000041000720c */ /* 0x000fda0003f04270 */
[----:B------:R-:W-:Y:S05]  /*32db0*/  @!P0 BRA `(.L_x_3089) ;  /* 0xfffffffc00508947 */ /* 0x000fea000383ffff */
.L_x_3084:
[----:B------:R-:W-:Y:S01]  /*32dc0*/  IMAD.IADD R16, R16, 0x1, -R3 ;  /* 0x0000000110107824 */ /* 0x000fe200078e0a03 */
[----:B------:R-:W-:-:S03]  /*32dd0*/  UMOV UR4, 0xffffffff ;  /* 0xffffffff00047882 */ /* 0x000fc60000000000 */
[----:B------:R-:W-:-:S05]  /*32de0*/  IMAD R3, R2, R5, R16 ;  /* 0x0000000502037224 */ /* 0x000fca00078e0210 */
[----:B------:R-:W-:Y:S01]  /*32df0*/  ISETP.GT.AND P6, PT, R3, R4, PT ;  /* 0x000000040300720c */ /* 0x000fe20003fc4270 */
[----:B------:R-:W-:-:S12]  /*32e00*/  BRA.DIV UR4, `(.L_x_3090) ;  /* 0x0000002604b87947 */ /* 0x000fd8000b800000 */
[----:B------:R-:W-:-:S04]  /*32e10*/  VOTE.ANY R3, PT, !P6 ;  /* 0x0000000000037806 */ /* 0x000fc800070e0100 */
[----:B------:R-:W1:Y:S02]  /*32e20*/  POPC R6, R3 ;  /* 0x0000000300067309 */ /* 0x000e640000000000 */
[----:B-1----:R1:W2:Y:S02]  /*32e30*/  SHFL.IDX PT, R17, R17, R6, 0x1f ;  /* 0x00001f0611117589 */ /* 0x0022a400000e0000 */
.L_x_3210:
[----:B------:R-:W-:Y:S01]  /*32e40*/  ISETP.NE.AND P0, PT, R3, RZ, PT ;  /* 0x000000ff0300720c */ /* 0x000fe20003f05270 */
[----:B------:R-:W-:-:S12]  /*32e50*/  IMAD.MOV.U32 R7, RZ, RZ, RZ ;  /* 0x000000ffff077224 */ /* 0x000fd800078e00ff */
[----:B------:R-:W-:Y:S05]  /*32e60*/  @!P0 BRA `(.L_x_3091) ;  /* 0x0000000000108947 */ /* 0x000fea0003800000 */
[----:B------:R-:W-:Y:S01]  /*32e70*/  UMOV UR4, 0xffffffff ;  /* 0xffffffff00047882 */ /* 0x000fe20000000000 */
[----:B------:R-:W-:Y:S02]  /*32e80*/  VIADD R12, R6, 0xffffffff ;  /* 0xffffffff060c7836 */ /* 0x000fe40000000000 */
[----:B------:R-:W-:Y:S05]  /*32e90*/  BRA.DIV UR4, `(.L_x_3092) ;  /* 0x0000002604dc7947 */ /* 0x000fea000b800000 */
[----:B------:R3:W4:Y:S02]  /*32ea0*/  SHFL.IDX PT, R7, R2, R12, 0x1f ;  /* 0x00001f0c02077589 */ /* 0x00072400000e0000 */
.L_x_3091:
        /* <DEDUP_REMOVED lines=67> */
.L_x_3085:
[----:B------:R-:W-:Y:S01]  /*332e0*/  UMOV UR4, URZ ;  /* 0x0000003f00047c82 */ /* 0x000fe20008000000 */
[----:B------:R-:W-:Y:S01]  /*332f0*/  UMOV UR5, URZ ;  /* 0x0000003f00057c82 */ /* 0x000fe20008000000 */
[----:B------:R-:W-:Y:S01]  /*33300*/  ULDC UR6, c[0x0][0xd14] ;  /* 0x0003450000067ab9 */ /* 0x000fe20000000800 */
[----:B------:R-:W-:Y:S02]  /*33310*/  IMAD.MOV.U32 R16, RZ, RZ, R4 ;  /* 0x000000ffff107224 */ /* 0x000fe400078e0004 */
[----:B------:R-:W-:Y:S02]  /*33320*/  IMAD.U32 R17, RZ, RZ, UR4 ;  /* 0x00000004ff117e24 */ /* 0x000fe4000f8e00ff */
[----:B------:R-:W-:Y:S02]  /*33330*/  IMAD.U32 R18, RZ, RZ, UR5 ;  /* 0x00000005ff127e24 */ /* 0x000fe4000f8e00ff */
[----:B------:R-:W-:-:S07]  /*33340*/  IMAD.U32 R19, RZ, RZ, UR6 ;  /* 0x00000006ff137e24 */ /* 0x000fce000f8e00ff */
.L_x_3093:
        /* <DEDUP_REMOVED lines=12> */
.L_x_2994:
        /* <DEDUP_REMOVED lines=11> */
.L_x_3213:
[----:B------:R-:W-:-:S03]  /*334c0*/  UMOV UR4, 0xffffffff ;  /* 0xffffffff00047882 */ /* 0x000fc60000000000 */
[----:B------:R-:W-:Y:S05]  /*334d0*/  BRA.DIV UR4, `(.L_x_3096) ;  /* 0x0000002204887947 */ /* 0x000fea000b800000 */
[----:B--2---:R-:W2:Y:S02]  /*334e0*/  S2R R2, SR_TID.X ;  /* 0x0000000000027919 */ /* 0x004ea40000002100 */
[----:B--2---:R-:W-:-:S04]  /*334f0*/  SHF.R.U32.HI R2, RZ, 0x5, R2 ;  /* 0x00000005ff027819 */ /* 0x004fc80000011602 */
[----:B------:R-:W-:-:S05]  /*33500*/  LOP3.LUT R2, R2, 0x3, RZ, 0xc0, !PT ;  /* 0x0000000302027812 */ /* 0x000fca00078ec0ff */
[----:B------:R2:W3:Y:S02]  /*33510*/  SHFL.IDX PT, R14, R2, RZ, 0x1f ;  /* 0x00001fff020e7589 */ /* 0x0004e400000e0000 */
.L_x_3216:
[----:B---3--:R-:W-:-:S13]  /*33520*/  ISETP.NE.AND P0, PT, R14, RZ, PT ;  /* 0x000000ff0e00720c */ /* 0x008fda0003f05270 */
[----:B------:R-:W-:Y:S05]  /*33530*/  @P0 BRA `(.L_x_2764) ;  /* 0x0000000000940947 */ /* 0x000fea0003800000 */
[----:B------:R-:W-:-:S03]  /*33540*/  UMOV UR4, 0xffffffff ;  /* 0xffffffff00047882 */ /* 0x000fc60000000000 */
[----:B------:R-:W-:Y:S05]  /*33550*/  BRA.DIV UR4, `(.L_x_3097) ;  /* 0x00000022049c7947 */ /* 0x000fea000b800000 */
[----:B------:R-:W-:-:S13]  /*33560*/  ELECT P6, URZ, PT ;  /* 0x00000000003f782f */ /* 0x000fda00038c0000 */
.L_x_3219:
[----:B------:R-:W-:Y:S05]  /*33570*/  @!P6 BRA `(.L_x_2764) ;  /* 0x000000000084e947 */ /* 0x000fea0003800000 */
[----:B------:R-:W-:-:S06]  /*33580*/  ULOP3.LUT UR4, UR50, 0x2, URZ, 0xfc, !UPT ;  /* 0x0000000232047892 */ /* 0x000fcc000f8efc3f */
[----:B--2---:R-:W-:-:S05]  /*33590*/  IMAD.U32 R2, RZ, RZ, UR4 ;  /* 0x00000004ff027e24 */ /* 0x004fca000f8e00ff */
[----:B------:R-:W-:-:S13]  /*335a0*/  ISETP.NE.AND P2, PT, R2, 0x3, PT ;  /* 0x000000030200780c */ /* 0x000fda0003f45270 */
[----:B------:R-:W-:Y:S05]  /*335b0*/  @!P2 BRA `(.L_x_3098) ;  /* 0x000000000004a947 */ /* 0x000fea0003800000 */
[----:B------:R-:W-:Y:S01]  /*335c0*/  BPT.TRAP 0x1 ;  /* 0x000000040000795c */ /* 0x000fe20000300000 */
.L_x_3098:
        /* <DEDUP_REMOVED lines=14> */
.L_x_3220:
[----:B------:R-:W2:Y:S02]  /*336b0*/  SYNCS.PHASECHK.TRANS64.TRYWAIT P0, [R7+URZ], R2 ;  /* 0x00000002070075a7 */ /* 0x000ea4000800017f */
[----:B--2---:R-:W-:Y:S05]  /*336c0*/  @!P0 BRA `(.L_x_3100) ;  /* 0x0000002000748947 */ /* 0x004fea0003800000 */
.L_x_3221:
[----:B------:R-:W-:Y:S05]  /*336d0*/  @!P2 BRA `(.L_x_3101) ;  /* 0x000000000004a947 */ /* 0x000fea0003800000 */
[----:B------:R-:W-:Y:S01]  /*336e0*/  BPT.TRAP 0x1 ;  /* 0x000000040000795c */ /* 0x000fe20000300000 */
.L_x_3101:
[----:B------:R-:W3:Y:S01]  /*336f0*/  LDL.LU R4, [R1+0x460] ;  /* 0x0004600001047983 */ /* 0x000ee20000300800 */
[----:B------:R-:W-:-:S04]  /*33700*/  VIADD R0, R0, 0x32460 ;  /* 0x0003246000007836 */ /* 0x000fc80000000000 */
[----:B---3--:R-:W-:-:S04]  /*33710*/  IMAD R4, R4, 0x8, R0 ;  /* 0x0000000804047824 */ /* 0x008fc800078e0200 */
[----:B------:R-:W3:Y:S02]  /*33720*/  SYNCS.PHASECHK.TRANS64.TRYWAIT P0, [R4+URZ], R5 ;  /* 0x00000005040075a7 */ /* 0x000ee4000800017f */
[----:B---3--:R-:W-:Y:S05]  /*33730*/  @!P0 BRA `(.L_x_3102) ;  /* 0x00000020006c8947 */ /* 0x008fea0003800000 */
.L_x_3222:
[----:B------:R-:W-:-:S07]  /*33740*/  IMAD R3, R3, 0x8, R0 ;  /* 0x0000000803037824 */ /* 0x000fce00078e0200 */
.L_x_3103:
[----:B----4-:R4:W0:Y:S02]  /*33750*/  SYNCS.PHASECHK.TRANS64.TRYWAIT P0, [R3+URZ], R2 ;  /* 0x00000002030075a7 */ /* 0x010824000800017f */
[----:B0-----:R-:W-:Y:S05]  /*33760*/  @!P0 NANOSLEEP.SYNCS 0x989680 ;  /* 0x009896800000895d */ /* 0x001fea0003900000 */
[----:B------:R-:W0:Y:S02]  /*33770*/  @!P0 SYNCS.PHASECHK.TRANS64 P0, [R3+URZ], R2 ;  /* 0x00000002030085a7 */ /* 0x000e24000800007f */
[----:B0-----:R-:W-:Y:S05]  /*33780*/  @!P0 BRA `(.L_x_3103) ;  /* 0xfffffffc00f08947 */ /* 0x001fea000383ffff */
.L_x_2764:
[----:B------:R-:W-:Y:S05]  /*33790*/  BSYNC B7 ;  /* 0x0000000000077941 */ /* 0x000fea0003800000 */
.L_x_2761:
[----:B------:R-:W-:Y:S05]  /*337a0*/  EXIT ;  /* 0x000000000000794d */ /* 0x000fea0003800000 */
.L_x_2790:
[----:B0-----:R0:W1:Y:S02]  /*337b0*/  SYNCS.PHASECHK.TRANS64.TRYWAIT P6, [R84+URZ+0x32490], R105 ;  /* 0x03249069540075a7 */ /* 0x00106400080c017f */
[----:B-1----:R-:W-:Y:S05]  /*337c0*/  @!P6 NANOSLEEP.SYNCS 0x989680 ;  /* 0x009896800000e95d */ /* 0x002fea0003900000 */
[----:B------:R-:W1:Y:S02]  /*337d0*/  @!P6 SYNCS.PHASECHK.TRANS64 P6, [R84+URZ+0x32490], R105 ;  /* 0x032490695400e5a7 */ /* 0x000e6400080c007f */
[----:B-1----:R-:W-:Y:S05]  /*337e0*/  @!P6 BRA `(.L_x_2790) ;  /* 0xfffffffc00f0e947 */ /* 0x002fea000383ffff */
[----:B------:R-:W-:Y:S05]  /*337f0*/  BRA `(.L_x_3104) ;  /* 0xfffffcf400e87947 */ /* 0x000fea000383ffff */
.L_x_2808:
[----:B0-----:R0:W1:Y:S02]  /*33800*/  SYNCS.PHASECHK.TRANS64.TRYWAIT P5, [R84+URZ+0x32490], R105 ;  /* 0x03249069540075a7 */ /* 0x00106400080a017f */
[----:B-1----:R-:W-:Y:S05]  /*33810*/  @!P5 NANOSLEEP.SYNCS 0x989680 ;  /* 0x009896800000d95d */ /* 0x002fea0003900000 */
[----:B------:R-:W1:Y:S02]  /*33820*/  @!P5 SYNCS.PHASECHK.TRANS64 P5, [R84+URZ+0x32490], R105 ;  /* 0x032490695400d5a7 */ /* 0x000e6400080a007f */
[----:B-1----:R-:W-:Y:S05]  /*33830*/  @!P5 BRA `(.L_x_2808) ;  /* 0xfffffffc00f0d947 */ /* 0x002fea000383ffff */
[----:B------:R-:W-:Y:S05]  /*33840*/  BRA `(.L_x_3105) ;  /* 0xfffffd0800907947 */ /* 0x000fea000383ffff */
.L_x_2817:
[----:B0-----:R0:W1:Y:S02]  /*33850*/  SYNCS.PHASECHK.TRANS64.TRYWAIT P4, [R84+URZ+0x32490], R105 ;  /* 0x03249069540075a7 */ /* 0x001064000808017f */
[----:B-1----:R-:W-:Y:S05]  /*33860*/  @!P4 NANOSLEEP.SYNCS 0x989680 ;  /* 0x009896800000c95d */ /* 0x002fea0003900000 */
[----:B------:R-:W1:Y:S02]  /*33870*/  @!P4 SYNCS.PHASECHK.TRANS64 P4, [R84+URZ+0x32490], R105 ;  /* 0x032490695400c5a7 */ /* 0x000e64000808007f */
[----:B-1----:R-:W-:Y:S05]  /*33880*/  @!P4 BRA `(.L_x_2817) ;  /* 0xfffffffc00f0c947 */ /* 0x002fea000383ffff */
[----:B------:R-:W-:Y:S05]  /*33890*/  BRA `(.L_x_3106) ;  /* 0xfffffd1800b47947 */ /* 0x000fea000383ffff */
.L_x_2823:
[----:B--2---:R2:W3:Y:S02]  /*338a0*/  SYNCS.PHASECHK.TRANS64.TRYWAIT P3, [R84+URZ+0x324b0], R105 ;  /* 0x0324b069540075a7 */ /* 0x0044e4000806017f */
[----:B---3--:R-:W-:Y:S05]  /*338b0*/  @!P3 NANOSLEEP.SYNCS 0x989680 ;  /* 0x009896800000b95d */ /* 0x008fea0003900000 */
[----:B------:R-:W3:Y:S02]  /*338c0*/  @!P3 SYNCS.PHASECHK.TRANS64 P3, [R84+URZ+0x324b0], R105 ;  /* 0x0324b0695400b5a7 */ /* 0x000ee4000806007f */
[----:B---3--:R-:W-:Y:S05]  /*338d0*/  @!P3 BRA `(.L_x_2823) ;  /* 0xfffffffc00f0b947 */ /* 0x008fea000383ffff */
[----:B------:R-:W-:Y:S05]  /*338e0*/  BRA `(.L_x_3107) ;  /* 0xfffffd1c00447947 */ /* 0x000fea000383ffff */
.L_x_2839:
[----:B------:R-:W-:Y:S01]  /*338f0*/  BSSY B0, `(.L_x_3108) ;  /* 0x0000008000007945 */ /* 0x000fe20003800000 */
[----:B------:R-:W-:Y:S02]  /*33900*/  IMAD.MOV.U32 R13, RZ, RZ, R217 ;  /* 0x000000ffff0d7224 */ /* 0x000fe400078e00d9 */
[----:B------:R-:W-:Y:S02]  /*33910*/  IMAD.MOV.U32 R12, RZ, RZ, RZ ;  /* 0x000000ffff0c7224 */ /* 0x000fe400078e00ff */
[----:B------:R-:W-:Y:S02]  /*33920*/  IMAD.MOV.U32 R11, RZ, RZ, 0x1f ;  /* 0x0000001fff0b7424 */ /* 0x000fe400078e00ff */
[----:B------:R-:W-:-:S07]  /*33930*/  IMAD.MOV.U32 R15, RZ, RZ, -0x1 ;  /* 0xffffffffff0f7424 */ /* 0x000fce00078e00ff */
[----:B0----5:R-:W-:Y:S05]  /*33940*/  WARPSYNC.COLLECTIVE R15, `(.L_x_3109) ;  /* 0x000000000f087348 */ /* 0x021fea0003c00000 */
[----:B------:R1:W2:Y:S02]  /*33950*/  SHFL.IDX P6, R14, R13, R12, R11 ;  /* 0x0000000c0d0e7389 */ /* 0x0002a400000c000b */
[----:B012--5:R-:W-:Y:S01]  /*33960*/  ENDCOLLECTIVE ;  /* 0x000000000000791b */ /* 0x027fe20003800000 */
.L_x_3109:
[----:B------:R-:W-:Y:S05]  /*33970*/  BSYNC B0 ;  /* 0x0000000000007941 */ /* 0x000fea0003800000 */
.L_x_3108:
[----:B------:R-:W-:Y:S05]  /*33980*/  BRA `(.L_x_3110) ;  /* 0xfffffd2c00747947 */ /* 0x000fea000383ffff */
.L_x_2855:
[----:B------:R-:W-:Y:S01]  /*33990*/  BSSY B1, `(.L_x_3111) ;  /* 0x0000008000017945 */ /* 0x000fe20003800000 */
[----:B------:R-:W-:Y:S02]  /*339a0*/  IMAD.MOV.U32 R13, RZ, RZ, R5 ;  /* 0x000000ffff0d7224 */ /* 0x000fe400078e0005 */
[----:B------:R-:W-:Y:S02]  /*339b0*/  IMAD.MOV.U32 R12, RZ, RZ, RZ ;  /* 0x000000ffff0c7224 */ /* 0x000fe400078e00ff */
[----:B------:R-:W-:Y:S02]  /*339c0*/  IMAD.MOV.U32 R11, RZ, RZ, 0x1c1f ;  /* 0x00001c1fff0b7424 */ /* 0x000fe400078e00ff */
[----:B------:R-:W-:-:S07]  /*339d0*/  IMAD.MOV.U32 R15, RZ, RZ, -0x1 ;  /* 0xffffffffff0f7424 */ /* 0x000fce00078e00ff */
[----:B------:R-:W-:Y:S05]  /*339e0*/  WARPSYNC.COLLECTIVE R15, `(.L_x_3112) ;  /* 0x000000000f087348 */ /* 0x000fea0003c00000 */
[----:B------:R0:W1:Y:S02]  /*339f0*/  SHFL.IDX P6, R14, R13, R12, R11 ;  /* 0x0000000c0d0e7389 */ /* 0x00006400000c000b */
[----:B01----:R-:W-:Y:S01]  /*33a00*/  ENDCOLLECTIVE ;  /* 0x000000000000791b */ /* 0x003fe20003800000 */
.L_x_3112:
[----:B------:R-:W-:Y:S05]  /*33a10*/  BSYNC B1 ;  /* 0x0000000000017941 */ /* 0x000fea0003800000 */
.L_x_3111:
[----:B------:R-:W-:Y:S05]  /*33a20*/  BRA `(.L_x_3113) ;  /* 0xfffffd3c00e07947 */ /* 0x000fea000383ffff */
.L_x_2856:
        /* <DEDUP_REMOVED lines=8> */
.L_x_3115:
[----:B------:R-:W-:Y:S05]  /*33ab0*/  BSYNC B1 ;  /* 0x0000000000017941 */ /* 0x000fea0003800000 */
.L_x_3114:
[----:B------:R-:W-:Y:S05]  /*33ac0*/  BRA `(.L_x_3116) ;  /* 0xfffffd3c00c07947 */ /* 0x000fea000383ffff */
.L_x_2857:
        /* <DEDUP_REMOVED lines=8> */
.L_x_3118:
[----:B------:R-:W-:Y:S05]  /*33b50*/  BSYNC B1 ;  /* 0x0000000000017941 */ /* 0x000fea0003800000 */
.L_x_3117:
[----:B------:R-:W-:Y:S05]  /*33b60*/  BRA `(.L_x_3119) ;  /* 0xfffffd3c00a07947 */ /* 0x000fea000383ffff */
.L_x_2858:
        /* <DEDUP_REMOVED lines=8> */
.L_x_3121:
[----:B------:R-:W-:Y:S05]  /*33bf0*/  BSYNC B1 ;  /* 0x0000000000017941 */ /* 0x000fea0003800000 */
.L_x_3120:
[----:B------:R-:W-:Y:S05]  /*33c00*/  BRA `(.L_x_3122) ;  /* 0xfffffd3c00807947 */ /* 0x000fea000383ffff */
.L_x_2859:
[----:B------:R-:W-:Y:S01]  /*33c10*/  BSSY B1, `(.L_x_3123) ;  /* 0x0000008000017945 */ /* 0x000fe20003800000 */
[----:B------:R-:W-:Y:S02]  /*33c20*/  IMAD.MOV.U32 R13, RZ, RZ, R5 ;  /* 0x000000ffff0d7224 */ /* 0x000fe400078e0005 */
[----:B------:R-:W-:Y:S02]  /*33c30*/  IMAD.MOV.U32 R12, RZ, RZ, 0x1 ;  /* 0x00000001ff0c7424 */ /* 0x000fe400078e00ff */
[----:B------:R-:W-:Y:S02]  /*33c40*/  IMAD.MOV.U32 R11, RZ, RZ, 0x1c1f ;  /* 0x00001c1fff0b7424 */ /* 0x000fe400078e00ff */
[----:B------:R-:W-:-:S07]  /*33c50*/  IMAD.MOV.U32 R15, RZ, RZ, -0x1 ;  /* 0xffffffffff0f7424 */ /* 0x000fce00078e00ff */
[----:B------:R-:W-:Y:S05]  /*33c60*/  WARPSYNC.COLLECTIVE R15, `(.L_x_3124) ;  /* 0x000000000f087348 */ /* 0x000fea0003c00000 */
[----:B------:R0:W1:Y:S02]  /*33c70*/  SHFL.IDX P6, R14, R13, R12, R11 ;  /* 0x0000000c0d0e7389 */ /* 0x00006400000c000b */
[----:B01----:R-:W-:Y:S01]  /*33c80*/  ENDCOLLECTIVE ;  /* 0x000000000000791b */ /* 0x003fe20003800000 */
.L_x_3124:
[----:B------:R-:W-:Y:S05]  /*33c90*/  BSYNC B1 ;  /* 0x0000000000017941 */ /* 0x000fea0003800000 */
.L_x_3123:
[----:B------:R-:W-:Y:S05]  /*33ca0*/  BRA `(.L_x_3125) ;  /* 0xfffffd3c00607947 */ /* 0x000fea000383ffff */
.L_x_2860:
        /* <DEDUP_REMOVED lines=8> */
.L_x_3127:
[----:B------:R-:W-:Y:S05]  /*33d30*/  BSYNC B1 ;  /* 0x0000000000017941 */ /* 0x000fea0003800000 */
.L_x_3126:
[----:B------:R-:W-:Y:S05]  /*33d40*/  BRA `(.L_x_3128) ;  /* 0xfffffd3c00407947 */ /* 0x000fea000383ffff */
.L_x_2861:
        /* <DEDUP_REMOVED lines=8> */
.L_x_3130:
[----:B------:R-:W-:Y:S05]  /*33dd0*/  BSYNC B1 ;  /* 0x0000000000017941 */ /* 0x000fea0003800000 */
.L_x_3129:
[----:B------:R-:W-:Y:S05]  /*33de0*/  BRA `(.L_x_3131) ;  /* 0xfffffd3c00207947 */ /* 0x000fea000383ffff */
.L_x_2862:
        /* <DEDUP_REMOVED lines=8> */
.L_x_3133:
[----:B------:R-:W-:Y:S05]  /*33e70*/  BSYNC B1 ;  /* 0x0000000000017941 */ /* 0x000fea0003800000 */
.L_x_3132:
[----:B------:R-:W-:Y:S05]  /*33e80*/  BRA `(.L_x_3134) ;  /* 0xfffffd3c00007947 */ /* 0x000fea000383ffff */
.L_x_2864:
[----:B0-----:R0:W1:Y:S02]  /*33e90*/  SYNCS.PHASECHK.TRANS64.TRYWAIT P0, [R145+URZ+0x32400], R6 ;  /* 0x03240006910075a7 */ /* 0x001064000800017f */
[----:B-1----:R-:W-:Y:S05]  /*33ea0*/  @!P0 NANOSLEEP.SYNCS 0x989680 ;  /* 0x009896800000895d */ /* 0x002fea0003900000 */
[----:B------:R-:W1:Y:S02]  /*33eb0*/  @!P0 SYNCS.PHASECHK.TRANS64 P0, [R145+URZ+0x32400], R6 ;  /* 0x03240006910085a7 */ /* 0x000e64000800007f */
[----:B-1----:R-:W-:Y:S05]  /*33ec0*/  @!P0 BRA `(.L_x_2864) ;  /* 0xfffffffc00f08947 */ /* 0x002fea000383ffff */
[----:B------:R-:W-:Y:S05]  /*33ed0*/  BRA `(.L_x_3135) ;  /* 0xfffffd3800f87947 */ /* 0x000fea000383ffff */
.L_x_2872:
        /* <DEDUP_REMOVED lines=8> */
.L_x_3137:
[----:B------:R-:W-:Y:S05]  /*33f60*/  BSYNC B1 ;  /* 0x0000000000017941 */ /* 0x000fea0003800000 */
.L_x_3136:
[----:B------:R-:W-:Y:S05]  /*33f70*/  BRA `(.L_x_3138) ;  /* 0xfffffd4c00887947 */ /* 0x000fea000383ffff */
.L_x_2873:
        /* <DEDUP_REMOVED lines=8> */
.L_x_3140:
[----:B------:R-:W-:Y:S05]  /*34000*/  BSYNC B1 ;  /* 0x0000000000017941 */ /* 0x000fea0003800000 */
.L_x_3139:
[----:B------:R-:W-:Y:S05]  /*34010*/  BRA `(.L_x_3141) ;  /* 0xfffffd4c00687947 */ /* 0x000fea000383ffff */
.L_x_2874:
        /* <DEDUP_REMOVED lines=8> */
.L_x_3143:
[----:B------:R-:W-:Y:S05]  /*340a0*/  BSYNC B1 ;  /* 0x0000000000017941 */ /* 0x000fea0003800000 */
.L_x_3142:
[----:B------:R-:W-:Y:S05]  /*340b0*/  BRA `(.L_x_3144) ;  /* 0xfffffd4c00487947 */ /* 0x000fea000383ffff */
.L_x_2875:
        /* <DEDUP_REMOVED lines=8> */
.L_x_3146:
[----:B------:R-:W-:Y:S05]  /*34140*/  BSYNC B1 ;  /* 0x0000000000017941 */ /* 0x000fea0003800000 */
.L_x_3145:
[----:B------:R-:W-:Y:S05]  /*34150*/  BRA `(.L_x_3147) ;  /* 0xfffffd4c00287947 */ /* 0x000fea000383ffff */
.L_x_2876:
        /* <DEDUP_REMOVED lines=8> */
.L_x_3149:
[----:B------:R-:W-:Y:S05]  /*341e0*/  BSYNC B1 ;  /* 0x0000000000017941 */ /* 0x000fea0003800000 */
.L_x_3148:
[----:B------:R-:W-:Y:S05]  /*341f0*/  BRA `(.L_x_3150) ;  /* 0xfffffd4c00087947 */ /* 0x000fea000383ffff */
.L_x_2877:
        /* <DEDUP_REMOVED lines=8> */
.L_x_3152:
[----:B------:R-:W-:Y:S05]  /*34280*/  BSYNC B1 ;  /* 0x0000000000017941 */ /* 0x000fea0003800000 */
.L_x_3151:
[----:B------:R-:W-:Y:S05]  /*34290*/  BRA `(.L_x_3153) ;  /* 0xfffffd4800e87947 */ /* 0x000fea000383ffff */
.L_x_2878:
        /* <DEDUP_REMOVED lines=8> */
.L_x_3155:
[----:B------:R-:W-:Y:S05]  /*34320*/  BSYNC B1 ;  /* 0x0000000000017941 */ /* 0x000fea0003800000 */
.L_x_3154:
[----:B------:R-:W-:Y:S05]  /*34330*/  BRA `(.L_x_3156) ;  /* 0xfffffd4800c87947 */ /* 0x000fea000383ffff */
.L_x_2879:
        /* <DEDUP_REMOVED lines=8> */
.L_x_3158:
[----:B------:R-:W-:Y:S05]  /*343c0*/  BSYNC B1 ;  /* 0x0000000000017941 */ /* 0x000fea0003800000 */
.L_x_3157:
[----:B------:R-:W-:Y:S05]  /*343d0*/  BRA `(.L_x_3159) ;  /* 0xfffffd4800a87947 */ /* 0x000fea000383ffff */
.L_x_2881:
[----:B0-----:R0:W1:Y:S02]  /*343e0*/  SYNCS.PHASECHK.TRANS64.TRYWAIT P1, [R145+URZ+0x32400], R46 ;  /* 0x0324002e910075a7 */ /* 0x001064000802017f */
[----:B-1----:R-:W-:Y:S05]  /*343f0*/  @!P1 NANOSLEEP.SYNCS 0x989680 ;  /* 0x009896800000995d */ /* 0x002fea0003900000 */
[----:B------:R-:W1:Y:S02]  /*34400*/  @!P1 SYNCS.PHASECHK.TRANS64 P1, [R145+URZ+0x32400], R46 ;  /* 0x0324002e910095a7 */ /* 0x000e64000802007f */
[----:B-1----:R-:W-:Y:S05]  /*34410*/  @!P1 BRA `(.L_x_2881) ;  /* 0xfffffffc00f09947 */ /* 0x002fea000383ffff */
[----:B------:R-:W-:Y:S05]  /*34420*/  BRA `(.L_x_3160) ;  /* 0xfffffd4800e87947 */ /* 0x000fea000383ffff */
.L_x_2896:
[----:B0-----:R0:W1:Y:S02]  /*34430*/  SYNCS.PHASECHK.TRANS64.TRYWAIT P0, [R2+URZ], R7 ;  /* 0x00000007020075a7 */ /* 0x001064000800017f */
[----:B-1----:R-:W-:Y:S05]  /*34440*/  @!P0 NANOSLEEP.SYNCS 0x989680 ;  /* 0x009896800000895d */ /* 0x002fea0003900000 */
[----:B------:R-:W1:Y:S02]  /*34450*/  @!P0 SYNCS.PHASECHK.TRANS64 P0, [R2+URZ], R7 ;  /* 0x00000007020085a7 */ /* 0x000e64000800007f */
[----:B-1----:R-:W-:Y:S05]  /*34460*/  @!P0 BRA `(.L_x_2896) ;  /* 0xfffffffc00f08947 */ /* 0x002fea000383ffff */
[----:B------:R-:W-:Y:S05]  /*34470*/  BRA `(.L_x_2895) ;  /* 0xfffffd6000c07947 */ /* 0x000fea000383ffff */
.L_x_2903:
[----:B0-----:R0:W1:Y:S02]  /*34480*/  SYNCS.PHASECHK.TRANS64.TRYWAIT P0, [R4+URZ], R5 ;  /* 0x00000005040075a7 */ /* 0x001064000800017f */
[----:B-1----:R-:W-:Y:S05]  /*34490*/  @!P0 NANOSLEEP.SYNCS 0x989680 ;  /* 0x009896800000895d */ /* 0x002fea0003900000 */
[----:B------:R-:W1:Y:S02]  /*344a0*/  @!P0 SYNCS.PHASECHK.TRANS64 P0, [R4+URZ], R5 ;  /* 0x00000005040085a7 */ /* 0x000e64000800007f */
[----:B-1----:R-:W-:Y:S05]  /*344b0*/  @!P0 BRA `(.L_x_2903) ;  /* 0xfffffffc00f08947 */ /* 0x002fea000383ffff */
[----:B------:R-:W-:Y:S05]  /*344c0*/  BRA `(.L_x_2902) ;  /* 0xfffffd6400e47947 */ /* 0x000fea000383ffff */
.L_x_2928:
[----:B-1----:R1:W2:Y:S02]  /*344d0*/  SYNCS.PHASECHK.TRANS64.TRYWAIT P1, [R0+URZ], R9 ;  /* 0x00000009000075a7 */ /* 0x0022a4000802017f */
[----:B--2---:R-:W-:Y:S05]  /*344e0*/  @!P1 NANOSLEEP.SYNCS 0x989680 ;  /* 0x009896800000995d */ /* 0x004fea0003900000 */
[----:B------:R-:W2:Y:S02]  /*344f0*/  @!P1 SYNCS.PHASECHK.TRANS64 P1, [R0+URZ], R9 ;  /* 0x00000009000095a7 */ /* 0x000ea4000802007f */
[----:B--2---:R-:W-:Y:S05]  /*34500*/  @!P1 BRA `(.L_x_2928) ;  /* 0xfffffffc00f09947 */ /* 0x004fea000383ffff */
[----:B------:R-:W-:Y:S05]  /*34510*/  BRA `(.L_x_2927) ;  /* 0xfffffe0c00e07947 */ /* 0x000fea000383ffff */
.L_x_2935:
[----:B-1----:R1:W2:Y:S02]  /*34520*/  SYNCS.PHASECHK.TRANS64.TRYWAIT P1, [R6+URZ], R7 ;  /* 0x00000007060075a7 */ /* 0x0022a4000802017f */
[----:B--2---:R-:W-:Y:S05]  /*34530*/  @!P1 NANOSLEEP.SYNCS 0x989680 ;  /* 0x009896800000995d */ /* 0x004fea0003900000 */
[----:B------:R-:W2:Y:S02]  /*34540*/  @!P1 SYNCS.PHASECHK.TRANS64 P1, [R6+URZ], R7 ;  /* 0x00000007060095a7 */ /* 0x000ea4000802007f */
[----:B--2---:R-:W-:Y:S05]  /*34550*/  @!P1 BRA `(.L_x_2935) ;  /* 0xfffffffc00f09947 */ /* 0x004fea000383ffff */
[----:B------:R-:W-:Y:S05]  /*34560*/  BRA `(.L_x_2934) ;  /* 0xfffffe1400047947 */ /* 0x000fea000383ffff */
.L_x_2946:
[----:B-1----:R1:W2:Y:S02]  /*34570*/  SYNCS.PHASECHK.TRANS64.TRYWAIT P0, [R6+URZ], R7 ;  /* 0x00000007060075a7 */ /* 0x0022a4000800017f */
[----:B--2---:R-:W-:Y:S05]  /*34580*/  @!P0 NANOSLEEP.SYNCS 0x989680 ;  /* 0x009896800000895d */ /* 0x004fea0003900000 */
[----:B------:R-:W2:Y:S02]  /*34590*/  @!P0 SYNCS.PHASECHK.TRANS64 P0, [R6+URZ], R7 ;  /* 0x00000007060085a7 */ /* 0x000ea4000800007f */
[----:B--2---:R-:W-:Y:S05]  /*345a0*/  @!P0 BRA `(.L_x_2946) ;  /* 0xfffffffc00f08947 */ /* 0x004fea000383ffff */
[----:B------:R-:W-:Y:S05]  /*345b0*/  BRA `(.L_x_2945) ;  /* 0xfffffea400ac7947 */ /* 0x000fea000383ffff */
.L_x_2953:
[----:B--2---:R2:W3:Y:S02]  /*345c0*/  SYNCS.PHASECHK.TRANS64.TRYWAIT P0, [R6+URZ], R7 ;  /* 0x00000007060075a7 */ /* 0x0044e4000800017f */
[----:B---3--:R-:W-:Y:S05]  /*345d0*/  @!P0 NANOSLEEP.SYNCS 0x989680 ;  /* 0x009896800000895d */ /* 0x008fea0003900000 */
[----:B------:R-:W3:Y:S02]  /*345e0*/  @!P0 SYNCS.PHASECHK.TRANS64 P0, [R6+URZ], R7 ;  /* 0x00000007060085a7 */ /* 0x000ee4000800007f */
[----:B---3--:R-:W-:Y:S05]  /*345f0*/  @!P0 BRA `(.L_x_2953) ;  /* 0xfffffffc00f08947 */ /* 0x008fea000383ffff */
[----:B------:R-:W-:Y:S05]  /*34600*/  BRA `(.L_x_2952) ;  /* 0xfffffea800d07947 */ /* 0x000fea000383ffff */
.L_x_3008:
[----:B0-----:R-:W0:Y:S01]  /*34610*/  S2R R11, SR_TID.X ;  /* 0x00000000000b7919 */ /* 0x001e220000002100 */
[----:B------:R-:W-:Y:S01]  /*34620*/  BSSY B1, `(.L_x_3161) ;  /* 0x000000a000017945 */ /* 0x000fe20003800000 */
[----:B------:R-:W-:Y:S02]  /*34630*/  IMAD.MOV.U32 R12, RZ, RZ, RZ ;  /* 0x000000ffff0c7224 */ /* 0x000fe400078e00ff */
[----:B------:R-:W-:Y:S01]  /*34640*/  IMAD.MOV.U32 R15, RZ, RZ, -0x1 ;  /* 0xffffffffff0f7424 */ /* 0x000fe200078e00ff */
[----:B0-----:R-:W-:-:S04]  /*34650*/  SHF.R.U32.HI R11, RZ, 0x5, R11 ;  /* 0x00000005ff0b7819 */ /* 0x001fc8000001160b */
[----:B------:R-:W-:-:S05]  /*34660*/  LOP3.LUT R11, R11, 0x3, RZ, 0xc0, !PT ;  /* 0x000000030b0b7812 */ /* 0x000fca00078ec0ff */
[----:B------:R-:W-:Y:S02]  /*34670*/  IMAD.MOV.U32 R13, RZ, RZ, R11 ;  /* 0x000000ffff0d7224 */ /* 0x000fe400078e000b */
[----:B------:R-:W-:-:S07]  /*34680*/  IMAD.MOV.U32 R11, RZ, RZ, 0x1f ;  /* 0x0000001fff0b7424 */ /* 0x000fce00078e00ff */
[----:B------:R-:W-:Y:S05]  /*34690*/  WARPSYNC.COLLECTIVE R15, `(.L_x_3162) ;  /* 0x000000000f087348 */ /* 0x000fea0003c00000 */
[----:B------:R0:W1:Y:S02]  /*346a0*/  SHFL.IDX P6, R14, R13, R12, R11 ;  /* 0x0000000c0d0e7389 */ /* 0x00006400000c000b */
[----:B01----:R-:W-:Y:S01]  /*346b0*/  ENDCOLLECTIVE ;  /* 0x000000000000791b */ /* 0x003fe20003800000 */
.L_x_3162:
[----:B------:R-:W-:Y:S05]  /*346c0*/  BSYNC B1 ;  /* 0x0000000000017941 */ /* 0x000fea0003800000 */
.L_x_3161:
[----:B------:R-:W-:Y:S05]  /*346d0*/  BRA `(.L_x_3163) ;  /* 0xffffffa4002c7947 */ /* 0x000fea000383ffff */
.L_x_3009:
[----:B------:R-:W-:Y:S01]  /*346e0*/  BSSY B1, `(.L_x_3164) ;  /* 0x0000006000017945 */ /* 0x000fe20003800000 */
[----:B------:R-:W-:-:S07]  /*346f0*/  IMAD.MOV.U32 R15, RZ, RZ, -0x1 ;  /* 0xffffffffff0f7424 */ /* 0x000fce00078e00ff */
[----:B0-----:R-:W-:Y:S05]  /*34700*/  WARPSYNC.COLLECTIVE R15, `(.L_x_3165) ;  /* 0x000000000f0c7348 */ /* 0x001fea0003c00000 */
[----:B------:R-:W-:Y:S02]  /*34710*/  ELECT P6, UR62, PT ;  /* 0x00000000003e782f */ /* 0x000fe400038c0000 */
[----:B------:R-:W-:Y:S01]  /*34720*/  MOV R14, UR62 ;  /* 0x0000003e000e7c02 */ /* 0x000fe20008000f00 */
[----:B0-----:R-:W-:Y:S10]  /*34730*/  ENDCOLLECTIVE ;  /* 0x000000000000791b */ /* 0x001ff40003800000 */
.L_x_3165:
[----:B------:R-:W-:Y:S05]  /*34740*/  BSYNC B1 ;  /* 0x0000000000017941 */ /* 0x000fea0003800000 */
.L_x_3164:
[----:B------:R-:W-:Y:S05]  /*34750*/  BRA `(.L_x_3166) ;  /* 0xffffffa400187947 */ /* 0x000fea000383ffff */
.L_x_3010:
[----:B-1----:R1:W2:Y:S02]  /*34760*/  SYNCS.PHASECHK.TRANS64.TRYWAIT P0, [R7+URZ+0x32420], R8 ;  /* 0x03242008070075a7 */ /* 0x0022a4000800017f */
[----:B--2---:R-:W-:Y:S05]  /*34770*/  @!P0 NANOSLEEP.SYNCS 0x989680 ;  /* 0x009896800000895d */ /* 0x004fea0003900000 */
[----:B------:R-:W2:Y:S02]  /*34780*/  @!P0 SYNCS.PHASECHK.TRANS64 P0, [R7+URZ+0x32420], R8 ;  /* 0x03242008070085a7 */ /* 0x000ea4000800007f */
[----:B--2---:R-:W-:Y:S05]  /*34790*/  @!P0 BRA `(.L_x_3010) ;  /* 0xfffffffc00f08947 */ /* 0x004fea000383ffff */
[----:B------:R-:W-:Y:S05]  /*347a0*/  BRA `(.L_x_3167) ;  /* 0xffffffa400307947 */ /* 0x000fea000383ffff */
.L_x_3013:
[----:B0-----:R0:W1:Y:S02]  /*347b0*/  SYNCS.PHASECHK.TRANS64.TRYWAIT P0, [R8+URZ+0x324a0], R9 ;  /* 0x0324a009080075a7 */ /* 0x001064000800017f */
[----:B-1----:R-:W-:Y:S05]  /*347c0*/  @!P0 NANOSLEEP.SYNCS 0x989680 ;  /* 0x009896800000895d */ /* 0x002fea0003900000 */
[----:B------:R-:W1:Y:S02]  /*347d0*/  @!P0 SYNCS.PHASECHK.TRANS64 P0, [R8+URZ+0x324a0], R9 ;  /* 0x0324a009080085a7 */ /* 0x000e64000800007f */
[----:B-1----:R-:W-:Y:S05]  /*347e0*/  @!P0 BRA `(.L_x_3013) ;  /* 0xfffffffc00f08947 */ /* 0x002fea000383ffff */
[----:B------:R-:W-:Y:S05]  /*347f0*/  BRA `(.L_x_3168) ;  /* 0xffffffa4003c7947 */ /* 0x000fea000383ffff */
.L_x_3015:
[----:B-1----:R1:W2:Y:S02]  /*34800*/  SYNCS.PHASECHK.TRANS64.TRYWAIT P0, [R8+URZ+0x324c0], R9 ;  /* 0x0324c009080075a7 */ /* 0x0022a4000800017f */
[----:B--2---:R-:W-:Y:S05]  /*34810*/  @!P0 NANOSLEEP.SYNCS 0x989680 ;  /* 0x009896800000895d */ /* 0x004fea0003900000 */
[----:B------:R-:W2:Y:S02]  /*34820*/  @!P0 SYNCS.PHASECHK.TRANS64 P0, [R8+URZ+0x324c0], R9 ;  /* 0x0324c009080085a7 */ /* 0x000ea4000800007f */
[----:B--2---:R-:W-:Y:S05]  /*34830*/  @!P0 BRA `(.L_x_3015) ;  /* 0xfffffffc00f08947 */ /* 0x004fea000383ffff */
[----:B------:R-:W-:Y:S05]  /*34840*/  BRA `(.L_x_3169) ;  /* 0xffffffa400a07947 */ /* 0x000fea000383ffff */
.L_x_3019:
[----:B0-----:R0:W1:Y:S02]  /*34850*/  SYNCS.PHASECHK.TRANS64.TRYWAIT P0, [R9+URZ+0x324a0], R10 ;  /* 0x0324a00a090075a7 */ /* 0x001064000800017f */
[----:B-1----:R-:W-:Y:S05]  /*34860*/  @!P0 NANOSLEEP.SYNCS 0x989680 ;  /* 0x009896800000895d */ /* 0x002fea0003900000 */
[----:B------:R-:W1:Y:S02]  /*34870*/  @!P0 SYNCS.PHASECHK.TRANS64 P0, [R9+URZ+0x324a0], R10 ;  /* 0x0324a00a090085a7 */ /* 0x000e64000800007f */
[----:B-1----:R-:W-:Y:S05]  /*34880*/  @!P0 BRA `(.L_x_3019) ;  /* 0xfffffffc00f08947 */ /* 0x002fea000383ffff */
[----:B------:R-:W-:Y:S05]  /*34890*/  BRA `(.L_x_3170) ;  /* 0xffffffa800907947 */ /* 0x000fea000383ffff */
.L_x_3021:
[----:B-1----:R1:W2:Y:S02]  /*348a0*/  SYNCS.PHASECHK.TRANS64.TRYWAIT P1, [R9+URZ+0x324c0], R10 ;  /* 0x0324c00a090075a7 */ /* 0x0022a4000802017f */
[----:B--2---:R-:W-:Y:S05]  /*348b0*/  @!P1 NANOSLEEP.SYNCS 0x989680 ;  /* 0x009896800000995d */ /* 0x004fea0003900000 */
[----:B------:R-:W2:Y:S02]  /*348c0*/  @!P1 SYNCS.PHASECHK.TRANS64 P1, [R9+URZ+0x324c0], R10 ;  /* 0x0324c00a090095a7 */ /* 0x000ea4000802007f */
[----:B--2---:R-:W-:Y:S05]  /*348d0*/  @!P1 BRA `(.L_x_3021) ;  /* 0xfffffffc00f09947 */ /* 0x004fea000383ffff */
[----:B------:R-:W-:Y:S05]  /*348e0*/  BRA `(.L_x_3171) ;  /* 0xffffffa800ec7947 */ /* 0x000fea000383ffff */
.L_x_3039:
[----:B------:R-:W2:Y:S01]  /*348f0*/  S2R R5, SR_TID.X ;  /* 0x0000000000057919 */ /* 0x000ea20000002100 */
[----:B------:R-:W-:Y:S01]  /*34900*/  BSSY B0, `(.L_x_3172) ;  /* 0x000000a000007945 */ /* 0x000fe20003800000 */
[----:B------:R-:W-:Y:S02]  /*34910*/  IMAD.MOV.U32 R12, RZ, RZ, RZ ;  /* 0x000000ffff0c7224 */ /* 0x000fe400078e00ff */
[----:B01----:R-:W-:Y:S02]  /*34920*/  IMAD.MOV.U32 R11, RZ, RZ, 0x1f ;  /* 0x0000001fff0b7424 */ /* 0x003fe400078e00ff */
[----:B------:R-:W-:Y:S01]  /*34930*/  IMAD.MOV.U32 R15, RZ, RZ, -0x1 ;  /* 0xffffffffff0f7424 */ /* 0x000fe200078e00ff */
[----:B--2---:R-:W-:-:S04]  /*34940*/  SHF.R.U32.HI R5, RZ, 0x5, R5 ;  /* 0x00000005ff057819 */ /* 0x004fc80000011605 */
[----:B------:R-:W-:-:S05]  /*34950*/  LOP3.LUT R5, R5, 0x3, RZ, 0xc0, !PT ;  /* 0x0000000305057812 */ /* 0x000fca00078ec0ff */
[----:B------:R-:W-:-:S07]  /*34960*/  IMAD.MOV.U32 R13, RZ, RZ, R5 ;  /* 0x000000ffff0d7224 */ /* 0x000fce00078e0005 */
[----:B------:R-:W-:Y:S05]  /*34970*/  WARPSYNC.COLLECTIVE R15, `(.L_x_3173) ;  /* 0x000000000f087348 */ /* 0x000fea0003c00000 */
[----:B------:R0:W1:Y:S02]  /*34980*/  SHFL.IDX P6, R14, R13, R12, R11 ;  /* 0x0000000c0d0e7389 */ /* 0x00006400000c000b */
[----:B01----:R-:W-:Y:S01]  /*34990*/  ENDCOLLECTIVE ;  /* 0x000000000000791b */ /* 0x003fe20003800000 */
.L_x_3173:
[----:B------:R-:W-:Y:S05]  /*349a0*/  BSYNC B0 ;  /* 0x0000000000007941 */ /* 0x000fea0003800000 */
.L_x_3172:
[----:B------:R-:W-:Y:S05]  /*349b0*/  BRA `(.L_x_3174) ;  /* 0xffffffb800647947 */ /* 0x000fea000383ffff */
.L_x_3040:
[----:B------:R-:W-:Y:S01]  /*349c0*/  BSSY B0, `(.L_x_3175) ;  /* 0x0000006000007945 */ /* 0x000fe20003800000 */
[----:B------:R-:W-:-:S07]  /*349d0*/  IMAD.MOV.U32 R15, RZ, RZ, -0x1 ;  /* 0xffffffffff0f7424 */ /* 0x000fce00078e00ff */
[----:B01----:R-:W-:Y:S05]  /*349e0*/  WARPSYNC.COLLECTIVE R15, `(.L_x_3176) ;  /* 0x000000000f0c7348 */ /* 0x003fea0003c00000 */
[----:B------:R-:W-:Y:S02]  /*349f0*/  ELECT P6, UR62, PT ;  /* 0x00000000003e782f */ /* 0x000fe400038c0000 */
[----:B------:R-:W-:Y:S01]  /*34a00*/  MOV R14, UR62 ;  /* 0x0000003e000e7c02 */ /* 0x000fe20008000f00 */
[----:B01----:R-:W-:Y:S10]  /*34a10*/  ENDCOLLECTIVE ;  /* 0x000000000000791b */ /* 0x003ff40003800000 */
.L_x_3176:
[----:B------:R-:W-:Y:S05]  /*34a20*/  BSYNC B0 ;  /* 0x0000000000007941 */ /* 0x000fea0003800000 */
.L_x_3175:
[----:B------:R-:W-:Y:S05]  /*34a30*/  BRA `(.L_x_3177) ;  /* 0xffffffb800547947 */ /* 0x000fea000383ffff */
.L_x_3043:
[----:B-1----:R1:W2:Y:S02]  /*34a40*/  SYNCS.PHASECHK.TRANS64.TRYWAIT P0, [R5+URZ+0x32440], R7 ;  /* 0x03244007050075a7 */ /* 0x0022a4000800017f */
[----:B--2---:R-:W-:Y:S05]  /*34a50*/  @!P0 NANOSLEEP.SYNCS 0x989680 ;  /* 0x009896800000895d */ /* 0x004fea0003900000 */
[----:B------:R-:W2:Y:S02]  /*34a60*/  @!P0 SYNCS.PHASECHK.TRANS64 P0, [R5+URZ+0x32440], R7 ;  /* 0x03244007050085a7 */ /* 0x000ea4000800007f */
[----:B--2---:R-:W-:Y:S05]  /*34a70*/  @!P0 BRA `(.L_x_3043) ;  /* 0xfffffffc00f08947 */ /* 0x004fea000383ffff */
[----:B------:R-:W-:Y:S05]  /*34a80*/  BRA `(.L_x_3178) ;  /* 0xffffffb800bc7947 */ /* 0x000fea000383ffff */
.L_x_3047:
        /* <DEDUP_REMOVED lines=8> */
.L_x_3050:
[----:B-1----:R1:W2:Y:S02]  /*34b10*/  SYNCS.PHASECHK.TRANS64.TRYWAIT P0, [R2+URZ+0x32460], R5 ;  /* 0x03246005020075a7 */ /* 0x0022a4000800017f */
[----:B--2---:R-:W-:Y:S05]  /*34b20*/  @!P0 NANOSLEEP.SYNCS 0x989680 ;  /* 0x009896800000895d */ /* 0x004fea0003900000 */
[----:B------:R-:W2:Y:S02]  /*34b30*/  @!P0 SYNCS.PHASECHK.TRANS64 P0, [R2+URZ+0x32460], R5 ;  /* 0x03246005020085a7 */ /* 0x000ea4000800007f */
[----:B--2---:R-:W-:Y:S05]  /*34b40*/  @!P0 BRA `(.L_x_3050) ;  /* 0xfffffffc00f08947 */ /* 0x004fea000383ffff */
[----:B------:R-:W-:Y:S05]  /*34b50*/  BRA `(.L_x_3180) ;  /* 0xffffffc000407947 */ /* 0x000fea000383ffff */
.L_x_3059:
[----:B---3--:R3:W4:Y:S02]  /*34b60*/  SYNCS.PHASECHK.TRANS64.TRYWAIT P0, [R2+URZ+0x32440], R3 ;  /* 0x03244003020075a7 */ /* 0x008724000800017f */
[----:B----4-:R-:W-:Y:S05]  /*34b70*/  @!P0 NANOSLEEP.SYNCS 0x989680 ;  /* 0x009896800000895d */ /* 0x010fea0003900000 */
[----:B------:R-:W4:Y:S02]  /*34b80*/  @!P0 SYNCS.PHASECHK.TRANS64 P0, [R2+URZ+0x32440], R3 ;  /* 0x03244003020085a7 */ /* 0x000f24000800007f */
[----:B----4-:R-:W-:Y:S05]  /*34b90*/  @!P0 BRA `(.L_x_3059) ;  /* 0xfffffffc00f08947 */ /* 0x010fea000383ffff */
[----:B------:R-:W-:Y:S05]  /*34ba0*/  BRA `(.L_x_3181) ;  /* 0xffffffc400c07947 */ /* 0x000fea000383ffff */
.L_x_3061:
[----:B0-----:R0:W1:Y:S02]  /*34bb0*/  SYNCS.PHASECHK.TRANS64.TRYWAIT P0, [R2+URZ+0x32460], R3 ;  /* 0x03246003020075a7 */ /* 0x001064000800017f */
[----:B-1----:R-:W-:Y:S05]  /*34bc0*/  @!P0 NANOSLEEP.SYNCS 0x989680 ;  /* 0x009896800000895d */ /* 0x002fea0003900000 */
[----:B------:R-:W1:Y:S02]  /*34bd0*/  @!P0 SYNCS.PHASECHK.TRANS64 P0, [R2+URZ+0x32460], R3 ;  /* 0x03246003020085a7 */ /* 0x000e64000800007f */
[----:B-1----:R-:W-:Y:S05]  /*34be0*/  @!P0 BRA `(.L_x_3061) ;  /* 0xfffffffc00f08947 */ /* 0x002fea000383ffff */
[----:B------:R-:W-:Y:S05]  /*34bf0*/  BRA `(.L_x_3182) ;  /* 0xffffffc800307947 */ /* 0x000fea000383ffff */
.L_x_3066:
[----:B--2---:R2:W3:Y:S02]  /*34c00*/  SYNCS.PHASECHK.TRANS64.TRYWAIT P0, [R2+URZ+0x32440], R3 ;  /* 0x03244003020075a7 */ /* 0x0044e4000800017f */
[----:B---3--:R-:W-:Y:S05]  /*34c10*/  @!P0 NANOSLEEP.SYNCS 0x989680 ;  /* 0x009896800000895d */ /* 0x008fea0003900000 */
[----:B------:R-:W3:Y:S02]  /*34c20*/  @!P0 SYNCS.PHASECHK.TRANS64 P0, [R2+URZ+0x32440], R3 ;  /* 0x03244003020085a7 */ /* 0x000ee4000800007f */
[----:B---3--:R-:W-:Y:S05]  /*34c30*/  @!P0 BRA `(.L_x_3066) ;  /* 0xfffffffc00f08947 */ /* 0x008fea000383ffff */
[----:B------:R-:W-:Y:S05]  /*34c40*/  BRA `(.L_x_3183) ;  /* 0xffffffcc007c7947 */ /* 0x000fea000383ffff */
.L_x_3068:
[----:B0-----:R0:W1:Y:S02]  /*34c50*/  SYNCS.PHASECHK.TRANS64.TRYWAIT P1, [R2+URZ+0x32460], R3 ;  /* 0x03246003020075a7 */ /* 0x001064000802017f */
[----:B-1----:R-:W-:Y:S05]  /*34c60*/  @!P1 NANOSLEEP.SYNCS 0x989680 ;  /* 0x009896800000995d */ /* 0x002fea0003900000 */
[----:B------:R-:W1:Y:S02]  /*34c70*/  @!P1 SYNCS.PHASECHK.TRANS64 P1, [R2+URZ+0x32460], R3 ;  /* 0x03246003020095a7 */ /* 0x000e64000802007f */
[----:B-1----:R-:W-:Y:S05]  /*34c80*/  @!P1 BRA `(.L_x_3068) ;  /* 0xfffffffc00f09947 */ /* 0x002fea000383ffff */
[----:B------:R-:W-:Y:S05]  /*34c90*/  BRA `(.L_x_3184) ;  /* 0xffffffcc00e87947 */ /* 0x000fea000383ffff */
.L_x_3073:
[----:B--2---:R2:W3:Y:S02]  /*34ca0*/  SYNCS.PHASECHK.TRANS64.TRYWAIT P0, [R2+URZ+0x32440], R3 ;  /* 0x03244003020075a7 */ /* 0x0044e4000800017f */
[----:B---3--:R-:W-:Y:S05]  /*34cb0*/  @!P0 NANOSLEEP.SYNCS 0x989680 ;  /* 0x009896800000895d */ /* 0x008fea0003900000 */
[----:B------:R-:W3:Y:S02]  /*34cc0*/  @!P0 SYNCS.PHASECHK.TRANS64 P0, [R2+URZ+0x32440], R3 ;  /* 0x03244003020085a7 */ /* 0x000ee4000800007f */
[----:B---3--:R-:W-:Y:S05]  /*34cd0*/  @!P0 BRA `(.L_x_3073) ;  /* 0xfffffffc00f08947 */ /* 0x008fea000383ffff */
[----:B------:R-:W-:Y:S05]  /*34ce0*/  BRA `(.L_x_3185) ;  /* 0xffffffd400107947 */ /* 0x000fea000383ffff */
.L_x_3075:
[----:B0-----:R0:W1:Y:S02]  /*34cf0*/  SYNCS.PHASECHK.TRANS64.TRYWAIT P1, [R2+URZ+0x32460], R3 ;  /* 0x03246003020075a7 */ /* 0x001064000802017f */
[----:B-1----:R-:W-:Y:S05]  /*34d00*/  @!P1 NANOSLEEP.SYNCS 0x989680 ;  /* 0x009896800000995d */ /* 0x002fea0003900000 */
[----:B------:R-:W1:Y:S02]  /*34d10*/  @!P1 SYNCS.PHASECHK.TRANS64 P1, [R2+URZ+0x32460], R3 ;  /* 0x03246003020095a7 */ /* 0x000e64000802007f */
[----:B-1----:R-:W-:Y:S05]  /*34d20*/  @!P1 BRA `(.L_x_3075) ;  /* 0xfffffffc00f09947 */ /* 0x002fea000383ffff */
[----:B------:R-:W-:Y:S05]  /*34d30*/  BRA `(.L_x_3186) ;  /* 0xffffffd400807947 */ /* 0x000fea000383ffff */
.L_x_3080:
[----:B------:R-:W-:Y:S01]  /*34d40*/  BSSY B0, `(.L_x_3187) ;  /* 0x0000008000007945 */ /* 0x000fe20003800000 */
[----:B-1----:R-:W-:Y:S02]  /*34d50*/  IMAD.MOV.U32 R13, RZ, RZ, R16 ;  /* 0x000000ffff0d7224 */ /* 0x002fe400078e0010 */
[----:B0-----:R-:W-:Y:S02]  /*34d60*/  IMAD.MOV.U32 R12, RZ, RZ, RZ ;  /* 0x000000ffff0c7224 */ /* 0x001fe400078e00ff */
[----:B------:R-:W-:Y:S02]  /*34d70*/  IMAD.MOV.U32 R11, RZ, RZ, 0x1f ;  /* 0x0000001fff0b7424 */ /* 0x000fe400078e00ff */
[----:B------:R-:W-:-:S07]  /*34d80*/  IMAD.MOV.U32 R15, RZ, RZ, -0x1 ;  /* 0xffffffffff0f7424 */ /* 0x000fce00078e00ff */
[----:B--23--:R-:W-:Y:S05]  /*34d90*/  WARPSYNC.COLLECTIVE R15, `(.L_x_3188) ;  /* 0x000000000f087348 */ /* 0x00cfea0003c00000 */
[----:B------:R0:W1:Y:S02]  /*34da0*/  SHFL.IDX P6, R14, R13, R12, R11 ;  /* 0x0000000c0d0e7389 */ /* 0x00006400000c000b */
[----:B0123--:R-:W-:Y:S01]  /*34db0*/  ENDCOLLECTIVE ;  /* 0x000000000000791b */ /* 0x00ffe20003800000 */
.L_x_3188:
[----:B------:R-:W-:Y:S05]  /*34dc0*/  BSYNC B0 ;  /* 0x0000000000007941 */ /* 0x000fea0003800000 */
.L_x_3187:
        /* <DEDUP_REMOVED lines=8> */
.L_x_3189:
[----:B------:R-:W-:Y:S01]  /*34e50*/  IMAD.MOV.U32 R16, RZ, RZ, R14 ;  /* 0x000000ffff107224 */ /* 0x000fe200078e000e */
[----:B------:R-:W-:Y:S06]  /*34e60*/  BRA `(.L_x_3190) ;  /* 0xffffffd800747947 */ /* 0x000fec000383ffff */
.L_x_3083:
[----:B------:R-:W-:Y:S01]  /*34e70*/  BSSY B0, `(.L_x_3191) ;  /* 0x0000008000007945 */ /* 0x000fe20003800000 */
[----:B-1---5:R-:W-:Y:S02]  /*34e80*/  IMAD.MOV.U32 R13, RZ, RZ, R17 ;  /* 0x000000ffff0d7224 */ /* 0x022fe400078e0011 */
[----:B0-----:R-:W-:Y:S02]  /*34e90*/  IMAD.MOV.U32 R12, RZ, RZ, 0x1 ;  /* 0x00000001ff0c7424 */ /* 0x001fe400078e00ff */
[----:B------:R-:W-:Y:S02]  /*34ea0*/  IMAD.MOV.U32 R11, RZ, RZ, RZ ;  /* 0x000000ffff0b7224 */ /* 0x000fe400078e00ff */
[----:B------:R-:W-:-:S07]  /*34eb0*/  IMAD.MOV.U32 R15, RZ, RZ, -0x1 ;  /* 0xffffffffff0f7424 */ /* 0x000fce00078e00ff */
[----:B--234-:R-:W-:Y:S05]  /*34ec0*/  WARPSYNC.COLLECTIVE R15, `(.L_x_3192) ;  /* 0x000000000f087348 */ /* 0x01cfea0003c00000 */
[----:B------:R0:W1:Y:S02]  /*34ed0*/  SHFL.UP P6, R14, R13, R12, R11 ;  /* 0x0400000c0d0e7389 */ /* 0x00006400000c000b */
[----:B01234-:R-:W-:Y:S01]  /*34ee0*/  ENDCOLLECTIVE ;  /* 0x000000000000791b */ /* 0x01ffe20003800000 */
.L_x_3192:
[----:B------:R-:W-:Y:S05]  /*34ef0*/  BSYNC B0 ;  /* 0x0000000000007941 */ /* 0x000fea0003800000 */
.L_x_3191:
        /* <DEDUP_REMOVED lines=10> */
.L_x_3193:
        /* <DEDUP_REMOVED lines=8> */
.L_x_3194:
        /* <DEDUP_REMOVED lines=8> */
.L_x_3195:
        /* <DEDUP_REMOVED lines=8> */
.L_x_3196:
        /* <DEDUP_REMOVED lines=8> */
.L_x_3197:
[----:B------:R-:W-:Y:S05]  /*351a0*/  BRA `(.L_x_3198) ;  /* 0xffffffd800387947 */ /* 0x000fea000383ffff */
.L_x_3088:
[----:B------:R-:W-:Y:S01]  /*351b0*/  BSSY B0, `(.L_x_3199) ;  /* 0x0000008000007945 */ /* 0x000fe20003800000 */
[----:B-----5:R-:W-:Y:S02]  /*351c0*/  IMAD.MOV.U32 R13, RZ, RZ, R17 ;  /* 0x000000ffff0d7224 */ /* 0x020fe400078e0011 */
[----:B------:R-:W-:Y:S02]  /*351d0*/  IMAD.MOV.U32 R12, RZ, RZ, 0x1 ;  /* 0x00000001ff0c7424 */ /* 0x000fe400078e00ff */
[----:B------:R-:W-:Y:S02]  /*351e0*/  IMAD.MOV.U32 R11, RZ, RZ, RZ ;  /* 0x000000ffff0b7224 */ /* 0x000fe400078e00ff */
[----:B------:R-:W-:-:S07]  /*351f0*/  IMAD.MOV.U32 R15, RZ, RZ, -0x1 ;  /* 0xffffffffff0f7424 */ /* 0x000fce00078e00ff */
[----:B0-----:R-:W-:Y:S05]  /*35200*/  WARPSYNC.COLLECTIVE R15, `(.L_x_3200) ;  /* 0x000000000f087348 */ /* 0x001fea0003c00000 */
[----:B------:R1:W2:Y:S02]  /*35210*/  SHFL.UP P6, R14, R13, R12, R11 ;  /* 0x0400000c0d0e7389 */ /* 0x0002a400000c000b */
[----:B012---:R-:W-:Y:S01]  /*35220*/  ENDCOLLECTIVE ;  /* 0x000000000000791b */ /* 0x007fe20003800000 */
.L_x_3200:
[----:B------:R-:W-:Y:S05]  /*35230*/  BSYNC B0 ;  /* 0x0000000000007941 */ /* 0x000fea0003800000 */
.L_x_3199:
        /* <DEDUP_REMOVED lines=10> */
.L_x_3201:
        /* <DEDUP_REMOVED lines=8> */
.L_x_3202:
        /* <DEDUP_REMOVED lines=8> */
.L_x_3203:
        /* <DEDUP_REMOVED lines=8> */
.L_x_3204:
        /* <DEDUP_REMOVED lines=8> */
.L_x_3205:
[----:B------:R-:W-:Y:S05]  /*354e0*/  BRA `(.L_x_3206) ;  /* 0xffffffd8001c7947 */ /* 0x000fea000383ffff */
.L_x_3090:
[----:B------:R-:W-:Y:S01]  /*354f0*/  BSSY B0, `(.L_x_3207) ;  /* 0x0000006000007945 */ /* 0x000fe20003800000 */
[----:B------:R-:W-:Y:S01]  /*35500*/  PLOP3.LUT P6, PT, P6, PT, PT, 0x8, 0x0 ;  /* 0x000000000000781c */ /* 0x000fe200037ce170 */
[----:B------:R-:W-:-:S12]  /*35510*/  IMAD.MOV.U32 R15, RZ, RZ, -0x1 ;  /* 0xffffffffff0f7424 */ /* 0x000fd800078e00ff */
[----:B0-----:R-:W-:Y:S05]  /*35520*/  WARPSYNC.COLLECTIVE R15, `(.L_x_3208) ;  /* 0x000000000f087348 */ /* 0x001fea0003c00000 */
[----:B------:R-:W-:Y:S01]  /*35530*/  VOTE.ANY R14, PT, P6 ;  /* 0x00000000000e7806 */ /* 0x000fe200030e0100 */
[----:B0-----:R-:W-:Y:S06]  /*35540*/  ENDCOLLECTIVE ;  /* 0x000000000000791b */ /* 0x001fec0003800000 */
.L_x_3208:
[----:B------:R-:W-:Y:S05]  /*35550*/  BSYNC B0 ;  /* 0x0000000000007941 */ /* 0x000fea0003800000 */
.L_x_3207:
        /* <DEDUP_REMOVED lines=9> */
.L_x_3209:
[----:B------:R-:W-:Y:S01]  /*355f0*/  IMAD.MOV.U32 R17, RZ, RZ, R14 ;  /* 0x000000ffff117224 */ /* 0x000fe200078e000e */
[----:B------:R-:W-:Y:S06]  /*35600*/  BRA `(.L_x_3210) ;  /* 0xffffffd8000c7947 */ /* 0x000fec000383ffff */
.L_x_3092:
[----:B------:R-:W-:Y:S01]  /*35610*/  BSSY B0, `(.L_x_3211) ;  /* 0x0000007000007945 */ /* 0x000fe20003800000 */
[----:B------:R-:W-:Y:S02]  /*35620*/  IMAD.MOV.U32 R13, RZ, RZ, R2 ;  /* 0x000000ffff0d7224 */ /* 0x000fe400078e0002 */
[----:B------:R-:W-:Y:S02]  /*35630*/  IMAD.MOV.U32 R11, RZ, RZ, 0x1f ;  /* 0x0000001fff0b7424 */ /* 0x000fe400078e00ff */
[----:B------:R-:W-:-:S07]  /*35640*/  IMAD.MOV.U32 R15, RZ, RZ, -0x1 ;  /* 0xffffffffff0f7424 */ /* 0x000fce00078e00ff */
[----:B012---:R-:W-:Y:S05]  /*35650*/  WARPSYNC.COLLECTIVE R15, `(.L_x_3212) ;  /* 0x000000000f087348 */ /* 0x007fea0003c00000 */
[----:B------:R3:W4:Y:S02]  /*35660*/  SHFL.IDX P6, R14, R13, R12, R11 ;  /* 0x0000000c0d0e7389 */ /* 0x00072400000c000b */
[----:B01234-:R-:W-:Y:S01]  /*35670*/  ENDCOLLECTIVE ;  /* 0x000000000000791b */ /* 0x01ffe20003800000 */
.L_x_3212:
[----:B------:R-:W-:Y:S05]  /*35680*/  BSYNC B0 ;  /* 0x0000000000007941 */ /* 0x000fea0003800000 */
.L_x_3211:
[----:B------:R-:W-:Y:S01]  /*35690*/  IMAD.MOV.U32 R7, RZ, RZ, R14 ;  /* 0x000000ffff077224 */ /* 0x000fe200078e000e */
[----:B------:R-:W-:Y:S06]  /*356a0*/  BRA `(.L_x_3091) ;  /* 0xffffffd800007947 */ /* 0x000fec000383ffff */
.L_x_3095:
[----:B-1----:R1:W3:Y:S02]  /*356b0*/  SYNCS.PHASECHK.TRANS64.TRYWAIT P0, [R0+URZ+0x32420], R3 ;  /* 0x03242003000075a7 */ /* 0x0022e4000800017f */
[----:B---3--:R-:W-:Y:S05]  /*356c0*/  @!P0 NANOSLEEP.SYNCS 0x989680 ;  /* 0x009896800000895d */ /* 0x008fea0003900000 */
[----:B------:R-:W3:Y:S02]  /*356d0*/  @!P0 SYNCS.PHASECHK.TRANS64 P0, [R0+URZ+0x32420], R3 ;  /* 0x03242003000085a7 */ /* 0x000ee4000800007f */
[----:B---3--:R-:W-:Y:S05]  /*356e0*/  @!P0 BRA `(.L_x_3095) ;  /* 0xfffffffc00f08947 */ /* 0x008fea000383ffff */
[----:B------:R-:W-:Y:S05]  /*356f0*/  BRA `(.L_x_3213) ;  /* 0xffffffdc00707947 */ /* 0x000fea000383ffff */
.L_x_3096:
        /* <DEDUP_REMOVED lines=11> */
.L_x_3215:
[----:B------:R-:W-:Y:S05]  /*357b0*/  BSYNC B0 ;  /* 0x0000000000007941 */ /* 0x000fea0003800000 */
.L_x_3214:
[----:B------:R-:W-:Y:S05]  /*357c0*/  BRA `(.L_x_3216) ;  /* 0xffffffdc00547947 */ /* 0x000fea000383ffff */
.L_x_3097:
[----:B------:R-:W-:Y:S01]  /*357d0*/  BSSY B0, `(.L_x_3217) ;  /* 0x0000006000007945 */ /* 0x000fe20003800000 */
[----:B------:R-:W-:-:S07]  /*357e0*/  IMAD.MOV.U32 R15, RZ, RZ, -0x1 ;  /* 0xffffffffff0f7424 */ /* 0x000fce00078e00ff */
[----:B012---:R-:W-:Y:S05]  /*357f0*/  WARPSYNC.COLLECTIVE R15, `(.L_x_3218) ;  /* 0x000000000f0c7348 */ /* 0x007fea0003c00000 */
[----:B------:R-:W-:Y:S02]  /*35800*/  ELECT P6, UR62, PT ;  /* 0x00000000003e782f */ /* 0x000fe400038c0000 */
[----:B------:R-:W-:Y:S01]  /*35810*/  MOV R14, UR62 ;  /* 0x0000003e000e7c02 */ /* 0x000fe20008000f00 */
[----:B012---:R-:W-:Y:S10]  /*35820*/  ENDCOLLECTIVE ;  /* 0x000000000000791b */ /* 0x007ff40003800000 */
.L_x_3218:
[----:B------:R-:W-:Y:S05]  /*35830*/  BSYNC B0 ;  /* 0x0000000000007941 */ /* 0x000fea0003800000 */
.L_x_3217:
[----:B------:R-:W-:Y:S05]  /*35840*/  BRA `(.L_x_3219) ;  /* 0xffffffdc00487947 */ /* 0x000fea000383ffff */
.L_x_3099:
[----:B-1----:R1:W2:Y:S02]  /*35850*/  SYNCS.PHASECHK.TRANS64.TRYWAIT P0, [R6+URZ], R5 ;  /* 0x00000005060075a7 */ /* 0x0022a4000800017f */
[----:B--2---:R-:W-:Y:S05]  /*35860*/  @!P0 NANOSLEEP.SYNCS 0x989680 ;  /* 0x009896800000895d */ /* 0x004fea0003900000 */
[----:B------:R-:W2:Y:S02]  /*35870*/  @!P0 SYNCS.PHASECHK.TRANS64 P0, [R6+URZ], R5 ;  /* 0x00000005060085a7 */ /* 0x000ea4000800007f */
[----:B--2---:R-:W-:Y:S05]  /*35880*/  @!P0 BRA `(.L_x_3099) ;  /* 0xfffffffc00f08947 */ /* 0x004fea000383ffff */
[----:B------:R-:W-:Y:S05]  /*35890*/  BRA `(.L_x_3220) ;  /* 0xffffffdc00847947 */ /* 0x000fea000383ffff */
.L_x_3100:
[----:B--2---:R2:W3:Y:S02]  /*358a0*/  SYNCS.PHASECHK.TRANS64.TRYWAIT P0, [R7+URZ], R2 ;  /* 0x00000002070075a7 */ /* 0x0044e4000800017f */
[----:B---3--:R-:W-:Y:S05]  /*358b0*/  @!P0 NANOSLEEP.SYNCS 0x989680 ;  /* 0x009896800000895d */ /* 0x008fea0003900000 */
[----:B------:R-:W3:Y:S02]  /*358c0*/  @!P0 SYNCS.PHASECHK.TRANS64 P0, [R7+URZ], R2 ;  /* 0x00000002070085a7 */ /* 0x000ee4000800007f */
[----:B---3--:R-:W-:Y:S05]  /*358d0*/  @!P0 BRA `(.L_x_3100) ;  /* 0xfffffffc00f08947 */ /* 0x008fea000383ffff */
[----:B------:R-:W-:Y:S05]  /*358e0*/  BRA `(.L_x_3221) ;  /* 0xffffffdc00787947 */ /* 0x000fea000383ffff */
.L_x_3102:
[----:B---3--:R3:W4:Y:S02]  /*358f0*/  SYNCS.PHASECHK.TRANS64.TRYWAIT P0, [R4+URZ], R5 ;  /* 0x00000005040075a7 */ /* 0x008724000800017f */
[----:B----4-:R-:W-:Y:S05]  /*35900*/  @!P0 NANOSLEEP.SYNCS 0x989680 ;  /* 0x009896800000895d */ /* 0x010fea0003900000 */
[----:B------:R-:W4:Y:S02]  /*35910*/  @!P0 SYNCS.PHASECHK.TRANS64 P0, [R4+URZ], R5 ;  /* 0x00000005040085a7 */ /* 0x000f24000800007f */
[----:B----4-:R-:W-:Y:S05]  /*35920*/  @!P0 BRA `(.L_x_3102) ;  /* 0xfffffffc00f08947 */ /* 0x010fea000383ffff */
[----:B------:R-:W-:Y:S05]  /*35930*/  BRA `(.L_x_3222) ;  /* 0xffffffdc00807947 */ /* 0x000fea000383ffff */
        .type           $_ZN7cutlass13device_kernelIN5flash11enable_sm90INS1_16FlashAttnFwdSm90INS1_25CollectiveMainloopFwdSm90ILi2EN4cute5tupleIJNS5_1CILi1EEES8_S8_EEENS6_IJNS7_ILi128EEENS7_ILi96EEENS7_ILi64EEEEEELi256ENS_10bfloat16_tEfNS_4arch4Sm90ELb0ELb1ELb0ELb1ELb0ELb1ELb1ELb1ELb0ELb0ELb0ELb0EEENS1_21CollectiveEpilogueFwdINS6_IJSA_NS7_ILi256EEESB_EEES9_SE_SG_Li256ELb1ELb0ELb0ELb0EEENS1_36VarlenDynamicPersistentTileSchedulerILi128ELi96ELi256ELi32ELb0ELb0ELb1ELb1ELb0ELb1EEEEEEEEEvNT_6ParamsE$_ZZN5flash25CollectiveMainloopFwdSm90ILi2EN4cute5tupleIJNS1_1CILi1EEES4_S4_EEENS2_IJNS3_ILi128EEENS3_ILi96EEENS3_ILi64EEEEEELi256EN7cutlass10bfloat16_tEfNSA_4arch4Sm90ELb0ELb1ELb0ELb1ELb0ELb1ELb1ELb1ELb0ELb0ELb0ELb0EE3mmaINS_16FlashAttnFwdSm90ISE_NS_21CollectiveEpilogueFwdINS2_IJS6_NS3_ILi256EEES7_EEES5_SB_SD_Li256ELb1ELb0ELb0ELb0EEENS_36VarlenDynamicPersistentTileSchedulerILi128ELi96ELi256ELi32ELb0ELb0ELb1ELb1ELb0ELb1EEEE13SharedStorageENS1_6TensorINS1_11ArrayEngineIfLm128EEENS1_6LayoutINS2_IJNS2_IJNS3_ILi2EEEST_NS3_ILi32EEEEEES4_S4_EEENS2_IJNS2_IJS4_ST_NS3_ILi4EEEEEENS3_ILi0EEESZ_EEEEEEENS_7SoftmaxILi2ELi0EEEEEbRKNSE_6ParamsENSA_25PipelineTmaAsyncNoClusterILi2ENSA_16PipelineTmaAsyncILi2EEEEES1B_RNSA_13PipelineStateILj2EEERT0_RT1_iRiRKNS_16SeqlenInfoQKNewKILb1ELb1EEENS2_IJiiiiEEERT_ENKUliT_T0_T1_E_clIZSF_ISO_S12_S14_EbS17_S1B_S1B_S1E_S1G_S1I_iS1J_S1N_S1O_S1Q_EUlRS1R_iE0_NS3_ILb1EEES1Y_EEDaiS1R_S1S_S1T_,@function
        .size           $_ZN7cutlass13device_kernelIN5flash11enable_sm90INS1_16FlashAttnFwdSm90INS1_25CollectiveMainloopFwdSm90ILi2EN4cute5tupleIJNS5_1CILi1EEES8_S8_EEENS6_IJNS7_ILi128EEENS7_ILi96EEENS7_ILi64EEEEEELi256ENS_10bfloat16_tEfNS_4arch4Sm90ELb0ELb1ELb0ELb1ELb0ELb1ELb1ELb1ELb0ELb0ELb0ELb0EEENS1_21CollectiveEpilogueFwdINS6_IJSA_NS7_ILi256EEESB_EEES9_SE_SG_Li256ELb1ELb0ELb0ELb0EEENS1_36VarlenDynamicPersistentTileSchedulerILi128ELi96ELi256ELi32ELb0ELb0ELb1ELb1ELb0ELb1EEEEEEEEEvNT_6ParamsE$_ZZN5flash25CollectiveMainloopFwdSm90ILi2EN4cute5tupleIJNS1_1CILi1EEES4_S4_EEENS2_IJNS3_ILi128EEENS3_ILi96EEENS3_ILi64EEEEEELi256EN7cutlass10bfloat16_tEfNSA_4arch4Sm90ELb0ELb1ELb0ELb1ELb0ELb1ELb1ELb1ELb0ELb0ELb0ELb0EE3mmaINS_16FlashAttnFwdSm90ISE_NS_21CollectiveEpilogueFwdINS2_IJS6_NS3_ILi256EEES7_EEES5_SB_SD_Li256ELb1ELb0ELb0ELb0EEENS_36VarlenDynamicPersistentTileSchedulerILi128ELi96ELi256ELi32ELb0ELb0ELb1ELb1ELb0ELb1EEEE13SharedStorageENS1_6TensorINS1_11ArrayEngineIfLm128EEENS1_6LayoutINS2_IJNS2_IJNS3_ILi2EEEST_NS3_ILi32EEEEEES4_S4_EEENS2_IJNS2_IJS4_ST_NS3_ILi4EEEEEENS3_ILi0EEESZ_EEEEEEENS_7SoftmaxILi2ELi0EEEEEbRKNSE_6ParamsENSA_25PipelineTmaAsyncNoClusterILi2ENSA_16PipelineTmaAsyncILi2EEEEES1B_RNSA_13PipelineStateILj2EEERT0_RT1_iRiRKNS_16SeqlenInfoQKNewKILb1ELb1EEENS2_IJiiiiEEERT_ENKUliT_T0_T1_E_clIZSF_ISO_S12_S14_EbS17_S1B_S1B_S1E_S1G_S1I_iS1J_S1N_S1O_S1Q_EUlRS1R_iE0_NS3_ILb1EEES1Y_EEDaiS1R_S1S_S1T_,(.L_x_4727 - $_ZN7cutlass13device_kernelIN5flash11enable_sm90INS1_16FlashAttnFwdSm90INS1_25CollectiveMainloopFwdSm90ILi2EN4cute5tupleIJNS5_1CILi1EEES8_S8_EEENS6_IJNS7_ILi128EEENS7_ILi96EEENS7_ILi64EEEEEELi256ENS_10bfloat16_tEfNS_4arch4Sm90ELb0ELb1ELb0ELb1ELb0ELb1ELb1ELb1ELb0ELb0ELb0ELb0EEENS1_21CollectiveEpilogueFwdINS6_IJSA_NS7_ILi256EEESB_EEES9_SE_SG_Li256ELb1ELb0ELb0ELb0EEENS1_36VarlenDynamicPersistentTileSchedulerILi128ELi96ELi256ELi32ELb0ELb0ELb1ELb1ELb0ELb1EEEEEEEEEvNT_6ParamsE$_ZZN5flash25CollectiveMainloopFwdSm90ILi2EN4cute5tupleIJNS1_1CILi1EEES4_S4_EEENS2_IJNS3_ILi128EEENS3_ILi96EEENS3_ILi64EEEEEELi256EN7cutlass10bfloat16_tEfNSA_4arch4Sm90ELb0ELb1ELb0ELb1ELb0ELb1ELb1ELb1ELb0ELb0ELb0ELb0EE3mmaINS_16FlashAttnFwdSm90ISE_NS_21CollectiveEpilogueFwdINS2_IJS6_NS3_ILi256EEES7_EEES5_SB_SD_Li256ELb1ELb0ELb0ELb0EEENS_36VarlenDynamicPersistentTileSchedulerILi128ELi96ELi256ELi32ELb0ELb0ELb1ELb1ELb0ELb1EEEE13SharedStorageENS1_6TensorINS1_11ArrayEngineIfLm128EEENS1_6LayoutINS2_IJNS2_IJNS3_ILi2EEEST_NS3_ILi32EEEEEES4_S4_EEENS2_IJNS2_IJS4_ST_NS3_ILi4EEEEEENS3_ILi0EEESZ_EEEEEEENS_7SoftmaxILi2ELi0EEEEEbRKNSE_6ParamsENSA_25PipelineTmaAsyncNoClusterILi2ENSA_16PipelineTmaAsyncILi2EEEEES1B_RNSA_13PipelineStateILj2EEERT0_RT1_iRiRKNS_16SeqlenInfoQKNewKILb1ELb1EEENS2_IJiiiiEEERT_ENKUliT_T0_T1_E_clIZSF_ISO_S12_S14_EbS17_S1B_S1B_S1E_S1G_S1I_iS1J_S1N_S1O_S1Q_EUlRS1R_iE0_NS3_ILb1EEES1Y_EEDaiS1R_S1S_S1T_)
$_ZN7cutlass13device_kernelIN5flash11enable_sm90INS1_16FlashAttnFwdSm90INS1_25CollectiveMainloopFwdSm90ILi2EN4cute5tupleIJNS5_1CILi1EEES8_S8_EEENS6_IJNS7_ILi128EEENS7_ILi96EEENS7_ILi64EEEEEELi256ENS_10bfloat16_tEfNS_4arch4Sm90ELb0ELb1ELb0ELb1ELb0ELb1ELb1ELb1ELb0ELb0ELb0ELb0EEENS1_21CollectiveEpilogueFwdINS6_IJSA_NS7_ILi256EEESB_EEES9_SE_SG_Li256ELb1ELb0ELb0ELb0EEENS1_36VarlenDynamicPersistentTileSchedulerILi128ELi96ELi256ELi32ELb0ELb0ELb1ELb1ELb0ELb1EEEEEEEEEvNT_6ParamsE$_ZZN5flash25CollectiveMainloopFwdSm90ILi2EN4cute5tupleIJNS1_1CILi1EEES4_S4_EEENS2_IJNS3_ILi128EEENS3_ILi96EEENS3_ILi64EEEEEELi256EN7cutlass10bfloat16_tEfNSA_4arch4Sm90ELb0ELb1ELb0ELb1ELb0ELb1ELb1ELb1ELb0ELb0ELb0ELb0EE3mmaINS_16FlashAttnFwdSm90ISE_NS_21CollectiveEpilogueFwdINS2_IJS6_NS3_ILi256EEES7_EEES5_SB_SD_Li256ELb1ELb0ELb0ELb0EEENS_36VarlenDynamicPersistentTileSchedulerILi128ELi96ELi256ELi32ELb0ELb0ELb1ELb1ELb0ELb1EEEE13SharedStorageENS1_6TensorINS1_11ArrayEngineIfLm128EEENS1_6LayoutINS2_IJNS2_IJNS3_ILi2EEEST_NS3_ILi32EEEEEES4_S4_EEENS2_IJNS2_IJS4_ST_NS3_ILi4EEEEEENS3_ILi0EEESZ_EEEEEEENS_7SoftmaxILi2ELi0EEEEEbRKNSE_6ParamsENSA_25PipelineTmaAsyncNoClusterILi2ENSA_16PipelineTmaAsyncILi2EEEEES1B_RNSA_13PipelineStateILj2EEERT0_RT1_iRiRKNS_16SeqlenInfoQKNewKILb1ELb1EEENS2_IJiiiiEEERT_ENKUliT_T0_T1_E_clIZSF_ISO_S12_S14_EbS17_S1B_S1B_S1E_S1G_S1I_iS1J_S1N_S1O_S1Q_EUlRS1R_iE0_NS3_ILb1EEES1Y_EEDaiS1R_S1S_S1T_:
[----:B------:R-:W-:Y:S01]  /*35940*/  R2UR UR5, R3 ;  /* 0x00000000030572ca */ /* 0x000fe200000e0000 */
[----:B------:R-:W-:-:S12]  /*35950*/  ULDC UR4, c[0x0][0x20] ;  /* 0x0000080000047ab9 */ /* 0x000fd80000000800 */
[----:B------:R-:W-:-:S09]  /*35960*/  UIADD3 UR4, -UR4, UR5, URZ ;  /* 0x0000000504047290 */ /* 0x000fd2000fffe13f */
[----:B------:R-:W2:Y:S04]  /*35970*/  LDL.64 R6, [UR4+0x18] ;  /* 0x00001804ff067983 */ /* 0x000ea80008100a00 */
[----:B------:R-:W3:Y:S01]  /*35980*/  LDL.64 R4, [UR4] ;  /* 0x00000004ff047983 */ /* 0x000ee20008100a00 */
[----:B------:R-:W-:-:S03]  /*35990*/  ULDC.64 UR6, c[0x0][0x208] ;  /* 0x0000820000067ab9 */ /* 0x000fc60000000a00 */
[----:B--2---:R-:W2:Y:S04]  /*359a0*/  LD.E R8, desc[UR6][R6.64+0x1c] ;  /* 0x00001c0606087980 */ /* 0x004ea8000c101900 */
[----:B---3--:R0:W5:Y:S04]  /*359b0*/  LD.E R3, desc[UR6][R4.64] ;  /* 0x0000000604037980 */ /* 0x008168000c101900 */
[----:B------:R0:W5:Y:S01]  /*359c0*/  LD.E R10, desc[UR6][R4.64+0x4] ;  /* 0x00000406040a7980 */ /* 0x000162000c101900 */
[----:B------:R-:W-:Y:S01]  /*359d0*/  BSSY B1, `(.L_x_3223) ;  /* 0x0000005000017945 */ /* 0x000fe20003800000 */
[----:B--2---:R-:W-:-:S04]  /*359e0*/  LOP3.LUT R8, R8, 0x1, RZ, 0xfc, !PT ;  /* 0x0000000108087812 */ /* 0x004fc800078efcff */
[----:B------:R-:W-:-:S13]  /*359f0*/  ISETP.NE.AND P0, PT, R8, 0x3, PT ;  /* 0x000000030800780c */ /* 0x000fda0003f05270 */
[----:B0-----:R-:W-:Y:S05]  /*35a00*/  @!P0 BRA `(.L_x_3224) ;  /* 0x0000000000048947 */ /* 0x001fea0003800000 */
[----:B------:R-:W-:Y:S01]  /*35a10*/  BPT.TRAP 0x1 ;  /* 0x000000040000795c */ /* 0x000fe20000300000 */
.L_x_3224:
[----:B------:R-:W-:Y:S05]  /*35a20*/  BSYNC B1 ;  /* 0x0000000000017941 */ /* 0x000fea0003800000 */
.L_x_3223:
        /* <DEDUP_REMOVED lines=13> */
.L_x_3226:
[----:B------:R-:W-:Y:S05]  /*35b00*/  BSYNC B1 ;  /* 0x0000000000017941 */ /* 0x000fea0003800000 */
.L_x_3225:
        /* <DEDUP_REMOVED lines=8> */
.L_x_3228:
[----:B------:R-:W-:Y:S05]  /*35b90*/  BSYNC B1 ;  /* 0x0000000000017941 */ /* 0x000fea0003800000 */
.L_x_3227:
[----:B0----5:R-:W2:Y:S04]  /*35ba0*/  LDL.64 R8, [UR4] ;  /* 0x00000004ff087983 */ /* 0x021ea80008100a00 */
[----:B------:R-:W3:Y:S04]  /*35bb0*/  LDL.64 R6, [UR4+0x28] ;  /* 0x00002804ff067983 */ /* 0x000ee80008100a00 */
[----:B------:R-:W4:Y:S04]  /*35bc0*/  LDL.64 R4, [UR4+0x20] ;  /* 0x00002004ff047983 */ /* 0x000f280008100a00 */
[----:B------:R-:W4:Y:S04]  /*35bd0*/  LDL.64 R10, [UR4+0x8] ;  /* 0x00000804ff0a7983 */ /* 0x000f280008100a00 */
[----:B--2---:R-:W2:Y:S04]  /*35be0*/  LD.E R9, desc[UR6][R8.64] ;  /* 0x0000000608097980 */ /* 0x004ea8000c101900 */
[----:B---3--:R-:W2:Y:S01]  /*35bf0*/  LD.E.64 R12, desc[UR6][R6.64] ;  /* 0x00000006060c7980 */ /* 0x008ea2000c101b00 */
[----:B------:R-:W-:Y:S05]  /*35c00*/  WARPSYNC.ALL ;  /* 0x0000000000007948 */ /* 0x000fea0003800000 */
[----:B----4-:R0:W-:Y:S04]  /*35c10*/  ST.E desc[UR6][R10.64], RZ ;  /* 0x000000ff0a007985 */ /* 0x0101e8000c101906 */
[----:B------:R-:W3:Y:S01]  /*35c20*/  LD.E.64 R6, desc[UR6][R4.64] ;  /* 0x0000000604067980 */ /* 0x000ee2000c101b00 */
[----:B--2---:R-:W-:Y:S01]  /*35c30*/  IMAD R8, R9, 0x300, R12 ;  /* 0x0000030009087824 */ /* 0x004fe200078e020c */
[----:B------:R-:W-:Y:S01]  /*35c40*/  WARPGROUP.ARRIVE ;  /* 0x00000000000079c5 */ /* 0x000fe20000000000 */
[----:B------:R-:W-:-:S02]  /*35c50*/  IMAD.MOV.U32 R9, RZ, RZ, R13 ;  /* 0x000000ffff097224 */ /* 0x000fc400078e000d */
[----:B------:R-:W-:Y:S01]  /*35c60*/  IMAD.MOV.U32 R208, RZ, RZ, 0x1 ;  /* 0x00000001ffd07424 */ /* 0x000fe200078e00ff */
        /* <DEDUP_REMOVED lines=10> */
[----:B------:R-:W-:-:S03]  /*35d10*/  WARPGROUP.ARRIVE ;  /* 0x00000000000079c5 */ /* 0x000fc60000000000 */
        /* <DEDUP_REMOVED lines=21> */
[----:B------:R-:W-:-:S03]  /*35e70*/  IMAD.MOV.U32 R9, RZ, RZ, R13 ;  /* 0x000000ffff097224 */ /* 0x000fc600078e000d */
        /* <DEDUP_REMOVED lines=8> */
[----:B------:R-:W2:Y:S04]  /*35f00*/  LDL.64 R6, [UR4+0x38] ;  /* 0x00003804ff067983 */ /* 0x000ea80008100a00 */
[----:B------:R-:W3:Y:S04]  /*35f10*/  LDL.64 R4, [UR4+0x30] ;  /* 0x00003004ff047983 */ /* 0x000ee80008100a00 */
[----:B--2---:R-:W2:Y:S01]  /*35f20*/  LD.E R6, desc[UR6][R6.64] ;  /* 0x0000000606067980 */ /* 0x004ea2000c101900 */
[----:B---3--:R-:W-:Y:S01]  /*35f30*/  MOV R4, R4 ;  /* 0x0000000400047202 */ /* 0x008fe20000000f00 */
[----:B------:R-:W-:Y:S01]  /*35f40*/  BSSY B1, `(.L_x_3230) ;  /* 0x0000007000017945 */ /* 0x000fe20003800000 */
[----:B--2---:R-:W-:-:S04]  /*35f50*/  LEA.HI R3, R6, R6, RZ, 0x1 ;  /* 0x0000000606037211 */ /* 0x004fc800078f08ff */
[----:B------:R-:W-:-:S05]  /*35f60*/  LOP3.LUT R3, R3, 0xfffffffe, RZ, 0xc0, !PT ;  /* 0xfffffffe03037812 */ /* 0x000fca00078ec0ff */
[----:B------:R-:W-:-:S05]  /*35f70*/  IMAD.IADD R3, R6, 0x1, -R3 ;  /* 0x0000000106037824 */ /* 0x000fca00078e0a03 */
[----:B------:R-:W-:-:S04]  /*35f80*/  SHF.L.U32 R3, R3, 0x1f, RZ ;  /* 0x0000001f03037819 */ /* 0x000fc800000006ff */
[----:B------:R-:W1:Y:S02]  /*35f90*/  SYNCS.PHASECHK.TRANS64.TRYWAIT P0, [R4+URZ+0x32410], R3 ;  /* 0x03241003040075a7 */ /* 0x000e64000800017f */
[----:B01----:R-:W-:Y:S05]  /*35fa0*/  @!P0 BRA `(.L_x_3231) ;  /* 0x000000ac00a48947 */ /* 0x003fea0003800000 */
.L_x_3254:
[----:B------:R-:W-:Y:S05]  /*35fb0*/  BSYNC B1 ;  /* 0x0000000000017941 */ /* 0x000fea0003800000 */
.L_x_3230:
[----:B------:R-:W2:Y:S04]  /*35fc0*/  LDL.64 R6, [UR4+0x40] ;  /* 0x00004004ff067983 */ /* 0x000ea80008100a00 */
[----:B0-----:R-:W3:Y:S04]  /*35fd0*/  LDL.64 R4, [UR4] ;  /* 0x00000004ff047983 */ /* 0x001ee80008100a00 */
        /* <DEDUP_REMOVED lines=8> */
.L_x_3233:
[----:B------:R-:W-:Y:S05]  /*36060*/  BSYNC B1 ;  /* 0x0000000000017941 */ /* 0x000fea0003800000 */
.L_x_3232:
        /* <DEDUP_REMOVED lines=13> */
.L_x_3235:
[----:B------:R-:W-:Y:S05]  /*36140*/  BSYNC B1 ;  /* 0x0000000000017941 */ /* 0x000fea0003800000 */
.L_x_3234:
        /* <DEDUP_REMOVED lines=8> */
.L_x_3237:
[----:B------:R-:W-:Y:S05]  /*361d0*/  BSYNC B1 ;  /* 0x0000000000017941 */ /* 0x000fea0003800000 */
.L_x_3236:
[----:B------:R-:W2:Y:S04]  /*361e0*/  LDL.64 R10, [UR4] ;  /* 0x00000004ff0a7983 */ /* 0x000ea80008100a00 */
[----:B------:R-:W3:Y:S04]  /*361f0*/  LDL.64 R6, [UR4+0x58] ;  /* 0x00005804ff067983 */ /* 0x000ee80008100a00 */
[----:B------:R-:W4:Y:S04]  /*36200*/  LDL.64 R4, [UR4+0x48] ;  /* 0x00004804ff047983 */ /* 0x000f280008100a00 */
[----:B0----5:R-:W4:Y:S04]  /*36210*/  LDL.64 R8, [UR4+0x50] ;  /* 0x00005004ff087983 */ /* 0x021f280008100a00 */
[----:B------:R-:W4:Y:S04]  /*36220*/  LDL.LU R14, [R1+0x460] ;  /* 0x00046000010e7983 */ /* 0x000f280000300800 */
[----:B--2---:R-:W2:Y:S04]  /*36230*/  LD.E R11, desc[UR6][R10.64] ;  /* 0x000000060a0b7980 */ /* 0x004ea8000c101900 */
[----:B---3--:R-:W2:Y:S04]  /*36240*/  LD.E.64 R6, desc[UR6][R6.64] ;  /* 0x0000000606067980 */ /* 0x008ea8000c101b00 */
[----:B----4-:R-:W3:Y:S04]  /*36250*/  LD.E R3, desc[UR6][R4.64] ;  /* 0x0000000604037980 */ /* 0x010ee8000c101900 */
[----:B------:R-:W4:Y:S01]  /*36260*/  LD.E.64 R12, desc[UR6][R8.64] ;  /* 0x00000006080c7980 */ /* 0x000f22000c101b00 */
[----:B------:R-:W-:Y:S05]  /*36270*/  WARPSYNC.ALL ;  /* 0x0000000000007948 */ /* 0x000fea0003800000 */
[----:B------:R-:W-:Y:S01]  /*36280*/  WARPGROUP.ARRIVE ;  /* 0x00000000000079c5 */ /* 0x000fe20000000000 */
[----:B--2---:R-:W-:Y:S01]  /*36290*/  IMAD R6, R11, 0xc00, R6 ;  /* 0x00000c000b067824 */ /* 0x004fe200078e0206 */
[----:B---3--:R-:W-:-:S04]  /*362a0*/  ISETP.NE.U32.AND P0, PT, R3, RZ, PT ;  /* 0x000000ff0300720c */ /* 0x008fc80003f05070 */
[----:B------:R-:W-:Y:S02]  /*362b0*/  R2UR UR10, R6 ;  /* 0x00000000060a72ca */ /* 0x000fe400000e0000 */
[----:B----4-:R-:W-:Y:S02]  /*362c0*/  R2UR UR8, R12 ;  /* 0x000000000c0872ca */ /* 0x010fe400000e0000 */
[----:B------:R-:W-:Y:S02]  /*362d0*/  R2UR UR9, R13 ;  /* 0x000000000d0972ca */ /* 0x000fe400000e0000 */
[----:B------:R-:W-:-:S03]  /*362e0*/  R2UR UR11, R7 ;  /* 0x00000000070b72ca */ /* 0x000fc600000e0000 */
[----:B------:R-:W-:-:S10]  /*362f0*/  VOTEU.ANY UP0, P0 ;  /* 0x00000000003f7886 */ /* 0x000fd40000000100 */
[----:B------:R-:W-:Y:S03]  /*36300*/  HGMMA.64x96x16.F32.BF16 R24, gdesc[UR8], R24, UP0, gsb0 ;  /* 0x01600000081879f0 */ /* 0x000fe6000b801818 */
[----:B------:R-:W-:Y:S02]  /*36310*/  WARPGROUP.DEPBAR.LE gsb0, 0x0 ;  /* 0x00008000000079c5 */ /* 0x000fe40000010000 */
[----:B------:R-:W-:Y:S04]  /*36320*/  ST.E desc[UR6][R4.64], R208 ;  /* 0x000000d004007985 */ /* 0x000fe8000c101906 */
[----:B------:R-:W2:Y:S01]  /*36330*/  LD.E.64 R10, desc[UR6][R8.64] ;  /* 0x00000006080a7980 */ /* 0x000ea2000c101b00 */
[----:B------:R-:W-:-:S02]  /*36340*/  VIADD R12, R6, 0x2 ;  /* 0x00000002060c7836 */ /* 0x000fc40000000000 */
[----:B------:R-:W-:-:S03]  /*36350*/  IMAD.MOV.U32 R13, RZ, RZ, R7 ;  /* 0x000000ffff0d7224 */ /* 0x000fc600078e0007 */
[----:B------:R-:W-:Y:S02]  /*36360*/  R2UR UR10, R12 ;  /* 0x000000000c0a72ca */ /* 0x000fe400000e0000 */
[----:B------:R-:W-:Y:S01]  /*36370*/  R2UR UR11, R13 ;  /* 0x000000000d0b72ca */ /* 0x000fe200000e0000 */
[----:B------:R-:W-:Y:S01]  /*36380*/  WARPGROUP.ARRIVE ;  /* 0x00000000000079c5 */ /* 0x000fe20000000000 */
[----:B--2---:R-:W-:Y:S01]  /*36390*/  VIADD R10, R10, 0x2 ;  /* 0x000000020a0a7836 */ /* 0x004fe20000000000 */
[----:B------:R-:W-:-:S04]  /*363a0*/  R2UR UR9, R11 ;  /* 0x000000000b0972ca */ /* 0x000fc800000e0000 */
[----:B------:R-:W-:-:S13]  /*363b0*/  R2UR UR8, R10 ;  /* 0x000000000a0872ca */ /* 0x000fda00000e0000 */
[----:B------:R-:W-:Y:S03]  /*363c0*/  HGMMA.64x96x16.F32.BF16 R24, gdesc[UR8], R24, gsb0 ;  /* 0x01600000081879f0 */ /* 0x000fe60008001818 */
        /* <DEDUP_REMOVED lines=163> */
[----:B------:R-:W-:-:S06]  /*36e00*/  WARPGROUP.ARRIVE ;  /* 0x00000000000079c5 */ /* 0x000fcc0000000000 */
[----:B------:R-:W0:Y:S02]  /*36e10*/  S2R R209, SR_TID.X ;  /* 0x0000000000d17919 */ /* 0x000e240000002100 */
[----:B0-----:R-:W-:Y:S01]  /*36e20*/  LOP3.LUT P1, RZ, R209, 0x7f, RZ, 0xc0, !PT ;  /* 0x0000007fd1ff7812 */ /* 0x001fe2000782c0ff */
[----:B--2---:R-:W-:Y:S02]  /*36e30*/  VIADD R6, R12, 0xc06 ;  /* 0x00000c060c067836 */ /* 0x004fe40000000000 */
[----:B------:R-:W-:-:S03]  /*36e40*/  IMAD.MOV.U32 R7, RZ, RZ, R13 ;  /* 0x000000ffff077224 */ /* 0x000fc600078e000d */
[----:B------:R-:W-:Y:S02]  /*36e50*/  R2UR UR8, R6 ;  /* 0x00000000060872ca */ /* 0x000fe400000e0000 */
[----:B------:R-:W-:-:S13]  /*36e60*/  R2UR UR9, R7 ;  /* 0x00000000070972ca */ /* 0x000fda00000e0000 */
[----:B------:R-:W-:Y:S03]  /*36e70*/  HGMMA.64x96x16.F32.BF16 R24, gdesc[UR8], R24, gsb0 ;  /* 0x01600000081879f0 */ /* 0x000fe60008001818 */
[----:B------:R-:W-:Y:S02]  /*36e80*/  WARPGROUP.DEPBAR.LE gsb0, 0x0 ;  /* 0x00008000000079c5 */ /* 0x000fe40000010000 */
[----:B------:R0:W-:Y:S04]  /*36e90*/  ST.E desc[UR6][R4.64], R208 ;  /* 0x000000d004007985 */ /* 0x0001e8000c101906 */
[----:B------:R-:W2:Y:S04]  /*36ea0*/  @!P1 LDL.64 R6, [UR4+0x18] ;  /* 0x00001804ff069983 */ /* 0x000ea80008100a00 */
[----:B------:R-:W3:Y:S01]  /*36eb0*/  @!P1 LDL.64 R8, [UR4] ;  /* 0x00000004ff089983 */ /* 0x000ee20008100a00 */
[----:B------:R-:W-:-:S04]  /*36ec0*/  SHF.R.U32.HI R3, RZ, 0x7, R209 ;  /* 0x00000007ff037819 */ /* 0x000fc800000116d1 */
[----:B------:R-:W-:-:S05]  /*36ed0*/  IADD3 R3, -R3, 0xb, RZ ;  /* 0x0000000b03037810 */ /* 0x000fca0007ffe1ff */
[----:B------:R1:W-:Y:S06]  /*36ee0*/  BAR.ARV R3, 0x100 ;  /* 0x000400030000751d */ /* 0x0003ec0000002000 */
[----:B--2---:R-:W2:Y:S04]  /*36ef0*/  @!P1 LD.E.64 R6, desc[UR6][R6.64+0x30] ;  /* 0x0000300606069980 */ /* 0x004ea8000c101b00 */
[----:B---3--:R-:W3:Y:S01]  /*36f00*/  @!P1 LD.E R8, desc[UR6][R8.64] ;  /* 0x0000000608089980 */ /* 0x008ee2000c101900 */
[----:B------:R-:W-:-:S02]  /*36f10*/  IMAD.MOV.U32 R74, RZ, RZ, R72 ;  /* 0x000000ffff4a7224 */ /* 0x000fc400078e0048 */
[----:B-1----:R-:W-:Y:S01]  /*36f20*/  IMAD.MOV.U32 R3, RZ, RZ, R73 ;  /* 0x000000ffff037224 */ /* 0x002fe200078e0049 */
[----:B--2---:R-:W-:-:S05]  /*36f30*/  @!P1 MOV R11, R6 ;  /* 0x00000006000b9202 */ /* 0x004fca0000000f00 */
[----:B---3--:R-:W-:-:S05]  /*36f40*/  @!P1 IMAD R10, R8, 0x8, R11 ;  /* 0x00000008080a9824 */ /* 0x008fca00078e020b */
[----:B------:R-:W-:-:S04]  /*36f50*/  @!P1 PRMT R10, RZ, 0x654, R10 ;  /* 0x00000654ff0a9816 */ /* 0x000fc8000000000a */
[----:B------:R1:W-:Y:S01]  /*36f60*/  @!P1 SYNCS.ARRIVE.TRANS64.RED.A1T0 RZ, [R10+URZ], RZ ;  /* 0x000000ff0aff99a7 */ /* 0x0003e2000810043f */
[----:B0-----:R-:W2:Y:S04]  /*36f70*/  LD.E R4, desc[UR6][R74.64] ;  /* 0x000000064a047980 */ /* 0x001ea8000c101900 */
[----:B------:R0:W3:Y:S04]  /*36f80*/  LD.E R13, desc[UR6][R2.64] ;  /* 0x00000006020d7980 */ /* 0x0000e8000c101900 */
[----:B------:R-:W4:Y:S04]  /*36f90*/  LD.E R11, desc[UR6][R74.64+0x8] ;  /* 0x000008064a0b7980 */ /* 0x000f28000c101900 */
[----:B------:R-:W4:Y:S04]  /*36fa0*/  LD.E R12, desc[UR6][R74.64+0x18] ;  /* 0x000018064a0c7980 */ /* 0x000f28000c101900 */
[----:B-1----:R-:W4:Y:S04]  /*36fb0*/  LD.E R10, desc[UR6][R74.64+0x4] ;  /* 0x000004064a0a7980 */ /* 0x002f28000c101900 */
[----:B------:R-:W4:Y:S04]  /*36fc0*/  LD.E R8, desc[UR6][R74.64+0xc] ;  /* 0x00000c064a087980 */ /* 0x000f28000c101900 */
[----:B------:R-:W4:Y:S04]  /*36fd0*/  LD.E R15, desc[UR6][R74.64+0x10] ;  /* 0x000010064a0f7980 */ /* 0x000f28000c101900 */
[----:B------:R-:W4:Y:S01]  /*36fe0*/  LD.E R17, desc[UR6][R74.64+0x14] ;  /* 0x000014064a117980 */ /* 0x000f22000c101900 */
[----:B------:R-:W-:-:S04]  /*36ff0*/  LOP3.LUT R14, R14, 0xfff7ffff, RZ, 0xc0, !PT ;  /* 0xfff7ffff0e0e7812 */ /* 0x000fc800078ec0ff */
[----:B------:R-:W-:-:S05]  /*37000*/  @P1 LOP3.LUT R14, R14, 0x80000, RZ, 0xfc, !PT ;  /* 0x000800000e0e1812 */ /* 0x000fca00078efcff */
[----:B------:R1:W-:Y:S01]  /*37010*/  STL [R1+0x460], R14 ;  /* 0x0004600e01007387 */ /* 0x0003e20000100800 */
[----:B------:R-:W-:Y:S01]  /*37020*/  BSSY B1, `(.L_x_3239) ;  /* 0x000003e000017945 */ /* 0x000fe20003800000 */
[----:B--2---:R-:W-:-:S04]  /*37030*/  SHF.R.S32.HI R5, RZ, 0x1f, R4 ;  /* 0x0000001fff057819 */ /* 0x004fc80000011404 */
[----:B------:R-:W-:-:S04]  /*37040*/  LEA.HI R5, R5, R4, RZ, 0x7 ;  /* 0x0000000405057211 */ /* 0x000fc800078f38ff */
[----:B------:R-:W-:-:S05]  /*37050*/  LOP3.LUT R7, R5, 0xffffff80, RZ, 0xc0, !PT ;  /* 0xffffff8005077812 */ /* 0x000fca00078ec0ff */
[----:B------:R-:W-:-:S05]  /*37060*/  IMAD.IADD R7, R4, 0x1, -R7 ;  /* 0x0000000104077824 */ /* 0x000fca00078e0a07 */
[----:B0-----:R-:W-:-:S04]  /*37070*/  SHF.R.S32.HI R2, RZ, 0x1f, R7 ;  /* 0x0000001fff027819 */ /* 0x001fc80000011407 */
[----:B------:R-:W-:-:S04]  /*37080*/  LEA.HI R3, R2, R7, RZ, 0x2 ;  /* 0x0000000702037211 */ /* 0x000fc800078f10ff */
[--C-:B------:R-:W-:Y:S02]  /*37090*/  SHF.R.S32.HI R4, RZ, 0x2, R3.reuse ;  /* 0x00000002ff047819 */ /* 0x100fe40000011403 */
[----:B------:R-:W-:Y:S02]  /*370a0*/  SHF.R.S32.HI R9, RZ, 0x1f, R3 ;  /* 0x0000001fff097819 */ /* 0x000fe40000011403 */
[----:B------:R-:W-:Y:S02]  /*370b0*/  LEA.HI R6, R2, R7, RZ, 0x5 ;  /* 0x0000000702067211 */ /* 0x000fe400078f28ff */
[----:B------:R-:W-:Y:S02]  /*370c0*/  LEA.HI R9, R9, R4, RZ, 0x3 ;  /* 0x0000000409097211 */ /* 0x000fe400078f18ff */
[----:B------:R-:W-:Y:S02]  /*370d0*/  SHF.R.S32.HI R2, RZ, 0x7, R5 ;  /* 0x00000007ff027819 */ /* 0x000fe40000011405 */
[----:B------:R-:W-:-:S02]  /*370e0*/  SHF.R.S32.HI R6, RZ, 0x5, R6 ;  /* 0x00000005ff067819 */ /* 0x000fc40000011406 */
[----:B------:R-:W-:Y:S02]  /*370f0*/  LOP3.LUT R9, R9, 0xfffffff8, RZ, 0xc0, !PT ;  /* 0xfffffff809097812 */ /* 0x000fe400078ec0ff */
[----:B------:R-:W-:Y:S01]  /*37100*/  LEA.HI R5, R5, R2, RZ, 0x1 ;  /* 0x0000000205057211 */ /* 0x000fe200078f08ff */
[----:B---3--:R-:W-:Y:S02]  /*37110*/  IMAD R6, R13, 0x8, R6 ;  /* 0x000000080d067824 */ /* 0x008fe400078e0206 */
[----:B------:R-:W-:Y:S01]  /*37120*/  IMAD.IADD R9, R4, 0x1, -R9 ;  /* 0x0000000104097824 */ /* 0x000fe200078e0a09 */
[----:B------:R-:W-:Y:S01]  /*37130*/  LOP3.LUT R5, R5, 0x3fffffe, RZ, 0xc0, !PT ;  /* 0x03fffffe05057812 */ /* 0x000fe200078ec0ff */
[----:B----4-:R-:W-:Y:S01]  /*37140*/  IMAD R13, R0, -0x60, R11 ;  /* 0xffffffa0000d7824 */ /* 0x010fe200078e020b */
[----:B------:R-:W-:Y:S02]  /*37150*/  LOP3.LUT R4, R3, 0x7ffffffc, RZ, 0xc0, !PT ;  /* 0x7ffffffc03047812 */ /* 0x000fe400078ec0ff */
[----:B------:R-:W-:Y:S01]  /*37160*/  ISETP.GE.AND P0, PT, R12, 0x1, PT ;  /* 0x000000010c00780c */ /* 0x000fe20003f06270 */
[----:B------:R-:W-:Y:S01]  /*37170*/  IMAD.IADD R5, R2, 0x1, -R5 ;  /* 0x0000000102057824 */ /* 0x000fe200078e0a05 */
[----:B------:R-:W-:Y:S01]  /*37180*/  IADD3 R3, -R10, 0x1, R13 ;  /* 0x000000010a037810 */ /* 0x000fe20007ffe10d */
[----:B------:R-:W-:-:S02]  /*37190*/  IMAD.U32 R2, R6, 0x10, R9 ;  /* 0x0000001006027824 */ /* 0x000fc400078e0009 */
[----:B------:R-:W-:Y:S02]  /*371a0*/  IMAD.IADD R4, R7, 0x1, -R4 ;  /* 0x0000000107047824 */ /* 0x000fe400078e0a04 */
[----:B------:R-:W-:Y:S01]  /*371b0*/  IMAD R6, R5, 0x40, R2 ;  /* 0x0000004005067824 */ /* 0x000fe200078e0202 */
[----:B------:R-:W-:Y:S01]  /*371c0*/  LOP3.LUT R5, RZ, R8, RZ, 0x33, !PT ;  /* 0x00000008ff057212 */ /* 0x000fe200078e33ff */
[C---:B------:R-:W-:Y:S02]  /*371d0*/  IMAD R2, R4.reuse, -0x2, R3 ;  /* 0xfffffffe04027824 */ /* 0x040fe400078e0203 */
[C---:B------:R-:W-:Y:S02]  /*371e0*/  IMAD.SHL.U32 R3, R4.reuse, 0x2, RZ ;  /* 0x0000000204037824 */ /* 0x040fe400078e00ff */
[----:B------:R-:W-:Y:S02]  /*371f0*/  IMAD R13, R4, -0x2, R13 ;  /* 0xfffffffe040d7824 */ /* 0x000fe400078e020d */
[----:B------:R-:W-:-:S02]  /*37200*/  IMAD.IADD R15, R2, 0x1, R15 ;  /* 0x00000001020f7824 */ /* 0x000fc400078e020f */
[----:B------:R-:W-:Y:S02]  /*37210*/  IMAD.IADD R9, R2, 0x1, R5 ;  /* 0x0000000102097824 */ /* 0x000fe400078e0205 */
[----:B------:R-:W-:Y:S01]  /*37220*/  IMAD R8, R0, -0x60, -R3 ;  /* 0xffffffa000087824 */ /* 0x000fe200078e0a03 */
[----:B------:R-:W-:Y:S01]  /*37230*/  VIADDMNMX R3, R6, R15, R13, PT ;  /* 0x0000000f06037246 */ /* 0x000fe2000380010d */
[----:B------:R-:W-:Y:S02]  /*37240*/  IMAD R17, R0, -0x60, R17 ;  /* 0xffffffa000117824 */ /* 0x000fe400078e0211 */
[----:B------:R-:W-:Y:S01]  /*37250*/  IMAD.IADD R0, R9, 0x1, R6 ;  /* 0x0000000109007824 */ /* 0x000fe200078e0206 */
[----:B-1----:R-:W-:Y:S06]  /*37260*/  @!P0 BRA `(.L_x_3240) ;  /* 0x0000000000648947 */ /* 0x002fec0003800000 */
        /* <DEDUP_REMOVED lines=8> */
[----:B------:R-:W2:Y:S04]  /*372f0*/  LD.E R2, desc[UR6][R74.64+0x1c] ;  /* 0x00001c064a027980 */ /* 0x000ea8000c101900 */
[----:B------:R-:W3:Y:S01]  /*37300*/  LD.E R7, desc[UR6][R74.64+0x20] ;  /* 0x000020064a077980 */ /* 0x000ee2000c101900 */
[----:B--2---:R-:W-:-:S05]  /*37310*/  IMAD.HI.U32 R2, R5, R2, RZ ;  /* 0x0000000205027227 */ /* 0x004fca00078e00ff */
[----:B---3--:R-:W-:-:S07]  /*37320*/  SHF.R.U32.HI R5, RZ, R7, R2 ;  /* 0x00000007ff057219 */ /* 0x008fce0000011602 */
.L_x_3244:
[----:B------:R-:W-:Y:S05]  /*37330*/  BSYNC B3 ;  /* 0x0000000000037941 */ /* 0x000fea0003800000 */
.L_x_3243:
[----:B------:R-:W-:Y:S01]  /*37340*/  LOP3.LUT R5, RZ, R5, RZ, 0x33, !PT ;  /* 0x00000005ff057212 */ /* 0x000fe200078e33ff */
[----:B------:R-:W-:Y:S06]  /*37350*/  BRA `(.L_x_3245) ;  /* 0x0000000000187947 */ /* 0x000fec0003800000 */
.L_x_3242:
[----:B------:R-:W-:-:S13]  /*37360*/  ISETP.NE.AND P0, PT, R12, 0x1, PT ;  /* 0x000000010c00780c */ /* 0x000fda0003f05270 */
[----:B------:R-:W-:Y:S05]  /*37370*/  @!P0 BRA `(.L_x_3245) ;  /* 0x0000000000108947 */ /* 0x000fea0003800000 */
[----:B------:R-:W2:Y:S04]  /*37380*/  LD.E R2, desc[UR6][R74.64+0x1c] ;  /* 0x00001c064a027980 */ /* 0x000ea8000c101900 */
[----:B------:R-:W3:Y:S01]  /*37390*/  LD.E R4, desc[UR6][R74.64+0x20] ;  /* 0x000020064a047980 */ /* 0x000ee2000c101900 */
[----:B--2---:R-:W-:-:S05]  /*373a0*/  IMAD.HI.U32 R5, R5, R2, RZ ;  /* 0x0000000205057227 */ /* 0x004fca00078e00ff */
[----:B---3--:R-:W-:-:S07]  /*373b0*/  SHF.R.U32.HI R5, RZ, R4, R5 ;  /* 0x00000004ff057219 */ /* 0x008fce0000011605 */
.L_x_3245:
[----:B------:R-:W-:Y:S05]  /*373c0*/  BSYNC B2 ;  /* 0x0000000000027941 */ /* 0x000fea0003800000 */
.L_x_3241:
[----:B------:R-:W-:-:S05]  /*373d0*/  IMAD R5, R12, R5, R8 ;  /* 0x000000050c057224 */ /* 0x000fca00078e0208 */
[----:B------:R-:W-:Y:S02]  /*373e0*/  VIMNMX R0, R0, R5, !PT ;  /* 0x0000000500007248 */ /* 0x000fe40007fe0100 */
[----:B------:R-:W-:-:S07]  /*373f0*/  VIADDMNMX R3, R5, R12, R3, PT ;  /* 0x0000000c05037246 */ /* 0x000fce0003800103 */
.L_x_3240:
[----:B------:R-:W-:Y:S05]  /*37400*/  BSYNC B1 ;  /* 0x0000000000017941 */ /* 0x000fea0003800000 */
.L_x_3239:
[C---:B------:R-:W-:Y:S01]  /*37410*/  ISETP.GE.AND P1, PT, R17.reuse, 0x9, PT ;  /* 0x000000091100780c */ /* 0x040fe20003f26270 */
[----:B------:R-:W-:Y:S01]  /*37420*/  VIADD R6, R6, 0x8 ;  /* 0x0000000806067836 */ /* 0x000fe20000000000 */
[----:B------:R-:W-:Y:S01]  /*37430*/  ISETP.GE.AND P0, PT, R17, 0x2, PT ;  /* 0x000000021100780c */ /* 0x000fe20003f06270 */
[----:B------:R-:W-:Y:S01]  /*37440*/  BSSY B1, `(.L_x_3246) ;  /* 0x000008e000017945 */ /* 0x000fe20003800000 */
[C---:B------:R-:W-:Y:S01]  /*37450*/  ISETP.GT.AND P2, PT, R0.reuse, 0x8, !P1 ;  /* 0x000000080000780c */ /* 0x040fe20004f44270 */
[----:B------:R-:W-:Y:S01]  /*37460*/  IMAD.IADD R4, R9, 0x1, R6 ;  /* 0x0000000109047824 */ /* 0x000fe200078e0206 */
[----:B------:R-:W-:Y:S02]  /*37470*/  ISETP.GT.AND P3, PT, R0, 0x1, !P0 ;  /* 0x000000010000780c */ /* 0x000fe40004764270 */
[----:B------:R-:W-:Y:S02]  /*37480*/  ISETP.LT.OR P2, PT, R3, 0x9, P2 ;  /* 0x000000090300780c */ /* 0x000fe40001741670 */
[----:B------:R-:W-:-:S02]  /*37490*/  ISETP.GE.AND P4, PT, R17, 0xa, PT ;  /* 0x0000000a1100780c */ /* 0x000fc40003f86270 */
[----:B------:R-:W-:Y:S02]  /*374a0*/  FSEL R28, R28, -INF , !P2 ;  /* 0xff8000001c1c7808 */ /* 0x000fe40005000000 */
[----:B------:R-:W-:Y:S02]  /*374b0*/  ISETP.LT.OR P3, PT, R3, 0x2, P3 ;  /* 0x000000020300780c */ /* 0x000fe40001f61670 */
        /* <DEDUP_REMOVED lines=80> */
[----:B------:R-:W-:Y:S02]  /*379c0*/  ISETP.GE.AND P2, PT, R17, 0x4a, PT ;  /* 0x0000004a1100780c */ /* 0x000fe40003f46270 */
[----:B------:R-:W-:-:S02]  /*379d0*/  VIADDMNMX R5, R6, R15, R13, PT ;  /* 0x0000000f06057246 */ /* 0x000fc4000380010d */
        /* <DEDUP_REMOVED lines=39> */
.L_x_3251:
[----:B------:R-:W-:Y:S05]  /*37c50*/  BSYNC B3 ;  /* 0x0000000000037941 */ /* 0x000fea0003800000 */
.L_x_3250:
[----:B------:R-:W-:Y:S01]  /*37c60*/  LOP3.LUT R11, RZ, R11, RZ, 0x33, !PT ;  /* 0x0000000bff0b7212 */ /* 0x000fe200078e33ff */
[----:B------:R-:W-:Y:S06]  /*37c70*/  BRA `(.L_x_3252) ;  /* 0x0000000000187947 */ /* 0x000fec0003800000 */
.L_x_3249:
[----:B------:R-:W-:-:S13]  /*37c80*/  ISETP.NE.AND P6, PT, R12, 0x1, PT ;  /* 0x000000010c00780c */ /* 0x000fda0003fc5270 */
[----:B------:R-:W-:Y:S05]  /*37c90*/  @!P6 BRA `(.L_x_3252) ;  /* 0x000000000010e947 */ /* 0x000fea0003800000 */
[----:B------:R-:W2:Y:S04]  /*37ca0*/  LD.E R0, desc[UR6][R74.64+0x1c] ;  /* 0x00001c064a007980 */ /* 0x000ea8000c101900 */
[----:B------:R-:W3:Y:S01]  /*37cb0*/  LD.E R2, desc[UR6][R74.64+0x20] ;  /* 0x000020064a027980 */ /* 0x000ee2000c101900 */
[----:B--2---:R-:W-:-:S05]  /*37cc0*/  IMAD.HI.U32 R11, R11, R0, RZ ;  /* 0x000000000b0b7227 */ /* 0x004fca00078e00ff */
[----:B---3--:R-:W-:-:S07]  /*37cd0*/  SHF.R.U32.HI R11, RZ, R2, R11 ;  /* 0x00000002ff0b7219 */ /* 0x008fce000001160b */
.L_x_3252:
[----:B------:R-:W-:Y:S05]  /*37ce0*/  BSYNC B2 ;  /* 0x0000000000027941 */ /* 0x000fea0003800000 */
.L_x_3248:
[----:B------:R-:W-:-:S05]  /*37cf0*/  IMAD R11, R12, R11, R8 ;  /* 0x0000000b0c0b7224 */ /* 0x000fca00078e0208 */
[----:B------:R-:W-:Y:S02]  /*37d00*/  VIADDMNMX R5, R11, R12, R5, PT ;  /* 0x0000000c0b057246 */ /* 0x000fe40003800105 */
[----:B------:R-:W-:-:S07]  /*37d10*/  VIMNMX R4, R4, R11, !PT ;  /* 0x0000000b04047248 */ /* 0x000fce0007fe0100 */
.L_x_3247:
[----:B------:R-:W-:Y:S05]  /*37d20*/  BSYNC B1 ;  /* 0x0000000000017941 */ /* 0x000fea0003800000 */
.L_x_3246:
[C---:B------:R-:W-:Y:S01]  /*37d30*/  ISETP.GT.AND P0, PT, R4.reuse, 0x1, !P0 ;  /* 0x000000010400780c */ /* 0x040fe20004704270 */
[----:B------:R-:W2:Y:S01]  /*37d40*/  LDL.64 R2, [UR4+0x70] ;  /* 0x00007004ff027983 */ /* 0x000ea20008100a00 */
        /* <DEDUP_REMOVED lines=70> */
[C---:B------:R-:W-:Y:S02]  /*381b0*/  ISETP.GT.AND P0, PT, R4.reuse, RZ, !P6 ;  /* 0x000000ff0400720c */ /* 0x040fe40007704270 */
[C---:B------:R-:W-:Y:S02]  /*381c0*/  ISETP.GT.AND P2, PT, R4.reuse, 0x49, !P2 ;  /* 0x000000490400780c */ /* 0x040fe40005744270 */
[----:B------:R-:W-:Y:S02]  /*381d0*/  ISETP.LT.OR P0, PT, R5, 0x1, P0 ;  /* 0x000000010500780c */ /* 0x000fe40000701670 */
[----:B------:R-:W-:Y:S02]  /*381e0*/  ISETP.GT.AND P3, PT, R4, 0x50, !P3 ;  /* 0x000000500400780c */ /* 0x000fe40005f64270 */
[----:B------:R-:W-:-:S02]  /*381f0*/  FSEL R9, R26, -INF , !P0 ;  /* 0xff8000001a097808 */ /* 0x000fc40004000000 */
        /* <DEDUP_REMOVED lines=18> */
[----:B------:R-:W-:Y:S02]  /*38320*/  ISETP.LT.OR P2, PT, R5, 0x4a, P2 ;  /* 0x0000004a0500780c */ /* 0x000fe40001741670 */
[----:B------:R-:W-:Y:S02]  /*38330*/  FMNMX.FTZ R7, R59, R6, !PT ;  /* 0x000000063b077209 */ /* 0x000fe40007810000 */
        /* <DEDUP_REMOVED lines=16> */
[----:B------:R-:W-:-:S05]  /*38440*/  FMNMX.FTZ R7, R71, R4, !PT ;  /* 0x0000000447077209 */ /* 0x000fca0007810000 */
[----:B--2---:R-:W-:Y:S04]  /*38450*/  ST.E desc[UR6][R2.64+0x4], R7 ;  /* 0x0000040702007985 */ /* 0x004fe8000c101906 */
[----:B------:R-:W2:Y:S01]  /*38460*/  LD.E R8, desc[UR6][R2.64+0x4] ;  /* 0x0000040602087980 */ /* 0x000ea2000c101900 */
        /* <DEDUP_REMOVED lines=23> */
[----:B------:R-:W0:Y:S02]  /*385e0*/  SHFL.BFLY PT, R4, R5, 0x2, 0x1f ;  /* 0x0c401f0005047f89 */ /* 0x000e2400000e0000 */
[----:B0-----:R-:W-:Y:S02]  /*385f0*/  FMNMX.FTZ R4, R5, R4, !PT ;  /* 0x0000000405047209 */ /* 0x001fe40007810000 */
[----:B------:R-:W-:Y:S04]  /*38600*/  ST.E desc[UR6][R2.64], R5 ;  /* 0x0000000502007985 */ /* 0x000fe8000c101906 */
[----:B--2---:R-:W0:Y:S02]  /*38610*/  SHFL.BFLY PT, R7, R8, 0x2, 0x1f ;  /* 0x0c401f0008077f89 */ /* 0x004e2400000e0000 */
[----:B0-----:R-:W-:-:S02]  /*38620*/  FMNMX.FTZ R10, R8, R7, !PT ;  /* 0x00000007080a7209 */ /* 0x001fc40007810000 */
[----:B------:R-:W0:Y:S04]  /*38630*/  SHFL.BFLY PT, R7, R4, 0x1, 0x1f ;  /* 0x0c201f0004077f89 */ /* 0x000e2800000e0000 */
[----:B------:R-:W1:Y:S01]  /*38640*/  SHFL.BFLY PT, R13, R10, 0x1, 0x1f ;  /* 0x0c201f000a0d7f89 */ /* 0x000e6200000e0000 */
[----:B0-----:R-:W-:Y:S02]  /*38650*/  FMNMX.FTZ R11, R4, R7, !PT ;  /* 0x00000007040b7209 */ /* 0x001fe40007810000 */
[----:B-1----:R-:W-:-:S03]  /*38660*/  FMNMX.FTZ R13, R10, R13, !PT ;  /* 0x0000000d0a0d7209 */ /* 0x002fc60007810000 */
[----:B------:R-:W-:Y:S04]  /*38670*/  ST.E desc[UR6][R2.64], R11 ;  /* 0x0000000b02007985 */ /* 0x000fe8000c101906 */
[----:B------:R0:W-:Y:S04]  /*38680*/  ST.E desc[UR6][R2.64+0x4], R13 ;  /* 0x0000040d02007985 */ /* 0x0001e8000c101906 */
[----:B------:R-:W2:Y:S04]  /*38690*/  LDL.64 R6, [UR4+0x70] ;  /* 0x00007004ff067983 */ /* 0x000ea80008100a00 */
[----:B--2---:R-:W2:Y:S04]  /*386a0*/  LD.E R72, desc[UR6][R6.64+0x20] ;  /* 0x0000200606487980 */ /* 0x004ea8000c101900 */
[----:B------:R-:W2:Y:S04]  /*386b0*/  LD.E R8, desc[UR6][R6.64] ;  /* 0x0000000606087980 */ /* 0x000ea8000c101900 */
[----:B------:R-:W0:Y:S01]  /*386c0*/  LD.E R17, desc[UR6][R6.64+0x4] ;  /* 0x0000040606117980 */ /* 0x000e22000c101900 */
[C---:B--2---:R-:W-:Y:S01]  /*386d0*/  FMUL.FTZ R4, R8.reuse, R72 ;  /* 0x0000004808047220 */ /* 0x044fe20000410000 */
[----:B------:R-:W-:Y:S01]  /*386e0*/  FSETP.NEU.FTZ.AND P0, PT, R8, -INF , PT ;  /* 0xff8000000800780b */ /* 0x000fe20003f1d000 */
[----:B0-----:R-:W-:-:S03]  /*386f0*/  FMUL.FTZ R2, R72, R17 ;  /* 0x0000001148027220 */ /* 0x001fc60000410000 */
[----:B------:R-:W-:Y:S02]  /*38700*/  FSEL R15, R4, RZ, P0 ;  /* 0x000000ff040f7208 */ /* 0x000fe40000000000 */
[----:B------:R-:W-:-:S04]  /*38710*/  FSETP.NEU.FTZ.AND P0, PT, R17, -INF , PT ;  /* 0xff8000001100780b */ /* 0x000fc80003f1d000 */
[----:B------:R-:W-:Y:S01]  /*38720*/  FSEL R3, R2, RZ, P0 ;  /* 0x000000ff02037208 */ /* 0x000fe20000000000 */
[-CC-:B------:R-:W-:Y:S01]  /*38730*/  FFMA.FTZ R172, R24, R72.reuse, -R15.reuse ;  /* 0x0000004818ac7223 */ /* 0x180fe2000001080f */
[----:B------:R-:W-:-:S03]  /*38740*/  FFMA.FTZ R25, R25, R72, -R15 ;  /* 0x0000004819197223 */ /* 0x000fc6000001080f */
[-CC-:B------:R-:W-:Y:S01]  /*38750*/  FFMA.FTZ R173, R9, R72.reuse, -R3.reuse ;  /* 0x0000004809ad7223 */ /* 0x180fe20000010803 */
[-C--:B------:R-:W-:Y:S01]  /*38760*/  FFMA.FTZ R24, R0, R72.reuse, -R3 ;  /* 0x0000004800187223 */ /* 0x080fe20000010803 */
[-C--:B------:R-:W-:Y:S01]  /*38770*/  FFMA.FTZ R174, R28, R72.reuse, -R15 ;  /* 0x000000481cae7223 */ /* 0x080fe2000001080f */
[-C--:B------:R-:W-:Y:S01]  /*38780*/  FFMA.FTZ R175, R30, R72.reuse, -R3 ;  /* 0x000000481eaf7223 */ /* 0x080fe20000010803 */
[----:B------:R-:W-:Y:S01]  /*38790*/  MUFU.EX2 R172, R172 ;  /* 0x000000ac00ac7308 */ /* 0x000fe20000000800 */
[-C--:B------:R-:W-:Y:S01]  /*387a0*/  FFMA.FTZ R27, R29, R72.reuse, -R15 ;  /* 0x000000481d1b7223 */ /* 0x080fe2000001080f */
[----:B------:R-:W-:-:S06]  /*387b0*/  FFMA.FTZ R26, R31, R72, -R3 ;  /* 0x000000481f1a7223 */ /* 0x000fcc0000010803 */
[----:B------:R-:W0:Y:S01]  /*387c0*/  MUFU.EX2 R25, R25 ;  /* 0x0000001900197308 */ /* 0x000e220000000800 */
[-C--:B------:R-:W-:Y:S01]  /*387d0*/  FFMA.FTZ R12, R32, R72.reuse, -R15 ;  /* 0x00000048200c7223 */ /* 0x080fe2000001080f */
[----:B------:R-:W-:-:S06]  /*387e0*/  FFMA.FTZ R16, R34, R72, -R3 ;  /* 0x0000004822107223 */ /* 0x000fcc0000010803 */
[----:B------:R-:W-:Y:S08]  /*387f0*/  MUFU.EX2 R173, R173 ;  /* 0x000000ad00ad7308 */ /* 0x000ff00000000800 */
[----:B------:R-:W1:Y:S01]  /*38800*/  MUFU.EX2 R24, R24 ;  /* 0x0000001800187308 */ /* 0x000e620000000800 */
[-CC-:B------:R-:W-:Y:S01]  /*38810*/  FFMA.FTZ R11, R33, R72.reuse, -R15.reuse ;  /* 0x00000048210b7223 */ /* 0x180fe2000001080f */
[----:B------:R-:W-:-:S06]  /*38820*/  FFMA.FTZ R14, R36, R72, -R15 ;  /* 0x00000048240e7223 */ /* 0x000fcc000001080f */
[----:B------:R-:W2:Y:S01]  /*38830*/  MUFU.EX2 R174, R174 ;  /* 0x000000ae00ae7308 */ /* 0x000ea20000000800 */
[-CC-:B------:R-:W-:Y:S01]  /*38840*/  FFMA.FTZ R13, R37, R72.reuse, -R15.reuse ;  /* 0x00000048250d7223 */ /* 0x180fe2000001080f */
[-CC-:B------:R-:W-:Y:S01]  /*38850*/  FFMA.FTZ R185, R40, R72.reuse, -R15.reuse ;  /* 0x0000004828b97223 */ /* 0x180fe2000001080f */
[----:B------:R-:W-:-:S05]  /*38860*/  FFMA.FTZ R184, R41, R72, -R15 ;  /* 0x0000004829b87223 */ /* 0x000fca000001080f */
[----:B------:R-:W3:Y:S01]  /*38870*/  MUFU.EX2 R175, R175 ;  /* 0x000000af00af7308 */ /* 0x000ee20000000800 */
[-CC-:B------:R-:W-:Y:S01]  /*38880*/  FFMA.FTZ R187, R44, R72.reuse, -R15.reuse ;  /* 0x000000482cbb7223 */ /* 0x180fe2000001080f */
[-CC-:B------:R-:W-:Y:S01]  /*38890*/  FFMA.FTZ R186, R45, R72.reuse, -R15.reuse ;  /* 0x000000482dba7223 */ /* 0x180fe2000001080f */
[-CC-:B------:R-:W-:Y:S01]  /*388a0*/  FFMA.FTZ R192, R48, R72.reuse, -R15.reuse ;  /* 0x0000004830c07223 */ /* 0x180fe2000001080f */
[-CC-:B------:R-:W-:Y:S01]  /*388b0*/  FFMA.FTZ R191, R49, R72.reuse, -R15.reuse ;  /* 0x0000004831bf7223 */ /* 0x180fe2000001080f */
[-CC-:B------:R-:W-:Y:S01]  /*388c0*/  FFMA.FTZ R194, R52, R72.reuse, -R15.reuse ;  /* 0x0000004834c27223 */ /* 0x180fe2000001080f */
[-CC-:B------:R-:W-:Y:S02]  /*388d0*/  FFMA.FTZ R193, R53, R72.reuse, -R15.reuse ;  /* 0x0000004835c17223 */ /* 0x180fe4000001080f */
        /* <DEDUP_REMOVED lines=9> */
[-C--:B------:R-:W-:Y:S01]  /*38970*/  FFMA.FTZ R206, R69, R72.reuse, -R15 ;  /* 0x0000004845ce7223 */ /* 0x080fe2000001080f */
[-CC-:B------:R-:W-:Y:S01]  /*38980*/  FFMA.FTZ R15, R35, R72.reuse, -R3.reuse ;  /* 0x00000048230f7223 */ /* 0x180fe20000010803 */
[----:B------:R-:W-:-:S05]  /*38990*/  FFMA.FTZ R20, R38, R72, -R3 ;  /* 0x0000004826147223 */ /* 0x000fca0000010803 */
[----:B------:R-:W5:Y:S01]  /*389a0*/  MUFU.EX2 R12, R12 ;  /* 0x0000000c000c7308 */ /* 0x000f620000000800 */
[----:B0-----:R-:W-:Y:S01]  /*389b0*/  FADD.FTZ R5, R172, R25 ;  /* 0x00000019ac057221 */ /* 0x001fe20000010000 */
[----:B-1----:R-:W-:-:S06]  /*389c0*/  FADD.FTZ R2, R173, R24 ;  /* 0x00000018ad027221 */ /* 0x002fcc0000010000 */
[----:B------:R-:W0:Y:S01]  /*389d0*/  MUFU.EX2 R16, R16 ;  /* 0x0000001000107308 */ /* 0x000e220000000800 */
[----:B------:R-:W-:Y:S01]  /*389e0*/  FFMA.FTZ R17, R39, R72, -R3 ;  /* 0x0000004827117223 */ /* 0x000fe20000010803 */
[----:B--2---:R-:W-:-:S06]  /*389f0*/  FADD.FTZ R4, R174, R5 ;  /* 0x00000005ae047221 */ /* 0x004fcc0000010000 */
        /* <DEDUP_REMOVED lines=81> */
[----:B------:R-:W3:Y:S08]  /*38f10*/  MUFU.EX2 R204, R204 ;  /* 0x000000cc00cc7308 */ /* 0x000ef00000000800 */
        /* <DEDUP_REMOVED lines=10> */
[----:B----4-:R-:W-:-:S03]  /*38fc0*/  FADD.FTZ R3, R21, R2 ;  /* 0x0000000215037221 */ /* 0x010fc60000010000 */
[----:B0-----:R-:W-:Y:S01]  /*38fd0*/  FADD.FTZ R5, R207, R4 ;  /* 0x00000004cf057221 */ /* 0x001fe20000010000 */
[----:B-----5:R-:W-:-:S03]  /*38fe0*/  FADD.FTZ R2, R182, R3 ;  /* 0x00000003b6027221 */ /* 0x020fc60000010000 */
[----:B-1----:R-:W-:Y:S01]  /*38ff0*/  FADD.FTZ R31, R206, R5 ;  /* 0x00000005ce1f7221 */ /* 0x002fe20000010000 */
[----:B--2---:R-:W-:-:S04]  /*39000*/  FADD.FTZ R33, R163, R2 ;  /* 0x00000002a3217221 */ /* 0x004fc80000010000 */
[----:B------:R-:W-:Y:S04]  /*39010*/  ST.E desc[UR6][R6.64+0x10], R31 ;  /* 0x0000101f06007985 */ /* 0x000fe8000c101906 */
[----:B------:R0:W-:Y:S04]  /*39020*/  ST.E desc[UR6][R6.64+0x14], R33 ;  /* 0x0000142106007985 */ /* 0x0001e8000c101906 */
[----:B------:R-:W2:Y:S04]  /*39030*/  LDL.64 R28, [UR4] ;  /* 0x00000004ff1c7983 */ /* 0x000ea80008100a00 */
[----:B------:R-:W3:Y:S04]  /*39040*/  LDL.64 R4, [UR4+0x98] ;  /* 0x00009804ff047983 */ /* 0x000ee80008100a00 */
[----:B------:R-:W4:Y:S01]  /*39050*/  LDL.64 R2, [UR4+0x80] ;  /* 0x00008004ff027983 */ /* 0x000f220008100a00 */
[----:B------:R-:W-:-:S03]  /*39060*/  LEA.HI R30, R209, 0x8, RZ, 0x19 ;  /* 0x00000008d11e7811 */ /* 0x000fc600078fc8ff */
[----:B0-----:R-:W5:Y:S02]  /*39070*/  LDL.64 R6, [UR4+0x88] ;  /* 0x00008804ff067983 */ /* 0x001f640008100a00 */
[----:B------:R0:W-:Y:S06]  /*39080*/  BAR.SYNC.DEFER_BLOCKING R30, 0x100 ;  /* 0x0004001e0000751d */ /* 0x0001ec0000010000 */
[----:B--2---:R-:W2:Y:S04]  /*39090*/  LD.E R29, desc[UR6][R28.64] ;  /* 0x000000061c1d7980 */ /* 0x004ea8000c101900 */
[----:B---3--:R-:W2:Y:S04]  /*390a0*/  LD.E.64 R4, desc[UR6][R4.64] ;  /* 0x0000000604047980 */ /* 0x008ea8000c101b00 */
[----:B----4-:R-:W3:Y:S04]  /*390b0*/  LD.E R35, desc[UR6][R2.64] ;  /* 0x0000000602237980 */ /* 0x010ee8000c101900 */
        /* <DEDUP_REMOVED lines=127> */
[----:B--2---:R-:W-:Y:S01]  /*398b0*/  IMAD R4, R29, 0xc00, R4 ;  /* 0x00000c001d047824 */ /* 0x004fe200078e0204 */
[----:B------:R-:W-:-:S04]  /*398c0*/  R2UR UR11, R5 ;  /* 0x00000000050b72ca */ /* 0x000fc800000e0000 */
[----:B------:R-:W-:Y:S02]  /*398d0*/  R2UR UR10, R4 ;  /* 0x00000000040a72ca */ /* 0x000fe400000e0000 */
[----:B------:R-:W-:Y:S02]  /*398e0*/  F2FP.BF16.F32.PACK_AB R172, R25, R172 ;  /* 0x000000ac19ac723e */ /* 0x000fe400000010ff */
[----:B------:R-:W-:Y:S02]  /*398f0*/  F2FP.BF16.F32.PACK_AB R174, R27, R174 ;  /* 0x000000ae1bae723e */ /* 0x000fe400000010ff */
[----:B------:R-:W-:Y:S02]  /*39900*/  F2FP.BF16.F32.PACK_AB R173, R24, R173 ;  /* 0x000000ad18ad723e */ /* 0x000fe400000010ff */
[----:B------:R-:W-:Y:S01]  /*39910*/  F2FP.BF16.F32.PACK_AB R175, R26, R175 ;  /* 0x000000af1aaf723e */ /* 0x000fe200000010ff */
        /* <DEDUP_REMOVED lines=128> */
[----:B------:R-:W-:Y:S01]  /*3a120*/  ST.E desc[UR6][R6.64], RZ ;  /* 0x000000ff06007985 */ /* 0x000fe2000c101906 */
[----:B0-----:R-:W-:-:S06]  /*3a130*/  WARPGROUP.ARRIVE ;  /* 0x00000000000079c5 */ /* 0x001fcc0000000000 */
[----:B------:R-:W-:Y:S03]  /*3a140*/  HGMMA.64x256x16.F32.BF16 R24, R172, gdesc[UR8].tnspB, RZ, !UPT, gsb0 ;  /* 0x43e00008ac187df0 */ /* 0x000fe6000c0018ff */
[----:B------:R-:W-:Y:S02]  /*3a150*/  WARPGROUP.DEPBAR.LE gsb0, 0x0 ;  /* 0x00008000000079c5 */ /* 0x000fe40000010000 */
        /* <DEDUP_REMOVED lines=128> */
[----:B------:R-:W-:Y:S04]  /*3a960*/  ST.E desc[UR6][R6.64], R208 ;  /* 0x000000d006007985 */ /* 0x000fe8000c101906 */
[----:B0-----:R-:W5:Y:S04]  /*3a970*/  LD.E R24, desc[UR6][R2.64] ;  /* 0x0000000602187980 */ /* 0x001f68000c101900 */
[----:B-1----:R-:W5:Y:S04]  /*3a980*/  LD.E R25, desc[UR6][R2.64+0x4] ;  /* 0x0000040602197980 */ /* 0x002f68000c101900 */
[----:B--2---:R-:W2:Y:S04]  /*3a990*/  LD.E R26, desc[UR6][R2.64+0x8] ;  /* 0x00000806021a7980 */ /* 0x004ea8000c101900 */
[----:B---3--:R-:W2:Y:S04]  /*3a9a0*/  LD.E R27, desc[UR6][R2.64+0xc] ;  /* 0x00000c06021b7980 */ /* 0x008ea8000c101900 */
[----:B----4-:R-:W2:Y:S04]  /*3a9b0*/  LD.E R28, desc[UR6][R2.64+0x10] ;  /* 0x00001006021c7980 */ /* 0x010ea8000c101900 */
        /* <DEDUP_REMOVED lines=130> */
[----:B------:R-:W-:-:S04]  /*3b1e0*/  F2FP.BF16.F32.PACK_AB R175, R17, R20 ;  /* 0x0000001411af723e */ /* 0x000fc800000010ff */
[----:B--2---:R-:W-:-:S06]  /*3b1f0*/  WARPGROUP.ARRIVE ;  /* 0x00000000000079c5 */ /* 0x004fcc0000000000 */
[----:B------:R-:W-:Y:S03]  /*3b200*/  HGMMA.64x256x16.F32.BF16 R24, R172, gdesc[UR8].tnspB, R24, gsb0 ;  /* 0x43e00008ac187df0 */ /* 0x000fe60008001818 */
        /* <DEDUP_REMOVED lines=1457> */
[----:B------:R-:W-:-:S13]  /*40d20*/  LOP3.LUT P6, RZ, R209, 0x7f, RZ, 0xc0, !PT ;  /* 0x0000007fd1ff7812 */ /* 0x000fda00078cc0ff */
[----:B0-----:R-:W-:Y:S05]  /*40d30*/  @P6 BRA `(.L_x_3253) ;  /* 0x0000000000206947 */ /* 0x001fea0003800000 */
[----:B------:R-:W2:Y:S04]  /*40d40*/  LDL.64 R2, [UR4+0x40] ;  /* 0x00004004ff027983 */ /* 0x000ea80008100a00 */
[----:B------:R-:W3:Y:S04]  /*40d50*/  LDL.64 R4, [UR4] ;  /* 0x00000004ff047983 */ /* 0x000ee80008100a00 */
[----:B--2---:R-:W2:Y:S04]  /*40d60*/  LD.E.64 R2, desc[UR6][R2.64+0x30] ;  /* 0x0000300602027980 */ /* 0x004ea8000c101b00 */
[----:B---3--:R-:W3:Y:S01]  /*40d70*/  LD.E R4, desc[UR6][R4.64] ;  /* 0x0000000604047980 */ /* 0x008ee2000c101900 */
[----:B--2---:R-:W-:-:S05]  /*40d80*/  MOV R7, R2 ;  /* 0x0000000200077202 */ /* 0x004fca0000000f00 */
[----:B---3--:R-:W-:-:S05]  /*40d90*/  IMAD R0, R4, 0x8, R7 ;  /* 0x0000000804007824 */ /* 0x008fca00078e0207 */
[----:B------:R-:W-:-:S04]  /*40da0*/  PRMT R0, RZ, 0x654, R0 ;  /* 0x00000654ff007816 */ /* 0x000fc80000000000 */
[----:B------:R0:W-:Y:S03]  /*40db0*/  SYNCS.ARRIVE.TRANS64.RED.A1T0 RZ, [R0+URZ], RZ ;  /* 0x000000ff00ff79a7 */ /* 0x0001e6000810043f */
.L_x_3253:
[----:B------:R-:W-:Y:S02]  /*40dc0*/  IMAD.MOV.U32 R2, RZ, RZ, R219 ;  /* 0x000000ffff027224 */ /* 0x000fe400078e00db */
[----:B------:R-:W-:-:S04]  /*40dd0*/  IMAD.MOV.U32 R3, RZ, RZ, 0x0 ;  /* 0x00000000ff037424 */ /* 0x000fc800078e00ff */
[----:B0-----:R-:W-:Y:S05]  /*40de0*/  RET.REL.NODEC R2 `(_ZN7cutlass13device_kernelIN5flash11enable_sm90INS1_16FlashAttnFwdSm90INS1_25CollectiveMainloopFwdSm90ILi2EN4cute5tupleIJNS5_1CILi1EEES8_S8_EEENS6_IJNS7_ILi128EEENS7_ILi96EEENS7_ILi64EEEEEELi256ENS_10bfloat16_tEfNS_4arch4Sm90ELb0ELb1ELb0ELb1ELb0ELb1ELb1ELb1ELb0ELb0ELb0ELb0EEENS1_21CollectiveEpilogueFwdINS6_IJSA_NS7_ILi256EEESB_EEES9_SE_SG_Li256ELb1ELb0ELb0ELb0EEENS1_36VarlenDynamicPersistentTileSchedulerILi128ELi96ELi256ELi32ELb0ELb0ELb1ELb1ELb0ELb1EEEEEEEEEvNT_6ParamsE) ;  /* 0xfffffbf002847950 */ /* 0x001fea0003c3ffff */
.L_x_3229:
[----:B0-----:R0:W1:Y:S02]  /*40df0*/  SYNCS.PHASECHK.TRANS64.TRYWAIT P0, [R8+URZ], R9 ;  /* 0x00000009080075a7 */ /* 0x001064000800017f */
[----:B-1----:R-:W-:Y:S05]  /*40e00*/  @!P0 NANOSLEEP.SYNCS 0x989680 ;  /* 0x009896800000895d */ /* 0x002fea0003900000 */
[----:B------:R-:W1:Y:S02]  /*40e10*/  @!P0 SYNCS.PHASECHK.TRANS64 P0, [R8+URZ], R9 ;  /* 0x00000009080085a7 */ /* 0x000e64000800007f */
[----:B-1----:R-:W-:Y:S05]  /*40e20*/  @!P0 BRA `(.L_x_3229) ;  /* 0xfffffffc00f08947 */ /* 0x002fea000383ffff */
[----:B------:R-:W-:Y:S05]  /*40e30*/  BRA `(.L_x_3228) ;  /* 0xffffff4c00547947 */ /* 0x000fea000383ffff */
.L_x_3231:
[----:B0-----:R0:W1:Y:S02]  /*40e40*/  SYNCS.PHASECHK.TRANS64.TRYWAIT P0, [R4+URZ+0x32410], R3 ;  /* 0x03241003040075a7 */ /* 0x001064000800017f */
[----:B-1----:R-:W-:Y:S05]  /*40e50*/  @!P0 NANOSLEEP.SYNCS 0x989680 ;  /* 0x009896800000895d */ /* 0x002fea0003900000 */
[----:B------:R-:W1:Y:S02]  /*40e60*/  @!P0 SYNCS.PHASECHK.TRANS64 P0, [R4+URZ+0x32410], R3 ;  /* 0x03241003040085a7 */ /* 0x000e64000800007f */
[----:B-1----:R-:W-:Y:S05]  /*40e70*/  @!P0 BRA `(.L_x_3231) ;  /* 0xfffffffc00f08947 */ /* 0x002fea000383ffff */
[----:B------:R-:W-:Y:S05]  /*40e80*/  BRA `(.L_x_3254) ;  /* 0xffffff5000487947 */ /* 0x000fea000383ffff */
.L_x_3238:
[----:B0-----:R0:W1:Y:S02]  /*40e90*/  SYNCS.PHASECHK.TRANS64.TRYWAIT P0, [R8+URZ], R9 ;  /* 0x00000009080075a7 */ /* 0x001064000800017f */
[----:B-1----:R-:W-:Y:S05]  /*40ea0*/  @!P0 NANOSLEEP.SYNCS 0x989680 ;  /* 0x009896800000895d */ /* 0x002fea0003900000 */
[----:B------:R-:W1:Y:S02]  /*40eb0*/  @!P0 SYNCS.PHASECHK.TRANS64 P0, [R8+URZ], R9 ;  /* 0x00000009080085a7 */ /* 0x000e64000800007f */
[----:B-1----:R-:W-:Y:S05]  /*40ec0*/  @!P0 BRA `(.L_x_3238) ;  /* 0xfffffffc00f08947 */ /* 0x002fea000383ffff */
[----:B------:R-:W-:Y:S05]  /*40ed0*/  BRA `(.L_x_3237) ;  /* 0xffffff5000bc7947 */ /* 0x000fea000383ffff */
.L_x_3255:
        /* <DEDUP_REMOVED lines=10> */
.L_x_4727:


//--------------------- .text._ZN7cutlass13device_kernelIN5flash11enable_sm90INS1_16FlashAttnFwdSm90INS1_25CollectiveMainloopFwdSm90ILi2EN4cute5tupleIJNS5_1CILi1EEES8_S8_EEENS6_IJNS7_ILi128EEENS7_ILi96EEENS7_ILi64EEEEEELi256ENS_10bfloat16_tEfNS_4arch4Sm90ELb1ELb0ELb0ELb0ELb0ELb0ELb0ELb1ELb0ELb0ELb0ELb0EEENS1_21CollectiveEpilogueFwdINS6_IJSA_NS7_ILi256EEESB_EEES9_SE_SG_Li256ELb0ELb0ELb0ELb0EEENS1_30DynamicPersistentTileSchedulerILi256ELi32ELb0ELb0ELb1EEEEEEEEEvNT_6ParamsE --------------------------
	.section	.text._ZN7cutlass13device_kernelIN5flash11enable_sm90INS1_16FlashAttnFwdSm90INS1_25CollectiveMainloopFwdSm90ILi2EN4cute5tupleIJNS5_1CILi1EEES8_S8_EEENS6_IJNS7_ILi128EEENS7_ILi96EEENS7_ILi64EEEEEELi256ENS_10bfloat16_tEfNS_4arch4Sm90ELb1ELb0ELb0ELb0ELb0ELb0ELb0ELb1ELb0ELb0ELb0ELb0EEENS1_21CollectiveEpilogueFwdINS6_IJSA_NS7_ILi256EEESB_EEES9_SE_SG_Li256ELb0ELb0ELb0ELb0EEENS1_30DynamicPersistentTileSchedulerILi256ELi32ELb0ELb0ELb1EEEEEEEEEvNT_6ParamsE,"ax",@progbits
	.align	128
.text._ZN7cutlass13device_kernelIN5flash11enable_sm90INS1_16FlashAttnFwdSm90INS1_25CollectiveMainloopFwdSm90ILi2EN4cute5tupleIJNS5_1CILi1EEES8_S8_EEENS6_IJNS7_ILi128EEENS7_ILi96EEENS7_ILi64EEEEEELi256ENS_10bfloat16_tEfNS_4arch4Sm90ELb1ELb0ELb0ELb0ELb0ELb0ELb0ELb1ELb0ELb0ELb0ELb0EEENS1_21CollectiveEpilogueFwdINS6_IJSA_NS7_ILi256EEESB_EEES9_SE_SG_Li256ELb0ELb0ELb0ELb0EEENS1_30DynamicPersistentTileSchedulerILi256ELi32ELb0ELb0ELb1EEEEEEEEEvNT_6ParamsE:
        .type           _ZN7cutlass13device_kernelIN5flash11enable_sm90INS1_16FlashAttnFwdSm90INS1_25CollectiveMainloopFwdSm90ILi2EN4cute5tupleIJNS5_1CILi1EEES8_S8_EEENS6_IJNS7_ILi128EEENS7_ILi96EEENS7_ILi64EEEEEELi256ENS_10bfloat16_tEfNS_4arch4Sm90ELb1ELb0ELb0ELb0ELb0ELb0ELb0ELb1ELb0ELb0ELb0ELb0EEENS1_21CollectiveEpilogueFwdINS6_IJSA_NS7_ILi256EEESB_EEES9_SE_SG_Li256ELb0ELb0ELb0ELb0EEENS1_30DynamicPersistentTileSchedulerILi256ELi32ELb0ELb0ELb1EEEEEEEEEvNT_6ParamsE,@function
        .size           _ZN7cutlass13device_kernelIN5flash11enable_sm90INS1_16FlashAttnFwdSm90INS1_25CollectiveMainloopFwdSm90ILi2EN4cute5tupleIJNS5_1CILi1EEES8_S8_EEENS6_IJNS7_ILi128EEENS7_ILi96EEENS7_ILi64EEEEEELi256ENS_10bfloat16_tEfNS_4arch4Sm90ELb1ELb0ELb0ELb0ELb0ELb0ELb0ELb1ELb0ELb0ELb0ELb0EEENS1_21CollectiveEpilogueFwdINS6_IJSA_NS7_ILi256EEESB_EEES9_SE_SG_Li256ELb0ELb0ELb0ELb0EEENS1_30DynamicPersistentTileSchedulerILi256ELi32ELb0ELb0ELb1EEEEEEEEEvNT_6ParamsE,(.L_x_4729 - _ZN7cutlass13device_kernelIN5flash11enable_sm90INS1_16FlashAttnFwdSm90INS1_25CollectiveMainloopFwdSm90ILi2EN4cute5tupleIJNS5_1CILi1EEES8_S8_EEENS6_IJNS7_ILi128EEENS7_ILi96EEENS7_ILi64EEEEEELi256ENS_10bfloat16_tEfNS_4arch4Sm90ELb1ELb0ELb0ELb0ELb0ELb0ELb0ELb1ELb0ELb0ELb0ELb0EEENS1_21CollectiveEpilogueFwdINS6_IJSA_NS7_ILi256EEESB_EEES9_SE_SG_Li256ELb0ELb0ELb0ELb0EEENS1_30DynamicPersistentTileSchedulerILi256ELi32ELb0ELb0ELb1EEEEEEEEEvNT_6ParamsE)
        .other          _ZN7cutlass13device_kernelIN5flash11enable_sm90INS1_16FlashAttnFwdSm90INS1_25CollectiveMainloopFwdSm90ILi2EN4cute5tupleIJNS5_1CILi1EEES8_S8_EEENS6_IJNS7_ILi128EEENS7_ILi96EEENS7_ILi64EEEEEELi256ENS_10bfloat16_tEfNS_4arch4Sm90ELb1ELb0ELb0ELb0ELb0ELb0ELb0ELb1ELb0ELb0ELb0ELb0EEENS1_21CollectiveEpilogueFwdINS6_IJSA_NS7_ILi256EEESB_EEES9_SE_SG_Li256ELb0ELb0ELb0ELb0EEENS1_30DynamicPersistentTileSchedulerILi256ELi32ELb0ELb0ELb1EEEEEEEEEvNT_6ParamsE,@"STO_CUDA_ENTRY STV_DEFAULT"
_ZN7cutlass13device_kernelIN5flash11enable_sm90INS1_16FlashAttnFwdSm90INS1_25CollectiveMainloopFwdSm90ILi2EN4cute5tupleIJNS5_1CILi1EEES8_S8_EEENS6_IJNS7_ILi128EEENS7_ILi96EEENS7_ILi64EEEEEELi256ENS_10bfloat16_tEfNS_4arch4Sm90ELb1ELb0ELb0ELb0ELb0ELb0ELb0ELb1ELb0ELb0ELb0ELb0EEENS1_21CollectiveEpilogueFwdINS6_IJSA_NS7_ILi256EEESB_EEES9_SE_SG_Li256ELb0ELb0ELb0ELb0EEENS1_30DynamicPersistentTileSchedulerILi256ELi32ELb0ELb0ELb1EEEEEEEEEvNT_6ParamsE:
        /* <DEDUP_REMOVED lines=23> */
.L_x_3257:
[----:B------:R-:W-:Y:S05]  /*0170*/  BSYNC B0 ;  /* 0x0000000000007941 */ /* 0x000fea0003800000 */
.L_x_3256:
        /* <DEDUP_REMOVED lines=37> */
.L_x_3258:
        /* <DEDUP_REMOVED lines=22> */
.L_x_3259:
        /* <DEDUP_REMOVED lines=18> */
.L_x_3260:
        /* <DEDUP_REMOVED lines=22> */
.L_x_3261:
        /* <DEDUP_REMOVED lines=22> */
.L_x_3262:
[----:B------:R-:W-:Y:S01]  /*0910*/  PLOP3.LUT P0, PT, PT, PT, UP0, 0x80, 0x0 ;  /* 0x000000000000781c */ /* 0x000fe20003f0f008 */
[----:B------:R-:W-:Y:S01]  /*0920*/  UMOV UR36, 0x1 ;  /* 0x0000000100247882 */ /* 0x000fe20000000000 */
[----:B------:R-:W-:Y:S01]  /*0930*/  NOP ;  /* 0x0000000000007918 */ /* 0x000fe20000000000 */
[----:B------:R-:W-:Y:S01]  /*0940*/  USEL UR36, UR36, 0x2, !UP0 ;  /* 0x0000000224247887 */ /* 0x000fe2000c000000 */
[----:B------:R-:W-:Y:S01]  /*0950*/  ULDC.64 UR46, c[0x0][0x208] ;  /* 0x00008200002e7ab9 */ /* 0x000fe20000000a00 */
[----:B-123--:R-:W-:Y:S08]  /*0960*/  BAR.SYNC.DEFER_BLOCKING 0x0 ;  /* 0x0000000000007b1d */ /* 0x00eff00000010000 */
[----:B------:R-:W-:Y:S05]  /*0970*/  @!P0 BRA `(.L_x_3263) ;  /* 0x0000009000048947 */ /* 0x000fea0003800000 */
.L_x_3264:
        /* <DEDUP_REMOVED lines=24> */
[----:B---3--:R-:W-:Y:S02]  /*0b00*/  UMOV UR5, UR6 ;  /* 0x0000000600057c82 */ /* 0x008fe40008000000 */
[----:B------:R-:W-:Y:S01]  /*0b10*/  MOV R17, UR5 ;  /* 0x0000000500117c02 */ /* 0x000fe20008000f00 */
[----:B------:R-:W-:Y:S01]  /*0b20*/  IMAD.U32 R16, RZ, RZ, UR4 ;  /* 0x00000004ff107e24 */ /* 0x000fe2000f8e00ff */
[----:B------:R-:W-:Y:S01]  /*0b30*/  SHF.R.S32.HI R0, RZ, 0x1f, R205 ;  /* 0x0000001fff007819 */ /* 0x000fe200000114cd */
[----:B------:R-:W-:-:S03]  /*0b40*/  UMOV UR4, UR7 ;  /* 0x0000000700047c82 */ /* 0x000fc60008000000 */
[CC--:B------:R-:W-:Y:S02]  /*0b50*/  LEA.HI R3, R0.reuse, R205.reuse, RZ, 0x4 ;  /* 0x000000cd00037211 */ /* 0x0c0fe400078f20ff */
[-C--:B------:R-:W-:Y:S02]  /*0b60*/  LEA.HI R2, R0, R205.reuse, RZ, 0x7 ;  /* 0x000000cd00027211 */ /* 0x080fe400078f38ff */
[----:B------:R-:W-:Y:S02]  /*0b70*/  SHF.R.S32.HI R4, RZ, 0x4, R3 ;  /* 0x00000004ff047819 */ /* 0x000fe40000011403 */
[----:B------:R-:W-:Y:S02]  /*0b80*/  LOP3.LUT R202, R2, 0xffffff80, RZ, 0xc0, !PT ;  /* 0xffffff8002ca7812 */ /* 0x000fe400078ec0ff */
[----:B------:R-:W-:Y:S02]  /*0b90*/  LEA.HI R5, R3, R4, RZ, 0x1 ;  /* 0x0000000403057211 */ /* 0x000fe400078f08ff */
[----:B------:R-:W-:Y:S01]  /*0ba0*/  LEA.HI R204, R0, R205, RZ, 0x5 ;  /* 0x000000cd00cc7211 */ /* 0x000fe200078f28ff */
[----:B------:R-:W-:Y:S01]  /*0bb0*/  IMAD.IADD R202, R205, 0x1, -R202 ;  /* 0x00000001cdca7824 */ /* 0x000fe200078e0aca */
[----:B------:R-:W-:-:S02]  /*0bc0*/  LOP3.LUT R5, R5, 0x1ffffffe, RZ, 0xc0, !PT ;  /* 0x1ffffffe05057812 */ /* 0x000fc400078ec0ff */
[----:B------:R-:W-:Y:S02]  /*0bd0*/  SHF.R.S32.HI R203, RZ, 0x7, R2 ;  /* 0x00000007ffcb7819 */ /* 0x000fe40000011402 */
[----:B------:R-:W-:Y:S01]  /*0be0*/  SHF.R.S32.HI R7, RZ, 0x1f, R202 ;  /* 0x0000001fff077819 */ /* 0x000fe200000114ca */
[----:B------:R-:W-:Y:S01]  /*0bf0*/  IMAD.IADD R5, R4, 0x1, -R5 ;  /* 0x0000000104057824 */ /* 0x000fe200078e0a05 */
[----:B------:R-:W-:Y:S02]  /*0c00*/  LOP3.LUT R4, R3, 0x3fffff0, RZ, 0xc0, !PT ;  /* 0x03fffff003047812 */ /* 0x000fe400078ec0ff */
[----:B------:R-:W-:Y:S02]  /*0c10*/  LEA.HI R6, R7, R202, RZ, 0x2 ;  /* 0x000000ca07067211 */ /* 0x000fe400078f10ff */
[----:B------:R-:W-:Y:S01]  /*0c20*/  SHF.R.S32.HI R204, RZ, 0x5, R204 ;  /* 0x00000005ffcc7819 */ /* 0x000fe200000114cc */
[----:B------:R-:W-:Y:S01]  /*0c30*/  IMAD.IADD R3, R205, 0x1, -R4 ;  /* 0x00000001cd037824 */ /* 0x000fe200078e0a04 */
[----:B------:R-:W-:-:S02]  /*0c40*/  SHF.R.S32.HI R4, RZ, 0x2, R6 ;  /* 0x00000002ff047819 */ /* 0x000fc40000011406 */
[----:B------:R-:W-:Y:S01]  /*0c50*/  SHF.R.S32.HI R9, RZ, 0x1f, R6 ;  /* 0x0000001fff097819 */ /* 0x000fe20000011406 */
[----:B------:R-:W-:Y:S01]  /*0c60*/  IMAD R8, R204, 0x10, R3 ;  /* 0x00000010cc087824 */ /* 0x000fe200078e0203 */
[----:B------:R-:W-:Y:S02]  /*0c70*/  LEA.HI R2, R2, R203, RZ, 0x1 ;  /* 0x000000cb02027211 */ /* 0x000fe400078f08ff */
[----:B------:R-:W-:Y:S01]  /*0c80*/  LEA.HI R9, R9, R4, RZ, 0x3 ;  /* 0x0000000409097211 */ /* 0x000fe200078f18ff */
[----:B------:R-:W-:Y:S01]  /*0c90*/  IMAD R3, R8, 0x8, R5 ;  /* 0x0000000808037824 */ /* 0x000fe200078e0205 */
[----:B------:R-:W-:Y:S02]  /*0ca0*/  LOP3.LUT R2, R2, 0x3fffffe, RZ, 0xc0, !PT ;  /* 0x03fffffe02027812 */ /* 0x000fe400078ec0ff */
[----:B------:R-:W-:Y:S01]  /*0cb0*/  LEA.HI R0, R0, R205, RZ, 0x3 ;  /* 0x000000cd00007211 */ /* 0x000fe200078f18ff */
[----:B------:R-:W-:Y:S01]  /*0cc0*/  IMAD.SHL.U32 R3, R3, 0x8, RZ ;  /* 0x0000000803037824 */ /* 0x000fe200078e00ff */
[----:B------:R-:W-:Y:S01]  /*0cd0*/  LOP3.LUT R9, R9, 0xfffffff8, RZ, 0xc0, !PT ;  /* 0xfffffff809097812 */ /* 0x000fe200078ec0ff */
[----:B------:R-:W-:Y:S01]  /*0ce0*/  IMAD.IADD R22, R203, 0x1, -R2 ;  /* 0x00000001cb167824 */ /* 0x000fe200078e0a02 */
[----:B------:R-:W-:Y:S01]  /*0cf0*/  LEA.HI R7, R7, R202, RZ, 0x5 ;  /* 0x000000ca07077211 */ /* 0x000fe200078f28ff */
[----:B------:R-:W-:Y:S01]  /*0d00*/  IMAD.WIDE R16, R3, 0x2, R16 ;  /* 0x0000000203107825 */ /* 0x000fe200078e0210 */
[----:B------:R-:W-:-:S02]  /*0d10*/  LOP3.LUT R2, R0, 0x1ffffff8, RZ, 0xc0, !PT ;  /* 0x1ffffff800027812 */ /* 0x000fc400078ec0ff */
[----:B------:R-:W-:Y:S01]  /*0d20*/  SHF.R.S32.HI R7, RZ, 0x5, R7 ;  /* 0x00000005ff077819 */ /* 0x000fe20000011407 */
[----:B------:R-:W-:Y:S01]  /*0d30*/  IMAD.IADD R4, R4, 0x1, -R9 ;  /* 0x0000000104047824 */ /* 0x000fe200078e0a09 */
[----:B------:R-:W-:Y:S01]  /*0d40*/  LOP3.LUT R3, R6, 0x7ffffffc, RZ, 0xc0, !PT ;  /* 0x7ffffffc06037812 */ /* 0x000fe200078ec0ff */
[----:B------:R-:W-:Y:S01]  /*0d50*/  IMAD.IADD R2, R205, 0x1, -R2 ;  /* 0x00000001cd027824 */ /* 0x000fe200078e0a02 */
[----:B------:R-:W-:Y:S01]  /*0d60*/  SHF.R.S32.HI R200, RZ, 0x3, R0 ;  /* 0x00000003ffc87819 */ /* 0x000fe20000011400 */
[----:B------:R-:W-:Y:S02]  /*0d70*/  IMAD R7, R7, 0x10, R4 ;  /* 0x0000001007077824 */ /* 0x000fe400078e0204 */
[----:B------:R-:W-:Y:S02]  /*0d80*/  IMAD.SHL.U32 R18, R2, 0x8, RZ ;  /* 0x0000000802127824 */ /* 0x000fe400078e00ff */
[----:B------:R-:W-:Y:S02]  /*0d90*/  IMAD R22, R22, 0x40, R7 ;  /* 0x0000004016167824 */ /* 0x000fe400078e0207 */
[----:B------:R-:W-:-:S07]  /*0da0*/  IMAD.IADD R2, R202, 0x1, -R3 ;  /* 0x00000001ca027824 */ /* 0x000fce00078e0a03 */
.L_x_3311:
        /* <DEDUP_REMOVED lines=20> */
.L_x_3265:
[----:B------:R-:W-:Y:S01]  /*0ef0*/  ULDC UR6, c[0x0][0xdc4] ;  /* 0x0003710000067ab9 */ /* 0x000fe20000000800 */
[----:B------:R-:W-:Y:S01]  /*0f00*/  UMOV UR40, UR7 ;  /* 0x0000000700287c82 */ /* 0x000fe20008000000 */
[----:B------:R-:W-:-:S11]  /*0f10*/  UISETP.NE.AND UP0, UPT, UR6, 0x1, UPT ;  /* 0x000000010600788c */ /* 0x000fd6000bf05270 */
[----:B------:R-:W-:Y:S02]  /*0f20*/  @UP0 ULDC.64 UR10, c[0x0][0xdc8] ;  /* 0x00037200000a0ab9 */ /* 0x000fe40000000a00 */
[----:B------:R-:W-:-:S04]  /*0f30*/  UIMAD.WIDE.U32 UR4, UR7, UR10, URZ ;  /* 0x0000000a070472a5 */ /* 0x000fc8000f8e003f */
[----:B------:R-:W-:-:S04]  /*0f40*/  @UP0 USHF.R.U32.HI UR40, URZ, UR11, UR5 ;  /* 0x0000000b3f280299 */ /* 0x000fc80008011605 */
[----:B------:R-:W-:-:S12]  /*0f50*/  UIMAD UR4, UR40, UR6, URZ ;  /* 0x00000006280472a4 */ /* 0x000fd8000f8e023f */
.L_x_3266:
[----:B------:R-:W-:Y:S01]  /*0f60*/  ULDC.64 UR10, c[0x0][0x3f8] ;  /* 0x0000fe00000a7ab9 */ /* 0x000fe20000000a00 */
[----:B------:R-:W-:Y:S01]  /*0f70*/  UIADD3 UR9, UR7, -UR4, URZ ;  /* 0x8000000407097290 */ /* 0x000fe2000fffe03f */
[----:B------:R-:W-:Y:S01]  /*0f80*/  PLOP3.LUT P0, PT, PT, PT, PT, 0x80, 0x0 ;  /* 0x000000000000781c */ /* 0x000fe20003f0f070 */
[----:B------:R-:W-:Y:S01]  /*0f90*/  UISETP.NE.U32.AND UP0, UPT, UR10, URZ, UPT ;  /* 0x0000003f0a00728c */ /* 0x000fe2000bf05070 */
[----:B------:R-:W-:Y:S01]  /*0fa0*/  CS2R R20, SRZ ;  /* 0x0000000000147805 */ /* 0x000fe2000001ff00 */
[----:B------:R-:W-:Y:S01]  /*0fb0*/  ULOP3.LUT UR4, URZ, UR40, URZ, 0x33, !UPT ;  /* 0x000000283f047292 */ /* 0x000fe2000f8e333f */
[----:B------:R-:W-:Y:S01]  /*0fc0*/  IMAD.MOV.U32 R3, RZ, RZ, RZ ;  /* 0x000000ffff037224 */ /* 0x000fe200078e00ff */
[----:B------:R-:W-:Y:S01]  /*0fd0*/  ULDC UR5, c[0x0][0xdac] ;  /* 0x00036b0000057ab9 */ /* 0x000fe20000000800 */
[----:B------:R-:W-:Y:S01]  /*0fe0*/  UISETP.NE.AND.EX UP0, UPT, UR11, URZ, UPT, UP0 ;  /* 0x0000003f0b00728c */ /* 0x000fe2000bf05300 */
[----:B------:R-:W-:Y:S01]  /*0ff0*/  CS2R R150, SRZ ;  /* 0x0000000000967805 */ /* 0x000fe2000001ff00 */
[----:B------:R-:W-:Y:S01]  /*1000*/  UIADD3 UR4, UR4, UR5, URZ ;  /* 0x0000000504047290 */ /* 0x000fe2000fffe03f */
[----:B------:R-:W-:Y:S01]  /*1010*/  CS2R R148, SRZ ;  /* 0x0000000000947805 */ /* 0x000fe2000001ff00 */
[----:B------:R-:W-:Y:S01]  /*1020*/  ULDC UR45, c[0x0][0x404] ;  /* 0x00010100002d7ab9 */ /* 0x000fe20000000800 */
[----:B------:R-:W-:Y:S01]  /*1030*/  ULDC UR6, c[0x0][0x2e0] ;  /* 0x0000b80000067ab9 */ /* 0x000fe20000000800 */
[----:B------:R-:W-:Y:S01]  /*1040*/  USEL UR45, UR45, 0x1, UP0 ;  /* 0x000000012d2d7887 */ /* 0x000fe20008000000 */
[----:B------:R-:W-:Y:S01]  /*1050*/  CS2R R146, SRZ ;  /* 0x0000000000927805 */ /* 0x000fe2000001ff00 */
[----:B------:R-:W-:Y:S01]  /*1060*/  USHF.L.U32 UR42, UR4, 0x7, URZ ;  /* 0x00000007042a7899 */ /* 0x000fe2000800063f */
[----:B------:R-:W-:Y:S01]  /*1070*/  CS2R R144, SRZ ;  /* 0x0000000000907805 */ /* 0x000fe2000001ff00 */
[----:B------:R-:W-:Y:S01]  /*1080*/  ULDC UR7, c[0x0][0x288] ;  /* 0x0000a20000077ab9 */ /* 0x000fe20000000800 */
[----:B------:R-:W-:Y:S01]  /*1090*/  UIMAD UR45, UR45, UR6, URZ ;  /* 0x000000062d2d72a4 */ /* 0x000fe2000f8e023f */
[----:B------:R-:W-:Y:S01]  /*10a0*/  CS2R R142, SRZ ;  /* 0x00000000008e7805 */ /* 0x000fe2000001ff00 */
[----:B------:R-:W-:Y:S01]  /*10b0*/  UIADD3 UR5, UR42, 0xdf, -UR7 ;  /* 0x000000df2a057890 */ /* 0x000fe2000fffe807 */
[----:B------:R-:W-:Y:S01]  /*10c0*/  CS2R R140, SRZ ;  /* 0x00000000008c7805 */ /* 0x000fe2000001ff00 */
[----:B------:R-:W-:Y:S01]  /*10d0*/  UIADD3 UR4, UR45, 0x5f, URZ ;  /* 0x0000005f2d047890 */ /* 0x000fe2000fffe03f */
[----:B------:R-:W-:Y:S01]  /*10e0*/  CS2R R138, SRZ ;  /* 0x00000000008a7805 */ /* 0x000fe2000001ff00 */
[----:B------:R-:W-:Y:S01]  /*10f0*/  UIADD3 UR6, UR45, UR5, URZ ;  /* 0x000000052d067290 */ /* 0x000fe2000fffe03f */
[----:B------:R-:W-:Y:S01]  /*1100*/  CS2R R136, SRZ ;  /* 0x0000000000887805 */ /* 0x000fe2000001ff00 */
[----:B------:R-:W-:Y:S01]  /*1110*/  UIMAD.WIDE UR4, UR4, 0x2aaaaaab, URZ ;  /* 0x2aaaaaab040478a5 */ /* 0x000fe2000f8e023f */
[----:B------:R-:W-:Y:S01]  /*1120*/  CS2R R134, SRZ ;  /* 0x0000000000867805 */ /* 0x000fe2000001ff00 */
[----:B------:R-:W-:Y:S01]  /*1130*/  UIMAD.WIDE UR6, UR6, 0x2aaaaaab, URZ ;  /* 0x2aaaaaab060678a5 */ /* 0x000fe2000f8e023f */
[----:B------:R-:W-:Y:S01]  /*1140*/  CS2R R132, SRZ ;  /* 0x0000000000847805 */ /* 0x000fe2000001ff00 */
[----:B------:R-:W-:Y:S01]  /*1150*/  USHF.R.U32.HI UR4, URZ, 0x1f, UR5 ;  /* 0x0000001f3f047899 */ /* 0x000fe20008011605 */
[----:B------:R-:W-:Y:S01]  /*1160*/  CS2R R130, SRZ ;  /* 0x0000000000827805 */ /* 0x000fe2000001ff00 */
[----:B------:R-:W-:Y:S01]  /*1170*/  USHF.R.U32.HI UR6, URZ, 0x1f, UR7 ;  /* 0x0000001f3f067899 */ /* 0x000fe20008011607 */
[----:B------:R-:W-:Y:S01]  /*1180*/  CS2R R128, SRZ ;  /* 0x0000000000807805 */ /* 0x000fe2000001ff00 */
[----:B------:R-:W-:Y:S01]  /*1190*/  ULEA.HI.SX32 UR41, UR5, UR4, 0x1c ;  /* 0x0000000405297291 */ /* 0x000fe2000f8fe23f */
[----:B------:R-:W-:Y:S01]  /*11a0*/  CS2R R126, SRZ ;  /* 0x00000000007e7805 */ /* 0x000fe2000001ff00 */
[----:B------:R-:W-:Y:S01]  /*11b0*/  ULEA.HI.SX32 UR6, UR7, UR6, 0x1c ;  /* 0x0000000607067291 */ /* 0x000fe2000f8fe23f */
[----:B------:R-:W-:Y:S01]  /*11c0*/  CS2R R124, SRZ ;  /* 0x00000000007c7805 */ /* 0x000fe2000001ff00 */
[----:B------:R-:W-:Y:S01]  /*11d0*/  ULDC UR43, c[0x0][0xdb8] ;  /* 0x00036e00002b7ab9 */ /* 0x000fe20000000800 */
[----:B------:R-:W-:Y:S01]  /*11e0*/  ULDC UR10, c[0x0][0xdc4] ;  /* 0x00037100000a7ab9 */ /* 0x000fe20000000800 */
[----:B------:R-:W-:Y:S01]  /*11f0*/  UISETP.LT.AND UP0, UPT, UR41, UR6, UPT ;  /* 0x000000062900728c */ /* 0x000fe2000bf01270 */
[----:B------:R-:W-:Y:S01]  /*1200*/  CS2R R122, SRZ ;  /* 0x00000000007a7805 */ /* 0x000fe2000001ff00 */
[----:B------:R-:W-:Y:S01]  /*1210*/  UISETP.NE.AND UP1, UPT, UR43, 0x1, UPT ;  /* 0x000000012b00788c */ /* 0x000fe2000bf25270 */
[----:B------:R-:W-:Y:S01]  /*1220*/  CS2R R120, SRZ ;  /* 0x0000000000787805 */ /* 0x000fe2000001ff00 */
[----:B------:R-:W-:Y:S01]  /*1230*/  USEL UR41, UR41, UR6, UP0 ;  /* 0x0000000629297287 */ /* 0x000fe20008000000 */
[----:B------:R-:W-:Y:S01]  /*1240*/  CS2R R118, SRZ ;  /* 0x0000000000767805 */ /* 0x000fe2000001ff00 */
[----:B------:R-:W-:Y:S01]  /*1250*/  UIMAD UR9, UR8, UR10, UR9 ;  /* 0x0000000a080972a4 */ /* 0x000fe2000f8e0209 */
[----:B------:R-:W-:Y:S01]  /*1260*/  CS2R R116, SRZ ;  /* 0x0000000000747805 */ /* 0x000fe2000001ff00 */
[----:B------:R-:W-:Y:S01]  /*1270*/  UISETP.GE.AND UP0, UPT, UR41, 0x1, UPT ;  /* 0x000000012900788c */ /* 0x000fe2000bf06270 */
[----:B------:R-:W-:-:S02]  /*1280*/  CS2R R114, SRZ ;  /* 0x0000000000727805 */ /* 0x000fc4000001ff00 */
[----:B------:R-:W-:Y:S02]  /*1290*/  CS2R R112, SRZ ;  /* 0x0000000000707805 */ /* 0x000fe4000001ff00 */
[----:B------:R-:W-:Y:S02]  /*12a0*/  CS2R R110, SRZ ;  /* 0x00000000006e7805 */ /* 0x000fe4000001ff00 */
[----:B------:R-:W-:Y:S01]  /*12b0*/  CS2R R108, SRZ ;  /* 0x00000000006c7805 */ /* 0x000fe2000001ff00 */
[----:B------:R-:W-:Y:S01]  /*12c0*/  @UP1 ULDC UR8, c[0x0][0xdbc] ;  /* 0x00036f0000081ab9 */ /* 0x000fe20000000800 */
[----:B------:R-:W-:Y:S01]  /*12d0*/  PLOP3.LUT P1, PT, PT, PT, UP0, 0x80, 0x0 ;  /* 0x000000000000781c */ /* 0x000fe20003f2f008 */
[----:B------:R-:W-:Y:S01]  /*12e0*/  UIMAD.WIDE.U32 UR4, UR9, UR8, URZ ;  /* 0x00000008090472a5 */ /* 0x000fe2000f8e003f */
[----:B------:R-:W-:Y:S01]  /*12f0*/  CS2R R106, SRZ ;  /* 0x00000000006a7805 */ /* 0x000fe2000001ff00 */
[----:B------:R-:W-:Y:S01]  /*1300*/  @UP1 ULDC UR7, c[0x0][0xdc0] ;  /* 0x0003700000071ab9 */ /* 0x000fe20000000800 */
[----:B------:R-:W-:Y:S01]  /*1310*/  UMOV UR44, UR9 ;  /* 0x00000009002c7c82 */ /* 0x000fe20008000000 */
[----:B------:R-:W-:Y:S01]  /*1320*/  @UP1 USHF.R.U32.HI UR44, URZ, UR7, UR5 ;  /* 0x000000073f2c1299 */ /* 0x000fe20008011605 */
[----:B------:R-:W-:-:S02]  /*1330*/  CS2R R104, SRZ ;  /* 0x0000000000687805 */ /* 0x000fc4000001ff00 */
[----:B------:R-:W-:Y:S02]  /*1340*/  MOV R94, RZ ;  /* 0x000000ff005e7202 */ /* 0x000fe40000000f00 */
[----:B------:R-:W-:Y:S01]  /*1350*/  CS2R R98, SRZ ;  /* 0x0000000000627805 */ /* 0x000fe2000001ff00 */
[----:B------:R-:W-:Y:S01]  /*1360*/  UIADD3 UR4, -UR44, URZ, URZ ;  /* 0x0000003f2c047290 */ /* 0x000fe2000fffe13f */
[----:B------:R-:W-:Y:S02]  /*1370*/  CS2R R100, SRZ ;  /* 0x0000000000647805 */ /* 0x000fe4000001ff00 */
[----:B------:R-:W-:Y:S02]  /*1380*/  CS2R R86, SRZ ;  /* 0x0000000000567805 */ /* 0x000fe4000001ff00 */
[----:B------:R-:W-:Y:S01]  /*1390*/  CS2R R96, SRZ ;  /* 0x0000000000607805 */ /* 0x000fe2000001ff00 */
[----:B------:R-:W-:Y:S01]  /*13a0*/  UIMAD UR43, UR43, UR4, UR9 ;  /* 0x000000042b2b72a4 */ /* 0x000fe2000f8e0209 */
        /* <DEDUP_REMOVED lines=33> */
[----:B------:R-:W-:Y:S02]  /*15c0*/  IMAD.MOV.U32 R173, RZ, RZ, RZ ;  /* 0x000000ffffad7224 */ /* 0x000fe400078e00ff */
[----:B------:R-:W-:Y:S02]  /*15d0*/  IMAD.MOV.U32 R6, RZ, RZ, RZ ;  /* 0x000000ffff067224 */ /* 0x000fe400078e00ff */
[----:B------:R-:W-:Y:S02]  /*15e0*/  IMAD.MOV.U32 R175, RZ, RZ, RZ ;  /* 0x000000ffffaf7224 */ /* 0x000fe400078e00ff */
[----:B------:R-:W-:Y:S01]  /*15f0*/  IMAD.MOV.U32 R0, RZ, RZ, RZ ;  /* 0x000000ffff007224 */ /* 0x000fe200078e00ff */
[----:B------:R-:W-:Y:S06]  /*1600*/  @!P1 BRA `(.L_x_3267) ;  /* 0x0000006800609947 */ /* 0x000fec0003800000 */
[----:B------:R-:W1:Y:S01]  /*1610*/  SHFL.IDX PT, R0, R203, RZ, 0x1f ;  /* 0x00001fffcb007589 */ /* 0x000e6200000e0000 */
[----:B------:R-:W-:-:S04]  /*1620*/  UIADD3 UR6, UR49, 0x18400, URZ ;  /* 0x0001840031067890 */ /* 0x000fc8000fffe03f */
[----:B------:R-:W-:-:S06]  /*1630*/  ULOP3.LUT UP0, URZ, UR6, 0x1bf, URZ, 0xc0, !UPT ;  /* 0x000001bf063f7892 */ /* 0x000fcc000f80c03f */
[----:B------:R-:W-:Y:S02]  /*1640*/  PLOP3.LUT P0, PT, PT, PT, UP0, 0x80, 0x0 ;  /* 0x000000000000781c */ /* 0x000fe40003f0f008 */
        /* <DEDUP_REMOVED lines=15> */
[----:B------:R-:W-:Y:S01]  /*1740*/  MOV R10, UR6 ;  /* 0x00000006000a7c02 */ /* 0x000fe20008000f00 */
        /* <DEDUP_REMOVED lines=8> */
.L_x_3268:
        /* <DEDUP_REMOVED lines=8> */
.L_x_3370:
[----:B-1----:R-:W-:Y:S01]  /*1850*/  IMAD.U32 R0, RZ, RZ, UR48 ;  /* 0x00000030ff007e24 */ /* 0x002fe2000f8e00ff */
[----:B------:R-:W-:Y:S05]  /*1860*/  WARPSYNC.ALL ;  /* 0x0000000000007948 */ /* 0x000fea0003800000 */
[----:B------:R1:W-:Y:S01]  /*1870*/  BAR.SYNC.DEFER_BLOCKING R6, 0x100 ;  /* 0x000400060000751d */ /* 0x0003e20000010000 */
[----:B------:R-:W-:-:S13]  /*1880*/  ISETP.NE.AND P0, PT, R0, 0x3, PT ;  /* 0x000000030000780c */ /* 0x000fda0003f05270 */
[----:B-1----:R-:W-:Y:S05]  /*1890*/  @!P0 BRA `(.L_x_3270) ;  /* 0x0000000000048947 */ /* 0x002fea0003800000 */
[----:B------:R-:W-:Y:S01]  /*18a0*/  BPT.TRAP 0x1 ;  /* 0x000000040000795c */ /* 0x000fe20000300000 */
.L_x_3270:
[----:B------:R-:W-:Y:S01]  /*18b0*/  ULEA UR21, UR37, UR49, 0x3 ;  /* 0x0000003125157291 */ /* 0x000fe2000f8e183f */
[----:B------:R-:W-:-:S05]  /*18c0*/  IMAD.U32 R7, RZ, RZ, UR38 ;  /* 0x00000026ff077e24 */ /* 0x000fca000f8e00ff */
[----:B------:R-:W-:-:S04]  /*18d0*/  SHF.L.U32 R7, R7, 0x1f, RZ ;  /* 0x0000001f07077819 */ /* 0x000fc800000006ff */
[----:B------:R1:W2:Y:S01]  /*18e0*/  SYNCS.PHASECHK.TRANS64.TRYWAIT P1, [UR21+0x22830], R7 ;  /* 0x02283007ff0075a7 */ /* 0x0002a20008020155 */
[----:B------:R-:W-:Y:S05]  /*18f0*/  @!P0 BRA `(.L_x_3271) ;  /* 0x0000000000048947 */ /* 0x000fea0003800000 */
[----:B------:R-:W-:Y:S01]  /*1900*/  BPT.TRAP 0x1 ;  /* 0x000000040000795c */ /* 0x000fe20000300000 */
.L_x_3271:
[----:B--2---:R-:W-:Y:S05]  /*1910*/  @P1 BRA `(.L_x_3272) ;  /* 0x0000000000081947 */ /* 0x004fea0003800000 */
[----:B------:R-:W2:Y:S02]  /*1920*/  SYNCS.PHASECHK.TRANS64.TRYWAIT P1, [UR21+0x22830], R7 ;  /* 0x02283007ff0075a7 */ /* 0x000ea40008020155 */
[----:B--2---:R-:W-:Y:S05]  /*1930*/  @!P1 BRA `(.L_x_3273) ;  /* 0x000000ac003c9947 */ /* 0x004fea0003800000 */
.L_x_3272:
[----:B------:R-:W-:Y:S01]  /*1940*/  UIADD3 UR4, UR49, 0x1c400, URZ ;  /* 0x0001c40031047890 */ /* 0x000fe2000fffe03f */
[----:B------:R-:W-:Y:S01]  /*1950*/  WARPGROUP.ARRIVE ;  /* 0x00000000000079c5 */ /* 0x000fe20000000000 */
[----:B------:R-:W-:Y:S01]  /*1960*/  ULOP3.LUT UR16, UR52, 0x10000, URZ, 0xfc, !UPT ;  /* 0x0001000034107892 */ /* 0x000fe2000f8efc3f */
[----:B------:R-:W-:Y:S01]  /*1970*/  VIADD R4, R22, UR42 ;  /* 0x0000002a16047c36 */ /* 0x000fe20008000000 */
        /* <DEDUP_REMOVED lines=20> */
[----:B------:R-:W-:Y:S01]  /*1ac0*/  ULDC UR25, c[0x0][0x988] ;  /* 0x0002620000197ab9 */ /* 0x000fe20000000800 */
[----:B------:R-:W-:-:S02]  /*1ad0*/  WARPGROUP.DEPBAR.LE gsb0, 0x0 ;  /* 0x00008000000079c5 */ /* 0x000fc40000010000 */
[----:B------:R-:W-:-:S06]  /*1ae0*/  WARPGROUP.ARRIVE ;  /* 0x00000000000079c5 */ /* 0x000fcc0000000000 */
[----:B------:R-:W-:Y:S01]  /*1af0*/  HGMMA.64x96x16.F32.BF16 R24, gdesc[UR4], R24, gsb0 ;  /* 0x01600000041879f0 */ /* 0x000fe20008001818 */
[----:B------:R-:W-:Y:S02]  /*1b00*/  UIMAD UR6, UR41, -0x60, UR45 ;  /* 0xffffffa0290678a4 */ /* 0x000fe4000f8e022d */
[----:B------:R-:W-:Y:S02]  /*1b10*/  WARPGROUP.DEPBAR.LE gsb0, 0x0 ;  /* 0x00008000000079c5 */ /* 0x000fe40000010000 */
[----:B------:R-:W-:-:S06]  /*1b20*/  WARPGROUP.ARRIVE ;  /* 0x00000000000079c5 */ /* 0x000fcc0000000000 */
[----:B------:R-:W-:Y:S01]  /*1b30*/  HGMMA.64x96x16.F32.BF16 R24, gdesc[UR8], R24, gsb0 ;  /* 0x01600000081879f0 */ /* 0x000fe20008001818 */
[----:B------:R-:W-:Y:S02]  /*1b40*/  ULDC UR11, c[0x0][0x288] ;  /* 0x0000a200000b7ab9 */ /* 0x000fe40000000800 */
[----:B------:R-:W-:Y:S02]  /*1b50*/  UIADD3 UR7, -UR11, 0x61, UR6 ;  /* 0x000000610b077890 */ /* 0x000fe4000fffe106 */
[----:B------:R-:W-:-:S04]  /*1b60*/  UIADD3 UR6, UR6, 0x60, URZ ;  /* 0x0000006006067890 */ /* 0x000fc8000fffe03f */
[----:B------:R-:W-:Y:S02]  /*1b70*/  MOV R3, UR7 ;  /* 0x0000000700037c02 */ /* 0x000fe40008000f00 */
[----:B------:R-:W-:-:S03]  /*1b80*/  IMAD.U32 R5, RZ, RZ, UR6 ;  /* 0x00000006ff057e24 */ /* 0x000fc6000f8e00ff */
[C---:B------:R-:W-:Y:S02]  /*1b90*/  IMAD R3, R2.reuse, -0x2, R3 ;  /* 0xfffffffe02037824 */ /* 0x040fe400078e0203 */
[----:B--2---:R-:W-:-:S03]  /*1ba0*/  IMAD R0, R2, -0x2, R5 ;  /* 0xfffffffe02007824 */ /* 0x004fc600078e0205 */
[----:B------:R-:W-:-:S04]  /*1bb0*/  IADD3 R5, R3, 0x8, R4 ;  /* 0x0000000803057810 */ /* 0x000fc80007ffe004 */
[----:B------:R-:W-:Y:S02]  /*1bc0*/  VIMNMX R5, R0, R5, PT ;  /* 0x0000000500057248 */ /* 0x000fe40003fe0100 */
[----:B------:R-:W-:Y:S02]  /*1bd0*/  VIADDMNMX R0, R4, R3, R0, PT ;  /* 0x0000000304007246 */ /* 0x000fe40003800100 */
[C---:B------:R-:W-:Y:S02]  /*1be0*/  ISETP.GT.AND P1, PT, R5.reuse, RZ, PT ;  /* 0x000000ff0500720c */ /* 0x040fe40003f24270 */
[C---:B------:R-:W-:Y:S02]  /*1bf0*/  ISETP.GT.AND P2, PT, R5.reuse, 0x1, PT ;  /* 0x000000010500780c */ /* 0x040fe40003f44270 */
[----:B------:R-:W-:Y:S02]  /*1c00*/  ISETP.GT.AND P3, PT, R5, 0x8, PT ;  /* 0x000000080500780c */ /* 0x000fe40003f64270 */
[----:B------:R-:W-:Y:S01]  /*1c10*/  ISETP.GT.AND P4, PT, R0, 0x9, PT ;  /* 0x000000090000780c */ /* 0x000fe20003f84270 */
[----:B------:R-:W-:-:S02]  /*1c20*/  WARPGROUP.DEPBAR.LE gsb0, 0x0 ;  /* 0x00008000000079c5 */ /* 0x000fc40000010000 */
[----:B------:R-:W-:-:S06]  /*1c30*/  WARPGROUP.ARRIVE ;  /* 0x00000000000079c5 */ /* 0x000fcc0000000000 */
[----:B------:R-:W-:Y:S03]  /*1c40*/  HGMMA.64x96x16.F32.BF16 R24, gdesc[UR12], R24, gsb0 ;  /* 0x016000000c1879f0 */ /* 0x000fe60008001818 */
[----:B------:R-:W-:Y:S02]  /*1c50*/  WARPGROUP.DEPBAR.LE gsb0, 0x0 ;  /* 0x00008000000079c5 */ /* 0x000fe40000010000 */
[----:B------:R-:W-:Y:S02]  /*1c60*/  FSEL R26, R26, -INF , P1 ;  /* 0xff8000001a1a7808 */ /* 0x000fe40000800000 */
[----:B------:R-:W-:Y:S02]  /*1c70*/  FSEL R27, R27, -INF , P2 ;  /* 0xff8000001b1b7808 */ /* 0x000fe40001000000 */
[----:B------:R-:W-:Y:S02]  /*1c80*/  ISETP.GT.AND P1, PT, R5, 0x9, PT ;  /* 0x000000090500780c */ /* 0x000fe40003f24270 */
[----:B------:R-:W-:-:S02]  /*1c90*/  FSEL R30, R30, -INF , P3 ;  /* 0xff8000001e1e7808 */ /* 0x000fc40001800000 */
[----:B------:R-:W-:Y:S02]  /*1ca0*/  FMNMX.FTZ R9, R26, R27, !PT ;  /* 0x0000001b1a097209 */ /* 0x000fe40007810000 */
[----:B------:R-:W-:Y:S02]  /*1cb0*/  ISETP.GT.AND P2, PT, R5, 0x10, PT ;  /* 0x000000100500780c */ /* 0x000fe40003f44270 */
[----:B------:R-:W-:Y:S02]  /*1cc0*/  FSEL R31, R31, -INF , P1 ;  /* 0xff8000001f1f7808 */ /* 0x000fe40000800000 */
[----:B------:R-:W-:Y:S02]  /*1cd0*/  FMNMX.FTZ R8, R30, R9, !PT ;  /* 0x000000091e087209 */ /* 0x000fe40007810000 */
        /* <DEDUP_REMOVED lines=57> */
[----:B------:R-:W-:Y:S02]  /*2070*/  FSEL R71, R71, -INF , P1 ;  /* 0xff80000047477808 */ /* 0x000fe40000800000 */
[----:B------:R-:W-:Y:S02]  /*2080*/  FMNMX.FTZ R8, R70, R5, !PT ;  /* 0x0000000546087209 */ /* 0x000fe40007810000 */
[C---:B------:R-:W-:Y:S02]  /*2090*/  ISETP.GT.AND P1, PT, R0.reuse, RZ, PT ;  /* 0x000000ff0000720c */ /* 0x040fe40003f24270 */
[----:B------:R-:W-:Y:S02]  /*20a0*/  FMNMX.FTZ R8, R71, R8, !PT ;  /* 0x0000000847087209 */ /* 0x000fe40007810000 */
[----:B------:R-:W-:-:S02]  /*20b0*/  ISETP.GT.AND P2, PT, R0, 0x1, PT ;  /* 0x000000010000780c */ /* 0x000fc40003f44270 */
[----:B------:R-:W-:Y:S01]  /*20c0*/  ISETP.GT.AND P3, PT, R0, 0x8, PT ;  /* 0x000000080000780c */ /* 0x000fe20003f64270 */
[----:B------:R-:W2:Y:S01]  /*20d0*/  SHFL.BFLY PT, R5, R8, 0x2, 0x1f ;  /* 0x0c401f0008057f89 */ /* 0x000ea200000e0000 */
[----:B------:R-:W-:Y:S02]  /*20e0*/  FSEL R24, R24, -INF , P1 ;  /* 0xff80000018187808 */ /* 0x000fe40000800000 */
[----:B------:R-:W-:Y:S02]  /*20f0*/  FSEL R25, R25, -INF , P2 ;  /* 0xff80000019197808 */ /* 0x000fe40001000000 */
[----:B------:R-:W-:Y:S02]  /*2100*/  FSEL R28, R28, -INF , P3 ;  /* 0xff8000001c1c7808 */ /* 0x000fe40001800000 */
[----:B------:R-:W-:Y:S02]  /*2110*/  FMNMX.FTZ R3, R24, R25, !PT ;  /* 0x0000001918037209 */ /* 0x000fe40007810000 */
[----:B------:R-:W-:-:S02]  /*2120*/  ISETP.GT.AND P1, PT, R0, 0x10, PT ;  /* 0x000000100000780c */ /* 0x000fc40003f24270 */
[----:B------:R-:W-:Y:S02]  /*2130*/  FSEL R29, R29, -INF , P4 ;  /* 0xff8000001d1d7808 */ /* 0x000fe40002000000 */
[----:B------:R-:W-:Y:S02]  /*2140*/  FSEL R32, R32, -INF , P1 ;  /* 0xff80000020207808 */ /* 0x000fe40000800000 */
[----:B------:R-:W-:-:S04]  /*2150*/  ISETP.GT.AND P1, PT, R0, 0x18, PT ;  /* 0x000000180000780c */ /* 0x000fc80003f24270 */
[----:B------:R-:W-:Y:S02]  /*2160*/  FSEL R36, R36, -INF , P1 ;  /* 0xff80000024247808 */ /* 0x000fe40000800000 */
[----:B------:R-:W-:Y:S02]  /*2170*/  ISETP.GT.AND P1, PT, R0, 0x20, PT ;  /* 0x000000200000780c */ /* 0x000fe40003f24270 */
[----:B--2---:R-:W-:Y:S02]  /*2180*/  FMNMX.FTZ R9, R8, R5, !PT ;  /* 0x0000000508097209 */ /* 0x004fe40007810000 */
[----:B------:R-:W-:Y:S02]  /*2190*/  FSEL R40, R40, -INF , P1 ;  /* 0xff80000028287808 */ /* 0x000fe40000800000 */
[----:B------:R-:W-:Y:S01]  /*21a0*/  ISETP.GT.AND P1, PT, R0, 0x28, PT ;  /* 0x000000280000780c */ /* 0x000fe20003f24270 */
[----:B------:R-:W2:Y:S03]  /*21b0*/  SHFL.BFLY PT, R10, R9, 0x1, 0x1f ;  /* 0x0c201f00090a7f89 */ /* 0x000ea600000e0000 */
[----:B------:R-:W-:-:S02]  /*21c0*/  FSEL R44, R44, -INF , P1 ;  /* 0xff8000002c2c7808 */ /* 0x000fc40000800000 */
[----:B------:R-:W-:-:S04]  /*21d0*/  ISETP.GT.AND P1, PT, R0, 0x30, PT ;  /* 0x000000300000780c */ /* 0x000fc80003f24270 */
[----:B------:R-:W-:Y:S02]  /*21e0*/  FSEL R48, R48, -INF , P1 ;  /* 0xff80000030307808 */ /* 0x000fe40000800000 */
[----:B------:R-:W-:-:S04]  /*21f0*/  ISETP.GT.AND P1, PT, R0, 0x38, PT ;  /* 0x000000380000780c */ /* 0x000fc80003f24270 */
[----:B------:R-:W-:Y:S02]  /*2200*/  FSEL R52, R52, -INF , P1 ;  /* 0xff80000034347808 */ /* 0x000fe40000800000 */
[----:B------:R-:W-:-:S04]  /*2210*/  ISETP.GT.AND P1, PT, R0, 0x40, PT ;  /* 0x000000400000780c */ /* 0x000fc80003f24270 */
[----:B------:R-:W-:Y:S02]  /*2220*/  FSEL R56, R56, -INF , P1 ;  /* 0xff80000038387808 */ /* 0x000fe40000800000 */
[----:B------:R-:W-:Y:S02]  /*2230*/  ISETP.GT.AND P1, PT, R0, 0x48, PT ;  /* 0x000000480000780c */ /* 0x000fe40003f24270 */
[----:B--2---:R-:W-:Y:S02]  /*2240*/  FMNMX.FTZ R5, R9, R10, !PT ;  /* 0x0000000a09057209 */ /* 0x004fe40007810000 */
[----:B------:R-:W-:Y:S02]  /*2250*/  FSEL R60, R60, -INF , P1 ;  /* 0xff8000003c3c7808 */ /* 0x000fe40000800000 */
[C---:B------:R-:W-:Y:S01]  /*2260*/  FSETP.NEU.FTZ.AND P2, PT, R5.reuse, -INF , PT ;  /* 0xff8000000500780b */ /* 0x040fe20003f5d000 */
[----:B------:R-:W-:Y:S01]  /*2270*/  FMUL.FTZ R4, R5, UR25 ;  /* 0x0000001905047c20 */ /* 0x000fe20008410000 */
[----:B------:R-:W-:-:S04]  /*2280*/  ISETP.GT.AND P1, PT, R0, 0x50, PT ;  /* 0x000000500000780c */ /* 0x000fc80003f24270 */
[----:B------:R-:W-:Y:S02]  /*2290*/  FSEL R8, R4, RZ, P2 ;  /* 0x000000ff04087208 */ /* 0x000fe40001000000 */
[----:B------:R-:W-:Y:S02]  /*22a0*/  FMNMX.FTZ R4, R28, R3, !PT ;  /* 0x000000031c047209 */ /* 0x000fe40007810000 */
[----:B------:R-:W-:Y:S01]  /*22b0*/  ISETP.GT.AND P2, PT, R0, 0x11, PT ;  /* 0x000000110000780c */ /* 0x000fe20003f44270 */
[--C-:B------:R-:W-:Y:S01]  /*22c0*/  FFMA.FTZ R26, R26, UR25, -R8.reuse ;  /* 0x000000191a1a7c23 */ /* 0x100fe20008010808 */
[----:B------:R-:W-:Y:S01]  /*22d0*/  FMNMX.FTZ R3, R29, R4, !PT ;  /* 0x000000041d037209 */ /* 0x000fe20007810000 */
[--C-:B------:R-:W-:Y:S01]  /*22e0*/  FFMA.FTZ R27, R27, UR25, -R8.reuse ;  /* 0x000000191b1b7c23 */ /* 0x100fe20008010808 */
[----:B------:R-:W-:Y:S01]  /*22f0*/  FSEL R33, R33, -INF , P2 ;  /* 0xff80000021217808 */ /* 0x000fe20001000000 */
[--C-:B------:R-:W-:Y:S01]  /*2300*/  FFMA.FTZ R30, R30, UR25, -R8.reuse ;  /* 0x000000191e1e7c23 */ /* 0x100fe20008010808 */
[----:B------:R-:W-:Y:S01]  /*2310*/  FMNMX.FTZ R4, R32, R3, !PT ;  /* 0x0000000320047209 */ /* 0x000fe20007810000 */
[----:B------:R-:W-:Y:S01]  /*2320*/  MUFU.EX2 R26, R26 ;  /* 0x0000001a001a7308 */ /* 0x000fe20000000800 */
[----:B------:R-:W-:Y:S01]  /*2330*/  ISETP.GT.AND P2, PT, R0, 0x19, PT ;  /* 0x000000190000780c */ /* 0x000fe20003f44270 */
[--C-:B------:R-:W-:Y:S01]  /*2340*/  FFMA.FTZ R31, R31, UR25, -R8.reuse ;  /* 0x000000191f1f7c23 */ /* 0x100fe20008010808 */
[----:B------:R-:W-:Y:S01]  /*2350*/  FMNMX.FTZ R3, R33, R4, !PT ;  /* 0x0000000421037209 */ /* 0x000fe20007810000 */
[--C-:B------:R-:W-:Y:S01]  /*2360*/  FFMA.FTZ R34, R34, UR25, -R8.reuse ;  /* 0x0000001922227c23 */ /* 0x100fe20008010808 */
[----:B------:R-:W-:Y:S01]  /*2370*/  FSEL R37, R37, -INF , P2 ;  /* 0xff80000025257808 */ /* 0x000fe20001000000 */
[--C-:B------:R-:W-:Y:S01]  /*2380*/  FFMA.FTZ R35, R35, UR25, -R8.reuse ;  /* 0x0000001923237c23 */ /* 0x100fe20008010808 */
[----:B------:R-:W-:Y:S01]  /*2390*/  FMNMX.FTZ R4, R36, R3, !PT ;  /* 0x0000000324047209 */ /* 0x000fe20007810000 */
[----:B------:R-:W2:Y:S01]  /*23a0*/  MUFU.EX2 R27, R27 ;  /* 0x0000001b001b7308 */ /* 0x000ea20000000800 */
        /* <DEDUP_REMOVED lines=15> */
[----:B------:R-:W4:Y:S01]  /*24a0*/  MUFU.EX2 R31, R31 ;  /* 0x0000001f001f7308 */ /* 0x000f220000000800 */
[----:B------:R-:W-:Y:S01]  /*24b0*/  ISETP.GT.AND P2, PT, R0, 0x31, PT ;  /* 0x000000310000780c */ /* 0x000fe20003f44270 */
[----:B--2---:R-:W-:Y:S01]  /*24c0*/  FADD.FTZ R9, R26, R27 ;  /* 0x0000001b1a097221 */ /* 0x004fe20000010000 */
        /* <DEDUP_REMOVED lines=29> */
[----:B------:R-:W5:Y:S01]  /*26a0*/  MUFU.EX2 R39, R39 ;  /* 0x0000002700277308 */ /* 0x000f620000000800 */
[----:B------:R-:W-:Y:S01]  /*26b0*/  ISETP.GT.AND P2, PT, R0, 0x51, PT ;  /* 0x000000510000780c */ /* 0x000fe20003f44270 */
[----:B------:R-:W-:Y:S01]  /*26c0*/  FFMA.FTZ R8, R71, UR25, -R8 ;  /* 0x0000001947087c23 */ /* 0x000fe20008010808 */
[----:B------:R-:W-:-:S02]  /*26d0*/  FSEL R64, R64, -INF , P1 ;  /* 0xff80000040407808 */ /* 0x000fc40000800000 */
[----:B------:R-:W-:Y:S02]  /*26e0*/  FMNMX.FTZ R3, R61, R4, !PT ;  /* 0x000000043d037209 */ /* 0x000fe40007810000 */
[----:B------:R-:W-:Y:S01]  /*26f0*/  ISETP.GT.AND P1, PT, R0, 0x58, PT ;  /* 0x000000580000780c */ /* 0x000fe20003f24270 */
[----:B------:R-:W-:Y:S01]  /*2700*/  MUFU.EX2 R42, R42 ;  /* 0x0000002a002a7308 */ /* 0x000fe20000000800 */
[----:B------:R-:W-:Y:S02]  /*2710*/  FSEL R65, R65, -INF , P2 ;  /* 0xff80000041417808 */ /* 0x000fe40001000000 */
[----:B------:R-:W-:Y:S02]  /*2720*/  FMNMX.FTZ R4, R64, R3, !PT ;  /* 0x0000000340047209 */ /* 0x000fe40007810000 */
[----:B------:R-:W-:Y:S02]  /*2730*/  ISETP.GT.AND P2, PT, R0, 0x59, PT ;  /* 0x000000590000780c */ /* 0x000fe40003f44270 */
[----:B------:R-:W-:Y:S01]  /*2740*/  FSEL R68, R68, -INF , P1 ;  /* 0xff80000044447808 */ /* 0x000fe20000800000 */
[----:B------:R-:W1:Y:S01]  /*2750*/  MUFU.EX2 R43, R43 ;  /* 0x0000002b002b7308 */ /* 0x000e620000000800 */
[----:B------:R-:W-:-:S02]  /*2760*/  FMNMX.FTZ R3, R65, R4, !PT ;  /* 0x0000000441037209 */ /* 0x000fc40007810000 */
[----:B------:R-:W-:Y:S02]  /*2770*/  FSEL R69, R69, -INF , P2 ;  /* 0xff80000045457808 */ /* 0x000fe40001000000 */
[----:B------:R-:W-:Y:S02]  /*2780*/  FMNMX.FTZ R0, R68, R3, !PT ;  /* 0x0000000344007209 */ /* 0x000fe40007810000 */
[----:B------:R-:W-:Y:S01]  /*2790*/  F2FP.BF16.F32.PACK_AB R153, R27, R26 ;  /* 0x0000001a1b99723e */ /* 0x000fe200000010ff */
[----:B------:R-:W-:Y:S01]  /*27a0*/  MUFU.EX2 R46, R46 ;  /* 0x0000002e002e7308 */ /* 0x000fe20000000800 */
[----:B------:R-:W-:Y:S02]  /*27b0*/  FMNMX.FTZ R0, R69, R0, !PT ;  /* 0x0000000045007209 */ /* 0x000fe40007810000 */
[----:B----4-:R-:W-:Y:S02]  /*27c0*/  F2FP.BF16.F32.PACK_AB R155, R31, R30 ;  /* 0x0000001e1f9b723e */ /* 0x010fe400000010ff */
[----:B--2---:R-:W-:Y:S01]  /*27d0*/  F2FP.BF16.F32.PACK_AB R157, R35, R34 ;  /* 0x00000022239d723e */ /* 0x004fe200000010ff */
[----:B------:R-:W2:Y:S01]  /*27e0*/  SHFL.BFLY PT, R3, R0, 0x2, 0x1f ;  /* 0x0c401f0000037f89 */ /* 0x000ea200000e0000 */
[----:B-----5:R-:W-:Y:S01]  /*27f0*/  F2FP.BF16.F32.PACK_AB R159, R39, R38 ;  /* 0x00000026279f723e */ /* 0x020fe200000010ff */
[----:B------:R-:W4:Y:S01]  /*2800*/  MUFU.EX2 R47, R47 ;  /* 0x0000002f002f7308 */ /* 0x000f220000000800 */
[----:B-1----:R-:W-:-:S07]  /*2810*/  F2FP.BF16.F32.PACK_AB R161, R43, R42 ;  /* 0x0000002a2ba1723e */ /* 0x002fce00000010ff */
[----:B------:R1:W-:Y:S08]  /*2820*/  MUFU.EX2 R175, R8 ;  /* 0x0000000800af7308 */ /* 0x0003f00000000800 */
[----:B------:R-:W-:Y:S01]  /*2830*/  MUFU.EX2 R50, R50 ;  /* 0x0000003200327308 */ /* 0x000fe20000000800 */
[----:B-1----:R-:W-:Y:S01]  /*2840*/  IMAD.U32 R8, RZ, RZ, UR21 ;  /* 0x00000015ff087e24 */ /* 0x002fe2000f8e00ff */
[----:B----4-:R-:W-:-:S02]  /*2850*/  F2FP.BF16.F32.PACK_AB R163, R47, R46 ;  /* 0x0000002e2fa3723e */ /* 0x010fc400000010ff */
[----:B--2---:R-:W-:-:S04]  /*2860*/  FMNMX.FTZ R3, R0, R3, !PT ;  /* 0x0000000300037209 */ /* 0x004fc80007810000 */
[----:B------:R-:W1:Y:S01]  /*2870*/  MUFU.EX2 R51, R51 ;  /* 0x0000003300337308 */ /* 0x000e620000000800 */
[----:B------:R-:W2:Y:S07]  /*2880*/  SHFL.BFLY PT, R4, R3, 0x1, 0x1f ;  /* 0x0c201f0003047f89 */ /* 0x000eae00000e0000 */
[----:B------:R-:W-:Y:S08]  /*2890*/  MUFU.EX2 R54, R54 ;  /* 0x0000003600367308 */ /* 0x000ff00000000800 */
[----:B------:R-:W4:Y:S01]  /*28a0*/  MUFU.EX2 R55, R55 ;  /* 0x0000003700377308 */ /* 0x000f220000000800 */
[----:B-1----:R-:W-:-:S07]  /*28b0*/  F2FP.BF16.F32.PACK_AB R165, R51, R50 ;  /* 0x0000003233a5723e */ /* 0x002fce00000010ff */
[----:B------:R-:W-:Y:S01]  /*28c0*/  MUFU.EX2 R58, R58 ;  /* 0x0000003a003a7308 */ /* 0x000fe20000000800 */
[----:B--2---:R-:W-:-:S04]  /*28d0*/  FMNMX.FTZ R4, R3, R4, !PT ;  /* 0x0000000403047209 */ /* 0x004fc80007810000 */
[C---:B------:R-:W-:Y:S01]  /*28e0*/  FSETP.NEU.FTZ.AND P1, PT, R4.reuse, -INF , PT ;  /* 0xff8000000400780b */ /* 0x040fe20003f3d000 */
[----:B------:R-:W-:Y:S02]  /*28f0*/  FMUL.FTZ R0, R4, UR25 ;  /* 0x0000001904007c20 */ /* 0x000fe40008410000 */
[----:B------:R-:W-:Y:S01]  /*2900*/  MUFU.EX2 R59, R59 ;  /* 0x0000003b003b7308 */ /* 0x000fe20000000800 */
[----:B----4-:R-:W-:Y:S02]  /*2910*/  F2FP.BF16.F32.PACK_AB R167, R55, R54 ;  /* 0x0000003637a7723e */ /* 0x010fe400000010ff */
[----:B------:R-:W-:Y:S01]  /*2920*/  FSEL R3, R0, RZ, P1 ;  /* 0x000000ff00037208 */ /* 0x000fe20000800000 */
[----:B------:R-:W-:Y:S01]  /*2930*/  FADD.FTZ R0, R30, R9 ;  /* 0x000000091e007221 */ /* 0x000fe20000010000 */
[----:B---3--:R-:W-:-:S03]  /*2940*/  LOP3.LUT P1, RZ, R11, 0x7f, RZ, 0xc0, !PT ;  /* 0x0000007f0bff7812 */ /* 0x008fc6000782c0ff */
[----:B------:R-:W-:Y:S01]  /*2950*/  MUFU.EX2 R62, R62 ;  /* 0x0000003e003e7308 */ /* 0x000fe20000000800 */
[--C-:B------:R-:W-:Y:S01]  /*2960*/  FFMA.FTZ R24, R24, UR25, -R3.reuse ;  /* 0x0000001918187c23 */ /* 0x100fe20008010803 */
        /* <DEDUP_REMOVED lines=18> */
[----:B------:R-:W-:Y:S01]  /*2a90*/  IADD3 R9, -R23, 0xb, RZ ;  /* 0x0000000b17097810 */ /* 0x000fe20007ffe1ff */
[--C-:B------:R-:W-:Y:S01]  /*2aa0*/  FFMA.FTZ R49, R49, UR25, -R3.reuse ;  /* 0x0000001931317c23 */ /* 0x100fe20008010803 */
[--C-:B------:R-:W-:Y:S01]  /*2ab0*/  FFMA.FTZ R52, R52, UR25, -R3.reuse ;  /* 0x0000001934347c23 */ /* 0x100fe20008010803 */
[----:B------:R-:W-:Y:S01]  /*2ac0*/  FADD.FTZ R13, R39, R10 ;  /* 0x0000000a270d7221 */ /* 0x000fe20000010000 */
[----:B------:R-:W2:Y:S01]  /*2ad0*/  MUFU.EX2 R28, R28 ;  /* 0x0000001c001c7308 */ /* 0x000ea20000000800 */
[--C-:B------:R-:W-:Y:S01]  /*2ae0*/  FFMA.FTZ R53, R53, UR25, -R3.reuse ;  /* 0x0000001935357c23 */ /* 0x100fe20008010803 */
[----:B------:R-:W-:Y:S01]  /*2af0*/  FFMA.FTZ R56, R56, UR25, -R3 ;  /* 0x0000001938387c23 */ /* 0x000fe20008010803 */
[----:B------:R-:W-:Y:S01]  /*2b00*/  FADD.FTZ R12, R42, R13 ;  /* 0x0000000d2a0c7221 */ /* 0x000fe20000010000 */
[--C-:B------:R-:W-:Y:S01]  /*2b10*/  FFMA.FTZ R57, R57, UR25, -R3.reuse ;  /* 0x0000001939397c23 */ /* 0x100fe20008010803 */
[--C-:B------:R-:W-:Y:S01]  /*2b20*/  FFMA.FTZ R60, R60, UR25, -R3.reuse ;  /* 0x000000193c3c7c23 */ /* 0x100fe20008010803 */
[----:B------:R-:W-:Y:S01]  /*2b30*/  FFMA.FTZ R61, R61, UR25, -R3 ;  /* 0x000000193d3d7c23 */ /* 0x000fe20008010803 */
[----:B------:R-:W-:Y:S01]  /*2b40*/  FADD.FTZ R13, R43, R12 ;  /* 0x0000000c2b0d7221 */ /* 0x000fe20000010000 */
[----:B------:R-:W3:Y:S01]  /*2b50*/  MUFU.EX2 R29, R29 ;  /* 0x0000001d001d7308 */ /* 0x000ee20000000800 */
        /* <DEDUP_REMOVED lines=8> */
[----:B--2---:R-:W-:Y:S01]  /*2be0*/  FADD.FTZ R0, R28, R11 ;  /* 0x0000000b1c007221 */ /* 0x004fe20000010000 */
[----:B------:R-:W-:-:S02]  /*2bf0*/  F2FP.BF16.F32.PACK_AB R169, R59, R58 ;  /* 0x0000003a3ba9723e */ /* 0x000fc400000010ff */
[----:B------:R-:W-:-:S04]  /*2c00*/  F2FP.BF16.F32.PACK_AB R152, R25, R24 ;  /* 0x000000181998723e */ /* 0x000fc800000010ff */
[----:B------:R-:W2:Y:S01]  /*2c10*/  MUFU.EX2 R33, R33 ;  /* 0x0000002100217308 */ /* 0x000ea20000000800 */
[C---:B---3--:R-:W-:Y:S01]  /*2c20*/  FADD.FTZ R11, R29.reuse, R0 ;  /* 0x000000001d0b7221 */ /* 0x048fe20000010000 */
[----:B------:R-:W-:Y:S01]  /*2c30*/  @!P1 VIADD R0, R8, 0x22840 ;  /* 0x0002284008009836 */ /* 0x000fe20000000000 */
[----:B------:R-:W-:-:S04]  /*2c40*/  F2FP.BF16.F32.PACK_AB R154, R29, R28 ;  /* 0x0000001c1d9a723e */ /* 0x000fc800000010ff */
[----:B------:R-:W-:Y:S01]  /*2c50*/  @!P1 PRMT R0, RZ, 0x654, R0 ;  /* 0x00000654ff009816 */ /* 0x000fe20000000000 */
[----:B------:R-:W3:Y:S01]  /*2c60*/  MUFU.EX2 R36, R36 ;  /* 0x0000002400247308 */ /* 0x000ee20000000800 */
[----:B-1----:R-:W-:Y:S01]  /*2c70*/  FADD.FTZ R10, R32, R11 ;  /* 0x0000000b200a7221 */ /* 0x002fe20000010000 */
[----:B------:R1:W-:Y:S06]  /*2c80*/  BAR.ARV R9, 0x100 ;  /* 0x000400090000751d */ /* 0x0003ec0000002000 */
[----:B------:R-:W4:Y:S01]  /*2c90*/  MUFU.EX2 R37, R37 ;  /* 0x0000002500257308 */ /* 0x000f220000000800 */
[C---:B--2---:R-:W-:Y:S01]  /*2ca0*/  FADD.FTZ R11, R33.reuse, R10 ;  /* 0x0000000a210b7221 */ /* 0x044fe20000010000 */
[----:B------:R2:W-:Y:S01]  /*2cb0*/  @!P1 SYNCS.ARRIVE.TRANS64.RED.A1T0 RZ, [R0+URZ], RZ ;  /* 0x000000ff00ff99a7 */ /* 0x0005e2000810043f */
[----:B------:R-:W-:-:S05]  /*2cc0*/  F2FP.BF16.F32.PACK_AB R156, R33, R32 ;  /* 0x00000020219c723e */ /* 0x000fca00000010ff */
[----:B------:R-:W2:Y:S01]  /*2cd0*/  MUFU.EX2 R40, R40 ;  /* 0x0000002800287308 */ /* 0x000ea20000000800 */
[----:B---3--:R-:W-:-:S07]  /*2ce0*/  FADD.FTZ R10, R36, R11 ;  /* 0x0000000b240a7221 */ /* 0x008fce0000010000 */
        /* <DEDUP_REMOVED lines=11> */
[----:B------:R-:W-:Y:S01]  /*2da0*/  FADD.FTZ R10, R58, R13 ;  /* 0x0000000d3a0a7221 */ /* 0x000fe20000010000 */
[----:B------:R-:W-:-:S03]  /*2db0*/  F2FP.BF16.F32.PACK_AB R160, R41, R40 ;  /* 0x0000002829a0723e */ /* 0x000fc600000010ff */
[----:B------:R-:W-:Y:S02]  /*2dc0*/  FADD.FTZ R13, R59, R10 ;  /* 0x0000000a3b0d7221 */ /* 0x000fe40000010000 */
[----:B------:R-:W3:Y:S01]  /*2dd0*/  MUFU.EX2 R48, R48 ;  /* 0x0000003000307308 */ /* 0x000ee20000000800 */
[----:B----4-:R-:W-:Y:S01]  /*2de0*/  FADD.FTZ R0, R44, R11 ;  /* 0x0000000b2c007221 */ /* 0x010fe20000010000 */
[----:B------:R-:W-:-:S06]  /*2df0*/  FADD.FTZ R10, R62, R13 ;  /* 0x0000000d3e0a7221 */ /* 0x000fcc0000010000 */
        /* <DEDUP_REMOVED lines=14> */
[C---:B----4-:R-:W-:Y:S01]  /*2ee0*/  FADD.FTZ R13, R63.reuse, R10 ;  /* 0x0000000a3f0d7221 */ /* 0x050fe20000010000 */
[----:B------:R-:W-:-:S06]  /*2ef0*/  F2FP.BF16.F32.PACK_AB R171, R63, R62 ;  /* 0x0000003e3fab723e */ /* 0x000fcc00000010ff */
[----:B------:R-:W4:Y:S01]  /*2f00*/  MUFU.EX2 R57, R57 ;  /* 0x0000003900397308 */ /* 0x000f220000000800 */
[----:B--2---:R-:W-:-:S07]  /*2f10*/  FADD.FTZ R0, R56, R11 ;  /* 0x0000000b38007221 */ /* 0x004fce0000010000 */
[----:B------:R-:W2:Y:S01]  /*2f20*/  MUFU.EX2 R67, R67 ;  /* 0x0000004300437308 */ /* 0x000ea20000000800 */
[----:B---3--:R-:W-:-:S07]  /*2f30*/  FADD.FTZ R10, R66, R13 ;  /* 0x0000000d420a7221 */ /* 0x008fce0000010000 */
[----:B------:R-:W3:Y:S01]  /*2f40*/  MUFU.EX2 R60, R60 ;  /* 0x0000003c003c7308 */ /* 0x000ee20000000800 */
[C---:B----4-:R-:W-:Y:S01]  /*2f50*/  FADD.FTZ R11, R57.reuse, R0 ;  /* 0x00000000390b7221 */ /* 0x050fe20000010000 */
[----:B------:R-:W-:-:S06]  /*2f60*/  F2FP.BF16.F32.PACK_AB R168, R57, R56 ;  /* 0x0000003839a8723e */ /* 0x000fcc00000010ff */
[----:B------:R-:W4:Y:S01]  /*2f70*/  MUFU.EX2 R70, R70 ;  /* 0x0000004600467308 */ /* 0x000f220000000800 */
[C---:B--2---:R-:W-:Y:S01]  /*2f80*/  FADD.FTZ R13, R67.reuse, R10 ;  /* 0x0000000a430d7221 */ /* 0x044fe20000010000 */
[----:B------:R-:W-:-:S06]  /*2f90*/  F2FP.BF16.F32.PACK_AB R173, R67, R66 ;  /* 0x0000004243ad723e */ /* 0x000fcc00000010ff */
[----:B------:R-:W2:Y:S01]  /*2fa0*/  MUFU.EX2 R61, R61 ;  /* 0x0000003d003d7308 */ /* 0x000ea20000000800 */
[----:B---3--:R-:W-:-:S07]  /*2fb0*/  FADD.FTZ R0, R60, R11 ;  /* 0x0000000b3c007221 */ /* 0x008fce0000010000 */
[----:B------:R-:W3:Y:S01]  /*2fc0*/  MUFU.EX2 R64, R64 ;  /* 0x0000004000407308 */ /* 0x000ee20000000800 */
[----:B----4-:R-:W-:-:S07]  /*2fd0*/  FADD.FTZ R10, R70, R13 ;  /* 0x0000000d460a7221 */ /* 0x010fce0000010000 */
[----:B------:R-:W4:Y:S01]  /*2fe0*/  MUFU.EX2 R65, R65 ;  /* 0x0000004100417308 */ /* 0x000f220000000800 */
[----:B--2---:R-:W-:Y:S01]  /*2ff0*/  FADD.FTZ R13, R61, R0 ;  /* 0x000000003d0d7221 */ /* 0x004fe20000010000 */
[C---:B------:R-:W-:Y:S01]  /*3000*/  FADD.FTZ R0, R175.reuse, R10 ;  /* 0x0000000aaf007221 */ /* 0x040fe20000010000 */
[----:B------:R-:W-:Y:S02]  /*3010*/  F2FP.BF16.F32.PACK_AB R175, R175, R70 ;  /* 0x00000046afaf723e */ /* 0x000fe400000010ff */
[----:B------:R-:W-:-:S03]  /*3020*/  F2FP.BF16.F32.PACK_AB R170, R61, R60 ;  /* 0x0000003c3daa723e */ /* 0x000fc600000010ff */
[----:B------:R-:W2:Y:S01]  /*3030*/  MUFU.EX2 R68, R68 ;  /* 0x0000004400447308 */ /* 0x000ea20000000800 */
[----:B---3--:R-:W-:-:S07]  /*3040*/  FADD.FTZ R10, R64, R13 ;  /* 0x0000000d400a7221 */ /* 0x008fce0000010000 */
[----:B------:R-:W3:Y:S01]  /*3050*/  MUFU.EX2 R11, R3 ;  /* 0x00000003000b7308 */ /* 0x000ee20000000800 */
[C---:B----4-:R-:W-:Y:S01]  /*3060*/  FADD.FTZ R13, R65.reuse, R10 ;  /* 0x0000000a410d7221 */ /* 0x050fe20000010000 */
[----:B------:R-:W-:-:S03]  /*3070*/  F2FP.BF16.F32.PACK_AB R172, R65, R64 ;  /* 0x0000004041ac723e */ /* 0x000fc600000010ff */
[----:B--2---:R-:W-:-:S04]  /*3080*/  FADD.FTZ R10, R68, R13 ;  /* 0x0000000d440a7221 */ /* 0x004fc80000010000 */
[C---:B---3--:R-:W-:Y:S01]  /*3090*/  FADD.FTZ R3, R11.reuse, R10 ;  /* 0x0000000a0b037221 */ /* 0x048fe20000010000 */
[----:B------:R-:W-:Y:S01]  /*30a0*/  F2FP.BF16.F32.PACK_AB R174, R11, R68 ;  /* 0x000000440bae723e */ /* 0x000fe200000010ff */
[----:B-1----:R-:W-:Y:S06]  /*30b0*/  @!P0 BRA `(.L_x_3274) ;  /* 0x0000000000048947 */ /* 0x002fec0003800000 */
[----:B------:R-:W-:Y:S01]  /*30c0*/  BPT.TRAP 0x1 ;  /* 0x000000040000795c */ /* 0x000fe20000300000 */
.L_x_3274:
[----:B------:R1:W2:Y:S01]  /*30d0*/  SYNCS.PHASECHK.TRANS64.TRYWAIT P2, [UR21+0x22850], R7 ;  /* 0x02285007ff0075a7 */ /* 0x0002a20008040155 */
[----:B------:R-:W-:Y:S05]  /*30e0*/  @!P0 BRA `(.L_x_3275) ;  /* 0x0000000000048947 */ /* 0x000fea0003800000 */
[----:B------:R-:W-:Y:S01]  /*30f0*/  BPT.TRAP 0x1 ;  /* 0x000000040000795c */ /* 0x000fe20000300000 */
.L_x_3275:
[----:B--2---:R-:W-:Y:S05]  /*3100*/  @P2 BRA `(.L_x_3276) ;  /* 0x0000000000082947 */ /* 0x004fea0003800000 */
[----:B------:R-:W2:Y:S02]  /*3110*/  SYNCS.PHASECHK.TRANS64.TRYWAIT P2, [UR21+0x22850], R7 ;  /* 0x02285007ff0075a7 */ /* 0x000ea40008040155 */
[----:B--2---:R-:W-:Y:S05]  /*3120*/  @!P2 BRA `(.L_x_3277) ;  /* 0x000000940058a947 */ /* 0x004fea0003800000 */
.L_x_3276:
[----:B------:R3:W-:Y:S01]  /*3130*/  BAR.SYNC.DEFER_BLOCKING R6, 0x100 ;  /* 0x000400060000751d */ /* 0x0007e20000010000 */
[----:B------:R-:W-:Y:S01]  /*3140*/  UIADD3 UR6, UR49, 0x400, URZ ;  /* 0x0000040031067890 */ /* 0x000fe2000fffe03f */
[----:B--2---:R-:W-:Y:S01]  /*3150*/  @!P1 VIADD R8, R8, 0x22860 ;  /* 0x0002286008089836 */ /* 0x004fe20000000000 */
[----:B------:R-:W-:Y:S02]  /*3160*/  UIADD3 UR28, UR41, -0x2, URZ ;  /* 0xfffffffe291c7890 */ /* 0x000fe4000fffe03f */
[----:B------:R-:W-:Y:S01]  /*3170*/  USHF.R.U32.HI UR6, URZ, 0x4, UR6 ;  /* 0x000000043f067899 */ /* 0x000fe20008011606 */
[----:B------:R-:W-:Y:S01]  /*3180*/  UMOV UR7, 0x40000040 ;  /* 0x4000004000077882 */ /* 0x000fe20000000000 */
[----:B------:R-:W-:Y:S02]  /*3190*/  @!P1 PRMT R8, RZ, 0x654, R8 ;  /* 0x00000654ff089816 */ /* 0x000fe40000000008 */
[----:B------:R-:W-:-:S04]  /*31a0*/  ULOP3.LUT UR6, UR6, 0x3fff, URZ, 0xc0, !UPT ;  /* 0x00003fff06067892 */ /* 0x000fc8000f8ec03f */
        /* <DEDUP_REMOVED lines=35> */
[----:B------:R-:W-:-:S04]  /*33e0*/  UIADD3 UR6, UR42, -UR11, UR45 ;  /* 0x8000000b2a067290 */ /* 0x000fc8000fffe02d */
[----:B------:R-:W-:-:S04]  /*33f0*/  UIMAD.WIDE UR6, UR6, 0x2aaaaaab, URZ ;  /* 0x2aaaaaab060678a5 */ /* 0x000fc8000f8e023f */
[----:B------:R-:W-:-:S04]  /*3400*/  USHF.R.U32.HI UR6, URZ, 0x1f, UR7 ;  /* 0x0000001f3f067899 */ /* 0x000fc80008011607 */
[----:B------:R-:W-:-:S04]  /*3410*/  ULEA.HI.SX32 UR6, UR7, UR6, 0x1c ;  /* 0x0000000607067291 */ /* 0x000fc8000f8fe23f */
[----:B------:R-:W-:-:S04]  /*3420*/  UISETP.LT.AND UP0, UPT, URZ, UR6, UPT ;  /* 0x000000063f00728c */ /* 0x000fc8000bf01270 */
[----:B------:R-:W-:-:S04]  /*3430*/  USEL UR24, URZ, UR6, !UP0 ;  /* 0x000000063f187287 */ /* 0x000fc8000c000000 */
[----:B------:R-:W-:-:S06]  /*3440*/  UISETP.GE.AND UP0, UPT, UR28, UR24, UPT ;  /* 0x000000181c00728c */ /* 0x000fcc000bf06270 */
[----:B------:R-:W-:Y:S01]  /*3450*/  PLOP3.LUT P2, PT, PT, PT, UP0, 0x80, 0x0 ;  /* 0x000000000000781c */ /* 0x000fe20003f4f008 */
[----:B------:R-:W-:Y:S02]  /*3460*/  WARPGROUP.DEPBAR.LE gsb0, 0x0 ;  /* 0x00008000000079c5 */ /* 0x000fe40000010000 */
[----:B------:R3:W-:Y:S10]  /*3470*/  @!P1 SYNCS.ARRIVE.TRANS64.RED.A1T0 RZ, [R8+URZ], RZ ;  /* 0x000000ff08ff99a7 */ /* 0x0007f4000810043f */
[----:B---3--:R-:W-:Y:S05]  /*3480*/  @!P2 BRA `(.L_x_3278) ;  /* 0x000000240000a947 */ /* 0x008fea0003800000 */
[----:B------:R-:W-:Y:S01]  /*3490*/  IMAD.MOV.U32 R8, RZ, RZ, R5 ;  /* 0x000000ffff087224 */ /* 0x000fe200078e0005 */
[----:B------:R-:W-:Y:S01]  /*34a0*/  ULDC UR26, c[0x0][0x404] ;  /* 0x00010100001a7ab9 */ /* 0x000fe20000000800 */
[----:B-1----:R-:W-:Y:S01]  /*34b0*/  IMAD.MOV.U32 R7, RZ, RZ, R4 ;  /* 0x000000ffff077224 */ /* 0x002fe200078e0004 */
[----:B------:R-:W-:Y:S01]  /*34c0*/  ULDC UR27, c[0x0][0x2e0] ;  /* 0x0000b800001b7ab9 */ /* 0x000fe20000000800 */
[----:B------:R-:W-:Y:S01]  /*34d0*/  ULDC UR25, c[0x0][0x988] ;  /* 0x0002620000197ab9 */ /* 0x000fe20000000800 */
[----:B------:R-:W-:-:S05]  /*34e0*/  ULDC.64 UR22, c[0x0][0x3f8] ;  /* 0x0000fe0000167ab9 */ /* 0x000fca0000000a00 */
.L_x_3287:
[----:B------:R-:W-:-:S04]  /*34f0*/  UIADD3 UR37, UR37, 0x1, URZ ;  /* 0x0000000125257890 */ /* 0x000fc8000fffe03f */
[----:B------:R-:W-:-:S04]  /*3500*/  UISETP.NE.AND UP0, UPT, UR37, 0x2, UPT ;  /* 0x000000022500788c */ /* 0x000fc8000bf05270 */
[----:B------:R-:W-:Y:S02]  /*3510*/  USEL UR6, URZ, 0x1, UP0 ;  /* 0x000000013f067887 */ /* 0x000fe40008000000 */
[----:B------:R-:W-:Y:S02]  /*3520*/  USEL UR37, UR37, URZ, UP0 ;  /* 0x0000003f25257287 */ /* 0x000fe40008000000 */
[----:B------:R-:W-:Y:S01]  /*3530*/  ULOP3.LUT UR38, UR38, UR6, URZ, 0x3c, !UPT ;  /* 0x0000000626267292 */ /* 0x000fe2000f8e3c3f */
[----:B--2---:R-:W-:Y:S11]  /*3540*/  @!P0 BRA `(.L_x_3279) ;  /* 0x0000000000048947 */ /* 0x004ff60003800000 */
[----:B------:R-:W-:Y:S01]  /*3550*/  BPT.TRAP 0x1 ;  /* 0x000000040000795c */ /* 0x000fe20000300000 */
.L_x_3279:
[----:B------:R-:W-:Y:S01]  /*3560*/  ULEA UR29, UR37, UR49, 0x3 ;  /* 0x00000031251d7291 */ /* 0x000fe2000f8e183f */
[----:B------:R-:W-:-:S04]  /*3570*/  MOV R6, UR38 ;  /* 0x0000002600067c02 */ /* 0x000fc80008000f00 */
[----:B------:R-:W-:-:S04]  /*3580*/  SHF.L.U32 R6, R6, 0x1f, RZ ;  /* 0x0000001f06067819 */ /* 0x000fc800000006ff */
[----:B------:R1:W2:Y:S01]  /*3590*/  SYNCS.PHASECHK.TRANS64.TRYWAIT P2, [UR29+0x22830], R6 ;  /* 0x02283006ff0075a7 */ /* 0x0002a2000804015d */
[----:B------:R-:W-:Y:S05]  /*35a0*/  @!P0 BRA `(.L_x_3280) ;  /* 0x0000000000048947 */ /* 0x000fea0003800000 */
[----:B------:R-:W-:Y:S01]  /*35b0*/  BPT.TRAP 0x1 ;  /* 0x000000040000795c */ /* 0x000fe20000300000 */
.L_x_3280:
[----:B--2---:R-:W-:Y:S05]  /*35c0*/  @P2 BRA `(.L_x_3281) ;  /* 0x0000000000082947 */ /* 0x004fea0003800000 */
[----:B------:R-:W2:Y:S02]  /*35d0*/  SYNCS.PHASECHK.TRANS64.TRYWAIT P2, [UR29+0x22830], R6 ;  /* 0x02283006ff0075a7 */ /* 0x000ea4000804015d */
[----:B--2---:R-:W-:Y:S05]  /*35e0*/  @!P2 BRA `(.L_x_3282) ;  /* 0x00000090003ca947 */ /* 0x004fea0003800000 */
.L_x_3281:
[----:B------:R-:W-:Y:S01]  /*35f0*/  UIMAD UR18, UR37, 0x300, UR20 ;  /* 0x00000300251278a4 */ /* 0x000fe2000f8e0214 */
[----:B------:R-:W-:Y:S01]  /*3600*/  WARPGROUP.ARRIVE ;  /* 0x00000000000079c5 */ /* 0x000fe20000000000 */
[----:B------:R-:W-:Y:S01]  /*3610*/  UMOV UR19, 0x40000040 ;  /* 0x4000004000137882 */ /* 0x000fe20000000000 */
[----:B------:R-:W-:Y:S01]  /*3620*/  UMOV UR7, 0x40000040 ;  /* 0x4000004000077882 */ /* 0x000fe20000000000 */
[----:B------:R-:W-:Y:S01]  /*3630*/  UIADD3 UR6, UR18, 0x2, URZ ;  /* 0x0000000212067890 */ /* 0x000fe2000fffe03f */
[----:B--2---:R-:W2:Y:S01]  /*3640*/  LDC R5, c[0x0][0x288] ;  /* 0x0000a200ff057b82 */ /* 0x004ea20000000800 */
[----:B------:R-:W-:Y:S01]  /*3650*/  UIADD3 UR10, UR18, 0x4, URZ ;  /* 0x00000004120a7890 */ /* 0x000fe2000fffe03f */
[----:B------:R-:W-:Y:S02]  /*3660*/  UMOV UR11, 0x40000040 ;  /* 0x40000040000b7882 */ /* 0x000fe40000000000 */
[----:B------:R-:W-:Y:S01]  /*3670*/  HGMMA.64x96x16.F32.BF16 R152, gdesc[UR16], RZ, !UPT, gsb0 ;  /* 0x01600000109879f0 */ /* 0x000fe2000c0018ff */
[----:B------:R-:W-:Y:S01]  /*3680*/  UIADD3 UR14, UR18, 0x6, URZ ;  /* 0x00000006120e7890 */ /* 0x000fe2000fffe03f */
[----:B------:R-:W-:Y:S01]  /*3690*/  UMOV UR15, 0x40000040 ;  /* 0x40000040000f7882 */ /* 0x000fe20000000000 */
[----:B------:R-:W-:-:S04]  /*36a0*/  UISETP.NE.U32.AND UP0, UPT, UR22, URZ, UPT ;  /* 0x0000003f1600728c */ /* 0x000fc8000bf05070 */
[----:B------:R-:W-:Y:S01]  /*36b0*/  UISETP.NE.AND.EX UP0, UPT, UR23, URZ, UPT, UP0 ;  /* 0x0000003f1700728c */ /* 0x000fe2000bf05300 */
[----:B------:R-:W-:Y:S02]  /*36c0*/  WARPGROUP.DEPBAR.LE gsb0, 0x0 ;  /* 0x00008000000079c5 */ /* 0x000fe40000010000 */
[----:B------:R-:W-:-:S06]  /*36d0*/  WARPGROUP.ARRIVE ;  /* 0x00000000000079c5 */ /* 0x000fcc0000000000 */
[----:B------:R-:W-:Y:S01]  /*36e0*/  HGMMA.64x96x16.F32.BF16 R152, gdesc[UR4], R152, gsb0 ;  /* 0x01600000049879f0 */ /* 0x000fe20008001898 */
[----:B------:R-:W-:Y:S02]  /*36f0*/  UIMAD UR6, UR28, -0x60, UR42 ;  /* 0xffffffa01c0678a4 */ /* 0x000fe4000f8e022a */
[----:B------:R-:W-:Y:S02]  /*3700*/  USEL UR7, UR26, 0x1, UP0 ;  /* 0x000000011a077887 */ /* 0x000fe40008000000 */
[----:B------:R-:W-:-:S04]  /*3710*/  UIADD3 UR6, UR6, 0x1, URZ ;  /* 0x0000000106067890 */ /* 0x000fc8000fffe03f */
[----:B------:R-:W-:-:S06]  /*3720*/  UIMAD UR6, UR7, UR27, UR6 ;  /* 0x0000001b070672a4 */ /* 0x000fcc000f8e0206 */
[----:B--2---:R-:W-:-:S05]  /*3730*/  IADD3 R5, -R5, UR6, RZ ;  /* 0x0000000605057c10 */ /* 0x004fca000fffe1ff */
[----:B------:R-:W-:-:S04]  /*3740*/  IMAD R5, R2, -0x2, R5 ;  /* 0xfffffffe02057824 */ /* 0x000fc800078e0205 */
[----:B------:R-:W-:-:S05]  /*3750*/  IMAD.IADD R14, R22, 0x1, R5 ;  /* 0x00000001160e7824 */ /* 0x000fca00078e0205 */
[C---:B------:R-:W-:Y:S02]  /*3760*/  ISETP.GT.AND P2, PT, R14.reuse, RZ, PT ;  /* 0x000000ff0e00720c */ /* 0x040fe40003f44270 */
[----:B------:R-:W-:Y:S01]  /*3770*/  ISETP.GT.AND P3, PT, R14, 0x1, PT ;  /* 0x000000010e00780c */ /* 0x000fe20003f64270 */
        /* <DEDUP_REMOVED lines=8> */
[----:B------:R-:W-:Y:S02]  /*3800*/  ISETP.GT.AND P2, PT, R14, 0x8, PT ;  /* 0x000000080e00780c */ /* 0x000fe40003f44270 */
[----:B------:R-:W-:Y:S02]  /*3810*/  FSEL R11, R153, -INF , P3 ;  /* 0xff800000990b7808 */ /* 0x000fe40001800000 */
[----:B------:R-:W-:-:S02]  /*3820*/  FMNMX.FTZ R4, R207, R7, !PT ;  /* 0x00000007cf047209 */ /* 0x000fc40007810000 */
[----:B------:R-:W-:Y:S02]  /*3830*/  ISETP.GT.AND P3, PT, R14, 0x9, PT ;  /* 0x000000090e00780c */ /* 0x000fe40003f64270 */
[----:B------:R-:W-:Y:S02]  /*3840*/  FSEL R15, R156, -INF , P2 ;  /* 0xff8000009c0f7808 */ /* 0x000fe40001000000 */
[----:B------:R-:W-:Y:S02]  /*3850*/  FMNMX.FTZ R4, R11, R4, !PT ;  /* 0x000000040b047209 */ /* 0x000fe40007810000 */
        /* <DEDUP_REMOVED lines=57> */
[C---:B------:R-:W-:Y:S01]  /*3bf0*/  ISETP.GT.AND P3, PT, R14.reuse, 0x59, PT ;  /* 0x000000590e00780c */ /* 0x040fe20003f64270 */
[----:B------:R-:W-:Y:S01]  /*3c00*/  VIADD R14, R14, 0x8 ;  /* 0x000000080e0e7836 */ /* 0x000fe20000000000 */
[----:B------:R-:W-:Y:S02]  /*3c10*/  FSEL R196, R196, -INF , P2 ;  /* 0xff800000c4c47808 */ /* 0x000fe40001000000 */
[----:B------:R-:W-:Y:S02]  /*3c20*/  FMNMX.FTZ R9, R193, R4, !PT ;  /* 0x00000004c1097209 */ /* 0x000fe40007810000 */
[----:B------:R-:W-:Y:S02]  /*3c30*/  FSEL R197, R197, -INF , P3 ;  /* 0xff800000c5c57808 */ /* 0x000fe40001800000 */
[----:B------:R-:W-:Y:S02]  /*3c40*/  FMNMX.FTZ R4, R196, R9, !PT ;  /* 0x00000009c4047209 */ /* 0x000fe40007810000 */
[----:B------:R-:W-:-:S02]  /*3c50*/  ISETP.GT.AND P3, PT, R14, RZ, PT ;  /* 0x000000ff0e00720c */ /* 0x000fc40003f64270 */
[----:B------:R-:W-:Y:S02]  /*3c60*/  FMNMX.FTZ R10, R197, R4, !PT ;  /* 0x00000004c50a7209 */ /* 0x000fe40007810000 */
[----:B------:R-:W-:-:S03]  /*3c70*/  ISETP.GT.AND P4, PT, R14, 0x1, PT ;  /* 0x000000010e00780c */ /* 0x000fc60003f84270 */
[----:B------:R-:W2:Y:S01]  /*3c80*/  SHFL.BFLY PT, R9, R10, 0x2, 0x1f ;  /* 0x0c401f000a097f89 */ /* 0x000ea200000e0000 */
[----:B------:R-:W-:Y:S02]  /*3c90*/  FSEL R155, R155, -INF , P4 ;  /* 0xff8000009b9b7808 */ /* 0x000fe40002000000 */
        /* <DEDUP_REMOVED lines=23> */
[----:B------:R-:W-:-:S02]  /*3e10*/  ISETP.GT.AND P3, PT, R14, 0x8, PT ;  /* 0x000000080e00780c */ /* 0x000fc40003f64270 */
[----:B------:R-:W-:Y:S02]  /*3e20*/  FMNMX.FTZ R12, R9, R8, !PT ;  /* 0x00000008090c7209 */ /* 0x000fe40007810000 */
[----:B------:R-:W-:Y:S02]  /*3e30*/  FSEL R10, R20, RZ, P2 ;  /* 0x000000ff140a7208 */ /* 0x000fe40001000000 */
[----:B------:R-:W-:Y:S02]  /*3e40*/  FSEL R158, R158, -INF , P3 ;  /* 0xff8000009e9e7808 */ /* 0x000fe40001800000 */
[----:B------:R-:W-:Y:S01]  /*3e50*/  ISETP.GT.AND P3, PT, R14, 0x10, PT ;  /* 0x000000100e00780c */ /* 0x000fe20003f64270 */
[--C-:B------:R-:W-:Y:S01]  /*3e60*/  FFMA.FTZ R152, R207, UR25, -R10.reuse ;  /* 0x00000019cf987c23 */ /* 0x100fe2000801080a */
[----:B------:R-:W-:Y:S01]  /*3e70*/  FMNMX.FTZ R207, R155, R12, !PT ;  /* 0x0000000c9bcf7209 */ /* 0x000fe20007810000 */
[--C-:B------:R-:W-:Y:S01]  /*3e80*/  FFMA.FTZ R154, R15, UR25, -R10.reuse ;  /* 0x000000190f9a7c23 */ /* 0x100fe2000801080a */
[----:B------:R-:W-:Y:S01]  /*3e90*/  FSEL R162, R162, -INF , P3 ;  /* 0xff800000a2a27808 */ /* 0x000fe20001800000 */
[--C-:B------:R-:W-:Y:S01]  /*3ea0*/  FFMA.FTZ R156, R21, UR25, -R10.reuse ;  /* 0x00000019159c7c23 */ /* 0x100fe2000801080a */
[----:B------:R-:W-:Y:S01]  /*3eb0*/  FMNMX.FTZ R12, R158, R207, !PT ;  /* 0x000000cf9e0c7209 */ /* 0x000fe20007810000 */
[--C-:B------:R-:W-:Y:S01]  /*3ec0*/  FFMA.FTZ R160, R153, UR25, -R10.reuse ;  /* 0x0000001999a07c23 */ /* 0x100fe2000801080a */
[----:B------:R-:W-:Y:S01]  /*3ed0*/  ISETP.GT.AND P3, PT, R14, 0x18, PT ;  /* 0x000000180e00780c */ /* 0x000fe20003f64270 */
[--C-:B------:R-:W-:Y:S01]  /*3ee0*/  FFMA.FTZ R168, R184, UR25, -R10.reuse ;  /* 0x00000019b8a87c23 */ /* 0x100fe2000801080a */
[----:B------:R-:W-:Y:S01]  /*3ef0*/  FMNMX.FTZ R207, R159, R12, !PT ;  /* 0x0000000c9fcf7209 */ /* 0x000fe20007810000 */
[--C-:B------:R-:W-:Y:S01]  /*3f00*/  FFMA.FTZ R11, R11, UR25, -R10.reuse ;  /* 0x000000190b0b7c23 */ /* 0x100fe2000801080a */
[----:B------:R-:W-:Y:S01]  /*3f10*/  FSEL R166, R166, -INF , P3 ;  /* 0xff800000a6a67808 */ /* 0x000fe20001800000 */
[----:B------:R-:W-:Y:S01]  /*3f20*/  MUFU.EX2 R152, R152 ;  /* 0x0000009800987308 */ /* 0x000fe20000000800 */
        /* <DEDUP_REMOVED lines=11> */
[----:B------:R-:W-:Y:S01]  /*3fe0*/  FFMA.FTZ R197, R197, UR25, -R10 ;  /* 0x00000019c5c57c23 */ /* 0x000fe2000801080a */
[----:B------:R-:W-:-:S02]  /*3ff0*/  FMNMX.FTZ R157, R167, R12, !PT ;  /* 0x0000000ca79d7209 */ /* 0x000fc40007810000 */
[----:B------:R-:W-:Y:S01]  /*4000*/  FSEL R174, R174, -INF , P3 ;  /* 0xff800000aeae7808 */ /* 0x000fe20001800000 */
[----:B------:R-:W-:Y:S01]  /*4010*/  MUFU.EX2 R154, R154 ;  /* 0x0000009a009a7308 */ /* 0x000fe20000000800 */
[----:B------:R-:W-:Y:S02]  /*4020*/  FMNMX.FTZ R12, R170, R157, !PT ;  /* 0x0000009daa0c7209 */ /* 0x000fe40007810000 */
[----:B------:R-:W-:Y:S02]  /*4030*/  ISETP.GT.AND P3, PT, R14, 0x30, PT ;  /* 0x000000300e00780c */ /* 0x000fe40003f64270 */
[----:B------:R-:W-:Y:S02]  /*4040*/  FMNMX.FTZ R21, R171, R12, !PT ;  /* 0x0000000cab157209 */ /* 0x000fe40007810000 */
[----:B------:R-:W-:Y:S01]  /*4050*/  FSEL R178, R178, -INF , P3 ;  /* 0xff800000b2b27808 */ /* 0x000fe20001800000 */
[----:B------:R-:W-:Y:S01]  /*4060*/  MUFU.EX2 R15, R15 ;  /* 0x0000000f000f7308 */ /* 0x000fe20000000800 */
[----:B------:R-:W-:Y:S01]  /*4070*/  FMNMX.FTZ R12, R174, R21, !PT ;  /* 0x00000015ae0c7209 */ /* 0x000fe20007810000 */
[--C-:B------:R-:W-:Y:S01]  /*4080*/  FFMA.FTZ R21, R161, UR25, -R10.reuse ;  /* 0x00000019a1157c23 */ /* 0x100fe2000801080a */
[----:B------:R-:W-:Y:S01]  /*4090*/  ISETP.GT.AND P3, PT, R14, 0x38, PT ;  /* 0x000000380e00780c */ /* 0x000fe20003f64270 */
[--C-:B------:R-:W-:Y:S01]  /*40a0*/  FFMA.FTZ R161, R177, UR25, -R10.reuse ;  /* 0x00000019b1a17c23 */ /* 0x100fe2000801080a */
[----:B------:R-:W-:Y:S01]  /*40b0*/  FMNMX.FTZ R157, R175, R12, !PT ;  /* 0x0000000caf9d7209 */ /* 0x000fe20007810000 */
[----:B------:R-:W-:Y:S01]  /*40c0*/  FFMA.FTZ R177, R193, UR25, -R10 ;  /* 0x00000019c1b17c23 */ /* 0x000fe2000801080a */
[----:B------:R-:W-:Y:S01]  /*40d0*/  FSEL R182, R182, -INF , P3 ;  /* 0xff800000b6b67808 */ /* 0x000fe20001800000 */
[----:B------:R-:W-:Y:S01]  /*40e0*/  MUFU.EX2 R156, R156 ;  /* 0x0000009c009c7308 */ /* 0x000fe20000000800 */
[----:B------:R-:W-:-:S02]  /*40f0*/  FMNMX.FTZ R12, R178, R157, !PT ;  /* 0x0000009db20c7209 */ /* 0x000fc40007810000 */
[----:B------:R-:W-:Y:S02]  /*4100*/  ISETP.GT.AND P3, PT, R14, 0x40, PT ;  /* 0x000000400e00780c */ /* 0x000fe40003f64270 */
[----:B------:R-:W-:Y:S02]  /*4110*/  FMNMX.FTZ R153, R179, R12, !PT ;  /* 0x0000000cb3997209 */ /* 0x000fe40007810000 */
[----:B------:R-:W-:Y:S01]  /*4120*/  FSEL R186, R186, -INF , P3 ;  /* 0xff800000baba7808 */ /* 0x000fe20001800000 */
[----:B------:R2:W-:Y:S01]  /*4130*/  MUFU.EX2 R12, R160 ;  /* 0x000000a0000c7308 */ /* 0x0005e20000000800 */
[----:B------:R-:W-:Y:S01]  /*4140*/  FMNMX.FTZ R20, R182, R153, !PT ;  /* 0x00000099b6147209 */ /* 0x000fe20007810000 */
[--C-:B------:R-:W-:Y:S01]  /*4150*/  FFMA.FTZ R153, R165, UR25, -R10.reuse ;  /* 0x00000019a5997c23 */ /* 0x100fe2000801080a */
[----:B------:R-:W-:Y:S01]  /*4160*/  ISETP.GT.AND P3, PT, R14, 0x48, PT ;  /* 0x000000480e00780c */ /* 0x000fe20003f64270 */
[----:B------:R-:W-:Y:S01]  /*4170*/  FFMA.FTZ R165, R181, UR25, -R10 ;  /* 0x00000019b5a57c23 */ /* 0x000fe2000801080a */
[----:B------:R-:W-:-:S02]  /*4180*/  FMNMX.FTZ R157, R183, R20, !PT ;  /* 0x00000014b79d7209 */ /* 0x000fc40007810000 */
[----:B------:R-:W-:Y:S01]  /*4190*/  FSEL R190, R190, -INF , P3 ;  /* 0xff800000bebe7808 */ /* 0x000fe20001800000 */
[----:B------:R-:W-:Y:S01]  /*41a0*/  MUFU.EX2 R21, R21 ;  /* 0x0000001500157308 */ /* 0x000fe20000000800 */
[----:B------:R-:W-:Y:S01]  /*41b0*/  FMNMX.FTZ R20, R186, R157, !PT ;  /* 0x0000009dba147209 */ /* 0x000fe20007810000 */
[--C-:B--2---:R-:W-:Y:S01]  /*41c0*/  FFMA.FTZ R160, R13, UR25, -R10.reuse ;  /* 0x000000190da07c23 */ /* 0x104fe2000801080a */
[----:B------:R-:W-:Y:S02]  /*41d0*/  ISETP.GT.AND P3, PT, R14, 0x50, PT ;  /* 0x000000500e00780c */ /* 0x000fe40003f64270 */
[----:B------:R-:W-:Y:S02]  /*41e0*/  FMNMX.FTZ R13, R187, R20, !PT ;  /* 0x00000014bb0d7209 */ /* 0x000fe40007810000 */
[----:B------:R-:W-:Y:S01]  /*41f0*/  FSEL R191, R191, -INF , P4 ;  /* 0xff800000bfbf7808 */ /* 0x000fe20002000000 */
[----:B------:R-:W-:Y:S01]  /*4200*/  MUFU.EX2 R153, R153 ;  /* 0x0000009900997308 */ /* 0x000fe20000000800 */
[----:B------:R-:W-:Y:S01]  /*4210*/  FMNMX.FTZ R20, R190, R13, !PT ;  /* 0x0000000dbe147209 */ /* 0x000fe20007810000 */
[--C-:B------:R-:W-:Y:S01]  /*4220*/  FFMA.FTZ R13, R169, UR25, -R10.reuse ;  /* 0x00000019a90d7c23 */ /* 0x100fe2000801080a */
[----:B------:R-:W-:Y:S01]  /*4230*/  ISETP.GT.AND P4, PT, R14, 0x51, PT ;  /* 0x000000510e00780c */ /* 0x000fe20003f84270 */
[----:B------:R-:W-:Y:S01]  /*4240*/  FFMA.FTZ R169, R185, UR25, -R10 ;  /* 0x00000019b9a97c23 */ /* 0x000fe2000801080a */
[----:B------:R-:W-:-:S02]  /*4250*/  FSEL R194, R194, -INF , P3 ;  /* 0xff800000c2c27808 */ /* 0x000fc40001800000 */
[----:B------:R-:W-:Y:S01]  /*4260*/  FMNMX.FTZ R157, R191, R20, !PT ;  /* 0x00000014bf9d7209 */ /* 0x000fe20007810000 */
[----:B------:R-:W-:Y:S01]  /*4270*/  MUFU.EX2 R160, R160 ;  /* 0x000000a000a07308 */ /* 0x000fe20000000800 */
[----:B------:R-:W-:Y:S02]  /*4280*/  ISETP.GT.AND P3, PT, R14, 0x58, PT ;  /* 0x000000580e00780c */ /* 0x000fe40003f64270 */
[----:B------:R-:W-:Y:S02]  /*4290*/  FSEL R195, R195, -INF , P4 ;  /* 0xff800000c3c37808 */ /* 0x000fe40002000000 */
[----:B------:R-:W-:Y:S01]  /*42a0*/  FMNMX.FTZ R20, R194, R157, !PT ;  /* 0x0000009dc2147209 */ /* 0x000fe20007810000 */
[--C-:B------:R-:W-:Y:S01]  /*42b0*/  FFMA.FTZ R157, R173, UR25, -R10.reuse ;  /* 0x00000019ad9d7c23 */ /* 0x100fe2000801080a */
[----:B------:R-:W-:Y:S01]  /*42c0*/  ISETP.GT.AND P4, PT, R14, 0x59, PT ;  /* 0x000000590e00780c */ /* 0x000fe20003f84270 */
[--C-:B------:R-:W-:Y:S01]  /*42d0*/  FFMA.FTZ R14, R5, UR25, -R10.reuse ;  /* 0x00000019050e7c23 */ /* 0x100fe2000801080a */
[----:B------:R-:W-:Y:S01]  /*42e0*/  FSEL R198, R198, -INF , P3 ;  /* 0xff800000c6c67808 */ /* 0x000fe20001800000 */
[----:B------:R-:W-:Y:S01]  /*42f0*/  FFMA.FTZ R173, R189, UR25, -R10 ;  /* 0x00000019bdad7c23 */ /* 0x000fe2000801080a */
[----:B------:R-:W-:Y:S01]  /*4300*/  FMNMX.FTZ R5, R195, R20, !PT ;  /* 0x00000014c3057209 */ /* 0x000fe20007810000 */
[----:B------:R-:W-:Y:S01]  /*4310*/  MUFU.EX2 R13, R13 ;  /* 0x0000000d000d7308 */ /* 0x000fe20000000800 */
[----:B------:R-:W-:-:S02]  /*4320*/  FSEL R199, R199, -INF , P4 ;  /* 0xff800000c7c77808 */ /* 0x000fc40002000000 */
[----:B------:R-:W-:Y:S02]  /*4330*/  FMNMX.FTZ R20, R198, R5, !PT ;  /* 0x00000005c6147209 */ /* 0x000fe40007810000 */
[----:B------:R-:W-:Y:S02]  /*4340*/  FSEL R184, R4, RZ, P2 ;  /* 0x000000ff04b87208 */ /* 0x000fe40001000000 */
[----:B------:R-:W-:Y:S01]  /*4350*/  FMNMX.FTZ R5, R199, R20, !PT ;  /* 0x00000014c7057209 */ /* 0x000fe20007810000 */
[----:B------:R-:W-:Y:S01]  /*4360*/  FFMA.FTZ R20, R180, UR25, -R10 ;  /* 0x00000019b4147c23 */ /* 0x000fe2000801080a */
[----:B------:R-:W-:Y:S01]  /*4370*/  MUFU.EX2 R14, R14 ;  /* 0x0000000e000e7308 */ /* 0x000fe20000000800 */
[----:B------:R-:W-:Y:S02]  /*4380*/  FADD.FTZ R184, -R184, R7 ;  /* 0x00000007b8b87221 */ /* 0x000fe40000010100 */
[----:B------:R-:W2:Y:S02]  /*4390*/  SHFL.BFLY PT, R172, R5, 0x2, 0x1f ;  /* 0x0c401f0005ac7f89 */ /* 0x000ea400000e0000 */
[----:B------:R-:W-:-:S03]  /*43a0*/  FMUL.FTZ R181, R184, UR25 ;  /* 0x00000019b8b57c20 */ /* 0x000fc60008410000 */
[----:B------:R-:W-:Y:S08]  /*43b0*/  MUFU.EX2 R157, R157 ;  /* 0x0000009d009d7308 */ /* 0x000ff00000000800 */
[----:B------:R-:W3:Y:S08]  /*43c0*/  MUFU.EX2 R181, R181 ;  /* 0x000000b500b57308 */ /* 0x000ef00000000800 */
[----:B------:R-:W4:Y:S01]  /*43d0*/  MUFU.EX2 R164, R164 ;  /* 0x000000a400a47308 */ /* 0x000f220000000800 */
[----:B--2---:R-:W-:Y:S01]  /*43e0*/  FMNMX.FTZ R180, R5, R172, !PT ;  /* 0x000000ac05b47209 */ /* 0x004fe20007810000 */
[----:B------:R-:W-:-:S04]  /*43f0*/  FFMA.FTZ R172, R188, UR25, -R10 ;  /* 0x00000019bcac7c23 */ /* 0x000fc8000801080a */
[----:B------:R-:W2:Y:S02]  /*4400*/  SHFL.BFLY PT, R5, R180, 0x1, 0x1f ;  /* 0x0c201f00b4057f89 */ /* 0x000ea400000e0000 */
        /* <DEDUP_REMOVED lines=31> */
[----:B------:R-:W-:Y:S01]  /*4600*/  FSEL R193, R5, RZ, P2 ;  /* 0x000000ff05c17208 */ /* 0x000fe20001000000 */
[----:B------:R-:W-:Y:S01]  /*4610*/  MUFU.EX2 R169, R169 ;  /* 0x000000a900a97308 */ /* 0x000fe20000000800 */
[----:B------:R-:W-:Y:S01]  /*4620*/  FSEL R192, R192, RZ, P2 ;  /* 0x000000ffc0c07208 */ /* 0x000fe20001000000 */
[-C--:B------:R-:W-:Y:S01]  /*4630*/  FMUL.FTZ R72, R72, R181.reuse ;  /* 0x000000b548487220 */ /* 0x080fe20000410000 */
[-C--:B------:R-:W-:Y:S01]  /*4640*/  FMUL.FTZ R73, R73, R181.reuse ;  /* 0x000000b549497220 */ /* 0x080fe20000410000 */
[----:B------:R-:W-:Y:S01]  /*4650*/  FADD.FTZ R193, -R193, R8 ;  /* 0x00000008c1c17221 */ /* 0x000fe20000010100 */
[----:B------:R-:W-:Y:S01]  /*4660*/  FMUL.FTZ R76, R76, R181 ;  /* 0x000000b54c4c7220 */ /* 0x000fe20000410000 */
[--C-:B------:R-:W-:Y:S01]  /*4670*/  FFMA.FTZ R10, R155, UR25, -R192.reuse ;  /* 0x000000199b0a7c23 */ /* 0x100fe200080108c0 */
[----:B------:R-:W-:Y:S01]  /*4680*/  FFMA.FTZ R155, R158, UR25, -R192 ;  /* 0x000000199e9b7c23 */ /* 0x000fe200080108c0 */
[----:B------:R-:W-:Y:S01]  /*4690*/  FFMA.FTZ R158, R181, R3, R152 ;  /* 0x00000003b59e7223 */ /* 0x000fe20000010098 */
[--C-:B------:R-:W-:Y:S01]  /*46a0*/  FFMA.FTZ R208, R175, UR25, -R192.reuse ;  /* 0x00000019afd07c23 */ /* 0x100fe200080108c0 */
[--C-:B------:R-:W-:Y:S01]  /*46b0*/  FFMA.FTZ R175, R178, UR25, -R192.reuse ;  /* 0x00000019b2af7c23 */ /* 0x100fe200080108c0 */
[----:B------:R-:W-:Y:S01]  /*46c0*/  FFMA.FTZ R178, R179, UR25, -R192 ;  /* 0x00000019b3b27c23 */ /* 0x000fe200080108c0 */
[----:B------:R-:W-:Y:S01]  /*46d0*/  FADD.FTZ R3, R11, R158 ;  /* 0x0000009e0b037221 */ /* 0x000fe20000010000 */
[--C-:B------:R-:W-:Y:S01]  /*46e0*/  FFMA.FTZ R179, R182, UR25, -R192.reuse ;  /* 0x00000019b6b37c23 */ /* 0x100fe200080108c0 */
[--C-:B------:R-:W-:Y:S01]  /*46f0*/  FFMA.FTZ R182, R183, UR25, -R192.reuse ;  /* 0x00000019b7b67c23 */ /* 0x100fe200080108c0 */
[--C-:B------:R-:W-:Y:S01]  /*4700*/  FFMA.FTZ R183, R186, UR25, -R192.reuse ;  /* 0x00000019bab77c23 */ /* 0x100fe200080108c0 */
[----:B------:R-:W-:Y:S01]  /*4710*/  FADD.FTZ R158, R154, R3 ;  /* 0x000000039a9e7221 */ /* 0x000fe20000010000 */
[----:B------:R-:W-:Y:S01]  /*4720*/  FFMA.FTZ R186, R187, UR25, -R192 ;  /* 0x00000019bbba7c23 */ /* 0x000fe200080108c0 */
[----:B------:R-:W-:Y:S01]  /*4730*/  IMAD.U32 R187, RZ, RZ, UR29 ;  /* 0x0000001dffbb7e24 */ /* 0x000fe2000f8e00ff */
[----:B------:R-:W-:Y:S01]  /*4740*/  MUFU.EX2 R172, R172 ;  /* 0x000000ac00ac7308 */ /* 0x000fe20000000800 */
[----:B------:R-:W-:Y:S01]  /*4750*/  FADD.FTZ R3, R15, R158 ;  /* 0x0000009e0f037221 */ /* 0x000fe20000010000 */
[--C-:B------:R-:W-:Y:S01]  /*4760*/  FFMA.FTZ R185, R9, UR25, -R192.reuse ;  /* 0x0000001909b97c23 */ /* 0x100fe200080108c0 */
[----:B------:R-:W-:Y:S01]  /*4770*/  IADD3 R9, -R23, 0xb, RZ ;  /* 0x0000000b17097810 */ /* 0x000fe20007ffe1ff */
[--C-:B------:R-:W-:Y:S01]  /*4780*/  FFMA.FTZ R189, R190, UR25, -R192.reuse ;  /* 0x00000019bebd7c23 */ /* 0x100fe200080108c0 */
[----:B------:R-:W-:Y:S01]  /*4790*/  FADD.FTZ R158, R156, R3 ;  /* 0x000000039c9e7221 */ /* 0x000fe20000010000 */
[--C-:B------:R-:W-:Y:S01]  /*47a0*/  FFMA.FTZ R184, R159, UR25, -R192.reuse ;  /* 0x000000199fb87c23 */ /* 0x100fe200080108c0 */
[----:B------:R-:W-:Y:S01]  /*47b0*/  FFMA.FTZ R188, R163, UR25, -R192 ;  /* 0x00000019a3bc7c23 */ /* 0x000fe200080108c0 */
[----:B------:R-:W-:Y:S01]  /*47c0*/  MUFU.EX2 R173, R173 ;  /* 0x000000ad00ad7308 */ /* 0x000fe20000000800 */
[----:B------:R-:W-:Y:S01]  /*47d0*/  FADD.FTZ R3, R21, R158 ;  /* 0x0000009e15037221 */ /* 0x000fe20000010000 */
[--C-:B------:R-:W-:Y:S01]  /*47e0*/  FFMA.FTZ R206, R171, UR25, -R192.reuse ;  /* 0x00000019abce7c23 */ /* 0x100fe200080108c0 */
[--C-:B------:R-:W-:Y:S01]  /*47f0*/  FFMA.FTZ R190, R191, UR25, -R192.reuse ;  /* 0x00000019bfbe7c23 */ /* 0x100fe200080108c0 */
[--C-:B------:R-:W-:Y:S01]  /*4800*/  FFMA.FTZ R159, R162, UR25, -R192.reuse ;  /* 0x00000019a29f7c23 */ /* 0x100fe200080108c0 */
[----:B------:R-:W-:Y:S01]  /*4810*/  FADD.FTZ R158, R12, R3 ;  /* 0x000000030c9e7221 */ /* 0x000fe20000010000 */
[--C-:B------:R-:W-:Y:S01]  /*4820*/  FFMA.FTZ R163, R166, UR25, -R192.reuse ;  /* 0x00000019a6a37c23 */ /* 0x100fe200080108c0 */
[----:B------:R-:W-:Y:S01]  /*4830*/  FFMA.FTZ R171, R174, UR25, -R192 ;  /* 0x00000019aeab7c23 */ /* 0x000fe200080108c0 */
[----:B------:R1:W-:Y:S01]  /*4840*/  MUFU.EX2 R7, R197 ;  /* 0x000000c500077308 */ /* 0x0003e20000000800 */
[----:B------:R-:W-:Y:S01]  /*4850*/  FADD.FTZ R3, R153, R158 ;  /* 0x0000009e99037221 */ /* 0x000fe20000010000 */
[--C-:B------:R-:W-:Y:S01]  /*4860*/  FFMA.FTZ R191, R194, UR25, -R192.reuse ;  /* 0x00000019c2bf7c23 */ /* 0x100fe200080108c0 */
[--C-:B------:R-:W-:Y:S01]  /*4870*/  FFMA.FTZ R195, R195, UR25, -R192.reuse ;  /* 0x00000019c3c37c23 */ /* 0x100fe200080108c0 */
[--C-:B------:R-:W-:Y:S01]  /*4880*/  FFMA.FTZ R198, R198, UR25, -R192.reuse ;  /* 0x00000019c6c67c23 */ /* 0x100fe200080108c0 */
[----:B------:R-:W-:Y:S01]  /*4890*/  FADD.FTZ R158, R160, R3 ;  /* 0x00000003a09e7221 */ /* 0x000fe20000010000 */
[----:B------:R-:W-:Y:S01]  /*48a0*/  FFMA.FTZ R199, R199, UR25, -R192 ;  /* 0x00000019c7c77c23 */ /* 0x000fe200080108c0 */
[----:B------:R-:W-:Y:S01]  /*48b0*/  F2FP.BF16.F32.PACK_AB R162, R157, R14 ;  /* 0x0000000e9da2723e */ /* 0x000fe200000010ff */
[----:B------:R-:W-:Y:S01]  /*48c0*/  MUFU.EX2 R176, R176 ;  /* 0x000000b000b07308 */ /* 0x000fe20000000800 */
[----:B------:R-:W-:Y:S01]  /*48d0*/  FADD.FTZ R3, R13, R158 ;  /* 0x0000009e0d037221 */ /* 0x000fe20000010000 */
[----:B------:R-:W-:Y:S01]  /*48e0*/  F2FP.BF16.F32.PACK_AB R152, R11, R152 ;  /* 0x000000980b98723e */ /* 0x000fe200000010ff */
[-C--:B------:R-:W-:Y:S01]  /*48f0*/  FMUL.FTZ R77, R77, R181.reuse ;  /* 0x000000b54d4d7220 */ /* 0x080fe20000410000 */
[----:B------:R-:W-:Y:S01]  /*4900*/  F2FP.BF16.F32.PACK_AB R154, R15, R154 ;  /* 0x0000009a0f9a723e */ /* 0x000fe200000010ff */
[----:B------:R-:W-:Y:S01]  /*4910*/  FADD.FTZ R158, R14, R3 ;  /* 0x000000030e9e7221 */ /* 0x000fe20000010000 */
[----:B------:R-:W-:Y:S01]  /*4920*/  F2FP.BF16.F32.PACK_AB R156, R21, R156 ;  /* 0x0000009c159c723e */ /* 0x000fe200000010ff */
[-C--:B------:R-:W-:Y:S01]  /*4930*/  FMUL.FTZ R80, R80, R181.reuse ;  /* 0x000000b550507220 */ /* 0x080fe20000410000 */
[----:B------:R-:W-:Y:S01]  /*4940*/  MUFU.EX2 R177, R177 ;  /* 0x000000b100b17308 */ /* 0x000fe20000000800 */
[----:B------:R-:W-:Y:S01]  /*4950*/  FADD.FTZ R3, R157, R158 ;  /* 0x0000009e9d037221 */ /* 0x000fe20000010000 */
[----:B------:R-:W-:Y:S01]  /*4960*/  F2FP.BF16.F32.PACK_AB R160, R13, R160 ;  /* 0x000000a00da0723e */ /* 0x000fe200000010ff */
[-C--:B------:R-:W-:Y:S01]  /*4970*/  FMUL.FTZ R81, R81, R181.reuse ;  /* 0x000000b551517220 */ /* 0x080fe20000410000 */
[-C--:B------:R-:W-:Y:S01]  /*4980*/  FMUL.FTZ R84, R84, R181.reuse ;  /* 0x000000b554547220 */ /* 0x080fe20000410000 */
[----:B----4-:R-:W-:Y:S01]  /*4990*/  FADD.FTZ R158, R164, R3 ;  /* 0x00000003a49e7221 */ /* 0x010fe20000010000 */
[----:B-----5:R-:W-:Y:S01]  /*49a0*/  F2FP.BF16.F32.PACK_AB R164, R161, R164 ;  /* 0x000000a4a1a4723e */ /* 0x020fe200000010ff */
[-C--:B------:R-:W-:Y:S01]  /*49b0*/  FMUL.FTZ R85, R85, R181.reuse ;  /* 0x000000b555557220 */ /* 0x080fe20000410000 */
[----:B------:R4:W5:Y:S01]  /*49c0*/  MUFU.EX2 R180, R196 ;  /* 0x000000c400b47308 */ /* 0x0009620000000800 */
[----:B------:R-:W-:Y:S01]  /*49d0*/  FADD.FTZ R3, R161, R158 ;  /* 0x0000009ea1037221 */ /* 0x000fe20000010000 */
[-C--:B------:R-:W-:Y:S01]  /*49e0*/  FMUL.FTZ R88, R88, R181.reuse ;  /* 0x000000b558587220 */ /* 0x080fe20000410000 */
[-C--:B------:R-:W-:Y:S01]  /*49f0*/  FMUL.FTZ R89, R89, R181.reuse ;  /* 0x000000b559597220 */ /* 0x080fe20000410000 */
[----:B------:R-:W-:Y:S01]  /*4a00*/  FMUL.FTZ R92, R92, R181 ;  /* 0x000000b55c5c7220 */ /* 0x000fe20000410000 */
[----:B---3--:R-:W-:Y:S01]  /*4a10*/  FADD.FTZ R158, R20, R3 ;  /* 0x00000003149e7221 */ /* 0x008fe20000010000 */
[----:B------:R-:W-:-:S02]  /*4a20*/  @!P1 VIADD R3, R187, 0x22840 ;  /* 0x00022840bb039836 */ /* 0x000fc40000000000 */
[-C--:B------:R-:W-:Y:S01]  /*4a30*/  FMUL.FTZ R93, R93, R181.reuse ;  /* 0x000000b55d5d7220 */ /* 0x080fe20000410000 */
[----:B------:R-:W-:Y:S01]  /*4a40*/  MUFU.EX2 R185, R185 ;  /* 0x000000b900b97308 */ /* 0x000fe20000000800 */
[----:B-1----:R-:W-:Y:S01]  /*4a50*/  FADD.FTZ R197, R165, R158 ;  /* 0x0000009ea5c57221 */ /* 0x002fe20000010000 */
[--C-:B----4-:R-:W-:Y:S01]  /*4a60*/  FFMA.FTZ R196, R167, UR25, -R192.reuse ;  /* 0x00000019a7c47c23 */ /* 0x110fe200080108c0 */
[----:B------:R-:W-:Y:S01]  /*4a70*/  @!P1 PRMT R3, RZ, 0x654, R3 ;  /* 0x00000654ff039816 */ /* 0x000fe20000000003 */
[----:B------:R1:W-:Y:S06]  /*4a80*/  BAR.ARV R9, 0x100 ;  /* 0x000400090000751d */ /* 0x0003ec0000002000 */
[----:B--2---:R-:W-:Y:S01]  /*4a90*/  FADD.FTZ R158, R168, R197 ;  /* 0x000000c5a89e7221 */ /* 0x004fe20000010000 */
[----:B------:R2:W-:Y:S01]  /*4aa0*/  @!P1 SYNCS.ARRIVE.TRANS64.RED.A1T0 RZ, [R3+URZ], RZ ;  /* 0x000000ff03ff99a7 */ /* 0x0005e2000810043f */
[----:B------:R-:W-:Y:S01]  /*4ab0*/  FFMA.FTZ R167, R170, UR25, -R192 ;  /* 0x00000019aaa77c23 */ /* 0x000fe200080108c0 */
[----:B------:R-:W-:Y:S01]  /*4ac0*/  FMUL.FTZ R192, R193, UR25 ;  /* 0x00000019c1c07c20 */ /* 0x000fe20008410000 */
[----:B------:R-:W-:Y:S01]  /*4ad0*/  MUFU.EX2 R10, R10 ;  /* 0x0000000a000a7308 */ /* 0x000fe20000000800 */
[----:B-----5:R-:W-:Y:S01]  /*4ae0*/  F2FP.BF16.F32.PACK_AB R174, R7, R180 ;  /* 0x000000b407ae723e */ /* 0x020fe200000010ff */
[-C--:B------:R-:W-:Y:S01]  /*4af0*/  FMUL.FTZ R96, R96, R181.reuse ;  /* 0x000000b560607220 */ /* 0x080fe20000410000 */
[----:B------:R-:W-:Y:S01]  /*4b00*/  F2FP.BF16.F32.PACK_AB R168, R169, R168 ;  /* 0x000000a8a9a8723e */ /* 0x000fe200000010ff */
[-C--:B------:R-:W-:Y:S01]  /*4b10*/  FMUL.FTZ R97, R97, R181.reuse ;  /* 0x000000b561617220 */ /* 0x080fe20000410000 */
[----:B--2---:R-:W-:Y:S01]  /*4b20*/  FADD.FTZ R3, R169, R158 ;  /* 0x0000009ea9037221 */ /* 0x004fe20000010000 */
[----:B------:R-:W-:Y:S01]  /*4b30*/  F2FP.BF16.F32.PACK_AB R170, R173, R172 ;  /* 0x000000acadaa723e */ /* 0x000fe200000010ff */
[-C--:B------:R-:W-:Y:S01]  /*4b40*/  FMUL.FTZ R100, R100, R181.reuse ;  /* 0x000000b564647220 */ /* 0x080fe20000410000 */
[----:B------:R-:W2:Y:S01]  /*4b50*/  MUFU.EX2 R192, R192 ;  /* 0x000000c000c07308 */ /* 0x000ea20000000800 */
[----:B------:R-:W-:Y:S01]  /*4b60*/  FADD.FTZ R158, R172, R3 ;  /* 0x00000003ac9e7221 */ /* 0x000fe20000010000 */
[----:B------:R-:W-:Y:S01]  /*4b70*/  F2FP.BF16.F32.PACK_AB R172, R177, R176 ;  /* 0x000000b0b1ac723e */ /* 0x000fe200000010ff */
[-C--:B------:R-:W-:Y:S01]  /*4b80*/  FMUL.FTZ R101, R101, R181.reuse ;  /* 0x000000b565657220 */ /* 0x080fe20000410000 */
[-C--:B------:R-:W-:Y:S01]  /*4b90*/  FMUL.FTZ R104, R104, R181.reuse ;  /* 0x000000b568687220 */ /* 0x080fe20000410000 */
[----:B------:R-:W-:Y:S01]  /*4ba0*/  FADD.FTZ R3, R173, R158 ;  /* 0x0000009ead037221 */ /* 0x000fe20000010000 */
[----:B------:R-:W-:Y:S01]  /*4bb0*/  F2FP.BF16.F32.PACK_AB R158, R153, R12 ;  /* 0x0000000c999e723e */ /* 0x000fe200000010ff */
[-C--:B------:R-:W-:Y:S01]  /*4bc0*/  FMUL.FTZ R105, R105, R181.reuse ;  /* 0x000000b569697220 */ /* 0x080fe20000410000 */
[----:B------:R-:W3:Y:S01]  /*4bd0*/  MUFU.EX2 R155, R155 ;  /* 0x0000009b009b7308 */ /* 0x000ee20000000800 */
[----:B------:R-:W-:Y:S01]  /*4be0*/  FADD.FTZ R166, R176, R3 ;  /* 0x00000003b0a67221 */ /* 0x000fe20000010000 */
[-C--:B------:R-:W-:Y:S01]  /*4bf0*/  FMUL.FTZ R108, R108, R181.reuse ;  /* 0x000000b56c6c7220 */ /* 0x080fe20000410000 */
[-C--:B------:R-:W-:Y:S01]  /*4c00*/  FMUL.FTZ R109, R109, R181.reuse ;  /* 0x000000b56d6d7220 */ /* 0x080fe20000410000 */
[-C--:B------:R-:W-:Y:S01]  /*4c10*/  FMUL.FTZ R112, R112, R181.reuse ;  /* 0x000000b570707220 */ /* 0x080fe20000410000 */
[----:B------:R-:W-:Y:S01]  /*4c20*/  FADD.FTZ R3, R177, R166 ;  /* 0x000000a6b1037221 */ /* 0x000fe20000010000 */
[----:B------:R-:W-:Y:S01]  /*4c30*/  F2FP.BF16.F32.PACK_AB R166, R165, R20 ;  /* 0x00000014a5a6723e */ /* 0x000fe200000010ff */
[-C--:B------:R-:W-:Y:S01]  /*4c40*/  FMUL.FTZ R113, R113, R181.reuse ;  /* 0x000000b571717220 */ /* 0x080fe20000410000 */
[----:B------:R-:W4:Y:S01]  /*4c50*/  MUFU.EX2 R184, R184 ;  /* 0x000000b800b87308 */ /* 0x000f220000000800 */
[----:B------:R-:W-:Y:S01]  /*4c60*/  FADD.FTZ R12, R180, R3 ;  /* 0x00000003b40c7221 */ /* 0x000fe20000010000 */
[-C--:B------:R-:W-:Y:S01]  /*4c70*/  FMUL.FTZ R116, R116, R181.reuse ;  /* 0x000000b574747220 */ /* 0x080fe20000410000 */
[-C--:B------:R-:W-:Y:S01]  /*4c80*/  FMUL.FTZ R117, R117, R181.reuse ;  /* 0x000000b575757220 */ /* 0x080fe20000410000 */
[-C--:B------:R-:W-:Y:S01]  /*4c90*/  FMUL.FTZ R120, R120, R181.reuse ;  /* 0x000000b578787220 */ /* 0x080fe20000410000 */
[----:B------:R-:W-:Y:S01]  /*4ca0*/  FADD.FTZ R3, R7, R12 ;  /* 0x0000000c07037221 */ /* 0x000fe20000010000 */
[----:B--2---:R-:W-:Y:S01]  /*4cb0*/  FFMA.FTZ R7, R192, R0, R185 ;  /* 0x00000000c0077223 */ /* 0x004fe200000100b9 */
[-C--:B------:R-:W-:Y:S01]  /*4cc0*/  FMUL.FTZ R121, R121, R181.reuse ;  /* 0x000000b579797220 */ /* 0x080fe20000410000 */
[----:B------:R-:W2:Y:S01]  /*4cd0*/  MUFU.EX2 R159, R159 ;  /* 0x0000009f009f7308 */ /* 0x000ea20000000800 */
[-C--:B------:R-:W-:Y:S01]  /*4ce0*/  FMUL.FTZ R124, R124, R181.reuse ;  /* 0x000000b57c7c7220 */ /* 0x080fe20000410000 */
[----:B------:R-:W-:Y:S01]  /*4cf0*/  FADD.FTZ R0, R10, R7 ;  /* 0x000000070a007221 */ /* 0x000fe20000010000 */
[-C--:B------:R-:W-:Y:S01]  /*4d00*/  FMUL.FTZ R125, R125, R181.reuse ;  /* 0x000000b57d7d7220 */ /* 0x080fe20000410000 */
[-C--:B------:R-:W-:Y:S01]  /*4d10*/  FMUL.FTZ R128, R128, R181.reuse ;  /* 0x000000b580807220 */ /* 0x080fe20000410000 */
[-C--:B------:R-:W-:Y:S01]  /*4d20*/  FMUL.FTZ R129, R129, R181.reuse ;  /* 0x000000b581817220 */ /* 0x080fe20000410000 */
[----:B---3--:R-:W-:Y:S01]  /*4d30*/  FADD.FTZ R7, R155, R0 ;  /* 0x000000009b077221 */ /* 0x008fe20000010000 */
[-C--:B------:R-:W-:Y:S01]  /*4d40*/  FMUL.FTZ R132, R132, R181.reuse ;  /* 0x000000b584847220 */ /* 0x080fe20000410000 */
[----:B------:R-:W3:Y:S01]  /*4d50*/  MUFU.EX2 R188, R188 ;  /* 0x000000bc00bc7308 */ /* 0x000ee20000000800 */
[-C--:B------:R-:W-:Y:S01]  /*4d60*/  FMUL.FTZ R133, R133, R181.reuse ;  /* 0x000000b585857220 */ /* 0x080fe20000410000 */
[----:B----4-:R-:W-:Y:S01]  /*4d70*/  FADD.FTZ R0, R184, R7 ;  /* 0x00000007b8007221 */ /* 0x010fe20000010000 */
        /* <DEDUP_REMOVED lines=9> */
[----:B------:R-:W-:Y:S01]  /*4e10*/  FMUL.FTZ R149, R149, R181 ;  /* 0x000000b595957220 */ /* 0x000fe20000410000 */
[----:B------:R-:W-:Y:S01]  /*4e20*/  F2FP.BF16.F32.PACK_AB R153, R10, R185 ;  /* 0x000000b90a99723e */ /* 0x000fe200000010ff */
[-C--:B------:R-:W-:Y:S01]  /*4e30*/  FMUL.FTZ R26, R26, R192.reuse ;  /* 0x000000c01a1a7220 */ /* 0x080fe20000410000 */
[----:B------:R-:W-:Y:S01]  /*4e40*/  F2FP.BF16.F32.PACK_AB R155, R184, R155 ;  /* 0x0000009bb89b723e */ /* 0x000fe200000010ff */
        /* <DEDUP_REMOVED lines=17> */
[C---:B--2---:R-:W-:Y:S01]  /*4f60*/  FADD.FTZ R0, R196.reuse, R7 ;  /* 0x00000007c4007221 */ /* 0x044fe20000010000 */
[----:B------:R-:W-:Y:S01]  /*4f70*/  F2FP.BF16.F32.PACK_AB R159, R196, R163 ;  /* 0x000000a3c49f723e */ /* 0x000fe200000010ff */
        /* <DEDUP_REMOVED lines=73> */
[----:B------:R-:W-:-:S04]  /*5410*/  FMUL.FTZ R151, R151, R192 ;  /* 0x000000c097977220 */ /* 0x000fc80000410000 */
        /* <DEDUP_REMOVED lines=18> */
.L_x_3283:
[----:B------:R1:W2:Y:S01]  /*5540*/  SYNCS.PHASECHK.TRANS64.TRYWAIT P2, [UR29+0x22850], R6 ;  /* 0x02285006ff0075a7 */ /* 0x0002a2000804015d */
[----:B------:R-:W-:Y:S05]  /*5550*/  @!P0 BRA `(.L_x_3284) ;  /* 0x0000000000048947 */ /* 0x000fea0003800000 */
[----:B------:R-:W-:Y:S01]  /*5560*/  BPT.TRAP 0x1 ;  /* 0x000000040000795c */ /* 0x000fe20000300000 */
.L_x_3284:
[----:B--2---:R-:W-:Y:S05]  /*5570*/  @P2 BRA `(.L_x_3285) ;  /* 0x0000000000082947 */ /* 0x004fea0003800000 */
[----:B------:R-:W2:Y:S02]  /*5580*/  SYNCS.PHASECHK.TRANS64.TRYWAIT P2, [UR29+0x22850], R6 ;  /* 0x02285006ff0075a7 */ /* 0x000ea4000804015d */
[----:B--2---:R-:W-:Y:S05]  /*5590*/  @!P2 BRA `(.L_x_3286) ;  /* 0x000000700068a947 */ /* 0x004fea0003800000 */
.L_x_3285:
[----:B-12---:R-:W-:Y:S01]  /*55a0*/  VIADD R6, R23, 0x8 ;  /* 0x0000000817067836 */ /* 0x006fe20000000000 */
[----:B------:R-:W-:Y:S01]  /*55b0*/  UIMAD UR10, UR37, 0xc00, UR21 ;  /* 0x00000c00250a78a4 */ /* 0x000fe2000f8e0215 */
[----:B------:R-:W-:Y:S01]  /*55c0*/  @!P1 VIADD R187, R187, 0x22860 ;  /* 0x00022860bbbb9836 */ /* 0x000fe20000000000 */
[----:B------:R-:W-:Y:S01]  /*55d0*/  UMOV UR7, 0x40000040 ;  /* 0x4000004000077882 */ /* 0x000fe20000000000 */
[----:B------:R-:W-:Y:S01]  /*55e0*/  UISETP.GT.AND UP0, UPT, UR28, UR24, UPT ;  /* 0x000000181c00728c */ /* 0x000fe2000bf04270 */
[----:B------:R2:W-:Y:S01]  /*55f0*/  BAR.SYNC.DEFER_BLOCKING R6, 0x100 ;  /* 0x000400060000751d */ /* 0x0005e20000010000 */
[----:B------:R-:W-:Y:S01]  /*5600*/  UIADD3 UR28, UR28, -0x1, URZ ;  /* 0xffffffff1c1c7890 */ /* 0x000fe2000fffe03f */
[----:B------:R-:W-:Y:S01]  /*5610*/  @!P1 PRMT R187, RZ, 0x654, R187 ;  /* 0x00000654ffbb9816 */ /* 0x000fe200000000bb */
[----:B------:R-:W-:Y:S01]  /*5620*/  IMAD.MOV.U32 R8, RZ, RZ, R5 ;  /* 0x000000ffff087224 */ /* 0x000fe200078e0005 */
[----:B------:R-:W-:Y:S02]  /*5630*/  MOV R7, R4 ;  /* 0x0000000400077202 */ /* 0x000fe40000000f00 */
[----:B------:R-:W-:Y:S01]  /*5640*/  UMOV UR6, UR10 ;  /* 0x0000000a00067c82 */ /* 0x000fe20008000000 */
[----:B------:R-:W-:Y:S01]  /*5650*/  PLOP3.LUT P2, PT, PT, PT, UP0, 0x80, 0x0 ;  /* 0x000000000000781c */ /* 0x000fe20003f4f008 */
        /* <DEDUP_REMOVED lines=35> */
.L_x_3278:
[----:B------:R-:W-:-:S13]  /*5890*/  ISETP.LE.AND P2, PT, RZ, UR28, PT ;  /* 0x0000001cff007c0c */ /* 0x000fda000bf43270 */
[----:B------:R-:W-:Y:S05]  /*58a0*/  @!P2 BRA `(.L_x_3288) ;  /* 0x0000001c002ca947 */ /* 0x000fea0003800000 */
[----:B------:R-:W-:Y:S01]  /*58b0*/  IMAD.MOV.U32 R206, RZ, RZ, R5 ;  /* 0x000000ffffce7224 */ /* 0x000fe200078e0005 */
[----:B------:R-:W-:Y:S01]  /*58c0*/  ULDC UR25, c[0x0][0x988] ;  /* 0x0002620000197ab9 */ /* 0x000fe20000000800 */
[----:B-1----:R-:W-:-:S07]  /*58d0*/  IMAD.MOV.U32 R7, RZ, RZ, R4 ;  /* 0x000000ffff077224 */ /* 0x002fce00078e0004 */
.L_x_3297:
[----:B------:R-:W-:-:S04]  /*58e0*/  UIADD3 UR37, UR37, 0x1, URZ ;  /* 0x0000000125257890 */ /* 0x000fc8000fffe03f */
[----:B------:R-:W-:-:S04]  /*58f0*/  UISETP.NE.AND UP0, UPT, UR37, 0x2, UPT ;  /* 0x000000022500788c */ /* 0x000fc8000bf05270 */
[----:B------:R-:W-:Y:S02]  /*5900*/  USEL UR6, URZ, 0x1, UP0 ;  /* 0x000000013f067887 */ /* 0x000fe40008000000 */
[----:B------:R-:W-:Y:S02]  /*5910*/  USEL UR37, UR37, URZ, UP0 ;  /* 0x0000003f25257287 */ /* 0x000fe40008000000 */
[----:B------:R-:W-:Y:S01]  /*5920*/  ULOP3.LUT UR38, UR38, UR6, URZ, 0x3c, !UPT ;  /* 0x0000000626267292 */ /* 0x000fe2000f8e3c3f */
[----:B---3--:R-:W-:Y:S11]  /*5930*/  @!P0 BRA `(.L_x_3289) ;  /* 0x0000000000048947 */ /* 0x008ff60003800000 */
[----:B------:R-:W-:Y:S01]  /*5940*/  BPT.TRAP 0x1 ;  /* 0x000000040000795c */ /* 0x000fe20000300000 */
.L_x_3289:
[----:B------:R-:W-:Y:S01]  /*5950*/  ULEA UR22, UR37, UR49, 0x3 ;  /* 0x0000003125167291 */ /* 0x000fe2000f8e183f */
[----:B--2---:R-:W-:-:S05]  /*5960*/  IMAD.U32 R6, RZ, RZ, UR38 ;  /* 0x00000026ff067e24 */ /* 0x004fca000f8e00ff */
[----:B------:R-:W-:-:S04]  /*5970*/  SHF.L.U32 R6, R6, 0x1f, RZ ;  /* 0x0000001f06067819 */ /* 0x000fc800000006ff */
[----:B------:R1:W2:Y:S01]  /*5980*/  SYNCS.PHASECHK.TRANS64.TRYWAIT P2, [UR22+0x22830], R6 ;  /* 0x02283006ff0075a7 */ /* 0x0002a20008040156 */
[----:B------:R-:W-:Y:S05]  /*5990*/  @!P0 BRA `(.L_x_3290) ;  /* 0x0000000000048947 */ /* 0x000fea0003800000 */
[----:B------:R-:W-:Y:S01]  /*59a0*/  BPT.TRAP 0x1 ;  /* 0x000000040000795c */ /* 0x000fe20000300000 */
.L_x_3290:
[----:B--2---:R-:W-:Y:S05]  /*59b0*/  @P2 BRA `(.L_x_3291) ;  /* 0x0000000000082947 */ /* 0x004fea0003800000 */
[----:B------:R-:W2:Y:S02]  /*59c0*/  SYNCS.PHASECHK.TRANS64.TRYWAIT P2, [UR22+0x22830], R6 ;  /* 0x02283006ff0075a7 */ /* 0x000ea40008040156 */
[----:B--2---:R-:W-:Y:S05]  /*59d0*/  @!P2 BRA `(.L_x_3292) ;  /* 0x0000006c006ca947 */ /* 0x004fea0003800000 */
.L_x_3291:
        /* <DEDUP_REMOVED lines=20> */
[----:B------:R-:W-:Y:S02]  /*5b20*/  FMNMX.FTZ R4, R152, R7, !PT ;  /* 0x0000000798047209 */ /* 0x000fe40007810000 */
[----:B------:R-:W-:Y:S02]  /*5b30*/  FMNMX.FTZ R10, R154, R206, !PT ;  /* 0x000000ce9a0a7209 */ /* 0x000fe40007810000 */
        /* <DEDUP_REMOVED lines=23> */
[----:B------:R-:W2:Y:S02]  /*5cb0*/  SHFL.BFLY PT, R4, R5, 0x2, 0x1f ;  /* 0x0c401f0005047f89 */ /* 0x000ea400000e0000 */
        /* <DEDUP_REMOVED lines=22> */
[----:B------:R-:W-:Y:S01]  /*5e20*/  FMUL.FTZ R8, R7, UR25 ;  /* 0x0000001907087c20 */ /* 0x000fe20008410000 */
[----:B------:R-:W-:Y:S01]  /*5e30*/  FMNMX.FTZ R12, R178, R5, !PT ;  /* 0x00000005b20c7209 */ /* 0x000fe20007810000 */
[--C-:B------:R-:W-:Y:S01]  /*5e40*/  FFMA.FTZ R7, R152, UR25, -R9.reuse ;  /* 0x0000001998077c23 */ /* 0x100fe20008010809 */
[--C-:B------:R-:W-:Y:S01]  /*5e50*/  FFMA.FTZ R152, R153, UR25, -R9.reuse ;  /* 0x0000001999987c23 */ /* 0x100fe20008010809 */
[----:B------:R2:W-:Y:S01]  /*5e60*/  MUFU.EX2 R13, R161 ;  /* 0x000000a1000d7308 */ /* 0x0005e20000000800 */
        /* <DEDUP_REMOVED lines=9> */
[--C-:B--2---:R-:W-:Y:S01]  /*5f00*/  FFMA.FTZ R161, R172, UR25, -R9.reuse ;  /* 0x00000019aca17c23 */ /* 0x104fe20008010809 */
[--C-:B------:R-:W-:Y:S01]  /*5f10*/  FFMA.FTZ R168, R184, UR25, -R9.reuse ;  /* 0x00000019b8a87c23 */ /* 0x100fe20008010809 */
[--C-:B------:R-:W-:Y:S01]  /*5f20*/  FFMA.FTZ R165, R185, UR25, -R9.reuse ;  /* 0x00000019b9a57c23 */ /* 0x100fe20008010809 */
[----:B------:R-:W-:Y:S01]  /*5f30*/  FMNMX.FTZ R14, R186, R5, !PT ;  /* 0x00000005ba0e7209 */ /* 0x000fe20007810000 */
[--C-:B------:R-:W-:Y:S01]  /*5f40*/  FFMA.FTZ R169, R188, UR25, -R9.reuse ;  /* 0x00000019bca97c23 */ /* 0x100fe20008010809 */
[--C-:B------:R-:W-:Y:S01]  /*5f50*/  FFMA.FTZ R173, R192, UR25, -R9.reuse ;  /* 0x00000019c0ad7c23 */ /* 0x100fe20008010809 */
[--C-:B------:R-:W-:Y:S01]  /*5f60*/  FFMA.FTZ R196, R196, UR25, -R9.reuse ;  /* 0x00000019c4c47c23 */ /* 0x100fe20008010809 */
[----:B------:R-:W-:Y:S01]  /*5f70*/  FMNMX.FTZ R5, R187, R14, !PT ;  /* 0x0000000ebb057209 */ /* 0x000fe20007810000 */
[--C-:B---3--:R-:W-:Y:S01]  /*5f80*/  FFMA.FTZ R164, R176, UR25, -R9.reuse ;  /* 0x00000019b0a47c23 */ /* 0x108fe20008010809 */
[----:B------:R-:W-:Y:S01]  /*5f90*/  FFMA.FTZ R176, R193, UR25, -R9 ;  /* 0x00000019c1b07c23 */ /* 0x000fe20008010809 */
[----:B------:R-:W2:Y:S01]  /*5fa0*/  MUFU.EX2 R8, R8 ;  /* 0x0000000800087308 */ /* 0x000ea20000000800 */
[----:B------:R-:W-:-:S04]  /*5fb0*/  FMNMX.FTZ R14, R190, R5, !PT ;  /* 0x00000005be0e7209 */ /* 0x000fc80007810000 */
[----:B------:R-:W-:-:S03]  /*5fc0*/  FMNMX.FTZ R5, R191, R14, !PT ;  /* 0x0000000ebf057209 */ /* 0x000fc60007810000 */
[----:B------:R-:W3:Y:S01]  /*5fd0*/  MUFU.EX2 R7, R7 ;  /* 0x0000000700077308 */ /* 0x000ee20000000800 */
[----:B------:R-:W-:-:S04]  /*5fe0*/  FMNMX.FTZ R14, R194, R5, !PT ;  /* 0x00000005c20e7209 */ /* 0x000fc80007810000 */
[----:B------:R-:W-:-:S03]  /*5ff0*/  FMNMX.FTZ R5, R195, R14, !PT ;  /* 0x0000000ec3057209 */ /* 0x000fc60007810000 */
[----:B------:R4:W-:Y:S01]  /*6000*/  MUFU.EX2 R14, R161 ;  /* 0x000000a1000e7308 */ /* 0x0009e20000000800 */
[----:B------:R-:W-:Y:S01]  /*6010*/  FMNMX.FTZ R20, R198, R5, !PT ;  /* 0x00000005c6147209 */ /* 0x000fe20007810000 */
[-C--:B--2---:R-:W-:Y:S01]  /*6020*/  FMUL.FTZ R24, R24, R8.reuse ;  /* 0x0000000818187220 */ /* 0x084fe20000410000 */
[-C--:B------:R-:W-:Y:S01]  /*6030*/  FMUL.FTZ R25, R25, R8.reuse ;  /* 0x0000000819197220 */ /* 0x080fe20000410000 */
[----:B------:R-:W-:Y:S01]  /*6040*/  FMUL.FTZ R28, R28, R8 ;  /* 0x000000081c1c7220 */ /* 0x000fe20000410000 */
[----:B------:R-:W-:Y:S01]  /*6050*/  FMNMX.FTZ R5, R199, R20, !PT ;  /* 0x00000014c7057209 */ /* 0x000fe20007810000 */
[--C-:B------:R-:W-:Y:S01]  /*6060*/  FFMA.FTZ R20, R180, UR25, -R9.reuse ;  /* 0x00000019b4147c23 */ /* 0x100fe20008010809 */
[-C--:B------:R-:W-:Y:S01]  /*6070*/  FMUL.FTZ R29, R29, R8.reuse ;  /* 0x000000081d1d7220 */ /* 0x080fe20000410000 */
[----:B------:R-:W2:Y:S01]  /*6080*/  MUFU.EX2 R152, R152 ;  /* 0x0000009800987308 */ /* 0x000ea20000000800 */
[----:B----4-:R-:W-:Y:S01]  /*6090*/  FFMA.FTZ R161, R181, UR25, -R9 ;  /* 0x00000019b5a17c23 */ /* 0x010fe20008010809 */
[----:B------:R-:W4:Y:S01]  /*60a0*/  SHFL.BFLY PT, R172, R5, 0x2, 0x1f ;  /* 0x0c401f0005ac7f89 */ /* 0x000f2200000e0000 */
[----:B---3--:R-:W-:Y:S01]  /*60b0*/  FFMA.FTZ R3, R8, R3, R7 ;  /* 0x0000000308037223 */ /* 0x008fe20000010007 */
        /* <DEDUP_REMOVED lines=13> */
[C---:B--2---:R-:W-:Y:S01]  /*6190*/  FADD.FTZ R3, R152.reuse, R3 ;  /* 0x0000000398037221 */ /* 0x044fe20000010000 */
[----:B------:R-:W-:Y:S01]  /*61a0*/  F2FP.BF16.F32.PACK_AB R152, R152, R7 ;  /* 0x000000079898723e */ /* 0x000fe200000010ff */
        /* <DEDUP_REMOVED lines=8> */
[--C-:B------:R-:W-:Y:S01]  /*6230*/  FFMA.FTZ R172, R189, UR25, -R9.reuse ;  /* 0x00000019bdac7c23 */ /* 0x100fe20008010809 */
[-C--:B------:R-:W-:Y:S01]  /*6240*/  FMUL.FTZ R65, R65, R8.reuse ;  /* 0x0000000841417220 */ /* 0x080fe20000410000 */
[-C--:B------:R-:W-:Y:S01]  /*6250*/  FMUL.FTZ R68, R68, R8.reuse ;  /* 0x0000000844447220 */ /* 0x080fe20000410000 */
[-C--:B------:R-:W-:Y:S01]  /*6260*/  FMUL.FTZ R69, R69, R8.reuse ;  /* 0x0000000845457220 */ /* 0x080fe20000410000 */
[----:B------:R-:W2:Y:S01]  /*6270*/  SHFL.BFLY PT, R180, R177, 0x1, 0x1f ;  /* 0x0c201f00b1b47f89 */ /* 0x000ea200000e0000 */
        /* <DEDUP_REMOVED lines=23> */
[----:B--2---:R-:W-:Y:S01]  /*63f0*/  FMNMX.FTZ R5, R177, R180, !PT ;  /* 0x000000b4b1057209 */ /* 0x004fe20007810000 */
[----:B------:R-:W-:Y:S01]  /*6400*/  FFMA.FTZ R180, R197, UR25, -R9 ;  /* 0x00000019c5b47c23 */ /* 0x000fe20008010809 */
[----:B------:R-:W-:Y:S01]  /*6410*/  MUFU.EX2 R177, R196 ;  /* 0x000000c400b17308 */ /* 0x000fe20000000800 */
        /* <DEDUP_REMOVED lines=19> */
[----:B------:R-:W3:Y:S01]  /*6550*/  MUFU.EX2 R184, R184 ;  /* 0x000000b800b87308 */ /* 0x000ee20000000800 */
[--C-:B------:R-:W-:Y:S01]  /*6560*/  FFMA.FTZ R192, R163, UR25, -R189.reuse ;  /* 0x00000019a3c07c23 */ /* 0x100fe200080108bd */
[--C-:B------:R-:W-:Y:S01]  /*6570*/  FFMA.FTZ R163, R166, UR25, -R189.reuse ;  /* 0x00000019a6a37c23 */ /* 0x100fe200080108bd */
[----:B------:R-:W-:Y:S01]  /*6580*/  @!P1 VIADD R154, R183, 0x22840 ;  /* 0x00022840b79a9836 */ /* 0x000fe20000000000 */
[----:B--2---:R-:W-:Y:S01]  /*6590*/  IADD3 R9, -R23, 0xb, RZ ;  /* 0x0000000b17097810 */ /* 0x004fe20007ffe1ff */
[--C-:B------:R-:W-:Y:S01]  /*65a0*/  FFMA.FTZ R196, R167, UR25, -R189.reuse ;  /* 0x00000019a7c47c23 */ /* 0x100fe200080108bd */
[--C-:B------:R-:W-:Y:S01]  /*65b0*/  FFMA.FTZ R167, R170, UR25, -R189.reuse ;  /* 0x00000019aaa77c23 */ /* 0x100fe200080108bd */
[--C-:B------:R-:W-:Y:S01]  /*65c0*/  FFMA.FTZ R206, R171, UR25, -R189.reuse ;  /* 0x00000019abce7c23 */ /* 0x100fe200080108bd */
[----:B------:R-:W2:Y:S01]  /*65d0*/  MUFU.EX2 R155, R155 ;  /* 0x0000009b009b7308 */ /* 0x000ea20000000800 */
[----:B------:R-:W-:Y:S01]  /*65e0*/  @!P1 PRMT R154, RZ, 0x654, R154 ;  /* 0x00000654ff9a9816 */ /* 0x000fe2000000009a */
[----:B------:R4:W-:Y:S06]  /*65f0*/  BAR.ARV R9, 0x100 ;  /* 0x000400090000751d */ /* 0x0009ec0000002000 */
[----:B------:R-:W5:Y:S01]  /*6600*/  MUFU.EX2 R185, R185 ;  /* 0x000000b900b97308 */ /* 0x000f620000000800 */
[----:B---3--:R-:W-:Y:S01]  /*6610*/  FFMA.FTZ R0, R181, R0, R184 ;  /* 0x00000000b5007223 */ /* 0x008fe200000100b8 */
[----:B------:R3:W-:Y:S01]  /*6620*/  @!P1 SYNCS.ARRIVE.TRANS64.RED.A1T0 RZ, [R154+URZ], RZ ;  /* 0x000000ff9aff99a7 */ /* 0x0007e2000810043f */
[--C-:B------:R-:W-:Y:S01]  /*6630*/  FFMA.FTZ R171, R174, UR25, -R189.reuse ;  /* 0x00000019aeab7c23 */ /* 0x100fe200080108bd */
[--C-:B------:R-:W-:Y:S01]  /*6640*/  FFMA.FTZ R186, R186, UR25, -R189.reuse ;  /* 0x00000019baba7c23 */ /* 0x100fe200080108bd */
[--C-:B------:R-:W-:Y:S01]  /*6650*/  FFMA.FTZ R187, R187, UR25, -R189.reuse ;  /* 0x00000019bbbb7c23 */ /* 0x100fe200080108bd */
[--C-:B------:R-:W-:Y:S01]  /*6660*/  FFMA.FTZ R190, R190, UR25, -R189.reuse ;  /* 0x00000019bebe7c23 */ /* 0x100fe200080108bd */
[----:B------:R-:W-:Y:S01]  /*6670*/  FFMA.FTZ R191, R191, UR25, -R189 ;  /* 0x00000019bfbf7c23 */ /* 0x000fe200080108bd */
[----:B------:R-:W1:Y:S01]  /*6680*/  MUFU.EX2 R188, R188 ;  /* 0x000000bc00bc7308 */ /* 0x000e620000000800 */
[----:B--2---:R-:W-:Y:S01]  /*6690*/  FADD.FTZ R0, R155, R0 ;  /* 0x000000009b007221 */ /* 0x004fe20000010000 */
[----:B---3--:R-:W-:Y:S01]  /*66a0*/  FADD.FTZ R154, R10, R3 ;  /* 0x000000030a9a7221 */ /* 0x008fe20000010000 */
[--C-:B------:R-:W-:Y:S01]  /*66b0*/  FFMA.FTZ R194, R194, UR25, -R189.reuse ;  /* 0x00000019c2c27c23 */ /* 0x100fe200080108bd */
[--C-:B------:R-:W-:Y:S01]  /*66c0*/  FFMA.FTZ R195, R195, UR25, -R189.reuse ;  /* 0x00000019c3c37c23 */ /* 0x100fe200080108bd */
[--C-:B------:R-:W-:Y:S01]  /*66d0*/  FFMA.FTZ R198, R198, UR25, -R189.reuse ;  /* 0x00000019c6c67c23 */ /* 0x100fe200080108bd */
[----:B------:R-:W-:Y:S01]  /*66e0*/  FADD.FTZ R3, R11, R154 ;  /* 0x0000009a0b037221 */ /* 0x000fe20000010000 */
[----:B------:R-:W-:Y:S01]  /*66f0*/  FFMA.FTZ R199, R199, UR25, -R189 ;  /* 0x00000019c7c77c23 */ /* 0x000fe200080108bd */
        /* <DEDUP_REMOVED lines=8> */
[----:B------:R-:W3:Y:S01]  /*6780*/  MUFU.EX2 R192, R192 ;  /* 0x000000c000c07308 */ /* 0x000ee20000000800 */
        /* <DEDUP_REMOVED lines=24> */
[----:B-1----:R-:W-:Y:S01]  /*6910*/  FADD.FTZ R7, R163, R0 ;  /* 0x00000000a3077221 */ /* 0x002fe20000010000 */
[----:B------:R-:W-:Y:S01]  /*6920*/  F2FP.BF16.F32.PACK_AB R162, R153, R14 ;  /* 0x0000000e99a2723e */ /* 0x000fe200000010ff */
[-C--:B------:R-:W-:Y:S01]  /*6930*/  FMUL.FTZ R26, R26, R181.reuse ;  /* 0x000000b51a1a7220 */ /* 0x080fe20000410000 */
[----:B------:R-:W-:Y:S01]  /*6940*/  F2FP.BF16.F32.PACK_AB R153, R155, R184 ;  /* 0x000000b89b99723e */ /* 0x000fe200000010ff */
[-C--:B------:R-:W-:Y:S01]  /*6950*/  FMUL.FTZ R27, R27, R181.reuse ;  /* 0x000000b51b1b7220 */ /* 0x080fe20000410000 */
[----:B------:R-:W-:Y:S01]  /*6960*/  F2FP.BF16.F32.PACK_AB R156, R13, R156 ;  /* 0x0000009c0d9c723e */ /* 0x000fe200000010ff */
[-C--:B------:R-:W-:Y:S01]  /*6970*/  FMUL.FTZ R30, R30, R181.reuse ;  /* 0x000000b51e1e7220 */ /* 0x080fe20000410000 */
[----:B------:R-:W1:Y:S01]  /*6980*/  MUFU.EX2 R206, R206 ;  /* 0x000000ce00ce7308 */ /* 0x000e620000000800 */
[----:B--2---:R-:W-:Y:S01]  /*6990*/  FADD.FTZ R0, R196, R7 ;  /* 0x00000007c4007221 */ /* 0x004fe20000010000 */
        /* <DEDUP_REMOVED lines=57> */
[----:B------:R-:W-:Y:S01]  /*6d30*/  FMUL.FTZ R114, R114, R181 ;  /* 0x000000b572727220 */ /* 0x000fe20000410000 */
[----:B------:R-:W-:Y:S01]  /*6d40*/  F2FP.BF16.F32.PACK_AB R157, R192, R159 ;  /* 0x0000009fc09d723e */ /* 0x000fe200000010ff */
[----:B------:R-:W-:Y:S01]  /*6d50*/  FMUL.FTZ R115, R115, R181 ;  /* 0x000000b573737220 */ /* 0x000fe20000410000 */
[----:B------:R-:W-:Y:S01]  /*6d60*/  F2FP.BF16.F32.PACK_AB R159, R196, R163 ;  /* 0x000000a3c49f723e */ /* 0x000fe200000010ff */
[----:B------:R-:W-:Y:S01]  /*6d70*/  FMUL.FTZ R118, R118, R181 ;  /* 0x000000b576767220 */ /* 0x000fe20000410000 */
[----:B------:R-:W3:Y:S01]  /*6d80*/  MUFU.EX2 R179, R179 ;  /* 0x000000b300b37308 */ /* 0x000ee20000000800 */
        /* <DEDUP_REMOVED lines=24> */
[C---:B-1----:R-:W-:Y:S01]  /*6f10*/  FADD.FTZ R3, R161.reuse, R154 ;  /* 0x0000009aa1037221 */ /* 0x042fe20000010000 */
[----:B------:R-:W-:-:S02]  /*6f20*/  F2FP.BF16.F32.PACK_AB R166, R161, R20 ;  /* 0x00000014a1a6723e */ /* 0x000fc400000010ff */
[----:B------:R-:W-:Y:S02]  /*6f30*/  F2FP.BF16.F32.PACK_AB R161, R206, R167 ;  /* 0x000000a7cea1723e */ /* 0x000fe400000010ff */
[----:B------:R-:W-:Y:S02]  /*6f40*/  F2FP.BF16.F32.PACK_AB R155, R188, R185 ;  /* 0x000000b9bc9b723e */ /* 0x000fe400000010ff */
[----:B------:R-:W1:Y:S01]  /*6f50*/  MUFU.EX2 R186, R186 ;  /* 0x000000ba00ba7308 */ /* 0x000e620000000800 */
[C---:B--2---:R-:W-:Y:S01]  /*6f60*/  FADD.FTZ R7, R182.reuse, R7 ;  /* 0x00000007b6077221 */ /* 0x044fe20000010000 */
[----:B------:R-:W-:-:S06]  /*6f70*/  F2FP.BF16.F32.PACK_AB R167, R182, R179 ;  /* 0x000000b3b6a7723e */ /* 0x000fcc00000010ff */
[----:B------:R-:W2:Y:S01]  /*6f80*/  MUFU.EX2 R165, R165 ;  /* 0x000000a500a57308 */ /* 0x000ea20000000800 */
[----:B---3--:R-:W-:-:S07]  /*6f90*/  FADD.FTZ R154, R168, R3 ;  /* 0x00000003a89a7221 */ /* 0x008fce0000010000 */
[----:B------:R-:W3:Y:S01]  /*6fa0*/  MUFU.EX2 R187, R187 ;  /* 0x000000bb00bb7308 */ /* 0x000ee20000000800 */
[----:B-1----:R-:W-:-:S07]  /*6fb0*/  FADD.FTZ R0, R186, R7 ;  /* 0x00000007ba007221 */ /* 0x002fce0000010000 */
[----:B------:R-:W1:Y:S01]  /*6fc0*/  MUFU.EX2 R169, R169 ;  /* 0x000000a900a97308 */ /* 0x000e620000000800 */
[C---:B--2---:R-:W-:Y:S01]  /*6fd0*/  FADD.FTZ R154, R165.reuse, R154 ;  /* 0x0000009aa59a7221 */ /* 0x044fe20000010000 */
[----:B------:R-:W-:Y:S02]  /*6fe0*/  F2FP.BF16.F32.PACK_AB R168, R165, R168 ;  /* 0x000000a8a5a8723e */ /* 0x000fe400000010ff */
[----:B------:R-:W-:-:S04]  /*6ff0*/  F2FP.BF16.F32.PACK_AB R165, R178, R175 ;  /* 0x000000afb2a5723e */ /* 0x000fc800000010ff */
[----:B------:R-:W2:Y:S01]  /*7000*/  MUFU.EX2 R190, R190 ;  /* 0x000000be00be7308 */ /* 0x000ea20000000800 */
[----:B---3--:R-:W-:-:S07]  /*7010*/  FADD.FTZ R7, R187, R0 ;  /* 0x00000000bb077221 */ /* 0x008fce0000010000 */
[----:B------:R-:W3:Y:S01]  /*7020*/  MUFU.EX2 R172, R172 ;  /* 0x000000ac00ac7308 */ /* 0x000ee20000000800 */
[----:B-1----:R-:W-:Y:S01]  /*7030*/  FADD.FTZ R3, R169, R154 ;  /* 0x0000009aa9037221 */ /* 0x002fe20000010000 */
[----:B------:R-:W-:-:S06]  /*7040*/  F2FP.BF16.F32.PACK_AB R154, R11, R10 ;  /* 0x0000000a0b9a723e */ /* 0x000fcc00000010ff */
[----:B------:R-:W1:Y:S01]  /*7050*/  MUFU.EX2 R191, R191 ;  /* 0x000000bf00bf7308 */ /* 0x000e620000000800 */
[----:B--2---:R-:W-:-:S07]  /*7060*/  FADD.FTZ R0, R190, R7 ;  /* 0x00000007be007221 */ /* 0x004fce0000010000 */
[----:B------:R-:W2:Y:S01]  /*7070*/  MUFU.EX2 R173, R173 ;  /* 0x000000ad00ad7308 */ /* 0x000ea20000000800 */
[C---:B---3--:R-:W-:Y:S01]  /*7080*/  FADD.FTZ R158, R172.reuse, R3 ;  /* 0x00000003ac9e7221 */ /* 0x048fe20000010000 */
[----:B------:R-:W-:Y:S02]  /*7090*/  F2FP.BF16.F32.PACK_AB R170, R172, R169 ;  /* 0x000000a9acaa723e */ /* 0x000fe400000010ff */
[----:B------:R-:W-:-:S04]  /*70a0*/  F2FP.BF16.F32.PACK_AB R169, R187, R186 ;  /* 0x000000babba9723e */ /* 0x000fc800000010ff */
[----:B------:R-:W3:Y:S01]  /*70b0*/  MUFU.EX2 R189, R194 ;  /* 0x000000c200bd7308 */ /* 0x000ee20000000800 */
[C---:B-1----:R-:W-:Y:S01]  /*70c0*/  FADD.FTZ R0, R191.reuse, R0 ;  /* 0x00000000bf007221 */ /* 0x042fe20000010000 */
[----:B------:R-:W-:-:S06]  /*70d0*/  F2FP.BF16.F32.PACK_AB R171, R191, R190 ;  /* 0x000000bebfab723e */ /* 0x000fcc00000010ff */
[----:B------:R-:W1:Y:S01]  /*70e0*/  MUFU.EX2 R176, R176 ;  /* 0x000000b000b07308 */ /* 0x000e620000000800 */
[----:B--2---:R-:W-:Y:S01]  /*70f0*/  FADD.FTZ R3, R173, R158 ;  /* 0x0000009ead037221 */ /* 0x004fe20000010000 */
[----:B------:R-:W-:-:S06]  /*7100*/  F2FP.BF16.F32.PACK_AB R158, R15, R12 ;  /* 0x0000000c0f9e723e */ /* 0x000fcc00000010ff */
[----:B------:R-:W2:Y:S01]  /*7110*/  MUFU.EX2 R8, R195 ;  /* 0x000000c300087308 */ /* 0x000ea20000000800 */
[----:B---3--:R-:W-:-:S07]  /*7120*/  FADD.FTZ R7, R189, R0 ;  /* 0x00000000bd077221 */ /* 0x008fce0000010000 */
[----:B------:R-:W3:Y:S01]  /*7130*/  MUFU.EX2 R198, R198 ;  /* 0x000000c600c67308 */ /* 0x000ee20000000800 */
[C---:B-1----:R-:W-:Y:S01]  /*7140*/  FADD.FTZ R10, R176.reuse, R3 ;  /* 0x00000003b00a7221 */ /* 0x042fe20000010000 */
[----:B------:R-:W-:-:S03]  /*7150*/  F2FP.BF16.F32.PACK_AB R172, R176, R173 ;  /* 0x000000adb0ac723e */ /* 0x000fc600000010ff */
[----:B------:R-:W-:-:S03]  /*7160*/  FADD.FTZ R3, R177, R10 ;  /* 0x0000000ab1037221 */ /* 0x000fc60000010000 */
[----:B------:R-:W1:Y:S01]  /*7170*/  MUFU.EX2 R180, R180 ;  /* 0x000000b400b47308 */ /* 0x000e620000000800 */
[C---:B--2---:R-:W-:Y:S01]  /*7180*/  FADD.FTZ R7, R8.reuse, R7 ;  /* 0x0000000708077221 */ /* 0x044fe20000010000 */
[----:B------:R-:W-:-:S06]  /*7190*/  F2FP.BF16.F32.PACK_AB R173, R8, R189 ;  /* 0x000000bd08ad723e */ /* 0x000fcc00000010ff */
[----:B------:R-:W2:Y:S01]  /*71a0*/  MUFU.EX2 R199, R199 ;  /* 0x000000c700c77308 */ /* 0x000ea20000000800 */
[----:B---3--:R-:W-:Y:S01]  /*71b0*/  FADD.FTZ R0, R198, R7 ;  /* 0x00000007c6007221 */ /* 0x008fe20000010000 */
[C---:B-1----:R-:W-:Y:S01]  /*71c0*/  FADD.FTZ R3, R180.reuse, R3 ;  /* 0x00000003b4037221 */ /* 0x042fe20000010000 */
[----:B------:R-:W-:Y:S02]  /*71d0*/  F2FP.BF16.F32.PACK_AB R174, R180, R177 ;  /* 0x000000b1b4ae723e */ /* 0x000fe400000010ff */
[C---:B--2---:R-:W-:Y:S01]  /*71e0*/  FADD.FTZ R0, R199.reuse, R0 ;  /* 0x00000000c7007221 */ /* 0x044fe20000010000 */
[----:B------:R-:W-:Y:S01]  /*71f0*/  F2FP.BF16.F32.PACK_AB R175, R199, R198 ;  /* 0x000000c6c7af723e */ /* 0x000fe200000010ff */
[----:B----4-:R-:W-:Y:S06]  /*7200*/  @!P0 BRA `(.L_x_3293) ;  /* 0x0000000000048947 */ /* 0x010fec0003800000 */
[----:B------:R-:W-:Y:S01]  /*7210*/  BPT.TRAP 0x1 ;  /* 0x000000040000795c */ /* 0x000fe20000300000 */
.L_x_3293:
[----:B------:R1:W2:Y:S01]  /*7220*/  SYNCS.PHASECHK.TRANS64.TRYWAIT P2, [UR22+0x22850], R6 ;  /* 0x02285006ff0075a7 */ /* 0x0002a20008040156 */
[----:B------:R-:W-:Y:S05]  /*7230*/  @!P0 BRA `(.L_x_3294) ;  /* 0x0000000000048947 */ /* 0x000fea0003800000 */
[----:B------:R-:W-:Y:S01]  /*7240*/  BPT.TRAP 0x1 ;  /* 0x000000040000795c */ /* 0x000fe20000300000 */
.L_x_3294:
[----:B--2---:R-:W-:Y:S05]  /*7250*/  @P2 BRA `(.L_x_3295) ;  /* 0x0000000000082947 */ /* 0x004fea0003800000 */
[----:B------:R-:W2:Y:S02]  /*7260*/  SYNCS.PHASECHK.TRANS64.TRYWAIT P2, [UR22+0x22850], R6 ;  /* 0x02285006ff0075a7 */ /* 0x000ea40008040156 */
[----:B--2---:R-:W-:Y:S05]  /*7270*/  @!P2 BRA `(.L_x_3296) ;  /* 0x00000054005ca947 */ /* 0x004fea0003800000 */
.L_x_3295:
[----:B-12---:R-:W-:Y:S01]  /*7280*/  VIADD R6, R23, 0x8 ;  /* 0x0000000817067836 */ /* 0x006fe20000000000 */
[----:B------:R-:W-:-:S04]  /*7290*/  UIMAD UR10, UR37, 0xc00, UR21 ;  /* 0x00000c00250a78a4 */ /* 0x000fc8000f8e0215 */
[----:B------:R3:W-:Y:S01]  /*72a0*/  BAR.SYNC.DEFER_BLOCKING R6, 0x100 ;  /* 0x000400060000751d */ /* 0x0007e20000010000 */
[----:B------:R-:W-:Y:S01]  /*72b0*/  ISETP.LT.AND P2, PT, RZ, UR28, PT ;  /* 0x0000001cff007c0c */ /* 0x000fe2000bf41270 */
[----:B------:R-:W-:Y:S01]  /*72c0*/  @!P1 VIADD R183, R183, 0x22860 ;  /* 0x00022860b7b79836 */ /* 0x000fe20000000000 */
[----:B------:R-:W-:Y:S01]  /*72d0*/  UIADD3 UR28, UR28, -0x1, URZ ;  /* 0xffffffff1c1c7890 */ /* 0x000fe2000fffe03f */
[----:B------:R-:W-:Y:S01]  /*72e0*/  MOV R206, R5 ;  /* 0x0000000500ce7202 */ /* 0x000fe20000000f00 */
[----:B------:R-:W-:Y:S01]  /*72f0*/  IMAD.MOV.U32 R7, RZ, RZ, R4 ;  /* 0x000000ffff077224 */ /* 0x000fe200078e0004 */
[----:B------:R-:W-:Y:S01]  /*7300*/  UMOV UR6, UR10 ;  /* 0x0000000a00067c82 */ /* 0x000fe20008000000 */
[----:B------:R-:W-:Y:S01]  /*7310*/  UMOV UR7, 0x40000040 ;  /* 0x4000004000077882 */ /* 0x000fe20000000000 */
        /* <DEDUP_REMOVED lines=36> */
.L_x_3288:
[----:B--23--:R-:W2:Y:S01]  /*7560*/  SHFL.BFLY PT, R6, R3, 0x2, 0x1f ;  /* 0x0c401f0003067f89 */ /* 0x00cea200000e0000 */
[----:B------:R-:W-:Y:S01]  /*7570*/  IMAD.MOV.U32 R13, RZ, RZ, RZ ;  /* 0x000000ffff0d7224 */ /* 0x000fe200078e00ff */
[----:B------:R-:W-:Y:S01]  /*7580*/  UIADD3 UR37, UR37, 0x1, URZ ;  /* 0x0000000125257890 */ /* 0x000fe2000fffe03f */
[----:B------:R-:W-:Y:S01]  /*7590*/  IMAD.U32 R177, RZ, RZ, UR25 ;  /* 0x00000019ffb17e24 */ /* 0x000fe2000f8e00ff */
[----:B------:R-:W3:Y:S01]  /*75a0*/  SHFL.BFLY PT, R11, R0, 0x2, 0x1f ;  /* 0x0c401f00000b7f89 */ /* 0x000ee200000e0000 */
[----:B------:R-:W-:Y:S01]  /*75b0*/  IMAD.U32 R179, RZ, RZ, UR25 ;  /* 0x00000019ffb37e24 */ /* 0x000fe2000f8e00ff */
[----:B------:R-:W-:Y:S01]  /*75c0*/  UISETP.NE.AND UP0, UPT, UR37, 0x2, UPT ;  /* 0x000000022500788c */ /* 0x000fe2000bf05270 */
[----:B------:R-:W-:Y:S01]  /*75d0*/  IMAD.MOV.U32 R20, RZ, RZ, -0x800000 ;  /* 0xff800000ff147424 */ /* 0x000fe200078e00ff */
[----:B------:R4:W-:Y:S06]  /*75e0*/  BAR.ARV R9, 0x100 ;  /* 0x000400090000751d */ /* 0x0009ec0000002000 */
[----:B------:R-:W-:-:S02]  /*75f0*/  USEL UR4, URZ, 0x1, UP0 ;  /* 0x000000013f047887 */ /* 0x000fc40008000000 */
[----:B------:R-:W-:Y:S06]  /*7600*/  BAR.ARV 0x8, 0x120 ;  /* 0x0204800000007b1d */ /* 0x000fec0000002000 */
[----:B------:R-:W-:Y:S01]  /*7610*/  PLOP3.LUT P0, PT, PT, PT, PT, 0x8, 0x0 ;  /* 0x000000000000781c */ /* 0x000fe20003f0e170 */
[----:B------:R-:W-:Y:S01]  /*7620*/  UIADD3 UR39, UR39, 0x1, URZ ;  /* 0x0000000127277890 */ /* 0x000fe2000fffe03f */
[----:B--2---:R-:W-:Y:S01]  /*7630*/  FADD.FTZ R6, R6, R3 ;  /* 0x0000000306067221 */ /* 0x004fe20000010000 */
[----:B------:R-:W-:Y:S01]  /*7640*/  IMAD.MOV.U32 R3, RZ, RZ, -0x800000 ;  /* 0xff800000ff037424 */ /* 0x000fe200078e00ff */
[----:B------:R-:W-:Y:S01]  /*7650*/  USEL UR37, UR37, URZ, UP0 ;  /* 0x0000003f25257287 */ /* 0x000fe20008000000 */
[----:B---3--:R-:W-:-:S02]  /*7660*/  FADD.FTZ R11, R11, R0 ;  /* 0x000000000b0b7221 */ /* 0x008fc40000010000 */
[----:B-1----:R-:W1:Y:S01]  /*7670*/  SHFL.BFLY PT, R7, R6, 0x1, 0x1f ;  /* 0x0c201f0006077f89 */ /* 0x002e6200000e0000 */
[----:B------:R-:W-:-:S03]  /*7680*/  ULOP3.LUT UR38, UR38, UR4, URZ, 0x3c, !UPT ;  /* 0x0000000426267292 */ /* 0x000fc6000f8e3c3f */
[----:B------:R-:W2:Y:S01]  /*7690*/  SHFL.BFLY PT, R8, R11, 0x1, 0x1f ;  /* 0x0c201f000b087f89 */ /* 0x000ea200000e0000 */
[----:B-1----:R-:W-:Y:S01]  /*76a0*/  FADD.FTZ R172, R6, R7 ;  /* 0x0000000706ac7221 */ /* 0x002fe20000010000 */
[----:B------:R-:W-:Y:S02]  /*76b0*/  IMAD.MOV.U32 R7, RZ, RZ, RZ ;  /* 0x000000ffff077224 */ /* 0x000fe400078e00ff */
[----:B--2---:R-:W-:Y:S02]  /*76c0*/  FADD.FTZ R174, R11, R8 ;  /* 0x000000080bae7221 */ /* 0x004fe40000010000 */
[----:B------:R-:W-:-:S03]  /*76d0*/  FSETP.NE.FTZ.AND P1, PT, R172, RZ, PT ;  /* 0x000000ffac00720b */ /* 0x000fc60003f35000 */
[----:B------:R-:W-:-:S10]  /*76e0*/  FSETP.NE.FTZ.AND P2, PT, R174, RZ, PT ;  /* 0x000000ffae00720b */ /* 0x000fd40003f55000 */
[----:B------:R-:W1:Y:S01]  /*76f0*/  @P1 MUFU.RCP R13, R172 ;  /* 0x000000ac000d1308 */ /* 0x000e620000001000 */
[----:B------:R-:W-:Y:S02]  /*7700*/  @P1 FMUL.FTZ R177, R177, 0.69314718246459960938 ;  /* 0x3f317218b1b11820 */ /* 0x000fe40000410000 */
[----:B------:R-:W-:-:S05]  /*7710*/  @P2 FMUL.FTZ R179, R179, 0.69314718246459960938 ;  /* 0x3f317218b3b32820 */ /* 0x000fca0000410000 */
[----:B------:R-:W2:Y:S08]  /*7720*/  @P2 MUFU.RCP R7, R174 ;  /* 0x000000ae00072308 */ /* 0x000eb00000001000 */
[----:B------:R-:W3:Y:S01]  /*7730*/  @P1 MUFU.LG2 R172, R172 ;  /* 0x000000ac00ac1308 */ /* 0x000ee20000000c00 */
[-C--:B-1----:R-:W-:Y:S01]  /*7740*/  FMUL.FTZ R0, R24, R13.reuse ;  /* 0x0000000d18007220 */ /* 0x082fe20000410000 */
[-C--:B------:R-:W-:Y:S01]  /*7750*/  FMUL.FTZ R6, R28, R13.reuse ;  /* 0x0000000d1c067220 */ /* 0x080fe20000410000 */
[-C--:B------:R-:W-:Y:S01]  /*7760*/  FMUL.FTZ R25, R25, R13.reuse ;  /* 0x0000000d19197220 */ /* 0x080fe20000410000 */
[-C--:B------:R-:W-:Y:S01]  /*7770*/  FMUL.FTZ R29, R29, R13.reuse ;  /* 0x0000000d1d1d7220 */ /* 0x080fe20000410000 */
[-C--:B------:R-:W-:Y:S01]  /*7780*/  FMUL.FTZ R32, R32, R13.reuse ;  /* 0x0000000d20207220 */ /* 0x080fe20000410000 */
[-C--:B------:R-:W-:Y:S01]  /*7790*/  FMUL.FTZ R33, R33, R13.reuse ;  /* 0x0000000d21217220 */ /* 0x080fe20000410000 */
[----:B------:R-:W-:Y:S01]  /*77a0*/  FMUL.FTZ R36, R36, R13 ;  /* 0x0000000d24247220 */ /* 0x000fe20000410000 */
[----:B------:R-:W1:Y:S01]  /*77b0*/  @P2 MUFU.LG2 R174, R174 ;  /* 0x000000ae00ae2308 */ /* 0x000e620000000c00 */
[-C--:B--2---:R-:W-:Y:S01]  /*77c0*/  FMUL.FTZ R157, R87, R7.reuse ;  /* 0x00000007579d7220 */ /* 0x084fe20000410000 */
[----:B------:R-:W-:Y:S01]  /*77d0*/  FMUL.FTZ R155, R91, R7 ;  /* 0x000000075b9b7220 */ /* 0x000fe20000410000 */
[-C--:B------:R-:W-:Y:S01]  /*77e0*/  FMUL.FTZ R37, R37, R13.reuse ;  /* 0x0000000d25257220 */ /* 0x080fe20000410000 */
[-C--:B------:R-:W-:Y:S01]  /*77f0*/  FMUL.FTZ R8, R40, R13.reuse ;  /* 0x0000000d28087220 */ /* 0x080fe20000410000 */
[-C--:B------:R-:W-:Y:S01]  /*7800*/  FMUL.FTZ R41, R41, R13.reuse ;  /* 0x0000000d29297220 */ /* 0x080fe20000410000 */
[-C--:B------:R-:W-:Y:S01]  /*7810*/  FMUL.FTZ R10, R44, R13.reuse ;  /* 0x0000000d2c0a7220 */ /* 0x080fe20000410000 */
[-C--:B------:R-:W-:Y:S01]  /*7820*/  FMUL.FTZ R45, R45, R13.reuse ;  /* 0x0000000d2d2d7220 */ /* 0x080fe20000410000 */
[-C--:B------:R-:W-:Y:S01]  /*7830*/  FMUL.FTZ R12, R48, R13.reuse ;  /* 0x0000000d300c7220 */ /* 0x080fe20000410000 */
[----:B---3--:R-:W-:Y:S01]  /*7840*/  @P1 FMUL.FTZ R172, R172, 0.69314718246459960938 ;  /* 0x3f317218acac1820 */ /* 0x008fe20000410000 */
[-C--:B------:R-:W-:Y:S01]  /*7850*/  FMUL.FTZ R49, R49, R13.reuse ;  /* 0x0000000d31317220 */ /* 0x080fe20000410000 */
[-C--:B------:R-:W-:Y:S01]  /*7860*/  FMUL.FTZ R14, R52, R13.reuse ;  /* 0x0000000d340e7220 */ /* 0x080fe20000410000 */
[-C--:B------:R-:W-:Y:S01]  /*7870*/  FMUL.FTZ R53, R53, R13.reuse ;  /* 0x0000000d35357220 */ /* 0x080fe20000410000 */
[-C--:B------:R-:W-:Y:S01]  /*7880*/  FMUL.FTZ R24, R56, R13.reuse ;  /* 0x0000000d38187220 */ /* 0x080fe20000410000 */
[-C--:B------:R-:W-:Y:S01]  /*7890*/  FMUL.FTZ R57, R57, R13.reuse ;  /* 0x0000000d39397220 */ /* 0x080fe20000410000 */
        /* <DEDUP_REMOVED lines=111> */
.L_x_3267:
        /* <DEDUP_REMOVED lines=10> */
[C---:B------:R-:W-:Y:S01]  /*8030*/  IADD3 R35, P4, R16.reuse, 0x60, RZ ;  /* 0x0000006010237810 */ /* 0x040fe20007f9e0ff */
[----:B------:R-:W-:Y:S01]  /*8040*/  USHF.R.S32.HI UR5, URZ, 0x1f, UR43 ;  /* 0x0000001f3f057899 */ /* 0x000fe2000801142b */
[----:B------:R-:W-:Y:S02]  /*8050*/  LOP3.LUT R26, R27, 0x380, RZ, 0xc0, !PT ;  /* 0x000003801b1a7812 */ /* 0x000fe400078ec0ff */
[----:B------:R-:W-:Y:S01]  /*8060*/  IADD3 R39, P3, R16, 0x4000, RZ ;  /* 0x0000400010277810 */ /* 0x000fe20007f7e0ff */
[----:B------:R-:W-:Y:S01]  /*8070*/  ULDC UR10, c[0x0][0xa88] ;  /* 0x0002a200000a7ab9 */ /* 0x000fe20000000800 */
[----:B------:R-:W-:Y:S01]  /*8080*/  SHF.R.U64 R26, R26, 0x3, RZ ;  /* 0x000000031a1a7819 */ /* 0x000fe200000012ff */
[----:B------:R-:W-:Y:S01]  /*8090*/  ULDC.64 UR6, c[0x0][0xb70] ;  /* 0x0002dc0000067ab9 */ /* 0x000fe20000000a00 */
[----:B------:R-:W-:Y:S01]  /*80a0*/  LOP3.LUT R34, R35, 0x380, RZ, 0xc0, !PT ;  /* 0x0000038023227812 */ /* 0x000fe200078ec0ff */
[----:B------:R-:W-:Y:S01]  /*80b0*/  UIMAD UR5, UR5, UR6, URZ ;  /* 0x00000006050572a4 */ /* 0x000fe2000f8e023f */
[----:B------:R-:W-:Y:S01]  /*80c0*/  LOP3.LUT R26, R26, R27, RZ, 0x3c, !PT ;  /* 0x0000001b1a1a7212 */ /* 0x000fe200078e3cff */
[----:B------:R-:W-:Y:S01]  /*80d0*/  IMAD.X R27, RZ, RZ, R17, P6 ;  /* 0x000000ffff1b7224 */ /* 0x000fe200030e0611 */
[C---:B------:R-:W-:Y:S01]  /*80e0*/  IADD3 R47, P6, R16.reuse, 0x4040, RZ ;  /* 0x00004040102f7810 */ /* 0x040fe20007fde0ff */
[----:B------:R-:W-:Y:S01]  /*80f0*/  UIMAD.WIDE.U32 UR8, UR43, UR6, URZ ;  /* 0x000000062b0872a5 */ /* 0x000fe2000f8e003f */
[----:B------:R-:W-:Y:S01]  /*8100*/  LOP3.LUT R38, R39, 0x380, RZ, 0xc0, !PT ;  /* 0x0000038027267812 */ /* 0x000fe200078ec0ff */
[----:B------:R-:W-:Y:S01]  /*8110*/  UIMAD UR5, UR43, UR7, UR5 ;  /* 0x000000072b0572a4 */ /* 0x000fe2000f8e0205 */
[----:B------:R-:W-:-:S02]  /*8120*/  IADD3 R31, P5, R16, 0x40, RZ ;  /* 0x00000040101f7810 */ /* 0x000fc40007fbe0ff */
[----:B------:R-:W-:Y:S01]  /*8130*/  LOP3.LUT R46, R47, 0x380, RZ, 0xc0, !PT ;  /* 0x000003802f2e7812 */ /* 0x000fe200078ec0ff */
[----:B------:R-:W-:Y:S01]  /*8140*/  UIADD3 UR5, UR9, UR5, URZ ;  /* 0x0000000509057290 */ /* 0x000fe2000fffe03f */
[----:B------:R-:W-:Y:S01]  /*8150*/  SHF.R.U64 R34, R34, 0x3, RZ ;  /* 0x0000000322227819 */ /* 0x000fe200000012ff */
[----:B------:R-:W-:Y:S01]  /*8160*/  ULDC.64 UR6, c[0x0][0xb40] ;  /* 0x0002d00000067ab9 */ /* 0x000fe20000000a00 */
[----:B------:R-:W-:Y:S02]  /*8170*/  SHF.R.U64 R38, R38, 0x3, RZ ;  /* 0x0000000326267819 */ /* 0x000fe400000012ff */
[----:B------:R-:W-:Y:S02]  /*8180*/  IADD3 R43, P2, R16, 0x4020, RZ ;  /* 0x00004020102b7810 */ /* 0x000fe40007f5e0ff */
[----:B------:R-:W-:Y:S02]  /*8190*/  LOP3.LUT R30, R31, 0x380, RZ, 0xc0, !PT ;  /* 0x000003801f1e7812 */ /* 0x000fe400078ec0ff */
[----:B------:R-:W-:-:S02]  /*81a0*/  SHF.R.U64 R46, R46, 0x3, RZ ;  /* 0x000000032e2e7819 */ /* 0x000fc400000012ff */
[----:B------:R-:W-:Y:S01]  /*81b0*/  LOP3.LUT R34, R34, R35, RZ, 0x3c, !PT ;  /* 0x0000002322227212 */ /* 0x000fe200078e3cff */
[--C-:B------:R-:W-:Y:S01]  /*81c0*/  IMAD.X R35, RZ, RZ, R17.reuse, P4 ;  /* 0x000000ffff237224 */ /* 0x100fe200020e0611 */
[----:B------:R-:W-:Y:S01]  /*81d0*/  LOP3.LUT R38, R38, R39, RZ, 0x3c, !PT ;  /* 0x0000002726267212 */ /* 0x000fe200078e3cff */
[----:B------:R-:W-:Y:S01]  /*81e0*/  IMAD.X R39, RZ, RZ, R17, P3 ;  /* 0x000000ffff277224 */ /* 0x000fe200018e0611 */
[----:B------:R-:W-:Y:S02]  /*81f0*/  IADD3 R95, R22, UR42, RZ ;  /* 0x0000002a165f7c10 */ /* 0x000fe4000fffe0ff */
[----:B------:R-:W-:Y:S02]  /*8200*/  LOP3.LUT R42, R43, 0x380, RZ, 0xc0, !PT ;  /* 0x000003802b2a7812 */ /* 0x000fe400078ec0ff */
[----:B------:R-:W-:Y:S01]  /*8210*/  SHF.R.U64 R30, R30, 0x3, RZ ;  /* 0x000000031e1e7819 */ /* 0x000fe200000012ff */
[----:B------:R-:W-:Y:S01]  /*8220*/  VIADD R4, R95, 0x8 ;  /* 0x000000085f047836 */ /* 0x000fe20000000000 */
[----:B------:R-:W-:-:S02]  /*8230*/  IADD3 R55, P4, R16, 0x8000, RZ ;  /* 0x0000800010377810 */ /* 0x000fc40007f9e0ff */
[----:B------:R-:W-:Y:S02]  /*8240*/  IADD3 R59, P3, R16, 0x8020, RZ ;  /* 0x00008020103b7810 */ /* 0x000fe40007f7e0ff */
[----:B------:R-:W-:Y:S01]  /*8250*/  LOP3.LUT R46, R46, R47, RZ, 0x3c, !PT ;  /* 0x0000002f2e2e7212 */ /* 0x000fe200078e3cff */
[--C-:B------:R-:W-:Y:S01]  /*8260*/  IMAD.X R47, RZ, RZ, R17.reuse, P6 ;  /* 0x000000ffff2f7224 */ /* 0x100fe200030e0611 */
[----:B------:R-:W-:Y:S02]  /*8270*/  LOP3.LUT R5, R16, 0x380, RZ, 0xc0, !PT ;  /* 0x0000038010057812 */ /* 0x000fe400078ec0ff */
[----:B------:R-:W-:Y:S02]  /*8280*/  SHF.R.U64 R42, R42, 0x3, RZ ;  /* 0x000000032a2a7819 */ /* 0x000fe400000012ff */
[----:B------:R-:W-:Y:S02]  /*8290*/  IADD3 R67, P6, R16, 0x8060, RZ ;  /* 0x0000806010437810 */ /* 0x000fe40007fde0ff */
[----:B------:R-:W-:Y:S01]  /*82a0*/  LOP3.LUT R30, R30, R31, RZ, 0x3c, !PT ;  /* 0x0000001f1e1e7212 */ /* 0x000fe200078e3cff */
[----:B------:R-:W-:Y:S01]  /*82b0*/  IMAD.X R31, RZ, RZ, R17, P5 ;  /* 0x000000ffff1f7224 */ /* 0x000fe200028e0611 */
[----:B------:R-:W-:-:S02]  /*82c0*/  LOP3.LUT R54, R55, 0x380, RZ, 0xc0, !PT ;  /* 0x0000038037367812 */ /* 0x000fc400078ec0ff */
[----:B------:R-:W-:Y:S02]  /*82d0*/  LOP3.LUT R58, R59, 0x380, RZ, 0xc0, !PT ;  /* 0x000003803b3a7812 */ /* 0x000fe400078ec0ff */
[----:B------:R-:W-:Y:S02]  /*82e0*/  LOP3.LUT P0, RZ, R202, 0x3, RZ, 0xc0, !PT ;  /* 0x00000003caff7812 */ /* 0x000fe4000780c0ff */
[----:B------:R-:W-:Y:S02]  /*82f0*/  IADD3 R51, P5, R16, 0x4060, RZ ;  /* 0x0000406010337810 */ /* 0x000fe40007fbe0ff */
[----:B------:R-:W-:Y:S02]  /*8300*/  SHF.R.U64 R5, R5, 0x3, RZ ;  /* 0x0000000305057819 */ /* 0x000fe400000012ff */
[----:B------:R-:W-:Y:S01]  /*8310*/  LOP3.LUT R42, R42, R43, RZ, 0x3c, !PT ;  /* 0x0000002b2a2a7212 */ /* 0x000fe200078e3cff */
[----:B------:R-:W-:Y:S01]  /*8320*/  IMAD.X R43, RZ, RZ, R17, P2 ;  /* 0x000000ffff2b7224 */ /* 0x000fe200010e0611 */
[----:B------:R-:W-:-:S02]  /*8330*/  LOP3.LUT R66, R67, 0x380, RZ, 0xc0, !PT ;  /* 0x0000038043427812 */ /* 0x000fc400078ec0ff */
[----:B------:R-:W-:Y:S02]  /*8340*/  SHF.R.U64 R54, R54, 0x3, RZ ;  /* 0x0000000336367819 */ /* 0x000fe400000012ff */
[----:B------:R-:W-:Y:S02]  /*8350*/  SHF.R.U64 R58, R58, 0x3, RZ ;  /* 0x000000033a3a7819 */ /* 0x000fe400000012ff */
[----:B------:R-:W-:Y:S02]  /*8360*/  ISETP.GE.OR P1, PT, R4, UR10, P0 ;  /* 0x0000000a04007c0c */ /* 0x000fe40008726670 */
[----:B------:R-:W-:Y:S02]  /*8370*/  IADD3 R63, P2, R16, 0x8040, RZ ;  /* 0x00008040103f7810 */ /* 0x000fe40007f5e0ff */
[----:B------:R-:W-:Y:S02]  /*8380*/  LOP3.LUT R50, R51, 0x380, RZ, 0xc0, !PT ;  /* 0x0000038033327812 */ /* 0x000fe400078ec0ff */
[----:B------:R-:W-:Y:S01]  /*8390*/  LOP3.LUT R4, R5, R16, RZ, 0x3c, !PT ;  /* 0x0000001005047212 */ /* 0x000fe200078e3cff */
[----:B------:R-:W-:Y:S01]  /*83a0*/  IMAD.MOV.U32 R5, RZ, RZ, R17 ;  /* 0x000000ffff057224 */ /* 0x000fe200078e0011 */
[----:B------:R-:W-:-:S02]  /*83b0*/  SHF.R.U64 R66, R66, 0x3, RZ ;  /* 0x0000000342427819 */ /* 0x000fc400000012ff */
[----:B------:R-:W-:Y:S01]  /*83c0*/  LOP3.LUT R54, R54, R55, RZ, 0x3c, !PT ;  /* 0x0000003736367212 */ /* 0x000fe200078e3cff */
[--C-:B------:R-:W-:Y:S01]  /*83d0*/  IMAD.X R55, RZ, RZ, R17.reuse, P4 ;  /* 0x000000ffff377224 */ /* 0x100fe200020e0611 */
[----:B------:R-:W-:Y:S01]  /*83e0*/  LOP3.LUT R58, R58, R59, RZ, 0x3c, !PT ;  /* 0x0000003b3a3a7212 */ /* 0x000fe200078e3cff */
[----:B------:R-:W-:Y:S01]  /*83f0*/  IMAD.X R59, RZ, RZ, R17, P3 ;  /* 0x000000ffff3b7224 */ /* 0x000fe200018e0611 */
[----:B------:R-:W-:Y:S02]  /*8400*/  LOP3.LUT R62, R63, 0x380, RZ, 0xc0, !PT ;  /* 0x000003803f3e7812 */ /* 0x000fe400078ec0ff */
[----:B------:R-:W-:Y:S02]  /*8410*/  SHF.R.U64 R50, R50, 0x3, RZ ;  /* 0x0000000332327819 */ /* 0x000fe400000012ff */
[C---:B------:R-:W-:Y:S02]  /*8420*/  IADD3 R83, P4, R16.reuse, 0xc020, RZ ;  /* 0x0000c02010537810 */ /* 0x040fe40007f9e0ff */
[----:B------:R-:W-:-:S02]  /*8430*/  IADD3 R75, P3, R16, 0xc040, RZ ;  /* 0x0000c040104b7810 */ /* 0x000fc40007f7e0ff */
[----:B------:R-:W-:Y:S02]  /*8440*/  LOP3.LUT R66, R66, R67, RZ, 0x3c, !PT ;  /* 0x0000004342427212 */ /* 0x000fe400078e3cff */
[----:B------:R-:W-:Y:S02]  /*8450*/  MOV R67, R4 ;  /* 0x0000000400437202 */ /* 0x000fe40000000f00 */
[----:B------:R-:W-:Y:S02]  /*8460*/  SHF.R.U64 R62, R62, 0x3, RZ ;  /* 0x000000033e3e7819 */ /* 0x000fe400000012ff */
[----:B------:R-:W-:Y:S02]  /*8470*/  F2FP.BF16.F32.PACK_AB R4, R25, R0 ;  /* 0x000000001904723e */ /* 0x000fe400000010ff */
[----:B------:R-:W-:Y:S02]  /*8480*/  F2FP.BF16.F32.PACK_AB R5, R175, R168 ;  /* 0x000000a8af05723e */ /* 0x000fe400000010ff */
[----:B------:R-:W-:-:S02]  /*8490*/  F2FP.BF16.F32.PACK_AB R6, R29, R6 ;  /* 0x000000061d06723e */ /* 0x000fc400000010ff */
[----:B------:R-:W-:Y:S02]  /*84a0*/  F2FP.BF16.F32.PACK_AB R7, R173, R170 ;  /* 0x000000aaad07723e */ /* 0x000fe400000010ff */
[----:B------:R-:W-:Y:S02]  /*84b0*/  LOP3.LUT R50, R50, R51, RZ, 0x3c, !PT ;  /* 0x0000003332327212 */ /* 0x000fe400078e3cff */
[----:B------:R-:W-:Y:S01]  /*84c0*/  LOP3.LUT R82, R83, 0x380, RZ, 0xc0, !PT ;  /* 0x0000038053527812 */ /* 0x000fe200078ec0ff */
[----:B------:R1:W-:Y:S01]  /*84d0*/  STSM.16.M88.4 [R67], R4 ;  /* 0x0000000443007844 */ /* 0x0003e20000000200 */
[----:B------:R-:W-:Y:S02]  /*84e0*/  LOP3.LUT R74, R75, 0x380, RZ, 0xc0, !PT ;  /* 0x000003804b4a7812 */ /* 0x000fe400078ec0ff */
[----:B------:R-:W-:Y:S02]  /*84f0*/  IADD3.X R51, RZ, R17, RZ, P5, !PT ;  /* 0x00000011ff337210 */ /* 0x000fe40002ffe4ff */
[----:B------:R-:W-:-:S02]  /*8500*/  IADD3 R71, P5, R16, 0xc000, RZ ;  /* 0x0000c00010477810 */ /* 0x000fc40007fbe0ff */
[----:B------:R-:W-:Y:S01]  /*8510*/  LOP3.LUT R62, R62, R63, RZ, 0x3c, !PT ;  /* 0x0000003f3e3e7212 */ /* 0x000fe200078e3cff */
[--C-:B------:R-:W-:Y:S01]  /*8520*/  IMAD.X R63, RZ, RZ, R17.reuse, P2 ;  /* 0x000000ffff3f7224 */ /* 0x100fe200010e0611 */
[----:B------:R-:W-:Y:S02]  /*8530*/  SHF.R.U64 R82, R82, 0x3, RZ ;  /* 0x0000000352527819 */ /* 0x000fe400000012ff */
[----:B------:R-:W-:Y:S02]  /*8540*/  SHF.R.U64 R74, R74, 0x3, RZ ;  /* 0x000000034a4a7819 */ /* 0x000fe400000012ff */
[----:B------:R-:W-:Y:S02]  /*8550*/  IADD3 R79, P2, R16, 0xc060, RZ ;  /* 0x0000c060104f7810 */ /* 0x000fe40007f5e0ff */
[----:B------:R-:W-:Y:S01]  /*8560*/  LOP3.LUT R70, R71, 0x380, RZ, 0xc0, !PT ;  /* 0x0000038047467812 */ /* 0x000fe200078ec0ff */
[----:B-1----:R-:W-:Y:S01]  /*8570*/  IMAD.X R67, RZ, RZ, R17, P6 ;  /* 0x000000ffff437224 */ /* 0x002fe200030e0611 */
[----:B------:R-:W-:-:S02]  /*8580*/  F2FP.BF16.F32.PACK_AB R4, R33, R32 ;  /* 0x000000202104723e */ /* 0x000fc400000010ff */
[----:B------:R-:W1:Y:S01]  /*8590*/  LDC.64 R32, c[0x0][0xb78] ;  /* 0x0002de00ff207b82 */ /* 0x000e620000000a00 */
[----:B------:R-:W-:Y:S01]  /*85a0*/  LOP3.LUT R82, R82, R83, RZ, 0x3c, !PT ;  /* 0x0000005352527212 */ /* 0x000fe200078e3cff */
[----:B------:R-:W-:Y:S01]  /*85b0*/  IMAD.X R83, RZ, RZ, R17, P4 ;  /* 0x000000ffff537224 */ /* 0x000fe200020e0611 */
[----:B------:R-:W-:Y:S02]  /*85c0*/  LOP3.LUT R74, R74, R75, RZ, 0x3c, !PT ;  /* 0x0000004b4a4a7212 */ /* 0x000fe400078e3cff */
[----:B------:R-:W-:Y:S02]  /*85d0*/  LOP3.LUT R78, R79, 0x380, RZ, 0xc0, !PT ;  /* 0x000003804f4e7812 */ /* 0x000fe400078ec0ff */
[----:B------:R-:W-:Y:S02]  /*85e0*/  MOV R168, R26 ;  /* 0x0000001a00a87202 */ /* 0x000fe40000000f00 */
[----:B------:R-:W-:Y:S02]  /*85f0*/  IADD3.X R75, RZ, R17, RZ, P3, !PT ;  /* 0x00000011ff4b7210 */ /* 0x000fe40001ffe4ff */
[----:B------:R-:W-:-:S02]  /*8600*/  F2FP.BF16.F32.PACK_AB R5, R166, R153 ;  /* 0x00000099a605723e */ /* 0x000fc400000010ff */
[----:B------:R-:W-:Y:S02]  /*8610*/  F2FP.BF16.F32.PACK_AB R6, R37, R36 ;  /* 0x000000242506723e */ /* 0x000fe400000010ff */
[----:B------:R-:W-:Y:S02]  /*8620*/  F2FP.BF16.F32.PACK_AB R7, R171, R152 ;  /* 0x00000098ab07723e */ /* 0x000fe400000010ff */
[----:B------:R-:W-:Y:S02]  /*8630*/  SHF.R.U64 R70, R70, 0x3, RZ ;  /* 0x0000000346467819 */ /* 0x000fe400000012ff */
[----:B------:R-:W-:Y:S01]  /*8640*/  MOV R103, R30 ;  /* 0x0000001e00677202 */ /* 0x000fe20000000f00 */
[----:B------:R1:W-:Y:S01]  /*8650*/  STSM.16.M88.4 [R168], R4 ;  /* 0x00000004a8007844 */ /* 0x0003e20000000200 */
[----:B------:R-:W-:Y:S02]  /*8660*/  F2FP.BF16.F32.PACK_AB R8, R41, R8 ;  /* 0x000000082908723e */ /* 0x000fe400000010ff */
[----:B------:R-:W-:Y:S01]  /*8670*/  F2FP.BF16.F32.PACK_AB R9, R164, R9 ;  /* 0x00000009a409723e */ /* 0x000fe200000010ff */
[----:B------:R-:W2:Y:S01]  /*8680*/  SHFL.IDX PT, R6, R204, RZ, 0x1f ;  /* 0x00001fffcc067589 */ /* 0x000ea200000e0000 */
[----:B------:R-:W-:-:S02]  /*8690*/  F2FP.BF16.F32.PACK_AB R10, R45, R10 ;  /* 0x0000000a2d0a723e */ /* 0x000fc400000010ff */
[----:B------:R-:W-:Y:S02]  /*86a0*/  F2FP.BF16.F32.PACK_AB R11, R162, R11 ;  /* 0x0000000ba20b723e */ /* 0x000fe400000010ff */
[----:B------:R-:W-:Y:S01]  /*86b0*/  MOV R102, R34 ;  /* 0x0000002200667202 */ /* 0x000fe20000000f00 */
[----:B------:R-:W-:Y:S01]  /*86c0*/  IMAD.U32 R35, RZ, RZ, UR9 ;  /* 0x00000009ff237e24 */ /* 0x000fe2000f8e00ff */
[----:B------:R-:W-:Y:S01]  /*86d0*/  F2FP.BF16.F32.PACK_AB R12, R49, R12 ;  /* 0x0000000c310c723e */ /* 0x000fe200000010ff */
[----:B------:R3:W-:Y:S01]  /*86e0*/  STSM.16.M88.4 [R103], R8 ;  /* 0x0000000867007844 */ /* 0x0007e20000000200 */
[----:B------:R-:W-:Y:S01]  /*86f0*/  F2FP.BF16.F32.PACK_AB R13, R160, R13 ;  /* 0x0000000da00d723e */ /* 0x000fe200000010ff */
[----:B------:R-:W-:Y:S01]  /*8700*/  IMAD.U32 R35, RZ, RZ, UR5 ;  /* 0x00000005ff237e24 */ /* 0x000fe2000f8e00ff */
[----:B------:R-:W-:Y:S01]  /*8710*/  F2FP.BF16.F32.PACK_AB R14, R53, R14 ;  /* 0x0000000e350e723e */ /* 0x000fe200000010ff */
[----:B------:R-:W-:Y:S01]  /*8720*/  USHF.R.S32.HI UR5, URZ, 0x1f, UR44 ;  /* 0x0000001f3f057899 */ /* 0x000fe2000801142c */
[----:B------:R-:W-:Y:S01]  /*8730*/  F2FP.BF16.F32.PACK_AB R15, R158, R15 ;  /* 0x0000000f9e0f723e */ /* 0x000fe200000010ff */
[----:B------:R-:W-:Y:S01]  /*8740*/  IMAD.U32 R34, RZ, RZ, UR8 ;  /* 0x00000008ff227e24 */ /* 0x000fe2000f8e00ff */
[----:B------:R-:W-:-:S02]  /*8750*/  MOV R39, R38 ;  /* 0x0000002600277202 */ /* 0x000fc40000000f00 */
[----:B------:R-:W-:Y:S01]  /*8760*/  F2FP.BF16.F32.PACK_AB R24, R57, R24 ;  /* 0x000000183918723e */ /* 0x000fe200000010ff */
[----:B------:R3:W-:Y:S01]  /*8770*/  STSM.16.M88.4 [R102], R12 ;  /* 0x0000000c66007844 */ /* 0x0007e20000000200 */
[----:B------:R-:W-:Y:S01]  /*8780*/  F2FP.BF16.F32.PACK_AB R25, R169, R64 ;  /* 0x00000040a919723e */ /* 0x000fe200000010ff */
[----:B-1----:R-:W-:Y:S01]  /*8790*/  IMAD R4, R32, UR5, RZ ;  /* 0x0000000520047c24 */ /* 0x002fe2000f8e02ff */
[----:B------:R-:W-:Y:S02]  /*87a0*/  F2FP.BF16.F32.PACK_AB R26, R61, R60 ;  /* 0x0000003c3d1a723e */ /* 0x000fe400000010ff */
[----:B------:R-:W-:Y:S01]  /*87b0*/  F2FP.BF16.F32.PACK_AB R27, R167, R56 ;  /* 0x00000038a71b723e */ /* 0x000fe200000010ff */
[----:B------:R-:W-:Y:S01]  /*87c0*/  IMAD R4, R33, UR44, R4 ;  /* 0x0000002c21047c24 */ /* 0x000fe2000f8e0204 */
[----:B------:R-:W-:Y:S01]  /*87d0*/  SHF.R.U64 R78, R78, 0x3, RZ ;  /* 0x000000034e4e7819 */ /* 0x000fe200000012ff */
[----:B------:R-:W-:Y:S01]  /*87e0*/  IMAD.WIDE.U32 R32, R32, UR44, R34 ;  /* 0x0000002c20207c25 */ /* 0x000fe2000f8e0022 */
[----:B------:R-:W-:Y:S01]  /*87f0*/  MOV R42, R42 ;  /* 0x0000002a002a7202 */ /* 0x000fe20000000f00 */
[----:B------:R3:W-:Y:S01]  /*8800*/  STSM.16.M88.4 [R39], R24 ;  /* 0x0000001827007844 */ /* 0x0007e20000000200 */
[----:B------:R-:W-:-:S02]  /*8810*/  MOV R0, R74 ;  /* 0x0000004a00007202 */ /* 0x000fc40000000f00 */
[----:B------:R-:W-:Y:S02]  /*8820*/  F2FP.BF16.F32.PACK_AB R28, R65, R28 ;  /* 0x0000001c411c723e */ /* 0x000fe400000010ff */
[----:B------:R-:W-:Y:S02]  /*8830*/  F2FP.BF16.F32.PACK_AB R29, R165, R52 ;  /* 0x00000034a51d723e */ /* 0x000fe400000010ff */
[----:B------:R-:W-:Y:S02]  /*8840*/  F2FP.BF16.F32.PACK_AB R30, R69, R68 ;  /* 0x00000044451e723e */ /* 0x000fe400000010ff */
[----:B------:R-:W-:Y:S02]  /*8850*/  F2FP.BF16.F32.PACK_AB R31, R163, R48 ;  /* 0x00000030a31f723e */ /* 0x000fe400000010ff */
[----:B------:R-:W-:Y:S02]  /*8860*/  F2FP.BF16.F32.PACK_AB R72, R73, R72 ;  /* 0x000000484948723e */ /* 0x000fe400000010ff */
[----:B------:R-:W-:Y:S01]  /*8870*/  LOP3.LUT R70, R70, R71, RZ, 0x3c, !PT ;  /* 0x0000004746467212 */ /* 0x000fe200078e3cff */
[----:B------:R-:W-:Y:S01]  /*8880*/  IMAD.X R71, RZ, RZ, R17, P5 ;  /* 0x000000ffff477224 */ /* 0x000fe200028e0611 */
[----:B------:R-:W-:Y:S01]  /*8890*/  MOV R46, R46 ;  /* 0x0000002e002e7202 */ /* 0x000fe20000000f00 */
        /* <DEDUP_REMOVED lines=21> */
[----:B------:R-:W-:Y:S01]  /*89f0*/  LOP3.LUT R78, R78, R79, RZ, 0x3c, !PT ;  /* 0x0000004f4e4e7212 */ /* 0x000fe200078e3cff */
[----:B------:R-:W-:Y:S01]  /*8a00*/  IMAD.X R79, RZ, RZ, R17, P2 ;  /* 0x000000ffff4f7224 */ /* 0x000fe200010e0611 */
        /* <DEDUP_REMOVED lines=32> */
[----:B------:R-:W-:Y:S01]  /*8c10*/  MOV R78, R78 ;  /* 0x0000004e004e7202 */ /* 0x000fe20000000f00 */
[----:B------:R3:W-:Y:S01]  /*8c20*/  STSM.16.M88.4 [R0], R136 ;  /* 0x0000008800007844 */ /* 0x0007e20000000200 */
[----:B------:R-:W-:Y:S02]  /*8c30*/  F2FP.BF16.F32.PACK_AB R146, R149, R148 ;  /* 0x000000949592723e */ /* 0x000fe400000010ff */
[----:B------:R-:W-:Y:S02]  /*8c40*/  F2FP.BF16.F32.PACK_AB R147, R151, R150 ;  /* 0x000000969793723e */ /* 0x000fe400000010ff */
[----:B------:R-:W-:-:S02]  /*8c50*/  ISETP.GE.OR P0, PT, R95, UR10, P0 ;  /* 0x0000000a5f007c0c */ /* 0x000fc40008706670 */
[----:B------:R-:W-:Y:S01]  /*8c60*/  SHF.R.S32.HI R5, RZ, 0x1f, R95 ;  /* 0x0000001fff057819 */ /* 0x000fe2000001145f */
[----:B------:R3:W-:Y:S01]  /*8c70*/  STSM.16.M88.4 [R78], R144 ;  /* 0x000000904e007844 */ /* 0x0007e20000000200 */
[----:B------:R-:W-:Y:S01]  /*8c80*/  IADD3 R95, P2, R95, R32, RZ ;  /* 0x000000205f5f7210 */ /* 0x000fe20007f5e0ff */
[----:B------:R-:W-:Y:S01]  /*8c90*/  @!PT LDS RZ, [RZ] ;  /* 0x00000000fffff984 */ /* 0x000fe20000000800 */
[----:B------:R-:W-:Y:S01]  /*8ca0*/  @!PT LDS RZ, [RZ] ;  /* 0x00000000fffff984 */ /* 0x000fe20000000800 */
[----:B------:R-:W-:Y:S01]  /*8cb0*/  @!PT LDS RZ, [RZ] ;  /* 0x00000000fffff984 */ /* 0x000fe20000000800 */
[----:B------:R1:W-:Y:S06]  /*8cc0*/  MEMBAR.ALL.CTA ;  /* 0x0000000000007992 */ /* 0x0003ec0000008000 */
[----:B-1----:R-:W1:Y:S01]  /*8cd0*/  FENCE.VIEW.ASYNC.S ;  /* 0x00000000000073c6 */ /* 0x002e620000000000 */
[----:B------:R-:W-:Y:S01]  /*8ce0*/  IADD3.X R32, R5, R33, R4, P2, !PT ;  /* 0x0000002105207210 */ /* 0x000fe200017fe404 */
[----:B-1----:R-:W-:Y:S06]  /*8cf0*/  BAR.ARV 0x1, 0x120 ;  /* 0x0044800000007b1d */ /* 0x002fec0000002000 */
[----:B------:R-:W-:-:S04]  /*8d00*/  LEA R4, P2, R95, UR6, 0x2 ;  /* 0x000000065f047c11 */ /* 0x000fc8000f8410ff */
[----:B------:R-:W-:-:S05]  /*8d10*/  LEA.HI.X R5, R95, UR7, R32, 0x2, P2 ;  /* 0x000000075f057c11 */ /* 0x000fca00090f1420 */
[----:B------:R3:W-:Y:S04]  /*8d20*/  @!P1 STG.E desc[UR46][R4.64+0x20], R20 ;  /* 0x0000201404009986 */ /* 0x0007e8000c10192e */
[----:B------:R3:W-:Y:S01]  /*8d30*/  @!P0 STG.E desc[UR46][R4.64], R3 ;  /* 0x0000000304008986 */ /* 0x0007e2000c10192e */
[----:B--2---:R-:W-:-:S13]  /*8d40*/  ISETP.NE.AND P0, PT, R6, 0x7, PT ;  /* 0x000000070600780c */ /* 0x004fda0003f05270 */
[----:B---3--:R-:W-:Y:S05]  /*8d50*/  @P0 BRA `(.L_x_3299) ;  /* 0x0000000800fc0947 */ /* 0x008fea0003800000 */
        /* <DEDUP_REMOVED lines=30> */
.L_x_3301:
[----:B------:R-:W-:Y:S05]  /*8f40*/  BSYNC B0 ;  /* 0x0000000000007941 */ /* 0x000fea0003800000 */
.L_x_3300:
[----:B------:R-:W-:Y:S05]  /*8f50*/  BRA `(.L_x_3299) ;  /* 0x00000008007c7947 */ /* 0x000fea0003800000 */
.L_x_3298:
[----:B------:R-:W1:Y:S01]  /*8f60*/  LDC.64 R10, c[0x0][0xae0] ;  /* 0x0002b800ff0a7b82 */ /* 0x000e620000000a00 */
        /* <DEDUP_REMOVED lines=29> */
[----:B------:R-:W-:Y:S02]  /*9140*/  LEA.HI.X R7, R4, UR9, R3, 0x2, P0 ;  /* 0x0000000904077c11 */ /* 0x000fe400080f1403 */
[----:B------:R-:W-:-:S05]  /*9150*/  MOV R3, 0xff800000 ;  /* 0xff80000000037802 */ /* 0x000fca0000000f00 */
[----:B------:R1:W-:Y:S02]  /*9160*/  STG.E desc[UR46][R6.64], R3 ;  /* 0x0000000306007986 */ /* 0x0003e4000c10192e */
.L_x_3303:
[----:B------:R-:W-:Y:S05]  /*9170*/  BSYNC B0 ;  /* 0x0000000000007941 */ /* 0x000fea0003800000 */
.L_x_3302:
        /* <DEDUP_REMOVED lines=21> */
[----:B------:R-:W-:Y:S01]  /*92d0*/  IADD3 R3, R18, 0x80, RZ ;  /* 0x0000008012037810 */ /* 0x000fe20007ffe0ff */
[----:B------:R-:W-:Y:S01]  /*92e0*/  ULDC UR5, c[0x0][0xa8c] ;  /* 0x0002a30000057ab9 */ /* 0x000fe20000000800 */
[----:B------:R-:W-:Y:S01]  /*92f0*/  ULDC.64 UR6, c[0x0][0xad8] ;  /* 0x0002b60000067ab9 */ /* 0x000fe20000000a00 */
[----:B------:R-:W-:Y:S01]  /*9300*/  IMAD.MOV.U32 R4, RZ, RZ, R8 ;  /* 0x000000ffff047224 */ /* 0x000fe200078e0008 */
[----:B------:R-:W-:Y:S01]  /*9310*/  ISETP.GE.AND P3, PT, R0, UR5, PT ;  /* 0x0000000500007c0c */ /* 0x000fe2000bf66270 */
[C---:B------:R-:W-:Y:S01]  /*9320*/  VIADD R0, R18.reuse, 0xc0 ;  /* 0x000000c012007836 */ /* 0x040fe20000000000 */
[----:B------:R-:W-:Y:S01]  /*9330*/  ISETP.GE.AND P4, PT, R3, UR5, PT ;  /* 0x0000000503007c0c */ /* 0x000fe2000bf86270 */
[----:B------:R-:W-:Y:S01]  /*9340*/  IMAD R3, R7, UR6, RZ ;  /* 0x0000000607037c24 */ /* 0x000fe2000f8e02ff */
        /* <DEDUP_REMOVED lines=13> */
.L_x_3305:
[----:B------:R-:W-:Y:S05]  /*9420*/  BSYNC B0 ;  /* 0x0000000000007941 */ /* 0x000fea0003800000 */
.L_x_3304:
        /* <DEDUP_REMOVED lines=13> */
[----:B------:R-:W-:Y:S01]  /*9500*/  IADD3 R10, R18, 0xc0, RZ ;  /* 0x000000c0120a7810 */ /* 0x000fe20007ffe0ff */
[----:B------:R-:W-:Y:S01]  /*9510*/  IMAD R0, R0, UR6, RZ ;  /* 0x0000000600007c24 */ /* 0x000fe2000f8e02ff */
[----:B------:R-:W-:Y:S01]  /*9520*/  ISETP.GE.AND P3, PT, R18, UR5, PT ;  /* 0x0000000512007c0c */ /* 0x000fe2000bf66270 */
[----:B------:R-:W-:Y:S01]  /*9530*/  IMAD.WIDE.U32 R4, R3, UR6, R4 ;  /* 0x0000000603047c25 */ /* 0x000fe2000f8e0004 */
[----:B------:R-:W-:-:S03]  /*9540*/  ISETP.GE.AND P6, PT, R10, UR5, PT ;  /* 0x000000050a007c0c */ /* 0x000fc6000bfc6270 */
        /* <DEDUP_REMOVED lines=9> */
.L_x_3307:
[----:B------:R-:W-:Y:S05]  /*95e0*/  BSYNC B0 ;  /* 0x0000000000007941 */ /* 0x000fea0003800000 */
.L_x_3306:
        /* <DEDUP_REMOVED lines=9> */
[----:B------:R-:W-:Y:S01]  /*9680*/  VIADD R10, R18, 0xc0 ;  /* 0x000000c0120a7836 */ /* 0x000fe20000000000 */
[----:B------:R-:W-:Y:S01]  /*9690*/  ISETP.GE.AND P4, PT, R5, UR5, PT ;  /* 0x0000000505007c0c */ /* 0x000fe2000bf86270 */
[----:B------:R-:W-:Y:S01]  /*96a0*/  IMAD.MOV.U32 R5, RZ, RZ, R11 ;  /* 0x000000ffff057224 */ /* 0x000fe200078e000b */
[----:B------:R-:W-:Y:S01]  /*96b0*/  MOV R4, R8 ;  /* 0x0000000800047202 */ /* 0x000fe20000000f00 */
[----:B------:R-:W-:Y:S01]  /*96c0*/  IMAD R0, R0, UR6, RZ ;  /* 0x0000000600007c24 */ /* 0x000fe2000f8e02ff */
[----:B------:R-:W-:-:S02]  /*96d0*/  ISETP.GE.AND P1, PT, R18, UR5, PT ;  /* 0x0000000512007c0c */ /* 0x000fc4000bf26270 */
[----:B------:R-:W-:Y:S01]  /*96e0*/  ISETP.GE.AND P5, PT, R10, UR5, PT ;  /* 0x000000050a007c0c */ /* 0x000fe2000bfa6270 */
[----:B------:R-:W-:-:S04]  /*96f0*/  IMAD.WIDE.U32 R4, R3, UR6, R4 ;  /* 0x0000000603047c25 */ /* 0x000fc8000f8e0004 */
        /* <DEDUP_REMOVED lines=9> */
.L_x_3309:
[----:B------:R-:W-:Y:S05]  /*9790*/  BSYNC B0 ;  /* 0x0000000000007941 */ /* 0x000fea0003800000 */
.L_x_3308:
        /* <DEDUP_REMOVED lines=10> */
[----:B------:R-:W-:Y:S01]  /*9840*/  IMAD.MOV.U32 R5, RZ, RZ, R11 ;  /* 0x000000ffff057224 */ /* 0x000fe200078e000b */
[C---:B------:R-:W-:Y:S01]  /*9850*/  IADD3 R0, R18.reuse, 0xc0, RZ ;  /* 0x000000c012007810 */ /* 0x040fe20007ffe0ff */
[----:B------:R-:W-:-:S02]  /*9860*/  VIADD R7, R18, 0x80 ;  /* 0x0000008012077836 */ /* 0x000fc40000000000 */
[----:B------:R-:W-:Y:S01]  /*9870*/  IMAD R6, R6, UR6, RZ ;  /* 0x0000000606067c24 */ /* 0x000fe2000f8e02ff */
[----:B------:R-:W-:Y:S01]  /*9880*/  ISETP.GE.AND P4, PT, R0, UR5, PT ;  /* 0x0000000500007c0c */ /* 0x000fe2000bf86270 */
[----:B------:R-:W-:Y:S01]  /*9890*/  IMAD.WIDE.U32 R4, R3, UR6, R4 ;  /* 0x0000000603047c25 */ /* 0x000fe2000f8e0004 */
[----:B------:R-:W-:-:S03]  /*98a0*/  ISETP.GE.AND P3, PT, R7, UR5, PT ;  /* 0x0000000507007c0c */ /* 0x000fc6000bf66270 */
        /* <DEDUP_REMOVED lines=9> */
.L_x_3310:
[----:B------:R-:W-:Y:S05]  /*9940*/  BSYNC B0 ;  /* 0x0000000000007941 */ /* 0x000fea0003800000 */
.L_x_3299:
[----:B------:R-:W5:Y:S02]  /*9950*/  LDC R0, c[0x0][0xda8] ;  /* 0x00036a00ff007b82 */ /* 0x000f640000000800 */
[----:B-----5:R-:W-:-:S13]  /*9960*/  ISETP.LE.AND P0, PT, R0, UR4, PT ;  /* 0x0000000400007c0c */ /* 0x020fda000bf03270 */
[----:B------:R-:W-:Y:S05]  /*9970*/  @!P0 BRA `(.L_x_3311) ;  /* 0xffffff74000c8947 */ /* 0x000fea000383ffff */
[----:B------:R-:W-:Y:S05]  /*9980*/  EXIT ;  /* 0x000000000000794d */ /* 0x000fea0003800000 */
.L_x_3263:
        /* <DEDUP_REMOVED lines=8> */
[----:B------:R-:W-:Y:S02]  /*9a10*/  IMAD.MOV.U32 R17, RZ, RZ, 0x1 ;  /* 0x00000001ff117424 */ /* 0x000fe400078e00ff */
[----:B------:R-:W-:-:S04]  /*9a20*/  IMAD.MOV.U32 R16, RZ, RZ, RZ ;  /* 0x000000ffff107224 */ /* 0x000fc800078e00ff */
[----:B------:R-:W1:Y:S02]  /*9a30*/  LDC R0, c[0x0][0xda8] ;  /* 0x00036a00ff007b82 */ /* 0x000e640000000800 */
[----:B-1----:R-:W-:-:S13]  /*9a40*/  ISETP.LE.AND P0, PT, R0, UR4, PT ;  /* 0x0000000400007c0c */ /* 0x002fda000bf03270 */
[----:B------:R-:W-:Y:S05]  /*9a50*/  @P0 BRA `(.L_x_3312) ;  /* 0x00000028000c0947 */ /* 0x000fea0003800000 */
[----:B------:R-:W1:Y:S01]  /*9a60*/  S2R R2, SR_TID.X ;  /* 0x0000000000027919 */ /* 0x000e620000002100 */
[----:B------:R-:W-:Y:S01]  /*9a70*/  IMAD.U32 R18, RZ, RZ, UR4 ;  /* 0x00000004ff127e24 */ /* 0x000fe2000f8e00ff */
[----:B------:R-:W-:Y:S01]  /*9a80*/  ULDC UR39, c[0x0][0xc] ;  /* 0x0000030000277ab9 */ /* 0x000fe20000000800 */
[----:B------:R-:W-:Y:S01]  /*9a90*/  IMAD.MOV.U32 R16, RZ, RZ, RZ ;  /* 0x000000ffff107224 */ /* 0x000fe200078e00ff */
[----:B------:R-:W-:Y:S01]  /*9aa0*/  ULDC.64 UR48, c[0x0][0x198] ;  /* 0x0000660000307ab9 */ /* 0x000fe20000000a00 */
[----:B------:R-:W-:Y:S01]  /*9ab0*/  IMAD.MOV.U32 R17, RZ, RZ, 0x1 ;  /* 0x00000001ff117424 */ /* 0x000fe200078e00ff */
[----:B------:R-:W-:Y:S01]  /*9ac0*/  UMOV UR44, URZ ;  /* 0x0000003f002c7c82 */ /* 0x000fe20008000000 */
[----:B-1----:R-:W-:-:S07]  /*9ad0*/  LOP3.LUT R19, R2, 0x1f, RZ, 0xc0, !PT ;  /* 0x0000001f02137812 */ /* 0x002fce00078ec0ff */
.L_x_3360:
        /* <DEDUP_REMOVED lines=21> */
.L_x_3313:
[----:B------:R-:W-:Y:S01]  /*9c30*/  ULDC UR11, c[0x0][0xdc4] ;  /* 0x00037100000b7ab9 */ /* 0x000fe20000000800 */
[----:B------:R-:W-:Y:S01]  /*9c40*/  UMOV UR8, UR9 ;  /* 0x0000000900087c82 */ /* 0x000fe20008000000 */
[----:B------:R-:W-:-:S11]  /*9c50*/  UISETP.NE.AND UP0, UPT, UR11, 0x1, UPT ;  /* 0x000000010b00788c */ /* 0x000fd6000bf05270 */
[----:B------:R-:W-:Y:S02]  /*9c60*/  @UP0 ULDC.64 UR12, c[0x0][0xdc8] ;  /* 0x00037200000c0ab9 */ /* 0x000fe40000000a00 */
[----:B------:R-:W-:-:S04]  /*9c70*/  UIMAD.WIDE.U32 UR6, UR9, UR12, URZ ;  /* 0x0000000c090672a5 */ /* 0x000fc8000f8e003f */
[----:B------:R-:W-:-:S04]  /*9c80*/  @UP0 USHF.R.U32.HI UR8, URZ, UR13, UR7 ;  /* 0x0000000d3f080299 */ /* 0x000fc80008011607 */
[----:B------:R-:W-:-:S12]  /*9c90*/  UIMAD UR6, UR8, UR11, URZ ;  /* 0x0000000b080672a4 */ /* 0x000fd8000f8e023f */
.L_x_3314:
[----:B------:R-:W-:Y:S01]  /*9ca0*/  ULDC.64 UR12, c[0x0][0x3f8] ;  /* 0x0000fe00000c7ab9 */ /* 0x000fe20000000a00 */
[----:B------:R-:W-:Y:S01]  /*9cb0*/  ULOP3.LUT UR8, URZ, UR8, URZ, 0x33, !UPT ;  /* 0x000000083f087292 */ /* 0x000fe2000f8e333f */
[----:B------:R-:W-:Y:S01]  /*9cc0*/  BSSY B6, `(.L_x_3315) ;  /* 0x000024d000067945 */ /* 0x000fe20003800000 */
[----:B------:R-:W-:Y:S02]  /*9cd0*/  UISETP.NE.U32.AND UP0, UPT, UR12, URZ, UPT ;  /* 0x0000003f0c00728c */ /* 0x000fe4000bf05070 */
[----:B------:R-:W-:Y:S02]  /*9ce0*/  UIADD3 UR11, UR9, -UR6, URZ ;  /* 0x80000006090b7290 */ /* 0x000fe4000fffe03f */
[----:B------:R-:W-:Y:S01]  /*9cf0*/  UISETP.NE.AND.EX UP0, UPT, UR13, URZ, UPT, UP0 ;  /* 0x0000003f0d00728c */ /* 0x000fe2000bf05300 */
[----:B------:R-:W-:Y:S01]  /*9d00*/  ULDC UR6, c[0x0][0xdac] ;  /* 0x00036b0000067ab9 */ /* 0x000fe20000000800 */
[----:B------:R-:W-:Y:S01]  /*9d10*/  ULDC UR7, c[0x0][0x404] ;  /* 0x0001010000077ab9 */ /* 0x000fe20000000800 */
[----:B------:R-:W-:Y:S01]  /*9d20*/  UIADD3 UR8, UR8, UR6, URZ ;  /* 0x0000000608087290 */ /* 0x000fe2000fffe03f */
[----:B------:R-:W-:-:S02]  /*9d30*/  ULDC UR9, c[0x0][0x2e0] ;  /* 0x0000b80000097ab9 */ /* 0x000fc40000000800 */
[----:B------:R-:W-:Y:S01]  /*9d40*/  ULDC UR6, c[0x0][0x288] ;  /* 0x0000a20000067ab9 */ /* 0x000fe20000000800 */
[----:B------:R-:W-:Y:S02]  /*9d50*/  USHF.L.U32 UR41, UR8, 0x7, URZ ;  /* 0x0000000708297899 */ /* 0x000fe4000800063f */
[----:B------:R-:W-:Y:S02]  /*9d60*/  USEL UR8, UR7, 0x1, UP0 ;  /* 0x0000000107087887 */ /* 0x000fe40008000000 */
[----:B------:R-:W-:Y:S02]  /*9d70*/  UIADD3 UR7, UR41, 0xdf, -UR6 ;  /* 0x000000df29077890 */ /* 0x000fe4000fffe806 */
[----:B------:R-:W-:Y:S02]  /*9d80*/  UIMAD UR6, UR8, UR9, 0x5f ;  /* 0x0000005f080674a4 */ /* 0x000fe4000f8e0209 */
[----:B------:R-:W-:Y:S02]  /*9d90*/  UIMAD UR8, UR8, UR9, UR7 ;  /* 0x00000009080872a4 */ /* 0x000fe4000f8e0207 */
[----:B------:R-:W-:Y:S01]  /*9da0*/  UIMAD.WIDE UR6, UR6, 0x2aaaaaab, URZ ;  /* 0x2aaaaaab060678a5 */ /* 0x000fe2000f8e023f */
[----:B------:R-:W-:Y:S01]  /*9db0*/  ULDC UR12, c[0x0][0xdc4] ;  /* 0x00037100000c7ab9 */ /* 0x000fe20000000800 */
[----:B------:R-:W-:-:S02]  /*9dc0*/  UIMAD.WIDE UR8, UR8, 0x2aaaaaab, URZ ;  /* 0x2aaaaaab080878a5 */ /* 0x000fc4000f8e023f */
[----:B------:R-:W-:Y:S02]  /*9dd0*/  UIMAD UR12, UR10, UR12, UR11 ;  /* 0x0000000c0a0c72a4 */ /* 0x000fe4000f8e020b */
[----:B------:R-:W-:Y:S01]  /*9de0*/  USHF.R.U32.HI UR8, URZ, 0x1f, UR9 ;  /* 0x0000001f3f087899 */ /* 0x000fe20008011609 */
[----:B------:R-:W-:Y:S01]  /*9df0*/  UMOV UR10, UR7 ;  /* 0x00000007000a7c82 */ /* 0x000fe20008000000 */
[----:B------:R-:W-:Y:S01]  /*9e00*/  ULDC UR13, c[0x0][0xdb8] ;  /* 0x00036e00000d7ab9 */ /* 0x000fe20000000800 */
[----:B------:R-:W-:Y:S02]  /*9e10*/  USHF.R.U32.HI UR11, URZ, 0x1f, UR10 ;  /* 0x0000001f3f0b7899 */ /* 0x000fe4000801160a */
[----:B------:R-:W-:Y:S02]  /*9e20*/  ULEA.HI.SX32 UR8, UR9, UR8, 0x1c ;  /* 0x0000000809087291 */ /* 0x000fe4000f8fe23f */
[----:B------:R-:W-:Y:S02]  /*9e30*/  ULEA.HI.SX32 UR11, UR10, UR11, 0x1c ;  /* 0x0000000b0a0b7291 */ /* 0x000fe4000f8fe23f */
[----:B------:R-:W-:-:S02]  /*9e40*/  UISETP.NE.AND UP1, UPT, UR13, 0x1, UPT ;  /* 0x000000010d00788c */ /* 0x000fc4000bf25270 */
[----:B------:R-:W-:Y:S01]  /*9e50*/  UISETP.LT.AND UP0, UPT, UR11, UR8, UPT ;  /* 0x000000080b00728c */ /* 0x000fe2000bf01270 */
[----:B------:R-:W-:-:S03]  /*9e60*/  UMOV UR43, UR12 ;  /* 0x0000000c002b7c82 */ /* 0x000fc60008000000 */
[----:B------:R-:W-:-:S05]  /*9e70*/  USEL UR38, UR11, UR8, UP0 ;  /* 0x000000080b267287 */ /* 0x000fca0008000000 */
[----:B------:R-:W-:Y:S01]  /*9e80*/  @UP1 ULDC UR14, c[0x0][0xdbc] ;  /* 0x00036f00000e1ab9 */ /* 0x000fe20000000800 */
[----:B------:R-:W-:Y:S01]  /*9e90*/  ISETP.LT.AND P0, PT, RZ, UR38, PT ;  /* 0x00000026ff007c0c */ /* 0x000fe2000bf01270 */
[----:B------:R-:W-:Y:S01]  /*9ea0*/  UIMAD.WIDE.U32 UR6, UR12, UR14, URZ ;  /* 0x0000000e0c0672a5 */ /* 0x000fe2000f8e003f */
[----:B------:R-:W-:-:S03]  /*9eb0*/  @UP1 ULDC UR9, c[0x0][0xdc0] ;  /* 0x0003700000091ab9 */ /* 0x000fc60000000800 */
[----:B------:R-:W-:-:S04]  /*9ec0*/  @UP1 USHF.R.U32.HI UR43, URZ, UR9, UR7 ;  /* 0x000000093f2b1299 */ /* 0x000fc80008011607 */
[----:B------:R-:W-:-:S04]  /*9ed0*/  UIADD3 UR42, -UR43, URZ, URZ ;  /* 0x0000003f2b2a7290 */ /* 0x000fc8000fffe13f */
[----:B------:R-:W-:Y:S01]  /*9ee0*/  UIMAD UR42, UR13, UR42, UR12 ;  /* 0x0000002a0d2a72a4 */ /* 0x000fe2000f8e020c */
[----:B------:R-:W-:Y:S11]  /*9ef0*/  @P0 BRA `(.L_x_3316) ;  /* 0x0000000000400947 */ /* 0x000ff60003800000 */
        /* <DEDUP_REMOVED lines=16> */
.L_x_3316:
        /* <DEDUP_REMOVED lines=23> */
.L_x_3318:
        /* <DEDUP_REMOVED lines=9> */
[----:B------:R-:W-:Y:S01]  /*a200*/  IMAD.U32 R4, RZ, RZ, UR6 ;  /* 0x00000006ff047e24 */ /* 0x000fe2000f8e00ff */
[----:B------:R-:W-:Y:S01]  /*a210*/  MOV R12, 0x1 ;  /* 0x00000001000c7802 */ /* 0x000fe20000000f00 */
[----:B------:R-:W-:Y:S02]  /*a220*/  IMAD.U32 R5, RZ, RZ, UR7 ;  /* 0x00000007ff057e24 */ /* 0x000fe4000f8e00ff */
[----:B------:R-:W-:Y:S02]  /*a230*/  IMAD.U32 R6, RZ, RZ, UR8 ;  /* 0x00000008ff067e24 */ /* 0x000fe4000f8e00ff */
[----:B------:R-:W-:-:S02]  /*a240*/  IMAD.U32 R7, RZ, RZ, UR9 ;  /* 0x00000009ff077e24 */ /* 0x000fc4000f8e00ff */
[----:B------:R-:W-:Y:S02]  /*a250*/  IMAD.U32 R10, RZ, RZ, UR4 ;  /* 0x00000004ff0a7e24 */ /* 0x000fe4000f8e00ff */
[----:B------:R-:W-:Y:S02]  /*a260*/  IMAD.U32 R11, RZ, RZ, UR5 ;  /* 0x00000005ff0b7e24 */ /* 0x000fe4000f8e00ff */
[----:B------:R-:W-:Y:S02]  /*a270*/  IMAD.MOV.U32 R8, RZ, RZ, 0x70 ;  /* 0x00000070ff087424 */ /* 0x000fe400078e00ff */
[----:B-1----:R-:W-:-:S07]  /*a280*/  IMAD.MOV.U32 R13, RZ, RZ, RZ ;  /* 0x000000ffff0d7224 */ /* 0x002fce00078e00ff */
[----:B------:R-:W-:-:S07]  /*a290*/  LEPC R20, `(.L_x_3320) ;  /* 0x000000001014794e */ /* 0x000fce0000000000 */
[----:B--2---:R-:W-:Y:S05]  /*a2a0*/  CALL.ABS.NOINC R2 ;  /* 0x0000000002007343 */ /* 0x004fea0003c00000 */
.L_x_3320:
[----:B------:R-:W-:Y:S01]  /*a2b0*/  MOV R2, 0x0 ;  /* 0x0000000000027802 */ /* 0x000fe20000000f00 */
[----:B------:R-:W-:Y:S01]  /*a2c0*/  ULDC.64 UR6, c[0x4][0x90] ;  /* 0x0100240000067ab9 */ /* 0x000fe20000000a00 */
[----:B------:R-:W-:Y:S01]  /*a2d0*/  ULDC.64 UR8, c[0x4][0x98] ;  /* 0x0100260000087ab9 */ /* 0x000fe20000000a00 */
[----:B------:R-:W-:Y:S01]  /*a2e0*/  ULDC.64 UR4, c[0x4][0x18] ;  /* 0x0100060000047ab9 */ /* 0x000fe20000000a00 */
[----:B------:R-:W-:Y:S01]  /*a2f0*/  IMAD.U32 R4, RZ, RZ, UR6 ;  /* 0x00000006ff047e24 */ /* 0x000fe2000f8e00ff */
[----:B------:R-:W-:Y:S01]  /*a300*/  MOV R8, 0x70 ;  /* 0x0000007000087802 */ /* 0x000fe20000000f00 */
[----:B------:R-:W1:Y:S01]  /*a310*/  LDC.64 R2, c[0x4][R2] ;  /* 0x0100000002027b82 */ /* 0x000e620000000a00 */
[----:B------:R-:W-:Y:S02]  /*a320*/  IMAD.U32 R5, RZ, RZ, UR7 ;  /* 0x00000007ff057e24 */ /* 0x000fe4000f8e00ff */
[----:B------:R-:W-:Y:S02]  /*a330*/  IMAD.U32 R6, RZ, RZ, UR8 ;  /* 0x00000008ff067e24 */ /* 0x000fe4000f8e00ff */
[----:B------:R-:W-:-:S02]  /*a340*/  IMAD.U32 R7, RZ, RZ, UR9 ;  /* 0x00000009ff077e24 */ /* 0x000fc4000f8e00ff */
[----:B------:R-:W-:Y:S02]  /*a350*/  IMAD.U32 R10, RZ, RZ, UR4 ;  /* 0x00000004ff0a7e24 */ /* 0x000fe4000f8e00ff */
[----:B------:R-:W-:Y:S02]  /*a360*/  IMAD.U32 R11, RZ, RZ, UR5 ;  /* 0x00000005ff0b7e24 */ /* 0x000fe4000f8e00ff */
[----:B------:R-:W-:Y:S02]  /*a370*/  IMAD.MOV.U32 R12, RZ, RZ, 0x1 ;  /* 0x00000001ff0c7424 */ /* 0x000fe400078e00ff */
[----:B------:R-:W-:-:S07]  /*a380*/  IMAD.MOV.U32 R13, RZ, RZ, RZ ;  /* 0x000000ffff0d7224 */ /* 0x000fce00078e00ff */
[----:B------:R-:W-:-:S07]  /*a390*/  LEPC R20, `(.L_x_3319) ;  /* 0x000000001014794e */ /* 0x000fce0000000000 */
[----:B-1----:R-:W-:Y:S05]  /*a3a0*/  CALL.ABS.NOINC R2 ;  /* 0x0000000002007343 */ /* 0x002fea0003c00000 */
.L_x_3319:
        /* <DEDUP_REMOVED lines=29> */
.L_x_3372:
[----:B------:R-:W-:Y:S01]  /*a580*/  UMOV UR4, 0xffffffff ;  /* 0xffffffff00047882 */ /* 0x000fe20000000000 */
[----:B------:R-:W-:Y:S02]  /*a590*/  SHF.R.S32.HI R7, RZ, 0x1f, R6 ;  /* 0x0000001fff077819 */ /* 0x000fe40000011406 */
[----:B------:R-:W-:Y:S05]  /*a5a0*/  BRA.DIV UR4, `(.L_x_3322) ;  /* 0x0000002204d07947 */ /* 0x000fea000b800000 */
[----:B------:R-:W-:-:S13]  /*a5b0*/  ELECT P6, URZ, PT ;  /* 0x00000000003f782f */ /* 0x000fda00038c0000 */
.L_x_3375:
[----:B------:R-:W-:Y:S05]  /*a5c0*/  @!P6 BRA `(.L_x_3323) ;  /* 0x0000000000c4e947 */ /* 0x000fea0003800000 */
[----:B------:R-:W-:Y:S01]  /*a5d0*/  MOV R4, R6 ;  /* 0x0000000600047202 */ /* 0x000fe20000000f00 */
        /* <DEDUP_REMOVED lines=19> */
.L_x_3324:
[----:B------:R-:W2:Y:S01]  /*a710*/  S2R R5, SR_TID.X ;  /* 0x0000000000057919 */ /* 0x000ea20000002100 */
[----:B-1----:R-:W-:Y:S02]  /*a720*/  LEA R8, R16, UR37, 0x3 ;  /* 0x0000002510087c11 */ /* 0x002fe4000f8e18ff */
[----:B--2---:R-:W-:Y:S02]  /*a730*/  LOP3.LUT R9, R5, 0x7f, RZ, 0xc0, !PT ;  /* 0x0000007f05097812 */ /* 0x004fe400078ec0ff */
[----:B------:R-:W-:Y:S02]  /*a740*/  SHF.L.U32 R5, R17, 0x1f, RZ ;  /* 0x0000001f11057819 */ /* 0x000fe400000006ff */
[----:B------:R-:W-:Y:S02]  /*a750*/  ISETP.NE.AND P3, PT, R9, RZ, PT ;  /* 0x000000ff0900720c */ /* 0x000fe40003f65270 */
[----:B------:R-:W1:Y:S02]  /*a760*/  SYNCS.PHASECHK.TRANS64.TRYWAIT P2, [R8+URZ+0x22840], R5 ;  /* 0x02284005080075a7 */ /* 0x000e64000804017f */
[----:B-1----:R-:W-:Y:S09]  /*a770*/  @!P2 BRA `(.L_x_3325) ;  /* 0x00000020007ca947 */ /* 0x002ff20003800000 */
.L_x_3376:
[----:B------:R-:W-:Y:S05]  /*a780*/  @P3 BRA `(.L_x_3326) ;  /* 0x0000000000143947 */ /* 0x000fea0003800000 */
[----:B------:R-:W-:Y:S01]  /*a790*/  ISETP.NE.AND P2, PT, R19, RZ, PT ;  /* 0x000000ff1300720c */ /* 0x000fe20003f45270 */
[----:B-1----:R-:W-:-:S04]  /*a7a0*/  IMAD.MOV.U32 R5, RZ, RZ, 0x3000 ;  /* 0x00003000ff057424 */ /* 0x002fc800078e00ff */
[----:B------:R2:W-:Y:S08]  /*a7b0*/  SYNCS.ARRIVE.TRANS64 RZ, [R8+URZ+0x22830], R5 ;  /* 0x0228300508ff79a7 */ /* 0x0005f0000800003f */
[----:B------:R-:W-:Y:S05]  /*a7c0*/  @!P2 BRA `(.L_x_3326) ;  /* 0x000000000004a947 */ /* 0x000fea0003800000 */
[----:B------:R-:W-:Y:S01]  /*a7d0*/  BPT.TRAP 0x1 ;  /* 0x000000040000795c */ /* 0x000fe20000300000 */
.L_x_3326:
        /* <DEDUP_REMOVED lines=16> */
.L_x_3323:
        /* <DEDUP_REMOVED lines=24> */
.L_x_3377:
        /* <DEDUP_REMOVED lines=10> */
.L_x_3378:
[----:B------:R-:W-:Y:S05]  /*ab00*/  @P3 BRA `(.L_x_3331) ;  /* 0x0000000000143947 */ /* 0x000fea0003800000 */
[----:B------:R-:W-:Y:S02]  /*ab10*/  ISETP.NE.AND P2, PT, R19, RZ, PT ;  /* 0x000000ff1300720c */ /* 0x000fe40003f45270 */
[----:B-1----:R-:W-:-:S04]  /*ab20*/  MOV R5, 0xc000 ;  /* 0x0000c00000057802 */ /* 0x002fc80000000f00 */
[----:B------:R2:W-:Y:S07]  /*ab30*/  SYNCS.ARRIVE.TRANS64 RZ, [R8+URZ+0x22850], R5 ;  /* 0x0228500508ff79a7 */ /* 0x0005ee000800003f */
[----:B------:R-:W-:Y:S05]  /*ab40*/  @!P2 BRA `(.L_x_3331) ;  /* 0x000000000004a947 */ /* 0x000fea0003800000 */
[----:B------:R-:W-:Y:S01]  /*ab50*/  BPT.TRAP 0x1 ;  /* 0x000000040000795c */ /* 0x000fe20000300000 */
.L_x_3331:
        /* <DEDUP_REMOVED lines=31> */
.L_x_3329:
[----:B------:R-:W-:Y:S05]  /*ad50*/  BSYNC B0 ;  /* 0x0000000000007941 */ /* 0x000fea0003800000 */
.L_x_3328:
[----:B------:R-:W-:-:S06]  /*ad60*/  UISETP.GE.AND UP0, UPT, UR38, 0x2, UPT ;  /* 0x000000022600788c */ /* 0x000fcc000bf06270 */
[----:B------:R-:W-:-:S13]  /*ad70*/  PLOP3.LUT P2, PT, PT, PT, UP0, 0x80, 0x0 ;  /* 0x000000000000781c */ /* 0x000fda0003f4f008 */
[----:B------:R-:W-:Y:S05]  /*ad80*/  @!P2 BRA `(.L_x_3332) ;  /* 0x0000001000aca947 */ /* 0x000fea0003800000 */
[----:B------:R-:W-:Y:S02]  /*ad90*/  ULOP3.LUT UR6, UR38, 0x1, URZ, 0xc0, !UPT ;  /* 0x0000000126067892 */ /* 0x000fe4000f8ec03f */
[----:B------:R-:W-:Y:S02]  /*ada0*/  IMAD.U32 R9, RZ, RZ, UR38 ;  /* 0x00000026ff097e24 */ /* 0x000fe4000f8e00ff */
[----:B------:R-:W-:Y:S02]  /*adb0*/  UISETP.NE.U32.AND UP0, UPT, UR6, 0x1, UPT ;  /* 0x000000010600788c */ /* 0x000fe4000bf05070 */
[----:B------:R-:W-:-:S04]  /*adc0*/  VIADD R9, R9, 0xfffffffe ;  /* 0xfffffffe09097836 */ /* 0x000fc80000000000 */
[----:B-12---:R-:W-:Y:S01]  /*add0*/  IMAD.MOV.U32 R8, RZ, RZ, R9 ;  /* 0x000000ffff087224 */ /* 0x006fe200078e0009 */
[----:B------:R-:W-:-:S13]  /*ade0*/  PLOP3.LUT P2, PT, PT, PT, UP0, 0x80, 0x0 ;  /* 0x000000000000781c */ /* 0x000fda0003f4f008 */
[----:B------:R-:W-:Y:S05]  /*adf0*/  @!P2 BRA `(.L_x_3333) ;  /* 0x000000040080a947 */ /* 0x000fea0003800000 */
[----:B------:R-:W-:Y:S01]  /*ae00*/  VIADD R16, R16, 0x1 ;  /* 0x0000000110107836 */ /* 0x000fe20000000000 */
[----:B------:R-:W-:Y:S04]  /*ae10*/  BSSY B0, `(.L_x_3334) ;  /* 0x000005c000007945 */ /* 0x000fe80003800000 */
[----:B------:R-:W-:-:S04]  /*ae20*/  ISETP.NE.AND P2, PT, R16, 0x2, PT ;  /* 0x000000021000780c */ /* 0x000fc80003f45270 */
[----:B------:R-:W-:Y:S02]  /*ae30*/  SEL R8, RZ, 0x1, P2 ;  /* 0x00000001ff087807 */ /* 0x000fe40001000000 */
[----:B------:R-:W-:Y:S02]  /*ae40*/  SEL R16, R16, RZ, P2 ;  /* 0x000000ff10107207 */ /* 0x000fe40001000000 */
[----:B------:R-:W-:Y:S01]  /*ae50*/  LOP3.LUT R17, R17, R8, RZ, 0x3c, !PT ;  /* 0x0000000811117212 */ /* 0x000fe200078e3cff */
[----:B------:R-:W-:Y:S06]  /*ae60*/  @!P6 BRA `(.L_x_3335) ;  /* 0x000000040058e947 */ /* 0x000fec0003800000 */
        /* <DEDUP_REMOVED lines=13> */
[----:B------:R-:W-:-:S03]  /*af40*/  IMAD.WIDE.U32 R4, R6, UR6, R4 ;  /* 0x0000000606047c25 */ /* 0x000fc6000f8e0004 */
[----:B------:R-:W-:Y:S02]  /*af50*/  LEA R2, P2, R4, R2, 0x2 ;  /* 0x0000000204027211 */ /* 0x000fe400078410ff */
[----:B------:R-:W-:-:S04]  /*af60*/  IADD3 R5, R11, R5, RZ ;  /* 0x000000050b057210 */ /* 0x000fc80007ffe0ff */
[----:B------:R-:W-:-:S05]  /*af70*/  LEA.HI.X R3, R4, R3, R5, 0x2, P2 ;  /* 0x0000000304037211 */ /* 0x000fca00010f1405 */
[----:B------:R1:W5:Y:S01]  /*af80*/  LDG.E R4, desc[UR46][R2.64] ;  /* 0x0000002e02047981 */ /* 0x000362000c1e1900 */
[----:B------:R-:W-:-:S04]  /*af90*/  IMAD.MOV R5, RZ, RZ, -R10 ;  /* 0x000000ffff057224 */ /* 0x000fc800078e0a0a */
[----:B------:R-:W-:-:S07]  /*afa0*/  IMAD R8, R8, R5, R9 ;  /* 0x0000000508087224 */ /* 0x000fce00078e0209 */
.L_x_3336:
[----:B-1----:R-:W1:Y:S01]  /*afb0*/  S2R R2, SR_TID.X ;  /* 0x0000000000027919 */ /* 0x002e620000002100 */
[----:B------:R-:W-:Y:S02]  /*afc0*/  SHF.L.U32 R3, R17, 0x1f, RZ ;  /* 0x0000001f11037819 */ /* 0x000fe400000006ff */
[----:B-1----:R-:W-:Y:S02]  /*afd0*/  LOP3.LUT R5, R2, 0x7f, RZ, 0xc0, !PT ;  /* 0x0000007f02057812 */ /* 0x002fe400078ec0ff */
[----:B------:R-:W-:Y:S02]  /*afe0*/  LEA R2, R16, UR37, 0x3 ;  /* 0x0000002510027c11 */ /* 0x000fe4000f8e18ff */
[----:B------:R-:W-:Y:S02]  /*aff0*/  ISETP.NE.AND P2, PT, R5, RZ, PT ;  /* 0x000000ff0500720c */ /* 0x000fe40003f45270 */
[----:B------:R-:W1:Y:S02]  /*b000*/  SYNCS.PHASECHK.TRANS64.TRYWAIT P3, [R2+URZ+0x22840], R3 ;  /* 0x02284003020075a7 */ /* 0x000e64000806017f */
[----:B-1----:R-:W-:Y:S09]  /*b010*/  @!P3 BRA `(.L_x_3337) ;  /* 0x000000180094b947 */ /* 0x002ff20003800000 */
.L_x_3379:
[----:B------:R-:W-:Y:S05]  /*b020*/  @P2 BRA `(.L_x_3338) ;  /* 0x0000000000142947 */ /* 0x000fea0003800000 */
[----:B------:R-:W-:Y:S01]  /*b030*/  ISETP.NE.AND P3, PT, R19, RZ, PT ;  /* 0x000000ff1300720c */ /* 0x000fe20003f65270 */
[----:B------:R-:W-:-:S04]  /*b040*/  IMAD.MOV.U32 R5, RZ, RZ, 0x3000 ;  /* 0x00003000ff057424 */ /* 0x000fc800078e00ff */
[----:B------:R2:W-:Y:S08]  /*b050*/  SYNCS.ARRIVE.TRANS64 RZ, [R2+URZ+0x22830], R5 ;  /* 0x0228300502ff79a7 */ /* 0x0005f0000800003f */
[----:B------:R-:W-:Y:S05]  /*b060*/  @!P3 BRA `(.L_x_3338) ;  /* 0x000000000004b947 */ /* 0x000fea0003800000 */
[----:B------:R-:W-:Y:S01]  /*b070*/  BPT.TRAP 0x1 ;  /* 0x000000040000795c */ /* 0x000fe20000300000 */
.L_x_3338:
        /* <DEDUP_REMOVED lines=17> */
.L_x_3380:
[----:B------:R-:W-:Y:S05]  /*b190*/  @P2 BRA `(.L_x_3340) ;  /* 0x0000000000142947 */ /* 0x000fea0003800000 */
[----:B------:R-:W-:Y:S01]  /*b1a0*/  ISETP.NE.AND P2, PT, R19, RZ, PT ;  /* 0x000000ff1300720c */ /* 0x000fe20003f45270 */
[----:B-12---:R-:W-:-:S04]  /*b1b0*/  IMAD.MOV.U32 R3, RZ, RZ, 0xc000 ;  /* 0x0000c000ff037424 */ /* 0x006fc800078e00ff */
[----:B------:R3:W-:Y:S08]  /*b1c0*/  SYNCS.ARRIVE.TRANS64 RZ, [R2+URZ+0x22850], R3 ;  /* 0x0228500302ff79a7 */ /* 0x0007f0000800003f */
[----:B------:R-:W-:Y:S05]  /*b1d0*/  @!P2 BRA `(.L_x_3340) ;  /* 0x000000000004a947 */ /* 0x000fea0003800000 */
[----:B------:R-:W-:Y:S01]  /*b1e0*/  BPT.TRAP 0x1 ;  /* 0x000000040000795c */ /* 0x000fe20000300000 */
.L_x_3340:
        /* <DEDUP_REMOVED lines=30> */
.L_x_3335:
[----:B------:R-:W-:Y:S05]  /*b3d0*/  BSYNC B0 ;  /* 0x0000000000007941 */ /* 0x000fea0003800000 */
.L_x_3334:
[----:B------:R-:W-:-:S06]  /*b3e0*/  UIADD3 UR6, UR38, -0x3, URZ ;  /* 0xfffffffd26067890 */ /* 0x000fcc000fffe03f */
[----:B------:R-:W-:-:S07]  /*b3f0*/  IMAD.U32 R8, RZ, RZ, UR6 ;  /* 0x00000006ff087e24 */ /* 0x000fce000f8e00ff */
.L_x_3333:
[----:B------:R-:W-:Y:S01]  /*b400*/  ISETP.NE.AND P2, PT, R9, RZ, PT ;  /* 0x000000ff0900720c */ /* 0x000fe20003f45270 */
[----:B------:R-:W-:-:S12]  /*b410*/  BSSY B0, `(.L_x_3332) ;  /* 0x00000c2000007945 */ /* 0x000fd80003800000 */
[----:B------:R-:W-:Y:S05]  /*b420*/  @!P2 BRA `(.L_x_3341) ;  /* 0x0000000c0000a947 */ /* 0x000fea0003800000 */
.L_x_3356:
        /* <DEDUP_REMOVED lines=19> */
[----:B------:R-:W-:Y:S02]  /*b560*/  SHF.R.S32.HI R3, RZ, 0x1f, R11 ;  /* 0x0000001fff037819 */ /* 0x000fe4000001140b */
[----:B------:R-:W-:-:S05]  /*b570*/  MOV R2, R11 ;  /* 0x0000000b00027202 */ /* 0x000fca0000000f00 */
[----:B------:R-:W-:-:S04]  /*b580*/  IMAD.WIDE.U32 R2, R6, UR4, R2 ;  /* 0x0000000406027c25 */ /* 0x000fc8000f8e0002 */
[----:B------:R-:W-:Y:S01]  /*b590*/  IMAD.IADD R3, R13, 0x1, R3 ;  /* 0x000000010d037824 */ /* 0x000fe200078e0203 */
[----:B--2---:R-:W-:-:S04]  /*b5a0*/  LEA R4, P2, R2, R4, 0x2 ;  /* 0x0000000402047211 */ /* 0x004fc800078410ff */
[----:B------:R-:W-:-:S05]  /*b5b0*/  LEA.HI.X R5, R2, R5, R3, 0x2, P2 ;  /* 0x0000000502057211 */ /* 0x000fca00010f1403 */
[----:B------:R1:W5:Y:S01]  /*b5c0*/  LDG.E R4, desc[UR46][R4.64] ;  /* 0x0000002e04047981 */ /* 0x000362000c1e1900 */
[----:B------:R-:W-:-:S04]  /*b5d0*/  IMAD.MOV R3, RZ, RZ, -R11 ;  /* 0x000000ffff037224 */ /* 0x000fc800078e0a0b */
[----:B------:R-:W-:-:S07]  /*b5e0*/  IMAD R10, R10, R3, R8 ;  /* 0x000000030a0a7224 */ /* 0x000fce00078e0208 */
.L_x_3344:
[----:B------:R-:W1:Y:S01]  /*b5f0*/  S2R R2, SR_TID.X ;  /* 0x0000000000027919 */ /* 0x000e620000002100 */
[----:B------:R-:W-:Y:S02]  /*b600*/  LEA R3, R9, UR37, 0x3 ;  /* 0x0000002509037c11 */ /* 0x000fe4000f8e18ff */
[----:B-1----:R-:W-:Y:S02]  /*b610*/  LOP3.LUT R5, R2, 0x7f, RZ, 0xc0, !PT ;  /* 0x0000007f02057812 */ /* 0x002fe400078ec0ff */
[----:B------:R-:W-:Y:S02]  /*b620*/  SHF.L.U32 R2, R17, 0x1f, RZ ;  /* 0x0000001f11027819 */ /* 0x000fe400000006ff */
[----:B------:R-:W-:Y:S02]  /*b630*/  ISETP.NE.AND P2, PT, R5, RZ, PT ;  /* 0x000000ff0500720c */ /* 0x000fe40003f45270 */
[----:B------:R-:W1:Y:S02]  /*b640*/  SYNCS.PHASECHK.TRANS64.TRYWAIT P3, [R3+URZ+0x22840], R2 ;  /* 0x02284002030075a7 */ /* 0x000e64000806017f */
[----:B-1----:R-:W-:Y:S09]  /*b650*/  @!P3 BRA `(.L_x_3345) ;  /* 0x00000014002cb947 */ /* 0x002ff20003800000 */
.L_x_3381:
[----:B------:R-:W-:Y:S05]  /*b660*/  @P2 BRA `(.L_x_3346) ;  /* 0x0000000000142947 */ /* 0x000fea0003800000 */
[----:B------:R-:W-:Y:S01]  /*b670*/  ISETP.NE.AND P3, PT, R19, RZ, PT ;  /* 0x000000ff1300720c */ /* 0x000fe20003f65270 */
[----:B------:R-:W-:-:S04]  /*b680*/  IMAD.MOV.U32 R12, RZ, RZ, 0x3000 ;  /* 0x00003000ff0c7424 */ /* 0x000fc800078e00ff */
[----:B------:R2:W-:Y:S08]  /*b690*/  SYNCS.ARRIVE.TRANS64 RZ, [R3+URZ+0x22830], R12 ;  /* 0x0228300c03ff79a7 */ /* 0x0005f0000800003f */
[----:B------:R-:W-:Y:S05]  /*b6a0*/  @!P3 BRA `(.L_x_3346) ;  /* 0x000000000004b947 */ /* 0x000fea0003800000 */
[----:B------:R-:W-:Y:S01]  /*b6b0*/  BPT.TRAP 0x1 ;  /* 0x000000040000795c */ /* 0x000fe20000300000 */
.L_x_3346:
        /* <DEDUP_REMOVED lines=17> */
.L_x_3382:
[----:B------:R-:W-:Y:S05]  /*b7d0*/  @P2 BRA `(.L_x_3348) ;  /* 0x0000000000142947 */ /* 0x000fea0003800000 */
[----:B------:R-:W-:Y:S01]  /*b7e0*/  ISETP.NE.AND P2, PT, R19, RZ, PT ;  /* 0x000000ff1300720c */ /* 0x000fe20003f45270 */
[----:B-1-3--:R-:W-:-:S04]  /*b7f0*/  IMAD.MOV.U32 R2, RZ, RZ, 0xc000 ;  /* 0x0000c000ff027424 */ /* 0x00afc800078e00ff */
[----:B------:R4:W-:Y:S08]  /*b800*/  SYNCS.ARRIVE.TRANS64 RZ, [R3+URZ+0x22850], R2 ;  /* 0x0228500203ff79a7 */ /* 0x0009f0000800003f */
[----:B------:R-:W-:Y:S05]  /*b810*/  @!P2 BRA `(.L_x_3348) ;  /* 0x000000000004a947 */ /* 0x000fea0003800000 */
[----:B------:R-:W-:Y:S01]  /*b820*/  BPT.TRAP 0x1 ;  /* 0x000000040000795c */ /* 0x000fe20000300000 */
.L_x_3348:
        /* <DEDUP_REMOVED lines=30> */
.L_x_3343:
[----:B------:R-:W-:Y:S05]  /*ba10*/  BSYNC B1 ;  /* 0x0000000000017941 */ /* 0x000fea0003800000 */
.L_x_3342:
[----:B------:R-:W-:Y:S01]  /*ba20*/  VIADD R9, R9, 0x1 ;  /* 0x0000000109097836 */ /* 0x000fe20000000000 */
[----:B------:R-:W-:Y:S04]  /*ba30*/  BSSY B1, `(.L_x_3349) ;  /* 0x000005c000017945 */ /* 0x000fe80003800000 */
[----:B------:R-:W-:-:S04]  /*ba40*/  ISETP.NE.AND P2, PT, R9, 0x2, PT ;  /* 0x000000020900780c */ /* 0x000fc80003f45270 */
[----:B---34-:R-:W-:Y:S02]  /*ba50*/  SEL R2, RZ, 0x1, P2 ;  /* 0x00000001ff027807 */ /* 0x018fe40001000000 */
[----:B------:R-:W-:Y:S02]  /*ba60*/  SEL R16, R9, RZ, P2 ;  /* 0x000000ff09107207 */ /* 0x000fe40001000000 */
[----:B------:R-:W-:Y:S01]  /*ba70*/  LOP3.LUT R17, R17, R2, RZ, 0x3c, !PT ;  /* 0x0000000211117212 */ /* 0x000fe200078e3cff */
[----:B------:R-:W-:Y:S06]  /*ba80*/  @!P6 BRA `(.L_x_3350) ;  /* 0x000000040058e947 */ /* 0x000fec0003800000 */
[----:B------:R-:W-:Y:S01]  /*ba90*/  VIADD R10, R8, 0xffffffff ;  /* 0xffffffff080a7836 */ /* 0x000fe20000000000 */
[----:B------:R-:W-:Y:S06]  /*baa0*/  @!P0 BRA `(.L_x_3351) ;  /* 0x0000000000488947 */ /* 0x000fec0003800000 */
[----:B------:R-:W1:Y:S01]  /*bab0*/  LDC R9, c[0x0][0x41c] ;  /* 0x00010700ff097b82 */ /* 0x000e620000000800 */
[----:B------:R-:W-:Y:S02]  /*bac0*/  IMAD.MOV.U32 R11, RZ, RZ, R10 ;  /* 0x000000ffff0b7224 */ /* 0x000fe400078e000a */
[----:B------:R-:W-:-:S04]  /*bad0*/  IMAD R13, R7, UR4, RZ ;  /* 0x00000004070d7c24 */ /* 0x000fc8000f8e02ff */
[----:B------:R-:W-:Y:S01]  /*bae0*/  IMAD R13, R6, UR5, R13 ;  /* 0x00000005060d7c24 */ /* 0x000fe2000f8e020d */
[----:B------:R-:W3:Y:S01]  /*baf0*/  LDC.64 R4, c[0x0][0x3f8] ;  /* 0x0000fe00ff047b82 */ /* 0x000ee20000000a00 */
[----:B-1----:R-:W-:-:S13]  /*bb00*/  ISETP.NE.AND P2, PT, R9, 0x1, PT ;  /* 0x000000010900780c */ /* 0x002fda0003f45270 */
[----:B--2---:R-:W1:Y:S02]  /*bb10*/  @P2 LDC.64 R2, c[0x0][0x420] ;  /* 0x00010800ff022b82 */ /* 0x004e640000000a00 */
[----:B-1----:R-:W-:-:S05]  /*bb20*/  @P2 IMAD.HI.U32 R2, R10, R2, RZ ;  /* 0x000000020a022227 */ /* 0x002fca00078e00ff */
[----:B------:R-:W-:-:S04]  /*bb30*/  @P2 SHF.R.U32.HI R11, RZ, R3, R2 ;  /* 0x00000003ff0b2219 */ /* 0x000fc80000011602 */
[----:B------:R-:W-:Y:S02]  /*bb40*/  SHF.R.S32.HI R3, RZ, 0x1f, R11 ;  /* 0x0000001fff037819 */ /* 0x000fe4000001140b */
[----:B------:R-:W-:-:S05]  /*bb50*/  MOV R2, R11 ;  /* 0x0000000b00027202 */ /* 0x000fca0000000f00 */
[----:B------:R-:W-:-:S04]  /*bb60*/  IMAD.WIDE.U32 R2, R6, UR4, R2 ;  /* 0x0000000406027c25 */ /* 0x000fc8000f8e0002 */
[----:B------:R-:W-:Y:S01]  /*bb70*/  IMAD.IADD R3, R13, 0x1, R3 ;  /* 0x000000010d037824 */ /* 0x000fe200078e0203 */
[----:B---3--:R-:W-:-:S04]  /*bb80*/  LEA R4, P2, R2, R4, 0x2 ;  /* 0x0000000402047211 */ /* 0x008fc800078410ff */
[----:B------:R-:W-:-:S05]  /*bb90*/  LEA.HI.X R5, R2, R5, R3, 0x2, P2 ;  /* 0x0000000502057211 */ /* 0x000fca00010f1403 */
[----:B------:R1:W5:Y:S01]  /*bba0*/  LDG.E R4, desc[UR46][R4.64] ;  /* 0x0000002e04047981 */ /* 0x000362000c1e1900 */
[----:B------:R-:W-:-:S04]  /*bbb0*/  IMAD.MOV R2, RZ, RZ, -R11 ;  /* 0x000000ffff027224 */ /* 0x000fc800078e0a0b */
[----:B------:R-:W-:-:S07]  /*bbc0*/  IMAD R10, R9, R2, R10 ;  /* 0x00000002090a7224 */ /* 0x000fce00078e020a */
.L_x_3351:
[----:B------:R-:W1:Y:S01]  /*bbd0*/  S2R R2, SR_TID.X ;  /* 0x0000000000027919 */ /* 0x000e620000002100 */
[----:B--2---:R-:W-:Y:S02]  /*bbe0*/  SHF.L.U32 R3, R17, 0x1f, RZ ;  /* 0x0000001f11037819 */ /* 0x004fe400000006ff */
[----:B-1----:R-:W-:Y:S02]  /*bbf0*/  LOP3.LUT R5, R2, 0x7f, RZ, 0xc0, !PT ;  /* 0x0000007f02057812 */ /* 0x002fe400078ec0ff */
[----:B------:R-:W-:Y:S02]  /*bc00*/  LEA R2, R16, UR37, 0x3 ;  /* 0x0000002510027c11 */ /* 0x000fe4000f8e18ff */
[----:B------:R-:W-:Y:S02]  /*bc10*/  ISETP.NE.AND P2, PT, R5, RZ, PT ;  /* 0x000000ff0500720c */ /* 0x000fe40003f45270 */
[----:B------:R-:W1:Y:S02]  /*bc20*/  SYNCS.PHASECHK.TRANS64.TRYWAIT P3, [R2+URZ+0x22840], R3 ;  /* 0x02284003020075a7 */ /* 0x000e64000806017f */
[----:B-1----:R-:W-:Y:S09]  /*bc30*/  @!P3 BRA `(.L_x_3352) ;  /* 0x0000000c00dcb947 */ /* 0x002ff20003800000 */
.L_x_3383:
[----:B------:R-:W-:Y:S05]  /*bc40*/  @P2 BRA `(.L_x_3353) ;  /* 0x0000000000142947 */ /* 0x000fea0003800000 */
[----:B------:R-:W-:Y:S01]  /*bc50*/  ISETP.NE.AND P3, PT, R19, RZ, PT ;  /* 0x000000ff1300720c */ /* 0x000fe20003f65270 */
[----:B------:R-:W-:-:S04]  /*bc60*/  IMAD.MOV.U32 R5, RZ, RZ, 0x3000 ;  /* 0x00003000ff057424 */ /* 0x000fc800078e00ff */
[----:B------:R2:W-:Y:S08]  /*bc70*/  SYNCS.ARRIVE.TRANS64 RZ, [R2+URZ+0x22830], R5 ;  /* 0x0228300502ff79a7 */ /* 0x0005f0000800003f */
[----:B------:R-:W-:Y:S05]  /*bc80*/  @!P3 BRA `(.L_x_3353) ;  /* 0x000000000004b947 */ /* 0x000fea0003800000 */
[----:B------:R-:W-:Y:S01]  /*bc90*/  BPT.TRAP 0x1 ;  /* 0x000000040000795c */ /* 0x000fe20000300000 */
.L_x_3353:
        /* <DEDUP_REMOVED lines=17> */
.L_x_3384:
[----:B------:R-:W-:Y:S05]  /*bdb0*/  @P2 BRA `(.L_x_3355) ;  /* 0x0000000000142947 */ /* 0x000fea0003800000 */
[----:B------:R-:W-:Y:S01]  /*bdc0*/  ISETP.NE.AND P2, PT, R19, RZ, PT ;  /* 0x000000ff1300720c */ /* 0x000fe20003f45270 */
[----:B-1-3--:R-:W-:-:S04]  /*bdd0*/  IMAD.MOV.U32 R3, RZ, RZ, 0xc000 ;  /* 0x0000c000ff037424 */ /* 0x00afc800078e00ff */
[----:B------:R4:W-:Y:S08]  /*bde0*/  SYNCS.ARRIVE.TRANS64 RZ, [R2+URZ+0x22850], R3 ;  /* 0x0228500302ff79a7 */ /* 0x0009f0000800003f */
[----:B------:R-:W-:Y:S05]  /*bdf0*/  @!P2 BRA `(.L_x_3355) ;  /* 0x000000000004a947 */ /* 0x000fea0003800000 */
[----:B------:R-:W-:Y:S01]  /*be00*/  BPT.TRAP 0x1 ;  /* 0x000000040000795c */ /* 0x000fe20000300000 */
.L_x_3355:
        /* <DEDUP_REMOVED lines=30> */
.L_x_3350:
[----:B------:R-:W-:Y:S05]  /*bff0*/  BSYNC B1 ;  /* 0x0000000000017941 */ /* 0x000fea0003800000 */
.L_x_3349:
[C---:B------:R-:W-:Y:S01]  /*c000*/  ISETP.GT.AND P2, PT, R8.reuse, 0x1, PT ;  /* 0x000000010800780c */ /* 0x040fe20003f44270 */
[----:B------:R-:W-:-:S12]  /*c010*/  VIADD R8, R8, 0xfffffffe ;  /* 0xfffffffe08087836 */ /* 0x000fd80000000000 */
[----:B------:R-:W-:Y:S05]  /*c020*/  @P2 BRA `(.L_x_3356) ;  /* 0xfffffff400002947 */ /* 0x000fea000383ffff */
.L_x_3341:
[----:B------:R-:W-:Y:S05]  /*c030*/  BSYNC B0 ;  /* 0x0000000000007941 */ /* 0x000fea0003800000 */
.L_x_3332:
        /* <DEDUP_REMOVED lines=18> */
.L_x_3358:
[----:B------:R-:W-:Y:S05]  /*c160*/  BSYNC B0 ;  /* 0x0000000000007941 */ /* 0x000fea0003800000 */
.L_x_3357:
[----:B------:R-:W-:Y:S01]  /*c170*/  SEL R16, R16, RZ, P0 ;  /* 0x000000ff10107207 */ /* 0x000fe20000000000 */
[----:B------:R-:W-:-:S07]  /*c180*/  IMAD.MOV.U32 R13, RZ, RZ, R18 ;  /* 0x000000ffff0d7224 */ /* 0x000fce00078e0012 */
.L_x_3317:
[----:B------:R-:W-:Y:S05]  /*c190*/  BSYNC B6 ;  /* 0x0000000000067941 */ /* 0x000fea0003800000 */
.L_x_3315:
[----:B------:R-:W-:-:S03]  /*c1a0*/  UMOV UR6, 0xffffffff ;  /* 0xffffffff00067882 */ /* 0x000fc60000000000 */
[----:B------:R-:W-:Y:S05]  /*c1b0*/  BRA.DIV UR6, `(.L_x_3359) ;  /* 0x0000000a06a47947 */ /* 0x000fea000b800000 */
[----:B------:R1:W1:Y:S02]  /*c1c0*/  SHFL.IDX PT, R14, R13, RZ, 0x1f ;  /* 0x00001fff0d0e7589 */ /* 0x00026400000e0000 */
.L_x_3387:
[----:B------:R-:W-:Y:S01]  /*c1d0*/  ISETP.NE.AND P0, PT, R19, RZ, PT ;  /* 0x000000ff1300720c */ /* 0x000fe20003f05270 */
[----:B------:R-:W-:Y:S05]  /*c1e0*/  WARPSYNC.ALL ;  /* 0x0000000000007948 */ /* 0x000fea0003800000 */
[----:B------:R-:W-:Y:S01]  /*c1f0*/  BAR.SYNC.DEFER_BLOCKING 0x4, 0x120 ;  /* 0x0104800000007b1d */ /* 0x000fe20000010000 */
[----:B-1----:R-:W-:-:S05]  /*c200*/  MOV R18, R14 ;  /* 0x0000000e00127202 */ /* 0x002fca0000000f00 */
        /* <DEDUP_REMOVED lines=8> */
.L_x_3312:
        /* <DEDUP_REMOVED lines=11> */
.L_x_3388:
        /* <DEDUP_REMOVED lines=14> */
.L_x_3364:
        /* <DEDUP_REMOVED lines=12> */
.L_x_3389:
[----:B------:R-:W2:Y:S02]  /*c4e0*/  SYNCS.PHASECHK.TRANS64.TRYWAIT P0, [R3+URZ], R0 ;  /* 0x00000000030075a7 */ /* 0x000ea4000800017f */
[----:B--2---:R-:W-:Y:S05]  /*c4f0*/  @!P0 BRA `(.L_x_3366) ;  /* 0x0000000800208947 */ /* 0x004fea0003800000 */
.L_x_3390:
[----:B------:R-:W-:Y:S05]  /*c500*/  @!P2 BRA `(.L_x_3367) ;  /* 0x000000000004a947 */ /* 0x000fea0003800000 */
[----:B------:R-:W-:Y:S01]  /*c510*/  BPT.TRAP 0x1 ;  /* 0x000000040000795c */ /* 0x000fe20000300000 */
.L_x_3367:
[----:B--2---:R-:W-:-:S05]  /*c520*/  VIADD R3, R7, 0x22860 ;  /* 0x0002286007037836 */ /* 0x004fca0000000000 */
[----:B-1----:R-:W-:-:S04]  /*c530*/  LEA R5, R16, R3, 0x3 ;  /* 0x0000000310057211 */ /* 0x002fc800078e18ff */
[----:B------:R-:W1:Y:S02]  /*c540*/  SYNCS.PHASECHK.TRANS64.TRYWAIT P0, [R5+URZ], R4 ;  /* 0x00000004050075a7 */ /* 0x000e64000800017f */
[----:B-1----:R-:W-:Y:S05]  /*c550*/  @!P0 BRA `(.L_x_3368) ;  /* 0x00000008001c8947 */ /* 0x002fea0003800000 */
.L_x_3391:
[----:B------:R-:W-:-:S07]  /*c560*/  IMAD R3, R2, 0x8, R3 ;  /* 0x0000000802037824 */ /* 0x000fce00078e0203 */
.L_x_3369:
[----:B--2---:R2:W3:Y:S02]  /*c570*/  SYNCS.PHASECHK.TRANS64.TRYWAIT P0, [R3+URZ], R0 ;  /* 0x00000000030075a7 */ /* 0x0044e4000800017f */
[----:B---3--:R-:W-:Y:S05]  /*c580*/  @!P0 NANOSLEEP.SYNCS 0x989680 ;  /* 0x009896800000895d */ /* 0x008fea0003900000 */
[----:B------:R-:W3:Y:S02]  /*c590*/  @!P0 SYNCS.PHASECHK.TRANS64 P0, [R3+URZ], R0 ;  /* 0x00000000030085a7 */ /* 0x000ee4000800007f */
[----:B---3--:R-:W-:Y:S05]  /*c5a0*/  @!P0 BRA `(.L_x_3369) ;  /* 0xfffffffc00f08947 */ /* 0x008fea000383ffff */
.L_x_3363:
[----:B------:R-:W-:Y:S05]  /*c5b0*/  BSYNC B0 ;  /* 0x0000000000007941 */ /* 0x000fea0003800000 */
.L_x_3362:
[----:B------:R-:W-:Y:S05]  /*c5c0*/  EXIT ;  /* 0x000000000000794d */ /* 0x000fea0003800000 */
.L_x_3269:
[----:B-1----:R-:W-:-:S04]  /*c5d0*/  IMAD.U32 R3, RZ, RZ, UR49 ;  /* 0x00000031ff037e24 */ /* 0x002fc8000f8e00ff */
[----:B------:R1:W2:Y:S03]  /*c5e0*/  SYNCS.PHASECHK.TRANS64.TRYWAIT P0, [R3+URZ+0x22800], R0 ;  /* 0x02280000030075a7 */ /* 0x0002a6000800017f */
[----:B--2---:R-:W-:Y:S05]  /*c5f0*/  @!P0 NANOSLEEP.SYNCS 0x989680 ;  /* 0x009896800000895d */ /* 0x004fea0003900000 */
[----:B------:R-:W2:Y:S02]  /*c600*/  @!P0 SYNCS.PHASECHK.TRANS64 P0, [R3+URZ+0x22800], R0 ;  /* 0x02280000030085a7 */ /* 0x000ea4000800007f */
[----:B--2---:R-:W-:Y:S05]  /*c610*/  @!P0 BRA `(.L_x_3269) ;  /* 0xfffffffc00ec8947 */ /* 0x004fea000383ffff */
[----:B------:R-:W-:Y:S05]  /*c620*/  BRA `(.L_x_3370) ;  /* 0xffffff5000887947 */ /* 0x000fea000383ffff */
.L_x_3273:
[----:B--2---:R-:W-:-:S04]  /*c630*/  IMAD.U32 R0, RZ, RZ, UR21 ;  /* 0x00000015ff007e24 */ /* 0x004fc8000f8e00ff */
[----:B------:R2:W3:Y:S03]  /*c640*/  SYNCS.PHASECHK.TRANS64.TRYWAIT P1, [R0+URZ+0x22830], R7 ;  /* 0x02283007000075a7 */ /* 0x0004e6000802017f */
[----:B---3--:R-:W-:Y:S05]  /*c650*/  @!P1 NANOSLEEP.SYNCS 0x989680 ;  /* 0x009896800000995d */ /* 0x008fea0003900000 */
[----:B------:R-:W3:Y:S02]  /*c660*/  @!P1 SYNCS.PHASECHK.TRANS64 P1, [R0+URZ+0x22830], R7 ;  /* 0x02283007000095a7 */ /* 0x000ee4000802007f */
[----:B---3--:R-:W-:Y:S05]  /*c670*/  @!P1 BRA `(.L_x_3273) ;  /* 0xfffffffc00ec9947 */ /* 0x008fea000383ffff */
[----:B------:R-:W-:Y:S05]  /*c680*/  BRA `(.L_x_3272) ;  /* 0xffffff5000ac7947 */ /* 0x000fea000383ffff */
.L_x_3277:
[----:B--2---:R2:W3:Y:S02]  /*c690*/  SYNCS.PHASECHK.TRANS64.TRYWAIT P2, [R8+URZ+0x22850], R7 ;  /* 0x02285007080075a7 */ /* 0x0044e4000804017f */
[----:B---3--:R-:W-:Y:S05]  /*c6a0*/  @!P2 NANOSLEEP.SYNCS 0x989680 ;  /* 0x009896800000a95d */ /* 0x008fea0003900000 */
[----:B------:R-:W3:Y:S02]  /*c6b0*/  @!P2 SYNCS.PHASECHK.TRANS64 P2, [R8+URZ+0x22850], R7 ;  /* 0x022850070800a5a7 */ /* 0x000ee4000804007f */
[----:B---3--:R-:W-:Y:S05]  /*c6c0*/  @!P2 BRA `(.L_x_3277) ;  /* 0xfffffffc00f0a947 */ /* 0x008fea000383ffff */
[----:B------:R-:W-:Y:S05]  /*c6d0*/  BRA `(.L_x_3276) ;  /* 0xffffff6800947947 */ /* 0x000fea000383ffff */
.L_x_3282:
[----:B--2---:R-:W-:-:S04]  /*c6e0*/  IMAD.U32 R5, RZ, RZ, UR29 ;  /* 0x0000001dff057e24 */ /* 0x004fc8000f8e00ff */
[----:B------:R2:W3:Y:S03]  /*c6f0*/  SYNCS.PHASECHK.TRANS64.TRYWAIT P2, [R5+URZ+0x22830], R6 ;  /* 0x02283006050075a7 */ /* 0x0004e6000804017f */
[----:B---3--:R-:W-:Y:S05]  /*c700*/  @!P2 NANOSLEEP.SYNCS 0x989680 ;  /* 0x009896800000a95d */ /* 0x008fea0003900000 */
[----:B------:R-:W3:Y:S02]  /*c710*/  @!P2 SYNCS.PHASECHK.TRANS64 P2, [R5+URZ+0x22830], R6 ;  /* 0x022830060500a5a7 */ /* 0x000ee4000804007f */
[----:B---3--:R-:W-:Y:S05]  /*c720*/  @!P2 BRA `(.L_x_3282) ;  /* 0xfffffffc00eca947 */ /* 0x008fea000383ffff */
[----:B------:R-:W-:Y:S05]  /*c730*/  BRA `(.L_x_3281) ;  /* 0xffffff6c00ac7947 */ /* 0x000fea000383ffff */
.L_x_3286:
[----:B--2---:R2:W3:Y:S02]  /*c740*/  SYNCS.PHASECHK.TRANS64.TRYWAIT P2, [R187+URZ+0x22850], R6 ;  /* 0x02285006bb0075a7 */ /* 0x0044e4000804017f */
[----:B---3--:R-:W-:Y:S05]  /*c750*/  @!P2 NANOSLEEP.SYNCS 0x989680 ;  /* 0x009896800000a95d */ /* 0x008fea0003900000 */
[----:B------:R-:W3:Y:S02]  /*c760*/  @!P2 SYNCS.PHASECHK.TRANS64 P2, [R187+URZ+0x22850], R6 ;  /* 0x02285006bb00a5a7 */ /* 0x000ee4000804007f */
[----:B---3--:R-:W-:Y:S05]  /*c770*/  @!P2 BRA `(.L_x_3286) ;  /* 0xfffffffc00f0a947 */ /* 0x008fea000383ffff */
[----:B------:R-:W-:Y:S05]  /*c780*/  BRA `(.L_x_3285) ;  /* 0xffffff8c00847947 */ /* 0x000fea000383ffff */
.L_x_3292:
[----:B--2---:R-:W-:-:S04]  /*c790*/  IMAD.U32 R5, RZ, RZ, UR22 ;  /* 0x00000016ff057e24 */ /* 0x004fc8000f8e00ff */
[----:B------:R2:W3:Y:S03]  /*c7a0*/  SYNCS.PHASECHK.TRANS64.TRYWAIT P2, [R5+URZ+0x22830], R6 ;  /* 0x02283006050075a7 */ /* 0x0004e6000804017f */
[----:B---3--:R-:W-:Y:S05]  /*c7b0*/  @!P2 NANOSLEEP.SYNCS 0x989680 ;  /* 0x009896800000a95d */ /* 0x008fea0003900000 */
[----:B------:R-:W3:Y:S02]  /*c7c0*/  @!P2 SYNCS.PHASECHK.TRANS64 P2, [R5+URZ+0x22830], R6 ;  /* 0x022830060500a5a7 */ /* 0x000ee4000804007f */
[----:B---3--:R-:W-:Y:S05]  /*c7d0*/  @!P2 BRA `(.L_x_3292) ;  /* 0xfffffffc00eca947 */ /* 0x008fea000383ffff */
[----:B------:R-:W-:Y:S05]  /*c7e0*/  BRA `(.L_x_3291) ;  /* 0xffffff90007c7947 */ /* 0x000fea000383ffff */
.L_x_3296:
[----:B--2---:R2:W3:Y:S02]  /*c7f0*/  SYNCS.PHASECHK.TRANS64.TRYWAIT P2, [R183+URZ+0x22850], R6 ;  /* 0x02285006b70075a7 */ /* 0x0044e4000804017f */
[----:B---3--:R-:W-:Y:S05]  /*c800*/  @!P2 NANOSLEEP.SYNCS 0x989680 ;  /* 0x009896800000a95d */ /* 0x008fea0003900000 */
[----:B------:R-:W3:Y:S02]  /*c810*/  @!P2 SYNCS.PHASECHK.TRANS64 P2, [R183+URZ+0x22850], R6 ;  /* 0x02285006b700a5a7 */ /* 0x000ee4000804007f */
[----:B---3--:R-:W-:Y:S05]  /*c820*/  @!P2 BRA `(.L_x_3296) ;  /* 0xfffffffc00f0a947 */ /* 0x008fea000383ffff */
[----:B------:R-:W-:Y:S05]  /*c830*/  BRA `(.L_x_3295) ;  /* 0xffffffa800907947 */ /* 0x000fea000383ffff */
.L_x_3321:
[----:B------:R-:W1:Y:S01]  /*c840*/  S2R R7, SR_TID.X ;  /* 0x0000000000077919 */ /* 0x000e620000002100 */
[----:B------:R-:W-:Y:S01]  /*c850*/  IMAD.MOV.U32 R12, RZ, RZ, RZ ;  /* 0x000000ffff0c7224 */ /* 0x000fe200078e00ff */
[----:B------:R-:W-:Y:S01]  /*c860*/  MOV R11, 0x1f ;  /* 0x0000001f000b7802 */ /* 0x000fe20000000f00 */
[----:B------:R-:W-:Y:S01]  /*c870*/  IMAD.MOV.U32 R15, RZ, RZ, -0x1 ;  /* 0xffffffffff0f7424 */ /* 0x000fe200078e00ff */
[----:B-1----:R-:W-:-:S04]  /*c880*/  SHF.R.U32.HI R7, RZ, 0x5, R7 ;  /* 0x00000005ff077819 */ /* 0x002fc80000011607 */
[----:B------:R-:W-:-:S05]  /*c890*/  LOP3.LUT R7, R7, 0x3, RZ, 0xc0, !PT ;  /* 0x0000000307077812 */ /* 0x000fca00078ec0ff */
[----:B------:R-:W-:-:S07]  /*c8a0*/  IMAD.MOV.U32 R13, RZ, RZ, R7 ;  /* 0x000000ffff0d7224 */ /* 0x000fce00078e0007 */
[----:B------:R-:W-:Y:S05]  /*c8b0*/  WARPSYNC.COLLECTIVE R15, `(.L_x_3371) ;  /* 0x000000000f087348 */ /* 0x000fea0003c00000 */
[----:B------:R1:W2:Y:S02]  /*c8c0*/  SHFL.IDX P6, R14, R13, R12, R11 ;  /* 0x0000000c0d0e7389 */ /* 0x0002a400000c000b */
[----:B-12---:R-:W-:Y:S01]  /*c8d0*/  ENDCOLLECTIVE ;  /* 0x000000000000791b */ /* 0x006fe20003800000 */
.L_x_3371:
[----:B------:R-:W-:Y:S05]  /*c8e0*/  BRA `(.L_x_3372) ;  /* 0xffffffdc00247947 */ /* 0x000fea000383ffff */
.L_x_3322:
[----:B------:R-:W-:Y:S01]  /*c8f0*/  BSSY B0, `(.L_x_3373) ;  /* 0x0000006000007945 */ /* 0x000fe20003800000 */
[----:B------:R-:W-:-:S07]  /*c900*/  IMAD.MOV.U32 R15, RZ, RZ, -0x1 ;  /* 0xffffffffff0f7424 */ /* 0x000fce00078e00ff */
[----:B------:R-:W-:Y:S05]  /*c910*/  WARPSYNC.COLLECTIVE R15, `(.L_x_3374) ;  /* 0x000000000f0c7348 */ /* 0x000fea0003c00000 */
[----:B------:R-:W-:Y:S02]  /*c920*/  ELECT P6, UR62, PT ;  /* 0x00000000003e782f */ /* 0x000fe400038c0000 */
[----:B------:R-:W-:Y:S01]  /*c930*/  MOV R14, UR62 ;  /* 0x0000003e000e7c02 */ /* 0x000fe20008000f00 */
[----:B------:R-:W-:Y:S10]  /*c940*/  ENDCOLLECTIVE ;  /* 0x000000000000791b */ /* 0x000ff40003800000 */
.L_x_3374:
[----:B------:R-:W-:Y:S05]  /*c950*/  BSYNC B0 ;  /* 0x0000000000007941 */ /* 0x000fea0003800000 */
.L_x_3373:
[----:B------:R-:W-:Y:S05]  /*c960*/  BRA `(.L_x_3375) ;  /* 0xffffffdc00147947 */ /* 0x000fea000383ffff */
.L_x_3325:
[----:B-1----:R1:W2:Y:S02]  /*c970*/  SYNCS.PHASECHK.TRANS64.TRYWAIT P2, [R8+URZ+0x22840], R5 ;  /* 0x02284005080075a7 */ /* 0x0022a4000804017f */
[----:B--2---:R-:W-:Y:S05]  /*c980*/  @!P2 NANOSLEEP.SYNCS 0x989680 ;  /* 0x009896800000a95d */ /* 0x004fea0003900000 */
[----:B------:R-:W2:Y:S02]  /*c990*/  @!P2 SYNCS.PHASECHK.TRANS64 P2, [R8+URZ+0x22840], R5 ;  /* 0x022840050800a5a7 */ /* 0x000ea4000804007f */
[----:B--2---:R-:W-:Y:S05]  /*c9a0*/  @!P2 BRA `(.L_x_3325) ;  /* 0xfffffffc00f0a947 */ /* 0x004fea000383ffff */
[----:B------:R-:W-:Y:S05]  /*c9b0*/  BRA `(.L_x_3376) ;  /* 0xffffffdc00707947 */ /* 0x000fea000383ffff */
.L_x_3327:
[----:B-1----:R-:W-:-:S04]  /*c9c0*/  IMAD.U32 R8, RZ, RZ, UR37 ;  /* 0x00000025ff087e24 */ /* 0x002fc8000f8e00ff */
[----:B------:R1:W2:Y:S03]  /*c9d0*/  SYNCS.PHASECHK.TRANS64.TRYWAIT P2, [R8+URZ+0x22820], R5 ;  /* 0x02282005080075a7 */ /* 0x0002a6000804017f */
[----:B--2---:R-:W-:Y:S05]  /*c9e0*/  @!P2 NANOSLEEP.SYNCS 0x989680 ;  /* 0x009896800000a95d */ /* 0x004fea0003900000 */
[----:B------:R-:W2:Y:S02]  /*c9f0*/  @!P2 SYNCS.PHASECHK.TRANS64 P2, [R8+URZ+0x22820], R5 ;  /* 0x022820050800a5a7 */ /* 0x000ea4000804007f */
[----:B--2---:R-:W-:Y:S05]  /*ca00*/  @!P2 BRA `(.L_x_3327) ;  /* 0xfffffffc00eca947 */ /* 0x004fea000383ffff */
[----:B------:R-:W-:Y:S05]  /*ca10*/  BRA `(.L_x_3377) ;  /* 0xffffffe000107947 */ /* 0x000fea000383ffff */
.L_x_3330:
[----:B-1----:R1:W2:Y:S02]  /*ca20*/  SYNCS.PHASECHK.TRANS64.TRYWAIT P2, [R8+URZ+0x22860], R5 ;  /* 0x02286005080075a7 */ /* 0x0022a4000804017f */
[----:B--2---:R-:W-:Y:S05]  /*ca30*/  @!P2 NANOSLEEP.SYNCS 0x989680 ;  /* 0x009896800000a95d */ /* 0x004fea0003900000 */
[----:B------:R-:W2:Y:S02]  /*ca40*/  @!P2 SYNCS.PHASECHK.TRANS64 P2, [R8+URZ+0x22860], R5 ;  /* 0x022860050800a5a7 */ /* 0x000ea4000804007f */
[----:B--2---:R-:W-:Y:S05]  /*ca50*/  @!P2 BRA `(.L_x_3330) ;  /* 0xfffffffc00f0a947 */ /* 0x004fea000383ffff */
[----:B------:R-:W-:Y:S05]  /*ca60*/  BRA `(.L_x_3378) ;  /* 0xffffffe000247947 */ /* 0x000fea000383ffff */
.L_x_3337:
[----:B-1----:R1:W2:Y:S02]  /*ca70*/  SYNCS.PHASECHK.TRANS64.TRYWAIT P3, [R2+URZ+0x22840], R3 ;  /* 0x02284003020075a7 */ /* 0x0022a4000806017f */
[----:B--2---:R-:W-:Y:S05]  /*ca80*/  @!P3 NANOSLEEP.SYNCS 0x989680 ;  /* 0x009896800000b95d */ /* 0x004fea0003900000 */
[----:B------:R-:W2:Y:S02]  /*ca90*/  @!P3 SYNCS.PHASECHK.TRANS64 P3, [R2+URZ+0x22840], R3 ;  /* 0x022840030200b5a7 */ /* 0x000ea4000806007f */
[----:B--2---:R-:W-:Y:S05]  /*caa0*/  @!P3 BRA `(.L_x_3337) ;  /* 0xfffffffc00f0b947 */ /* 0x004fea000383ffff */
[----:B------:R-:W-:Y:S05]  /*cab0*/  BRA `(.L_x_3379) ;  /* 0xffffffe400587947 */ /* 0x000fea000383ffff */
.L_x_3339:
[----:B--2---:R2:W3:Y:S02]  /*cac0*/  SYNCS.PHASECHK.TRANS64.TRYWAIT P3, [R2+URZ+0x22860], R3 ;  /* 0x02286003020075a7 */ /* 0x0044e4000806017f */
[----:B---3--:R-:W-:Y:S05]  /*cad0*/  @!P3 NANOSLEEP.SYNCS 0x989680 ;  /* 0x009896800000b95d */ /* 0x008fea0003900000 */
[----:B------:R-:W3:Y:S02]  /*cae0*/  @!P3 SYNCS.PHASECHK.TRANS64 P3, [R2+URZ+0x22860], R3 ;  /* 0x022860030200b5a7 */ /* 0x000ee4000806007f */
[----:B---3--:R-:W-:Y:S05]  /*caf0*/  @!P3 BRA `(.L_x_3339) ;  /* 0xfffffffc00f0b947 */ /* 0x008fea000383ffff */
[----:B------:R-:W-:Y:S05]  /*cb00*/  BRA `(.L_x_3380) ;  /* 0xffffffe400a07947 */ /* 0x000fea000383ffff */
.L_x_3345:
[----:B-1----:R1:W2:Y:S02]  /*cb10*/  SYNCS.PHASECHK.TRANS64.TRYWAIT P3, [R3+URZ+0x22840], R2 ;  /* 0x02284002030075a7 */ /* 0x0022a4000806017f */
[----:B--2---:R-:W-:Y:S05]  /*cb20*/  @!P3 NANOSLEEP.SYNCS 0x989680 ;  /* 0x009896800000b95d */ /* 0x004fea0003900000 */
[----:B------:R-:W2:Y:S02]  /*cb30*/  @!P3 SYNCS.PHASECHK.TRANS64 P3, [R3+URZ+0x22840], R2 ;  /* 0x022840020300b5a7 */ /* 0x000ea4000806007f */
[----:B--2---:R-:W-:Y:S05]  /*cb40*/  @!P3 BRA `(.L_x_3345) ;  /* 0xfffffffc00f0b947 */ /* 0x004fea000383ffff */
[----:B------:R-:W-:Y:S05]  /*cb50*/  BRA `(.L_x_3381) ;  /* 0xffffffe800c07947 */ /* 0x000fea000383ffff */
.L_x_3347:
[----:B---3--:R3:W4:Y:S02]  /*cb60*/  SYNCS.PHASECHK.TRANS64.TRYWAIT P3, [R3+URZ+0x22860], R2 ;  /* 0x02286002030075a7 */ /* 0x008724000806017f */
[----:B----4-:R-:W-:Y:S05]  /*cb70*/  @!P3 NANOSLEEP.SYNCS 0x989680 ;  /* 0x009896800000b95d */ /* 0x010fea0003900000 */
[----:B------:R-:W4:Y:S02]  /*cb80*/  @!P3 SYNCS.PHASECHK.TRANS64 P3, [R3+URZ+0x22860], R2 ;  /* 0x022860020300b5a7 */ /* 0x000f24000806007f */
[----:B----4-:R-:W-:Y:S05]  /*cb90*/  @!P3 BRA `(.L_x_3347) ;  /* 0xfffffffc00f0b947 */ /* 0x010fea000383ffff */
[----:B------:R-:W-:Y:S05]  /*cba0*/  BRA `(.L_x_3382) ;  /* 0xffffffec00087947 */ /* 0x000fea000383ffff */
.L_x_3352:
[----:B-1----:R1:W2:Y:S02]  /*cbb0*/  SYNCS.PHASECHK.TRANS64.TRYWAIT P3, [R2+URZ+0x22840], R3 ;  /* 0x02284003020075a7 */ /* 0x0022a4000806017f */
[----:B--2---:R-:W-:Y:S05]  /*cbc0*/  @!P3 NANOSLEEP.SYNCS 0x989680 ;  /* 0x009896800000b95d */ /* 0x004fea0003900000 */
[----:B------:R-:W2:Y:S02]  /*cbd0*/  @!P3 SYNCS.PHASECHK.TRANS64 P3, [R2+URZ+0x22840], R3 ;  /* 0x022840030200b5a7 */ /* 0x000ea4000806007f */
[----:B--2---:R-:W-:Y:S05]  /*cbe0*/  @!P3 BRA `(.L_x_3352) ;  /* 0xfffffffc00f0b947 */ /* 0x004fea000383ffff */
[----:B------:R-:W-:Y:S05]  /*cbf0*/  BRA `(.L_x_3383) ;  /* 0xfffffff000107947 */ /* 0x000fea000383ffff */
.L_x_3354:
[----:B---3--:R3:W4:Y:S02]  /*cc00*/  SYNCS.PHASECHK.TRANS64.TRYWAIT P3, [R2+URZ+0x22860], R3 ;  /* 0x02286003020075a7 */ /* 0x008724000806017f */
[----:B----4-:R-:W-:Y:S05]  /*cc10*/  @!P3 NANOSLEEP.SYNCS 0x989680 ;  /* 0x009896800000b95d */ /* 0x010fea0003900000 */
[----:B------:R-:W4:Y:S02]  /*cc20*/  @!P3 SYNCS.PHASECHK.TRANS64 P3, [R2+URZ+0x22860], R3 ;  /* 0x022860030200b5a7 */ /* 0x000f24000806007f */
[----:B----4-:R-:W-:Y:S05]  /*cc30*/  @!P3 BRA `(.L_x_3354) ;  /* 0xfffffffc00f0b947 */ /* 0x010fea000383ffff */
[----:B------:R-:W-:Y:S05]  /*cc40*/  BRA `(.L_x_3384) ;  /* 0xfffffff000587947 */ /* 0x000fea000383ffff */
.L_x_3359:
[----:B------:R-:W-:Y:S01]  /*cc50*/  BSSY B0, `(.L_x_3385) ;  /* 0x0000007000007945 */ /* 0x000fe20003800000 */
[----:B--2---:R-:W-:Y:S02]  /*cc60*/  IMAD.MOV.U32 R12, RZ, RZ, RZ ;  /* 0x000000ffff0c7224 */ /* 0x004fe400078e00ff */
[----:B------:R-:W-:Y:S02]  /*cc70*/  IMAD.MOV.U32 R11, RZ, RZ, 0x1f ;  /* 0x0000001fff0b7424 */ /* 0x000fe400078e00ff */
[----:B------:R-:W-:-:S07]  /*cc80*/  IMAD.MOV.U32 R15, RZ, RZ, -0x1 ;  /* 0xffffffffff0f7424 */ /* 0x000fce00078e00ff */
[----:B-1-34-:R-:W-:Y:S05]  /*cc90*/  WARPSYNC.COLLECTIVE R15, `(.L_x_3386) ;  /* 0x000000000f087348 */ /* 0x01afea0003c00000 */
[----:B------:R2:W1:Y:S02]  /*cca0*/  SHFL.IDX P6, R14, R13, R12, R11 ;  /* 0x0000000c0d0e7389 */ /* 0x00046400000c000b */
[----:B-1234-:R-:W-:Y:S01]  /*ccb0*/  ENDCOLLECTIVE ;  /* 0x000000000000791b */ /* 0x01efe20003800000 */
.L_x_3386:
[----:B------:R-:W-:Y:S05]  /*ccc0*/  BSYNC B0 ;  /* 0x0000000000007941 */ /* 0x000fea0003800000 */
.L_x_3385:
[----:B------:R-:W-:Y:S05]  /*ccd0*/  BRA `(.L_x_3387) ;  /* 0xfffffff4003c7947 */ /* 0x000fea000383ffff */
.L_x_3361:
[----:B-1----:R1:W2:Y:S02]  /*cce0*/  SYNCS.PHASECHK.TRANS64.TRYWAIT P0, [R7+URZ+0x22820], R0 ;  /* 0x02282000070075a7 */ /* 0x0022a4000800017f */
[----:B--2---:R-:W-:Y:S05]  /*ccf0*/  @!P0 NANOSLEEP.SYNCS 0x989680 ;  /* 0x009896800000895d */ /* 0x004fea0003900000 */
[----:B------:R-:W2:Y:S02]  /*cd00*/  @!P0 SYNCS.PHASECHK.TRANS64 P0, [R7+URZ+0x22820], R0 ;  /* 0x02282000070085a7 */ /* 0x000ea4000800007f */
[----:B--2---:R-:W-:Y:S05]  /*cd10*/  @!P0 BRA `(.L_x_3361) ;  /* 0xfffffffc00f08947 */ /* 0x004fea000383ffff */
[----:B------:R-:W-:Y:S05]  /*cd20*/  BRA `(.L_x_3388) ;  /* 0xfffffff400847947 */ /* 0x000fea000383ffff */
.L_x_3365:
[----:B-1----:R1:W2:Y:S02]  /*cd30*/  SYNCS.PHASECHK.TRANS64.TRYWAIT P0, [R5+URZ], R4 ;  /* 0x00000004050075a7 */ /* 0x0022a4000800017f */
[----:B--2---:R-:W-:Y:S05]  /*cd40*/  @!P0 NANOSLEEP.SYNCS 0x989680 ;  /* 0x009896800000895d */ /* 0x004fea0003900000 */
[----:B------:R-:W2:Y:S02]  /*cd50*/  @!P0 SYNCS.PHASECHK.TRANS64 P0, [R5+URZ], R4 ;  /* 0x00000004050085a7 */ /* 0x000ea4000800007f */
[----:B--2---:R-:W-:Y:S05]  /*cd60*/  @!P0 BRA `(.L_x_3365) ;  /* 0xfffffffc00f08947 */ /* 0x004fea000383ffff */
[----:B------:R-:W-:Y:S05]  /*cd70*/  BRA `(.L_x_3389) ;  /* 0xfffffff400d87947 */ /* 0x000fea000383ffff */
.L_x_3366:
[----:B--2---:R2:W3:Y:S02]  /*cd80*/  SYNCS.PHASECHK.TRANS64.TRYWAIT P0, [R3+URZ], R0 ;  /* 0x00000000030075a7 */ /* 0x0044e4000800017f */
[----:B---3--:R-:W-:Y:S05]  /*cd90*/  @!P0 NANOSLEEP.SYNCS 0x989680 ;  /* 0x009896800000895d */ /* 0x008fea0003900000 */
[----:B------:R-:W3:Y:S02]  /*cda0*/  @!P0 SYNCS.PHASECHK.TRANS64 P0, [R3+URZ], R0 ;  /* 0x00000000030085a7 */ /* 0x000ee4000800007f */
[----:B---3--:R-:W-:Y:S05]  /*cdb0*/  @!P0 BRA `(.L_x_3366) ;  /* 0xfffffffc00f08947 */ /* 0x008fea000383ffff */
[----:B------:R-:W-:Y:S05]  /*cdc0*/  BRA `(.L_x_3390) ;  /* 0xfffffff400cc7947 */ /* 0x000fea000383ffff */
.L_x_3368:
[----:B-1----:R1:W2:Y:S02]  /*cdd0*/  SYNCS.PHASECHK.TRANS64.TRYWAIT P0, [R5+URZ], R4 ;  /* 0x00000004050075a7 */ /* 0x0022a4000800017f */
[----:B--2---:R-:W-:Y:S05]  /*cde0*/  @!P0 NANOSLEEP.SYNCS 0x989680 ;  /* 0x009896800000895d */ /* 0x004fea0003900000 */
[----:B------:R-:W2:Y:S02]  /*cdf0*/  @!P0 SYNCS.PHASECHK.TRANS64 P0, [R5+URZ], R4 ;  /* 0x00000004050085a7 */ /* 0x000ea4000800007f */
[----:B--2---:R-:W-:Y:S05]  /*ce00*/  @!P0 BRA `(.L_x_3368) ;  /* 0xfffffffc00f08947 */ /* 0x004fea000383ffff */
[----:B------:R-:W-:Y:S05]  /*ce10*/  BRA `(.L_x_3391) ;  /* 0xfffffff400d07947 */ /* 0x000fea000383ffff */
.L_x_3392:
        /* <DEDUP_REMOVED lines=14> */
.L_x_4729:


//--------------------- .text._ZN7cutlass13device_kernelIN5flash11enable_sm90INS1_16FlashAttnFwdSm90INS1_25CollectiveMainloopFwdSm90ILi2EN4cute5tupleIJNS5_1CILi1EEES8_S8_EEENS6_IJNS7_ILi128EEENS7_ILi96EEENS7_ILi64EEEEEELi256ENS_10bfloat16_tEfNS_4arch4Sm90ELb1ELb0ELb0ELb0ELb0ELb0ELb1ELb1ELb0ELb0ELb0ELb0EEENS1_21CollectiveEpilogueFwdINS6_IJSA_NS7_ILi256EEESB_EEES9_SE_SG_Li256ELb0ELb0ELb0ELb0EEENS1_30DynamicPersistentTileSchedulerILi256ELi32ELb0ELb0ELb1EEEEEEEEEvNT_6ParamsE --------------------------
	.section	.text._ZN7cutlass13device_kernelIN5flash11enable_sm90INS1_16FlashAttnFwdSm90INS1_25CollectiveMainloopFwdSm90ILi2EN4cute5tupleIJNS5_1CILi1EEES8_S8_EEENS6_IJNS7_ILi128EEENS7_ILi96EEENS7_ILi64EEEEEELi256ENS_10bfloat16_tEfNS_4arch4Sm90ELb1ELb0ELb0ELb0ELb0ELb0ELb1ELb1ELb0ELb0ELb0ELb0EEENS1_21CollectiveEpilogueFwdINS6_IJSA_NS7_ILi256EEESB_EEES9_SE_SG_Li256ELb0ELb0ELb0ELb0EEENS1_30DynamicPersistentTileSchedulerILi256ELi32ELb0ELb0ELb1EEEEEEEEEvNT_6ParamsE,"ax",@progbits
	.align	128
.text._ZN7cutlass13device_kernelIN5flash11enable_sm90INS1_16FlashAttnFwdSm90INS1_25CollectiveMainloopFwdSm90ILi2EN4cute5tupleIJNS5_1CILi1EEES8_S8_EEENS6_IJNS7_ILi128EEENS7_ILi96EEENS7_ILi64EEEEEELi256ENS_10bfloat16_tEfNS_4arch4Sm90ELb1ELb0ELb0ELb0ELb0ELb0ELb1ELb1ELb0ELb0ELb0ELb0EEENS1_21CollectiveEpilogueFwdINS6_IJSA_NS7_ILi256EEESB_EEES9_SE_SG_Li256ELb0ELb0ELb0ELb0EEENS1_30DynamicPersistentTileSchedulerILi256ELi32ELb0ELb0ELb1EEEEEEEEEvNT_6ParamsE:
        .type           _ZN7cutlass13device_kernelIN5flash11enable_sm90INS1_16FlashAttnFwdSm90INS1_25CollectiveMainloopFwdSm90ILi2EN4cute5tupleIJNS5_1CILi1EEES8_S8_EEENS6_IJNS7_ILi128EEENS7_ILi96EEENS7_ILi64EEEEEELi256ENS_10bfloat16_tEfNS_4arch4Sm90ELb1ELb0ELb0ELb0ELb0ELb0ELb1ELb1ELb0ELb0ELb0ELb0EEENS1_21CollectiveEpilogueFwdINS6_IJSA_NS7_ILi256EEESB_EEES9_SE_SG_Li256ELb0ELb0ELb0ELb0EEENS1_30DynamicPersistentTileSchedulerILi256ELi32ELb0ELb0ELb1EEEEEEEEEvNT_6ParamsE,@function
        .size           _ZN7cutlass13device_kernelIN5flash11enable_sm90INS1_16FlashAttnFwdSm90INS1_25CollectiveMainloopFwdSm90ILi2EN4cute5tupleIJNS5_1CILi1EEES8_S8_EEENS6_IJNS7_ILi128EEENS7_ILi96EEENS7_ILi64EEEEEELi256ENS_10bfloat16_tEfNS_4arch4Sm90ELb1ELb0ELb0ELb0ELb0ELb0ELb1ELb1ELb0ELb0ELb0ELb0EEENS1_21CollectiveEpilogueFwdINS6_IJSA_NS7_ILi256EEESB_EEES9_SE_SG_Li256ELb0ELb0ELb0ELb0EEENS1_30DynamicPersistentTileSchedulerILi256ELi32ELb0ELb0ELb1EEEEEEEEEvNT_6ParamsE,(.L_x_4730 - _ZN7cutlass13device_kernelIN5flash11enable_sm90INS1_16FlashAttnFwdSm90INS1_25CollectiveMainloopFwdSm90ILi2EN4cute5tupleIJNS5_1CILi1EEES8_S8_EEENS6_IJNS7_ILi128EEENS7_ILi96EEENS7_ILi64EEEEEELi256ENS_10bfloat16_tEfNS_4arch4Sm90ELb1ELb0ELb0ELb0ELb0ELb0ELb1ELb1ELb0ELb0ELb0ELb0EEENS1_21CollectiveEpilogueFwdINS6_IJSA_NS7_ILi256EEESB_EEES9_SE_SG_Li256ELb0ELb0ELb0ELb0EEENS1_30DynamicPersistentTileSchedulerILi256ELi32ELb0ELb0ELb1EEEEEEEEEvNT_6ParamsE)
        .other          _ZN7cutlass13device_kernelIN5flash11enable_sm90INS1_16FlashAttnFwdSm90INS1_25CollectiveMainloopFwdSm90ILi2EN4cute5tupleIJNS5_1CILi1EEES8_S8_EEENS6_IJNS7_ILi128EEENS7_ILi96EEENS7_ILi64EEEEEELi256ENS_10bfloat16_tEfNS_4arch4Sm90ELb1ELb0ELb0ELb0ELb0ELb0ELb1ELb1ELb0ELb0ELb0ELb0EEENS1_21CollectiveEpilogueFwdINS6_IJSA_NS7_ILi256EEESB_EEES9_SE_SG_Li256ELb0ELb0ELb0ELb0EEENS1_30DynamicPersistentTileSchedulerILi256ELi32ELb0ELb0ELb1EEEEEEEEEvNT_6ParamsE,@"STO_CUDA_ENTRY STV_DEFAULT"
_ZN7cutlass13device_kernelIN5flash11enable_sm90INS1_16FlashAttnFwdSm90INS1_25CollectiveMainloopFwdSm90ILi2EN4cute5tupleIJNS5_1CILi1EEES8_S8_EEENS6_IJNS7_ILi128EEENS7_ILi96EEENS7_ILi64EEEEEELi256ENS_10bfloat16_tEfNS_4arch4Sm90ELb1ELb0ELb0ELb0ELb0ELb0ELb1ELb1ELb0ELb0ELb0ELb0EEENS1_21CollectiveEpilogueFwdINS6_IJSA_NS7_ILi256EEESB_EEES9_SE_SG_Li256ELb0ELb0ELb0ELb0EEENS1_30DynamicPersistentTileSchedulerILi256ELi32ELb0ELb0ELb1EEEEEEEEEvNT_6ParamsE:
[----:B------:R-:W1:Y:S02]  /*0000*/  LDC R1, c[0x0][0x28] ;  /* 0x00000a00ff017b82 */ /* 0x000e640000000800 */
[----:B-1----:R-:W-:Y:S01]  /*0010*/  VIADD R1, R1, 0xfffffff0 ;  /* 0xfffffff001017836 */ /* 0x002fe20000000000 */
[----:B------:R-:W1:Y:S01]  /*0020*/  S2R R3, SR_TID.X ;  /* 0x0000000000037919 */ /* 0x000e620000002100 */
[----:B------:R-:W-:Y:S01]  /*0030*/  ELECT P0, URZ, PT ;  /* 0x00000000003f782f */ /* 0x000fe20003800000 */
[----:B------:R-:W-:Y:S01]  /*0040*/  BSSY B0, `(.L_x_3393) ;  /* 0x0000016000007945 */ /* 0x000fe20003800000 */
[----:B-1----:R-:W-:-:S05]  /*0050*/  SHF.R.U32.HI R0, RZ, 0x5, R3 ;  /* 0x00000005ff007819 */ /* 0x002fca0000011603 */
        /* <DEDUP_REMOVED lines=20> */
.L_x_3394:
[----:B------:R-:W-:Y:S05]  /*01a0*/  BSYNC B0 ;  /* 0x0000000000007941 */ /* 0x000fea0003800000 */
.L_x_3393:
[----:B------:R-:W-:Y:S01]  /*01b0*/  VOTEU.ANY UP0, P0 ;  /* 0x00000000003f7886 */ /* 0x000fe20000000100 */
[----:B------:R-:W1:Y:S01]  /*01c0*/  SHFL.IDX PT, R2, R0, RZ, 0x1f ;  /* 0x00001fff00027589 */ /* 0x000e6200000e0000 */
[----:B------:R-:W-:Y:S01]  /*01d0*/  UMOV UR4, 0x1 ;  /* 0x0000000100047882 */ /* 0x000fe20000000000 */
[----:B------:R-:W-:Y:S01]  /*01e0*/  VOTEU.ANY UP1, P0 ;  /* 0x00000000003f7886 */ /* 0x000fe20000020100 */
[----:B------:R-:W-:Y:S01]  /*01f0*/  SHF.R.U32.HI R3, RZ, 0x7, R3 ;  /* 0x00000007ff037819 */ /* 0x000fe20000011603 */
[----:B------:R-:W2:Y:S01]  /*0200*/  @UP0 S2UR UR7, SR_CgaCtaId ;  /* 0x00000000000709c3 */ /* 0x000ea20000008800 */
[----:B------:R-:W-:Y:S01]  /*0210*/  @UP0 UMOV UR6, 0x400 ;  /* 0x0000040000060882 */ /* 0x000fe20000000000 */
[----:B------:R-:W-:-:S04]  /*0220*/  @UP0 UIADD3 UR4, -UR4, 0x100000, URZ ;  /* 0x0010000004040890 */ /* 0x000fc8000fffe13f */
[----:B------:R-:W-:Y:S02]  /*0230*/  @UP0 USHF.L.U32 UR5, UR4, 0xb, URZ ;  /* 0x0000000b04050899 */ /* 0x000fe4000800063f */
[----:B------:R-:W-:Y:S01]  /*0240*/  @UP0 USHF.L.U32 UR4, UR4, 0x1, URZ ;  /* 0x0000000104040899 */ /* 0x000fe2000800063f */
[----:B------:R-:W-:Y:S01]  /*0250*/  VOTEU.ANY UP2, P0 ;  /* 0x00000000003f7886 */ /* 0x000fe20000040100 */
[----:B-1----:R-:W-:Y:S02]  /*0260*/  ISETP.NE.AND P1, PT, R2, RZ, PT ;  /* 0x000000ff0200720c */ /* 0x002fe40003f25270 */
[----:B------:R1:W3:Y:S01]  /*0270*/  SHFL.IDX PT, R2, R3, RZ, 0x1f ;  /* 0x00001fff03027589 */ /* 0x0002e200000e0000 */
[----:B--2---:R-:W-:Y:S01]  /*0280*/  @UP0 ULEA UR6, UR7, UR6, 0x18 ;  /* 0x0000000607060291 */ /* 0x004fe2000f8ec03f */
[----:B------:R-:W-:Y:S02]  /*0290*/  VOTEU.ANY UP0, P0 ;  /* 0x00000000003f7886 */ /* 0x000fe40000000100 */
[----:B------:R-:W2:Y:S09]  /*02a0*/  FENCE.VIEW.ASYNC.S ;  /* 0x00000000000073c6 */ /* 0x000eb20000000000 */
[----:B--2---:R1:W2:Y:S01]  /*02b0*/  @UP0 SYNCS.EXCH.64 URZ, [UR6+0x32400], UR4 ;  /* 0x03240004063f05b2 */ /* 0x0042a20008000100 */
[----:B------:R1:W4:Y:S01]  /*02c0*/  @UP1 SYNCS.EXCH.64 URZ, [UR6+0x32410], UR4 ;  /* 0x03241004063f15b2 */ /* 0x0003220008000100 */
[----:B------:R1:W1:Y:S01]  /*02d0*/  @UP2 SYNCS.EXCH.64 URZ, [UR6+0x32420], UR4 ;  /* 0x03242004063f25b2 */ /* 0x0002620008000100 */
        /* <DEDUP_REMOVED lines=19> */
.L_x_3395:
[----:B-1----:R-:W1:Y:S01]  /*0410*/  SHFL.IDX PT, R3, R0, RZ, 0x1f ;  /* 0x00001fff00037589 */ /* 0x002e6200000e0000 */
[----:B------:R-:W-:Y:S01]  /*0420*/  NOP ;  /* 0x0000000000007918 */ /* 0x000fe20000000000 */
[----:B-1----:R-:W-:-:S13]  /*0430*/  ISETP.NE.AND P0, PT, R3, RZ, PT ;  /* 0x000000ff0300720c */ /* 0x002fda0003f05270 */
[----:B------:R-:W-:Y:S05]  /*0440*/  @P0 BRA `(.L_x_3396) ;  /* 0x0000000000480947 */ /* 0x000fea0003800000 */
[----:B------:R-:W1:Y:S01]  /*0450*/  S2UR UR5, SR_CgaCtaId ;  /* 0x00000000000579c3 */ /* 0x000e620000008800 */
        /* <DEDUP_REMOVED lines=17> */
.L_x_3396:
        /* <DEDUP_REMOVED lines=18> */
.L_x_3397:
        /* <DEDUP_REMOVED lines=22> */
.L_x_3398:
        /* <DEDUP_REMOVED lines=22> */
.L_x_3399:
[----:B---3--:R-:W-:Y:S01]  /*0950*/  ISETP.NE.AND P0, PT, R2, RZ, PT ;  /* 0x000000ff0200720c */ /* 0x008fe20003f05270 */
[----:B------:R-:W-:Y:S01]  /*0960*/  IMAD.MOV.U32 R2, RZ, RZ, 0x1 ;  /* 0x00000001ff027424 */ /* 0x000fe200078e00ff */
[----:B------:R-:W-:Y:S01]  /*0970*/  NOP ;  /* 0x0000000000007918 */ /* 0x000fe20000000000 */
[----:B------:R-:W-:-:S03]  /*0980*/  ULDC.64 UR46, c[0x0][0x208] ;  /* 0x00008200002e7ab9 */ /* 0x000fc60000000a00 */
[----:B------:R-:W-:-:S05]  /*0990*/  SEL R2, R2, 0x2, !P0 ;  /* 0x0000000202027807 */ /* 0x000fca0004000000 */
[----:B------:R3:W-:Y:S01]  /*09a0*/  STL [R1+0x8], R2 ;  /* 0x0000080201007387 */ /* 0x0007e20000100800 */
[----:B-12-4-:R-:W-:Y:S06]  /*09b0*/  BAR.SYNC.DEFER_BLOCKING 0x0 ;  /* 0x0000000000007b1d */ /* 0x016fec0000010000 */
[----:B------:R-:W-:Y:S05]  /*09c0*/  @!P0 BRA `(.L_x_3400) ;  /* 0x000000a400dc8947 */ /* 0x000fea0003800000 */
.L_x_3401:
[----:B------:R-:W-:-:S08]  /*09d0*/  NOP ;  /* 0x0000000000007918 */ /* 0x000fd00000000000 */
[----:B------:R-:W1:Y:S02]  /*09e0*/  USETMAXREG.TRY_ALLOC.CTAPOOL UP0, 0xf0 ;  /* 0x000000f0000079c8 */ /* 0x000e640008000600 */
[----:B-1----:R-:W-:-:S13]  /*09f0*/  PLOP3.LUT P0, PT, PT, PT, UP0, 0x80, 0x0 ;  /* 0x000000000000781c */ /* 0x002fda0003f0f008 */
[----:B------:R-:W-:Y:S05]  /*0a00*/  @!P0 BRA `(.L_x_3401) ;  /* 0xfffffffc00f08947 */ /* 0x000fea000383ffff */
[----:B------:R-:W1:Y:S01]  /*0a10*/  S2R R0, SR_TID.X ;  /* 0x0000000000007919 */ /* 0x000e620000002100 */
[----:B------:R-:W2:Y:S08]  /*0a20*/  S2UR UR7, SR_CTAID.X ;  /* 0x00000000000779c3 */ /* 0x000eb00000002500 */
[----:B------:R-:W-:Y:S08]  /*0a30*/  BAR.ARV 0x4, 0x120 ;  /* 0x0104800000007b1d */ /* 0x000ff00000002000 */
[----:B------:R-:W-:Y:S06]  /*0a40*/  BAR.ARV 0x8, 0x120 ;  /* 0x0204800000007b1d */ /* 0x000fec0000002000 */
[----:B-1----:R-:W-:-:S04]  /*0a50*/  SHF.R.U32.HI R0, RZ, 0x7, R0 ;  /* 0x00000007ff007819 */ /* 0x002fc80000011600 */
[----:B------:R-:W-:Y:S02]  /*0a60*/  ISETP.NE.AND P0, PT, R0, 0x1, PT ;  /* 0x000000010000780c */ /* 0x000fe40003f05270 */
[----:B------:R-:W2:Y:S11]  /*0a70*/  LDC R0, c[0x0][0xea8] ;  /* 0x0003aa00ff007b82 */ /* 0x000eb60000000800 */
[----:B------:R-:W-:Y:S06]  /*0a80*/  @!P0 BAR.ARV 0x9, 0x100 ;  /* 0x0244000000008b1d */ /* 0x000fec0000002000 */
[----:B--2---:R-:W-:-:S13]  /*0a90*/  ISETP.LE.AND P0, PT, R0, UR7, PT ;  /* 0x0000000700007c0c */ /* 0x004fda000bf03270 */
[----:B------:R-:W-:Y:S05]  /*0aa0*/  @P0 EXIT ;  /* 0x000000000000094d */ /* 0x000fea0003800000 */
[----:B------:R-:W2:Y:S01]  /*0ab0*/  LDL.LU R11, [R1+0x8] ;  /* 0x00000800010b7983 */ /* 0x000ea20000300800 */
[----:B---3--:R-:W1:Y:S01]  /*0ac0*/  S2R R2, SR_TID.X ;  /* 0x0000000000027919 */ /* 0x008e620000002100 */
[----:B------:R-:W3:Y:S08]  /*0ad0*/  S2UR UR4, SR_CgaCtaId ;  /* 0x00000000000479c3 */ /* 0x000ef00000008800 */
[----:B------:R-:W4:Y:S01]  /*0ae0*/  S2UR UR6, SR_SWINHI ;  /* 0x00000000000679c3 */ /* 0x000f220000002f00 */
[----:B-1----:R-:W-:-:S05]  /*0af0*/  VIADD R225, R2, 0xffffff80 ;  /* 0xffffff8002e17836 */ /* 0x002fca0000000000 */
[----:B------:R-:W-:-:S04]  /*0b00*/  SHF.R.S32.HI R0, RZ, 0x1f, R225 ;  /* 0x0000001fff007819 */ /* 0x000fc800000114e1 */
[----:B------:R-:W-:-:S04]  /*0b10*/  LEA.HI R2, R0, R225, RZ, 0x7 ;  /* 0x000000e100027211 */ /* 0x000fc800078f38ff */
[----:B------:R-:W-:Y:S02]  /*0b20*/  LOP3.LUT R4, R2, 0xffffff80, RZ, 0xc0, !PT ;  /* 0xffffff8002047812 */ /* 0x000fe400078ec0ff */
[----:B------:R-:W-:-:S03]  /*0b30*/  LEA.HI R3, R0, R225, RZ, 0x4 ;  /* 0x000000e100037211 */ /* 0x000fc600078f20ff */
[----:B------:R-:W-:Y:S01]  /*0b40*/  IMAD.IADD R222, R225, 0x1, -R4 ;  /* 0x00000001e1de7824 */ /* 0x000fe200078e0a04 */
[----:B------:R-:W-:Y:S02]  /*0b50*/  LEA.HI R4, R0, R225, RZ, 0x5 ;  /* 0x000000e100047211 */ /* 0x000fe400078f28ff */
[----:B------:R-:W-:Y:S02]  /*0b60*/  SHF.R.S32.HI R6, RZ, 0x4, R3 ;  /* 0x00000004ff067819 */ /* 0x000fe40000011403 */
[----:B------:R-:W-:Y:S02]  /*0b70*/  SHF.R.S32.HI R7, RZ, 0x1f, R222 ;  /* 0x0000001fff077819 */ /* 0x000fe400000114de */
[----:B------:R-:W-:Y:S02]  /*0b80*/  SHF.R.S32.HI R5, RZ, 0x5, R4 ;  /* 0x00000005ff057819 */ /* 0x000fe40000011404 */
[C---:B------:R-:W-:Y:S02]  /*0b90*/  LOP3.LUT R4, R3.reuse, 0x3fffff0, RZ, 0xc0, !PT ;  /* 0x03fffff003047812 */ /* 0x040fe400078ec0ff */
[----:B------:R-:W-:-:S02]  /*0ba0*/  LEA.HI R3, R3, R6, RZ, 0x1 ;  /* 0x0000000603037211 */ /* 0x000fc400078f08ff */
[-C--:B------:R-:W-:Y:S02]  /*0bb0*/  LEA.HI R8, R7, R222.reuse, RZ, 0x2 ;  /* 0x000000de07087211 */ /* 0x080fe400078f10ff */
[----:B------:R-:W-:Y:S02]  /*0bc0*/  LOP3.LUT R3, R3, 0x1ffffffe, RZ, 0xc0, !PT ;  /* 0x1ffffffe03037812 */ /* 0x000fe400078ec0ff */
[--C-:B------:R-:W-:Y:S02]  /*0bd0*/  SHF.R.S32.HI R9, RZ, 0x2, R8.reuse ;  /* 0x00000002ff097819 */ /* 0x100fe40000011408 */
[----:B------:R-:W-:Y:S01]  /*0be0*/  SHF.R.S32.HI R10, RZ, 0x1f, R8 ;  /* 0x0000001fff0a7819 */ /* 0x000fe20000011408 */
[----:B------:R-:W-:Y:S01]  /*0bf0*/  IMAD.IADD R6, R6, 0x1, -R3 ;  /* 0x0000000106067824 */ /* 0x000fe200078e0a03 */
[----:B------:R-:W-:Y:S01]  /*0c00*/  SHF.R.S32.HI R3, RZ, 0x7, R2 ;  /* 0x00000007ff037819 */ /* 0x000fe20000011402 */
[----:B------:R-:W-:Y:S01]  /*0c10*/  IMAD.IADD R4, R225, 0x1, -R4 ;  /* 0x00000001e1047824 */ /* 0x000fe200078e0a04 */
[----:B------:R-:W-:Y:S01]  /*0c20*/  LEA.HI R10, R10, R9, RZ, 0x3 ;  /* 0x000000090a0a7211 */ /* 0x000fe200078f18ff */
[----:B------:R-:W-:Y:S01]  /*0c30*/  UMOV UR39, 0x400 ;  /* 0x0000040000277882 */ /* 0x000fe20000000000 */
[----:B------:R-:W-:Y:S01]  /*0c40*/  LEA.HI R2, R2, R3, RZ, 0x1 ;  /* 0x0000000302027211 */ /* 0x000fe200078f08ff */
[----:B---3--:R-:W-:Y:S01]  /*0c50*/  ULEA UR39, UR4, UR39, 0x18 ;  /* 0x0000002704277291 */ /* 0x008fe2000f8ec03f */
[----:B------:R-:W-:Y:S01]  /*0c60*/  LOP3.LUT R10, R10, 0xfffffff8, RZ, 0xc0, !PT ;  /* 0xfffffff80a0a7812 */ /* 0x000fe200078ec0ff */
[----:B------:R-:W-:Y:S01]  /*0c70*/  IMAD R5, R5, 0x10, R4 ;  /* 0x0000001005057824 */ /* 0x000fe200078e0204 */
[----:B------:R-:W-:-:S02]  /*0c80*/  LEA.HI R7, R7, R222, RZ, 0x5 ;  /* 0x000000de07077211 */ /* 0x000fc400078f28ff */
[----:B------:R-:W-:Y:S01]  /*0c90*/  LEA.HI R0, R0, R225, RZ, 0x3 ;  /* 0x000000e100007211 */ /* 0x000fe200078f18ff */
[----:B------:R-:W-:Y:S01]  /*0ca0*/  IMAD R5, R5, 0x8, R6 ;  /* 0x0000000805057824 */ /* 0x000fe200078e0206 */
[----:B------:R-:W-:Y:S01]  /*0cb0*/  LOP3.LUT R2, R2, 0x3fffffe, RZ, 0xc0, !PT ;  /* 0x03fffffe02027812 */ /* 0x000fe200078ec0ff */
[----:B------:R-:W-:Y:S01]  /*0cc0*/  IMAD.IADD R10, R9, 0x1, -R10 ;  /* 0x00000001090a7824 */ /* 0x000fe200078e0a0a */
[----:B------:R-:W-:Y:S02]  /*0cd0*/  SHF.R.S32.HI R7, RZ, 0x5, R7 ;  /* 0x00000005ff077819 */ /* 0x000fe40000011407 */
[----:B------:R-:W-:Y:S01]  /*0ce0*/  LOP3.LUT R0, R0, 0x1ffffff8, RZ, 0xc0, !PT ;  /* 0x1ffffff800007812 */ /* 0x000fe200078ec0ff */
[----:B------:R-:W-:Y:S01]  /*0cf0*/  UMOV UR4, UR39 ;  /* 0x0000002700047c82 */ /* 0x000fe20008000000 */
[----:B----4-:R-:W-:Y:S01]  /*0d00*/  UMOV UR5, UR6 ;  /* 0x0000000600057c82 */ /* 0x010fe20008000000 */
[----:B------:R-:W-:Y:S01]  /*0d10*/  LOP3.LUT R9, R8, 0x7ffffffc, RZ, 0xc0, !PT ;  /* 0x7ffffffc08097812 */ /* 0x000fe200078ec0ff */
[----:B------:R-:W-:-:S02]  /*0d20*/  IMAD.U32 R202, RZ, RZ, UR4 ;  /* 0x00000004ffca7e24 */ /* 0x000fc4000f8e00ff */
[----:B------:R-:W-:Y:S02]  /*0d30*/  IMAD.U32 R203, RZ, RZ, UR5 ;  /* 0x00000005ffcb7e24 */ /* 0x000fe4000f8e00ff */
[----:B------:R-:W-:Y:S02]  /*0d40*/  IMAD.SHL.U32 R5, R5, 0x8, RZ ;  /* 0x0000000805057824 */ /* 0x000fe400078e00ff */
[----:B------:R-:W-:Y:S02]  /*0d50*/  IMAD.IADD R2, R3, 0x1, -R2 ;  /* 0x0000000103027824 */ /* 0x000fe400078e0a02 */
[----:B------:R-:W-:Y:S02]  /*0d60*/  IMAD R7, R7, 0x10, R10 ;  /* 0x0000001007077824 */ /* 0x000fe400078e020a */
[----:B------:R-:W-:Y:S02]  /*0d70*/  IMAD.IADD R0, R225, 0x1, -R0 ;  /* 0x00000001e1007824 */ /* 0x000fe400078e0a00 */
[----:B------:R-:W-:-:S02]  /*0d80*/  IMAD.IADD R222, R222, 0x1, -R9 ;  /* 0x00000001dede7824 */ /* 0x000fc400078e0a09 */
[----:B------:R-:W-:Y:S01]  /*0d90*/  IMAD.WIDE R202, R5, 0x2, R202 ;  /* 0x0000000205ca7825 */ /* 0x000fe200078e02ca */
[----:B------:R-:W-:-:S03]  /*0da0*/  UMOV UR4, UR7 ;  /* 0x0000000700047c82 */ /* 0x000fc60008000000 */
[----:B------:R-:W-:Y:S02]  /*0db0*/  IMAD R223, R2, 0x40, R7 ;  /* 0x0000004002df7824 */ /* 0x000fe400078e0207 */
[----:B------:R-:W-:Y:S02]  /*0dc0*/  IMAD.MOV.U32 R224, RZ, RZ, RZ ;  /* 0x000000ffffe07224 */ /* 0x000fe400078e00ff */
[----:B------:R-:W-:Y:S01]  /*0dd0*/  IMAD.SHL.U32 R218, R0, 0x8, RZ ;  /* 0x0000000800da7824 */ /* 0x000fe200078e00ff */
[----:B------:R-:W-:Y:S01]  /*0de0*/  ULDC.64 UR60, c[0x0][0x198] ;  /* 0x00006600003c7ab9 */ /* 0x000fe20000000a00 */
[----:B------:R-:W-:Y:S01]  /*0df0*/  UMOV UR37, URZ ;  /* 0x0000003f00257c82 */ /* 0x000fe20008000000 */
[----:B------:R-:W-:Y:S01]  /*0e00*/  UMOV UR36, URZ ;  /* 0x0000003f00247c82 */ /* 0x000fe20008000000 */
[----:B--2---:R-:W-:-:S07]  /*0e10*/  LOP3.LUT R217, R11, 0x1, RZ, 0xfc, !PT ;  /* 0x000000010bd97812 */ /* 0x004fce00078efcff */
.L_x_3449:
        /* <DEDUP_REMOVED lines=20> */
.L_x_3402:
[----:B------:R-:W-:Y:S01]  /*0f60*/  ULDC UR6, c[0x0][0xec4] ;  /* 0x0003b10000067ab9 */ /* 0x000fe20000000800 */
[----:B------:R-:W-:Y:S01]  /*0f70*/  UMOV UR40, UR7 ;  /* 0x0000000700287c82 */ /* 0x000fe20008000000 */
[----:B------:R-:W-:-:S11]  /*0f80*/  UISETP.NE.AND UP0, UPT, UR6, 0x1, UPT ;  /* 0x000000010600788c */ /* 0x000fd6000bf05270 */
[----:B------:R-:W-:Y:S02]  /*0f90*/  @UP0 ULDC.64 UR10, c[0x0][0xec8] ;  /* 0x0003b200000a0ab9 */ /* 0x000fe40000000a00 */
[----:B------:R-:W-:-:S04]  /*0fa0*/  UIMAD.WIDE.U32 UR4, UR7, UR10, URZ ;  /* 0x0000000a070472a5 */ /* 0x000fc8000f8e003f */
[----:B------:R-:W-:-:S04]  /*0fb0*/  @UP0 USHF.R.U32.HI UR40, URZ, UR11, UR5 ;  /* 0x0000000b3f280299 */ /* 0x000fc80008011605 */
[----:B------:R-:W-:-:S12]  /*0fc0*/  UIMAD UR4, UR40, UR6, URZ ;  /* 0x00000006280472a4 */ /* 0x000fd8000f8e023f */
.L_x_3403:
[----:B------:R-:W1:Y:S01]  /*0fd0*/  LDC R0, c[0x0][0x288] ;  /* 0x0000a200ff007b82 */ /* 0x000e620000000800 */
[----:B------:R-:W-:Y:S01]  /*0fe0*/  ULOP3.LUT UR5, URZ, UR40, URZ, 0x33, !UPT ;  /* 0x000000283f057292 */ /* 0x000fe2000f8e333f */
[----:B------:R-:W-:Y:S01]  /*0ff0*/  PLOP3.LUT P0, PT, PT, PT, PT, 0x80, 0x0 ;  /* 0x000000000000781c */ /* 0x000fe20003f0f070 */
[----:B------:R-:W-:Y:S01]  /*1000*/  ULDC UR6, c[0x0][0xeac] ;  /* 0x0003ab0000067ab9 */ /* 0x000fe20000000800 */
[----:B------:R-:W-:Y:S01]  /*1010*/  ULDC.64 UR10, c[0x0][0x3f8] ;  /* 0x0000fe00000a7ab9 */ /* 0x000fe20000000a00 */
[----:B------:R-:W-:Y:S01]  /*1020*/  UIADD3 UR5, UR5, UR6, URZ ;  /* 0x0000000605057290 */ /* 0x000fe2000fffe03f */
[----:B------:R-:W-:Y:S01]  /*1030*/  IMAD.MOV.U32 R150, RZ, RZ, RZ ;  /* 0x000000ffff967224 */ /* 0x000fe200078e00ff */
[----:B------:R-:W-:Y:S01]  /*1040*/  UISETP.NE.U32.AND UP0, UPT, UR10, URZ, UPT ;  /* 0x0000003f0a00728c */ /* 0x000fe2000bf05070 */
[----:B------:R-:W2:Y:S01]  /*1050*/  LDC R158, c[0x0][0x2e0] ;  /* 0x0000b800ff9e7b82 */ /* 0x000ea20000000800 */
[----:B------:R-:W-:Y:S01]  /*1060*/  USHF.L.U32 UR42, UR5, 0x7, URZ ;  /* 0x00000007052a7899 */ /* 0x000fe2000800063f */
[----:B------:R-:W-:Y:S01]  /*1070*/  CS2R R148, SRZ ;  /* 0x0000000000947805 */ /* 0x000fe2000001ff00 */
[----:B------:R-:W-:Y:S01]  /*1080*/  UISETP.NE.AND.EX UP0, UPT, UR11, URZ, UPT, UP0 ;  /* 0x0000003f0b00728c */ /* 0x000fe2000bf05300 */
[----:B------:R-:W-:Y:S01]  /*1090*/  CS2R R146, SRZ ;  /* 0x0000000000927805 */ /* 0x000fe2000001ff00 */
[----:B------:R-:W-:Y:S01]  /*10a0*/  ULDC UR6, c[0x0][0x404] ;  /* 0x0001010000067ab9 */ /* 0x000fe20000000800 */
[----:B------:R-:W-:Y:S01]  /*10b0*/  ULDC UR43, c[0x0][0xeb8] ;  /* 0x0003ae00002b7ab9 */ /* 0x000fe20000000800 */
[----:B------:R-:W-:Y:S01]  /*10c0*/  USEL UR5, UR6, 0x1, UP0 ;  /* 0x0000000106057887 */ /* 0x000fe20008000000 */
[----:B------:R-:W-:Y:S01]  /*10d0*/  IMAD.U32 R221, RZ, RZ, UR42 ;  /* 0x0000002affdd7e24 */ /* 0x000fe2000f8e00ff */
[----:B------:R-:W-:Y:S01]  /*10e0*/  UISETP.NE.AND UP0, UPT, UR43, 0x1, UPT ;  /* 0x000000012b00788c */ /* 0x000fe2000bf05270 */
[----:B------:R-:W-:Y:S01]  /*10f0*/  CS2R R144, SRZ ;  /* 0x0000000000907805 */ /* 0x000fe2000001ff00 */
[----:B------:R-:W-:Y:S01]  /*1100*/  UIADD3 UR4, UR7, -UR4, URZ ;  /* 0x8000000407047290 */ /* 0x000fe2000fffe03f */
[----:B------:R-:W-:-:S02]  /*1110*/  CS2R R142, SRZ ;  /* 0x00000000008e7805 */ /* 0x000fc4000001ff00 */
[----:B------:R-:W-:Y:S02]  /*1120*/  CS2R R140, SRZ ;  /* 0x00000000008c7805 */ /* 0x000fe4000001ff00 */
[----:B------:R-:W-:Y:S02]  /*1130*/  CS2R R138, SRZ ;  /* 0x00000000008a7805 */ /* 0x000fe4000001ff00 */
[----:B------:R-:W-:Y:S02]  /*1140*/  CS2R R136, SRZ ;  /* 0x0000000000887805 */ /* 0x000fe4000001ff00 */
[----:B-1----:R-:W-:Y:S02]  /*1150*/  IADD3 R3, R221, 0xdf, -R0 ;  /* 0x000000dfdd037810 */ /* 0x002fe40007ffe800 */
[----:B------:R-:W-:Y:S02]  /*1160*/  CS2R R134, SRZ ;  /* 0x0000000000867805 */ /* 0x000fe4000001ff00 */
[----:B------:R-:W-:-:S02]  /*1170*/  CS2R R132, SRZ ;  /* 0x0000000000847805 */ /* 0x000fc4000001ff00 */
[----:B------:R-:W-:Y:S01]  /*1180*/  CS2R R130, SRZ ;  /* 0x0000000000827805 */ /* 0x000fe2000001ff00 */
[----:B------:R-:W-:Y:S01]  /*1190*/  @UP0 ULDC UR6, c[0x0][0xec0] ;  /* 0x0003b00000060ab9 */ /* 0x000fe20000000800 */
[----:B------:R-:W-:Y:S02]  /*11a0*/  CS2R R128, SRZ ;  /* 0x0000000000807805 */ /* 0x000fe4000001ff00 */
[----:B------:R-:W-:Y:S02]  /*11b0*/  CS2R R126, SRZ ;  /* 0x00000000007e7805 */ /* 0x000fe4000001ff00 */
[----:B------:R-:W-:Y:S01]  /*11c0*/  CS2R R124, SRZ ;  /* 0x00000000007c7805 */ /* 0x000fe2000001ff00 */
[----:B--2---:R-:W-:Y:S01]  /*11d0*/  IMAD R158, R158, UR5, RZ ;  /* 0x000000059e9e7c24 */ /* 0x004fe2000f8e02ff */
[----:B------:R-:W-:Y:S01]  /*11e0*/  ULDC UR5, c[0x0][0xec4] ;  /* 0x0003b10000057ab9 */ /* 0x000fe20000000800 */
[----:B------:R-:W-:Y:S01]  /*11f0*/  CS2R R122, SRZ ;  /* 0x00000000007a7805 */ /* 0x000fe2000001ff00 */
[----:B------:R-:W-:Y:S01]  /*1200*/  UIMAD UR8, UR8, UR5, UR4 ;  /* 0x00000005080872a4 */ /* 0x000fe2000f8e0204 */
[C---:B------:R-:W-:Y:S01]  /*1210*/  VIADD R0, R158.reuse, 0x5f ;  /* 0x0000005f9e007836 */ /* 0x040fe20000000000 */
[----:B------:R-:W-:Y:S01]  /*1220*/  CS2R R120, SRZ ;  /* 0x0000000000787805 */ /* 0x000fe2000001ff00 */
[----:B------:R-:W-:Y:S01]  /*1230*/  IMAD.IADD R3, R158, 0x1, R3 ;  /* 0x000000019e037824 */ /* 0x000fe200078e0203 */
[----:B------:R-:W-:Y:S01]  /*1240*/  @UP0 ULDC UR4, c[0x0][0xebc] ;  /* 0x0003af0000040ab9 */ /* 0x000fe20000000800 */
[----:B------:R-:W-:Y:S01]  /*1250*/  IMAD.HI R0, R0, 0x2aaaaaab, RZ ;  /* 0x2aaaaaab00007827 */ /* 0x000fe200078e02ff */
[----:B------:R-:W-:Y:S01]  /*1260*/  UIMAD.WIDE.U32 UR4, UR8, UR4, URZ ;  /* 0x00000004080472a5 */ /* 0x000fe2000f8e003f */
[----:B------:R-:W-:Y:S01]  /*1270*/  CS2R R118, SRZ ;  /* 0x0000000000767805 */ /* 0x000fe2000001ff00 */
[----:B------:R-:W-:Y:S01]  /*1280*/  UMOV UR44, UR8 ;  /* 0x00000008002c7c82 */ /* 0x000fe20008000000 */
[----:B------:R-:W-:Y:S01]  /*1290*/  IMAD.HI R2, R3, 0x2aaaaaab, RZ ;  /* 0x2aaaaaab03027827 */ /* 0x000fe200078e02ff */
[----:B------:R-:W-:Y:S01]  /*12a0*/  SHF.R.U32.HI R3, RZ, 0x1f, R0 ;  /* 0x0000001fff037819 */ /* 0x000fe20000011600 */
[----:B------:R-:W-:Y:S01]  /*12b0*/  @UP0 USHF.R.U32.HI UR44, URZ, UR6, UR5 ;  /* 0x000000063f2c0299 */ /* 0x000fe20008011605 */
[----:B------:R-:W-:-:S02]  /*12c0*/  CS2R R116, SRZ ;  /* 0x0000000000747805 */ /* 0x000fc4000001ff00 */
[----:B------:R-:W-:Y:S02]  /*12d0*/  CS2R R114, SRZ ;  /* 0x0000000000727805 */ /* 0x000fe4000001ff00 */
[----:B------:R-:W-:Y:S01]  /*12e0*/  SHF.R.U32.HI R5, RZ, 0x1f, R2 ;  /* 0x0000001fff057819 */ /* 0x000fe20000011602 */
[----:B------:R-:W-:Y:S01]  /*12f0*/  UIADD3 UR4, -UR44, URZ, URZ ;  /* 0x0000003f2c047290 */ /* 0x000fe2000fffe13f */
[----:B------:R-:W-:Y:S01]  /*1300*/  LEA.HI.SX32 R3, R0, R3, 0x1c ;  /* 0x0000000300037211 */ /* 0x000fe200078fe2ff */
[----:B------:R-:W-:Y:S01]  /*1310*/  IMAD.MOV.U32 R0, RZ, RZ, RZ ;  /* 0x000000ffff007224 */ /* 0x000fe200078e00ff */
[----:B------:R-:W-:Y:S01]  /*1320*/  LEA.HI.SX32 R2, R2, R5, 0x1c ;  /* 0x0000000502027211 */ /* 0x000fe200078fe2ff */
[----:B------:R-:W-:Y:S01]  /*1330*/  UIMAD UR43, UR43, UR4, UR8 ;  /* 0x000000042b2b72a4 */ /* 0x000fe2000f8e0208 */
[----:B------:R-:W-:Y:S02]  /*1340*/  CS2R R112, SRZ ;  /* 0x0000000000707805 */ /* 0x000fe4000001ff00 */
[----:B------:R-:W-:-:S02]  /*1350*/  CS2R R110, SRZ ;  /* 0x00000000006e7805 */ /* 0x000fc4000001ff00 */
[----:B------:R-:W-:Y:S02]  /*1360*/  VIMNMX R205, R3, R2, PT ;  /* 0x0000000203cd7248 */ /* 0x000fe40003fe0100 */
[----:B------:R-:W-:Y:S02]  /*1370*/  CS2R R2, SRZ ;  /* 0x0000000000027805 */ /* 0x000fe4000001ff00 */
[----:B------:R-:W-:Y:S02]  /*1380*/  CS2R R108, SRZ ;  /* 0x00000000006c7805 */ /* 0x000fe4000001ff00 */
[----:B------:R-:W-:Y:S02]  /*1390*/  CS2R R106, SRZ ;  /* 0x00000000006a7805 */ /* 0x000fe4000001ff00 */
[----:B------:R-:W-:Y:S02]  /*13a0*/  ISETP.GE.AND P1, PT, R205, 0x1, PT ;  /* 0x00000001cd00780c */ /* 0x000fe40003f26270 */
        /* <DEDUP_REMOVED lines=32> */
[----:B------:R-:W-:-:S02]  /*15b0*/  MOV R164, RZ ;  /* 0x000000ff00a47202 */ /* 0x000fc40000000f00 */
[----:B------:R-:W-:Y:S02]  /*15c0*/  CS2R R10, SRZ ;  /* 0x00000000000a7805 */ /* 0x000fe4000001ff00 */
[----:B------:R-:W-:Y:S01]  /*15d0*/  CS2R R44, SRZ ;  /* 0x00000000002c7805 */ /* 0x000fe2000001ff00 */
[----:B------:R-:W-:Y:S01]  /*15e0*/  IMAD.MOV.U32 R166, RZ, RZ, RZ ;  /* 0x000000ffffa67224 */ /* 0x000fe200078e00ff */
[----:B------:R-:W-:Y:S02]  /*15f0*/  CS2R R8, SRZ ;  /* 0x0000000000087805 */ /* 0x000fe4000001ff00 */
[----:B------:R-:W-:Y:S02]  /*1600*/  CS2R R36, SRZ ;  /* 0x0000000000247805 */ /* 0x000fe4000001ff00 */
[----:B------:R-:W-:Y:S01]  /*1610*/  CS2R R32, SRZ ;  /* 0x0000000000207805 */ /* 0x000fe2000001ff00 */
[----:B------:R-:W-:Y:S01]  /*1620*/  IMAD.MOV.U32 R168, RZ, RZ, RZ ;  /* 0x000000ffffa87224 */ /* 0x000fe200078e00ff */
[----:B------:R-:W-:Y:S01]  /*1630*/  CS2R R6, SRZ ;  /* 0x0000000000067805 */ /* 0x000fe2000001ff00 */
[----:B------:R-:W-:Y:S01]  /*1640*/  IMAD.MOV.U32 R29, RZ, RZ, RZ ;  /* 0x000000ffff1d7224 */ /* 0x000fe200078e00ff */
[----:B------:R-:W-:Y:S01]  /*1650*/  CS2R R4, SRZ ;  /* 0x0000000000047805 */ /* 0x000fe2000001ff00 */
[----:B------:R-:W-:-:S02]  /*1660*/  IMAD.MOV.U32 R170, RZ, RZ, RZ ;  /* 0x000000ffffaa7224 */ /* 0x000fc400078e00ff */
        /* <DEDUP_REMOVED lines=14> */
[----:B------:R-:W-:Y:S02]  /*1750*/  USHF.R.U32.HI UR4, URZ, 0x4, UR5 ;  /* 0x000000043f047899 */ /* 0x000fe40008011605 */
[----:B------:R-:W-:Y:S02]  /*1760*/  UIADD3 UR5, UR5, 0xa000, URZ ;  /* 0x0000a00005057890 */ /* 0x000fe4000fffe03f */
[----:B------:R-:W-:Y:S02]  /*1770*/  ULOP3.LUT UR4, UR4, 0x3fff, URZ, 0xc0, !UPT ;  /* 0x00003fff04047892 */ /* 0x000fe4000f8ec03f */
[----:B------:R-:W-:Y:S02]  /*1780*/  USHF.R.U32.HI UR5, URZ, 0x4, UR5 ;  /* 0x000000043f057899 */ /* 0x000fe40008011605 */
[----:B------:R-:W-:Y:S02]  /*1790*/  ULOP3.LUT UR41, UR4, 0x10000, URZ, 0xfc, !UPT ;  /* 0x0001000004297892 */ /* 0x000fe4000f8efc3f */
[----:B------:R-:W-:-:S03]  /*17a0*/  ULOP3.LUT UR45, UR5, 0x3fff, URZ, 0xc0, !UPT ;  /* 0x00003fff052d7892 */ /* 0x000fc6000f8ec03f */
[----:B------:R-:W-:Y:S02]  /*17b0*/  UMOV UR5, 0x40000040 ;  /* 0x4000004000057882 */ /* 0x000fe40000000000 */
[----:B------:R-:W-:Y:S01]  /*17c0*/  UMOV UR4, UR41 ;  /* 0x0000002900047c82 */ /* 0x000fe20008000000 */
[----:B------:R-:W-:Y:S02]  /*17d0*/  IMAD.U32 R201, RZ, RZ, UR5 ;  /* 0x00000005ffc97e24 */ /* 0x000fe4000f8e00ff */
[----:B------:R-:W-:Y:S01]  /*17e0*/  IMAD.U32 R200, RZ, RZ, UR4 ;  /* 0x00000004ffc87e24 */ /* 0x000fe2000f8e00ff */
        /* <DEDUP_REMOVED lines=17> */
.L_x_3405:
[----:B------:R-:W-:Y:S01]  /*1900*/  LEA.HI R0, R224, R224, RZ, 0x1 ;  /* 0x000000e0e0007211 */ /* 0x000fe200078f08ff */
[----:B------:R-:W1:Y:S03]  /*1910*/  S2R R2, SR_TID.X ;  /* 0x0000000000027919 */ /* 0x000e660000002100 */
[----:B------:R-:W-:-:S05]  /*1920*/  LOP3.LUT R3, R0, 0xfffffffe, RZ, 0xc0, !PT ;  /* 0xfffffffe00037812 */ /* 0x000fca00078ec0ff */
[----:B------:R-:W-:-:S05]  /*1930*/  IMAD.IADD R0, R224, 0x1, -R3 ;  /* 0x00000001e0007824 */ /* 0x000fca00078e0a03 */
[----:B------:R-:W-:-:S04]  /*1940*/  SHF.L.U32 R0, R0, 0x1f, RZ ;  /* 0x0000001f00007819 */ /* 0x000fc800000006ff */
[----:B------:R-:W2:Y:S01]  /*1950*/  SYNCS.PHASECHK.TRANS64.TRYWAIT P0, [UR39+0x32400], R0 ;  /* 0x03240000ff0075a7 */ /* 0x000ea20008000167 */
[----:B-1----:R-:W-:-:S05]  /*1960*/  SHF.R.U32.HI R2, RZ, 0x7, R2 ;  /* 0x00000007ff027819 */ /* 0x002fca0000011602 */
[----:B------:R-:W-:Y:S01]  /*1970*/  VIADD R215, R2, 0x8 ;  /* 0x0000000802d77836 */ /* 0x000fe20000000000 */
[----:B--2---:R-:W-:Y:S06]  /*1980*/  @!P0 BRA `(.L_x_3406) ;  /* 0x000000c400bc8947 */ /* 0x004fec0003800000 */
.L_x_3510:
[----:B------:R-:W-:Y:S01]  /*1990*/  ISETP.NE.AND P0, PT, R217, 0x3, PT ;  /* 0x00000003d900780c */ /* 0x000fe20003f05270 */
[----:B------:R-:W-:Y:S05]  /*19a0*/  WARPSYNC.ALL ;  /* 0x0000000000007948 */ /* 0x000fea0003800000 */
[----:B------:R2:W-:Y:S07]  /*19b0*/  BAR.SYNC.DEFER_BLOCKING R215, 0x100 ;  /* 0x000400d70000751d */ /* 0x0005ee0000010000 */
[----:B------:R-:W-:Y:S05]  /*19c0*/  @!P0 BRA `(.L_x_3407) ;  /* 0x0000000000048947 */ /* 0x000fea0003800000 */
[----:B------:R-:W-:Y:S01]  /*19d0*/  BPT.TRAP 0x1 ;  /* 0x000000040000795c */ /* 0x000fe20000300000 */
.L_x_3407:
[----:B------:R-:W-:Y:S01]  /*19e0*/  ULEA UR7, UR36, UR39, 0x3 ;  /* 0x0000002724077291 */ /* 0x000fe2000f8e183f */
[----:B------:R-:W-:-:S05]  /*19f0*/  IMAD.U32 R2, RZ, RZ, UR37 ;  /* 0x00000025ff027e24 */ /* 0x000fca000f8e00ff */
[----:B------:R-:W-:-:S04]  /*1a00*/  SHF.L.U32 R2, R2, 0x1f, RZ ;  /* 0x0000001f02027819 */ /* 0x000fc800000006ff */
[----:B------:R3:W4:Y:S01]  /*1a10*/  SYNCS.PHASECHK.TRANS64.TRYWAIT P1, [UR7+0x32430], R2 ;  /* 0x03243002ff0075a7 */ /* 0x0007220008020147 */
[----:B------:R-:W-:Y:S05]  /*1a20*/  @!P0 BRA `(.L_x_3408) ;  /* 0x0000000000048947 */ /* 0x000fea0003800000 */
[----:B------:R-:W-:Y:S01]  /*1a30*/  BPT.TRAP 0x1 ;  /* 0x000000040000795c */ /* 0x000fe20000300000 */
.L_x_3408:
[----:B----4-:R-:W-:Y:S05]  /*1a40*/  @P1 BRA `(.L_x_3409) ;  /* 0x0000000000081947 */ /* 0x010fea0003800000 */
[----:B------:R-:W4:Y:S02]  /*1a50*/  SYNCS.PHASECHK.TRANS64.TRYWAIT P1, [UR7+0x32430], R2 ;  /* 0x03243002ff0075a7 */ /* 0x000f240008020147 */
[----:B----4-:R-:W-:Y:S05]  /*1a60*/  @!P1 BRA `(.L_x_3410) ;  /* 0x000000c4009c9947 */ /* 0x010fea0003800000 */
.L_x_3409:
[----:B------:R-:W-:Y:S01]  /*1a70*/  UIADD3 UR4, UR39, 0x1c400, URZ ;  /* 0x0001c40027047890 */ /* 0x000fe2000fffe03f */
[----:B------:R-:W-:Y:S01]  /*1a80*/  R2UR UR8, R200 ;  /* 0x00000000c80872ca */ /* 0x000fe200000e0000 */
[----:B------:R-:W-:Y:S01]  /*1a90*/  WARPGROUP.ARRIVE ;  /* 0x00000000000079c5 */ /* 0x000fe20000000000 */
[----:B------:R-:W-:Y:S01]  /*1aa0*/  R2UR UR9, R201 ;  /* 0x00000000c90972ca */ /* 0x000fe200000e0000 */
[----:B------:R-:W-:Y:S01]  /*1ab0*/  USHF.R.U32.HI UR4, URZ, 0x4, UR4 ;  /* 0x000000043f047899 */ /* 0x000fe20008011604 */
[----:B------:R-:W-:Y:S01]  /*1ac0*/  UMOV UR11, 0x40000040 ;  /* 0x40000040000b7882 */ /* 0x000fe20000000000 */
[----:B------:R-:W-:Y:S02]  /*1ad0*/  UIADD3 UR5, UR41, 0x2, URZ ;  /* 0x0000000229057890 */ /* 0x000fe4000fffe03f */
[----:B------:R-:W-:-:S04]  /*1ae0*/  ULOP3.LUT UR4, UR4, 0x3fff, URZ, 0xc0, !UPT ;  /* 0x00003fff04047892 */ /* 0x000fc8000f8ec03f */
[----:B------:R-:W-:-:S04]  /*1af0*/  ULOP3.LUT UR38, UR4, 0x10000, URZ, 0xfc, !UPT ;  /* 0x0001000004267892 */ /* 0x000fc8000f8efc3f */
[----:B------:R-:W-:-:S04]  /*1b00*/  UIMAD UR4, UR36, 0x300, UR38 ;  /* 0x00000300240478a4 */ /* 0x000fc8000f8e0226 */
[----:B------:R-:W-:-:S03]  /*1b10*/  UIADD3 UR6, UR4, 0x2, URZ ;  /* 0x0000000204067890 */ /* 0x000fc6000fffe03f */
[----:B------:R-:W-:Y:S02]  /*1b20*/  UMOV UR10, UR4 ;  /* 0x00000004000a7c82 */ /* 0x000fe40008000000 */
        /* <DEDUP_REMOVED lines=27> */
[----:B------:R-:W-:Y:S01]  /*1ce0*/  IMAD.U32 R18, RZ, RZ, UR8 ;  /* 0x00000008ff127e24 */ /* 0x000fe2000f8e00ff */
[----:B------:R-:W-:Y:S01]  /*1cf0*/  MOV R19, UR9 ;  /* 0x0000000900137c02 */ /* 0x000fe20008000f00 */
[----:B------:R-:W-:Y:S02]  /*1d00*/  WARPGROUP.DEPBAR.LE gsb0, 0x0 ;  /* 0x00008000000079c5 */ /* 0x000fe40000010000 */
[----:B------:R-:W-:-:S06]  /*1d10*/  WARPGROUP.ARRIVE ;  /* 0x00000000000079c5 */ /* 0x000fcc0000000000 */
[----:B------:R-:W-:Y:S03]  /*1d20*/  HGMMA.64x96x16.F32.BF16 R24, gdesc[UR8], R24, gsb0 ;  /* 0x01600000081879f0 */ /* 0x000fe60008001818 */
[----:B------:R-:W-:Y:S02]  /*1d30*/  WARPGROUP.DEPBAR.LE gsb0, 0x0 ;  /* 0x00008000000079c5 */ /* 0x000fe40000010000 */
[----:B------:R-:W4:Y:S02]  /*1d40*/  SYNCS.PHASECHK.TRANS64.TRYWAIT P1, [UR39+0x32410], R0 ;  /* 0x03241000ff0075a7 */ /* 0x000f240008020167 */
[----:B----4-:R-:W-:Y:S05]  /*1d50*/  @!P1 BRA `(.L_x_3411) ;  /* 0x000000c000f89947 */ /* 0x010fea0003800000 */
.L_x_3511:
[----:B------:R-:W-:Y:S05]  /*1d60*/  @!P0 BRA `(.L_x_3412) ;  /* 0x0000000000048947 */ /* 0x000fea0003800000 */
[----:B------:R-:W-:Y:S01]  /*1d70*/  BPT.TRAP 0x1 ;  /* 0x000000040000795c */ /* 0x000fe20000300000 */
.L_x_3412:
[----:B------:R4:W1:Y:S01]  /*1d80*/  SYNCS.PHASECHK.TRANS64.TRYWAIT P1, [UR7+0x32450], R2 ;  /* 0x03245002ff0075a7 */ /* 0x0008620008020147 */
[----:B------:R-:W-:Y:S05]  /*1d90*/  @!P0 BRA `(.L_x_3413) ;  /* 0x0000000000048947 */ /* 0x000fea0003800000 */
[----:B------:R-:W-:Y:S01]  /*1da0*/  BPT.TRAP 0x1 ;  /* 0x000000040000795c */ /* 0x000fe20000300000 */
.L_x_3413:
[----:B-1----:R-:W-:Y:S05]  /*1db0*/  @P1 BRA `(.L_x_3414) ;  /* 0x0000000000081947 */ /* 0x002fea0003800000 */
[----:B------:R-:W1:Y:S02]  /*1dc0*/  SYNCS.PHASECHK.TRANS64.TRYWAIT P1, [UR7+0x32450], R2 ;  /* 0x03245002ff0075a7 */ /* 0x000e640008020147 */
[----:B-1----:R-:W-:Y:S05]  /*1dd0*/  @!P1 BRA `(.L_x_3415) ;  /* 0x000000c000f09947 */ /* 0x002fea0003800000 */
.L_x_3414:
[----:B------:R-:W-:Y:S01]  /*1de0*/  UIADD3 UR4, UR39, 0x400, URZ ;  /* 0x0000040027047890 */ /* 0x000fe2000fffe03f */
[----:B------:R-:W-:Y:S01]  /*1df0*/  WARPGROUP.ARRIVE ;  /* 0x00000000000079c5 */ /* 0x000fe20000000000 */
[----:B------:R-:W-:Y:S01]  /*1e00*/  UMOV UR9, 0x40000040 ;  /* 0x4000004000097882 */ /* 0x000fe20000000000 */
[----:B------:R-:W-:Y:S01]  /*1e10*/  UMOV UR11, 0x40000040 ;  /* 0x40000040000b7882 */ /* 0x000fe20000000000 */
[----:B------:R-:W-:Y:S01]  /*1e20*/  USHF.R.U32.HI UR4, URZ, 0x4, UR4 ;  /* 0x000000043f047899 */ /* 0x000fe20008011604 */
[----:B------:R-:W-:Y:S01]  /*1e30*/  IMAD.U32 R17, RZ, RZ, UR9 ;  /* 0x00000009ff117e24 */ /* 0x000fe2000f8e00ff */
[----:B------:R-:W-:Y:S01]  /*1e40*/  UMOV UR13, 0x40000040 ;  /* 0x40000040000d7882 */ /* 0x000fe20000000000 */
[----:B------:R-:W-:Y:S01]  /*1e50*/  UMOV UR15, 0x40000040 ;  /* 0x40000040000f7882 */ /* 0x000fe20000000000 */
[----:B------:R-:W-:Y:S01]  /*1e60*/  ULOP3.LUT UR41, UR4, 0x3fff, URZ, 0xc0, !UPT ;  /* 0x00003fff04297892 */ /* 0x000fe2000f8ec03f */
[----:B------:R-:W-:Y:S01]  /*1e70*/  IMAD.U32 R15, RZ, RZ, UR13 ;  /* 0x0000000dff0f7e24 */ /* 0x000fe2000f8e00ff */
[----:B------:R-:W-:Y:S01]  /*1e80*/  ULOP3.LUT UR4, UR45, 0x10000, URZ, 0xfc, !UPT ;  /* 0x000100002d047892 */ /* 0x000fe2000f8efc3f */
[----:B------:R-:W1:Y:S01]  /*1e90*/  LDC R213, c[0x0][0x288] ;  /* 0x0000a200ffd57b82 */ /* 0x000e620000000800 */
[----:B------:R-:W-:Y:S01]  /*1ea0*/  ULOP3.LUT UR6, UR41, 0x10000, URZ, 0xfc, !UPT ;  /* 0x0001000029067892 */ /* 0x000fe2000f8efc3f */
[----:B------:R-:W-:Y:S01]  /*1eb0*/  IMAD R0, R205, -0x60, R158 ;  /* 0xffffffa0cd007824 */ /* 0x000fe200078e029e */
[----:B------:R-:W-:Y:S01]  /*1ec0*/  UIADD3 UR16, UR4, 0x800, URZ ;  /* 0x0000080004107890 */ /* 0x000fe2000fffe03f */
[----:B------:R-:W-:Y:S01]  /*1ed0*/  VIADD R75, R223, UR42 ;  /* 0x0000002adf4b7c36 */ /* 0x000fe20008000000 */
[----:B------:R-:W-:Y:S01]  /*1ee0*/  UIMAD UR5, UR36, 0xc00, UR6 ;  /* 0x00000c00240578a4 */ /* 0x000fe2000f8e0206 */
[----:B------:R-:W-:Y:S01]  /*1ef0*/  VIADD R13, R0, 0x60 ;  /* 0x00000060000d7836 */ /* 0x000fe20000000000 */
[----:B------:R-:W-:Y:S01]  /*1f00*/  UMOV UR8, UR4 ;  /* 0x0000000400087c82 */ /* 0x000fe20008000000 */
[----:B------:R-:W-:Y:S01]  /*1f10*/  UMOV UR17, 0x40000040 ;  /* 0x4000004000117882 */ /* 0x000fe20000000000 */
[----:B------:R-:W-:Y:S01]  /*1f20*/  IMAD.U32 R16, RZ, RZ, UR8 ;  /* 0x00000008ff107e24 */ /* 0x000fe2000f8e00ff */
[----:B------:R-:W-:Y:S01]  /*1f30*/  UIADD3 UR18, UR5, 0x600, URZ ;  /* 0x0000060005127890 */ /* 0x000fe2000fffe03f */
[----:B------:R-:W-:Y:S01]  /*1f40*/  IMAD R13, R222, -0x2, R13 ;  /* 0xfffffffede0d7824 */ /* 0x000fe200078e020d */
[----:B------:R-:W-:Y:S01]  /*1f50*/  UMOV UR10, UR5 ;  /* 0x00000005000a7c82 */ /* 0x000fe20008000000 */
[----:B------:R-:W-:Y:S01]  /*1f60*/  UMOV UR19, 0x40000040 ;  /* 0x4000004000137882 */ /* 0x000fe20000000000 */
[----:B------:R-:W-:Y:S01]  /*1f70*/  HGMMA.64x96x16.F32.BF16 R24, gdesc[UR8], R24, gsb0 ;  /* 0x01600000081879f0 */ /* 0x000fe20008001818 */
[----:B------:R-:W-:-:S02]  /*1f80*/  UIADD3 UR8, UR4, 0x2, URZ ;  /* 0x0000000204087890 */ /* 0x000fc4000fffe03f */
[----:B------:R-:W5:Y:S01]  /*1f90*/  S2R R72, SR_TID.X ;  /* 0x0000000000487919 */ /* 0x000f620000002100 */
[----:B------:R-:W-:Y:S01]  /*1fa0*/  UIADD3 UR9, UR5, 0x2, URZ ;  /* 0x0000000205097890 */ /* 0x000fe2000fffe03f */
[----:B------:R-:W-:Y:S01]  /*1fb0*/  IMAD.U32 R191, RZ, RZ, UR7 ;  /* 0x00000007ffbf7e24 */ /* 0x000fe2000f8e00ff */
[----:B------:R-:W-:Y:S01]  /*1fc0*/  UIADD3 UR10, UR5, 0x304, URZ ;  /* 0x00000304050a7890 */ /* 0x000fe2000fffe03f */
[----:B------:R-:W-:Y:S01]  /*1fd0*/  VIADD R205, R205, 0xfffffffe ;  /* 0xfffffffecdcd7836 */ /* 0x000fe20000000000 */
[----:B------:R-:W-:Y:S01]  /*1fe0*/  UMOV UR11, 0x40000040 ;  /* 0x40000040000b7882 */ /* 0x000fe20000000000 */
[----:B------:R-:W-:Y:S01]  /*1ff0*/  UMOV UR12, UR8 ;  /* 0x00000008000c7c82 */ /* 0x000fe20008000000 */
[----:B------:R-:W-:Y:S01]  /*2000*/  UIADD3 UR8, UR4, 0x4, URZ ;  /* 0x0000000404087890 */ /* 0x000fe2000fffe03f */
[----:B------:R-:W-:Y:S01]  /*2010*/  IMAD.U32 R14, RZ, RZ, UR12 ;  /* 0x0000000cff0e7e24 */ /* 0x000fe2000f8e00ff */
[----:B------:R-:W-:Y:S01]  /*2020*/  UMOV UR14, UR9 ;  /* 0x00000009000e7c82 */ /* 0x000fe20008000000 */
[----:B------:R-:W-:Y:S01]  /*2030*/  UIADD3 UR9, UR5, 0x4, URZ ;  /* 0x0000000405097890 */ /* 0x000fe2000fffe03f */
[C---:B-1----:R-:W-:Y:S01]  /*2040*/  IADD3 R73, -R213.reuse, 0x61, R0 ;  /* 0x00000061d5497810 */ /* 0x042fe20007ffe100 */
[----:B------:R-:W-:Y:S01]  /*2050*/  UIADD3 UR20, UR4, 0x802, URZ ;  /* 0x0000080204147890 */ /* 0x000fe2000fffe03f */
[----:B------:R-:W-:Y:S01]  /*2060*/  IADD3 R158, -R213, UR42, R158 ;  /* 0x0000002ad59e7c10 */ /* 0x000fe2000fffe19e */
[----:B------:R-:W-:Y:S01]  /*2070*/  UIADD3 UR22, UR5, 0x602, URZ ;  /* 0x0000060205167890 */ /* 0x000fe2000fffe03f */
[----:B------:R-:W-:Y:S01]  /*2080*/  UMOV UR21, 0x40000040 ;  /* 0x4000004000157882 */ /* 0x000fe20000000000 */
[----:B------:R-:W-:Y:S01]  /*2090*/  UMOV UR23, 0x40000040 ;  /* 0x4000004000177882 */ /* 0x000fe20000000000 */
[----:B------:R-:W-:Y:S01]  /*20a0*/  UIADD3 UR24, UR4, 0x804, URZ ;  /* 0x0000080404187890 */ /* 0x000fe2000fffe03f */
[----:B------:R-:W-:Y:S01]  /*20b0*/  IMAD R0, R222, -0x2, R73 ;  /* 0xfffffffede007824 */ /* 0x000fe200078e0249 */
[----:B------:R-:W-:Y:S01]  /*20c0*/  UIADD3 UR26, UR5, 0x604, URZ ;  /* 0x00000604051a7890 */ /* 0x000fe2000fffe03f */
[----:B------:R-:W-:Y:S01]  /*20d0*/  IMAD.HI R158, R158, 0x2aaaaaab, RZ ;  /* 0x2aaaaaab9e9e7827 */ /* 0x000fe200078e02ff */
[----:B------:R-:W-:Y:S01]  /*20e0*/  UMOV UR25, 0x40000040 ;  /* 0x4000004000197882 */ /* 0x000fe20000000000 */
[----:B------:R-:W-:Y:S01]  /*20f0*/  UMOV UR27, 0x40000040 ;  /* 0x40000040001b7882 */ /* 0x000fe20000000000 */
[----:B------:R-:W-:Y:S01]  /*2100*/  UIADD3 UR28, UR4, 0x806, URZ ;  /* 0x00000806041c7890 */ /* 0x000fe2000fffe03f */
[----:B------:R-:W-:Y:S01]  /*2110*/  IADD3 R12, R0, 0x8, R75 ;  /* 0x00000008000c7810 */ /* 0x000fe20007ffe04b */
[----:B------:R-:W-:Y:S01]  /*2120*/  UIADD3 UR30, UR5, 0x606, URZ ;  /* 0x00000606051e7890 */ /* 0x000fe2000fffe03f */
[----:B------:R-:W-:Y:S01]  /*2130*/  VIADDMNMX R0, R75, R0, R13, PT ;  /* 0x000000004b007246 */ /* 0x000fe2000380010d */
[----:B------:R-:W-:Y:S01]  /*2140*/  UMOV UR29, 0x40000040 ;  /* 0x40000040001d7882 */ /* 0x000fe20000000000 */
[----:B------:R-:W-:Y:S01]  /*2150*/  UMOV UR31, 0x40000040 ;  /* 0x40000040001f7882 */ /* 0x000fe20000000000 */
[----:B------:R-:W-:Y:S01]  /*2160*/  UIADD3 UR32, UR4, 0xc00, URZ ;  /* 0x00000c0004207890 */ /* 0x000fe2000fffe03f */
[C---:B------:R-:W-:Y:S01]  /*2170*/  ISETP.GT.AND P1, PT, R0.reuse, RZ, PT ;  /* 0x000000ff0000720c */ /* 0x040fe20003f24270 */
[----:B------:R-:W-:Y:S01]  /*2180*/  UIADD3 UR34, UR5, 0x900, URZ ;  /* 0x0000090005227890 */ /* 0x000fe2000fffe03f */
[C---:B------:R-:W-:Y:S01]  /*2190*/  ISETP.GT.AND P6, PT, R0.reuse, 0x1, PT ;  /* 0x000000010000780c */ /* 0x040fe20003fc4270 */
[----:B------:R-:W-:Y:S01]  /*21a0*/  UMOV UR33, 0x40000040 ;  /* 0x4000004000217882 */ /* 0x000fe20000000000 */
[----:B------:R-:W-:Y:S01]  /*21b0*/  UMOV UR35, 0x40000040 ;  /* 0x4000004000237882 */ /* 0x000fe20000000000 */
[----:B------:R-:W-:Y:S01]  /*21c0*/  UIADD3 UR48, UR4, 0xc02, URZ ;  /* 0x00000c0204307890 */ /* 0x000fe2000fffe03f */
[C---:B------:R-:W-:Y:S01]  /*21d0*/  ISETP.GT.AND P5, PT, R0.reuse, 0x8, PT ;  /* 0x000000080000780c */ /* 0x040fe20003fa4270 */
[----:B------:R-:W-:Y:S01]  /*21e0*/  UIADD3 UR50, UR5, 0x902, URZ ;  /* 0x0000090205327890 */ /* 0x000fe2000fffe03f */
[C---:B------:R-:W-:Y:S01]  /*21f0*/  ISETP.GT.AND P3, PT, R0.reuse, 0x9, PT ;  /* 0x000000090000780c */ /* 0x040fe20003f64270 */
[----:B------:R-:W-:Y:S01]  /*2200*/  UMOV UR49, 0x40000040 ;  /* 0x4000004000317882 */ /* 0x000fe20000000000 */
[----:B------:R-:W-:Y:S01]  /*2210*/  UMOV UR51, 0x40000040 ;  /* 0x4000004000337882 */ /* 0x000fe20000000000 */
[----:B------:R-:W-:Y:S01]  /*2220*/  UIADD3 UR52, UR4, 0xc04, URZ ;  /* 0x00000c0404347890 */ /* 0x000fe2000fffe03f */
[C---:B------:R-:W-:Y:S01]  /*2230*/  ISETP.GT.AND P4, PT, R0.reuse, 0x10, PT ;  /* 0x000000100000780c */ /* 0x040fe20003f84270 */
[----:B------:R-:W-:Y:S01]  /*2240*/  UIADD3 UR54, UR5, 0x904, URZ ;  /* 0x0000090405367890 */ /* 0x000fe2000fffe03f */
[----:B------:R-:W-:Y:S01]  /*2250*/  ISETP.GT.AND P2, PT, R0, 0x11, PT ;  /* 0x000000110000780c */ /* 0x000fe20003f44270 */
[----:B------:R-:W-:Y:S01]  /*2260*/  UMOV UR53, 0x40000040 ;  /* 0x4000004000357882 */ /* 0x000fe20000000000 */
[----:B------:R-:W-:Y:S01]  /*2270*/  UMOV UR55, 0x40000040 ;  /* 0x4000004000377882 */ /* 0x000fe20000000000 */
[----:B------:R-:W-:Y:S01]  /*2280*/  UMOV UR57, 0x40000040 ;  /* 0x4000004000397882 */ /* 0x000fe20000000000 */
[----:B------:R-:W-:Y:S01]  /*2290*/  UMOV UR59, 0x40000040 ;  /* 0x40000040003b7882 */ /* 0x000fe20000000000 */
[----:B------:R-:W-:Y:S01]  /*22a0*/  VIMNMX R13, R13, R12, PT ;  /* 0x0000000c0d0d7248 */ /* 0x000fe20003fe0100 */
[----:B------:R-:W-:Y:S01]  /*22b0*/  ULOP3.LUT UR7, UR41, 0x3000000, URZ, 0xfc, !UPT ;  /* 0x0300000029077892 */ /* 0x000fe2000f8efc3f */
[----:B------:R-:W-:Y:S01]  /*22c0*/  IMAD.U32 R3, RZ, RZ, UR57 ;  /* 0x00000039ff037e24 */ /* 0x000fe2000f8e00ff */
        /* <DEDUP_REMOVED lines=42> */
[----:B------:R-:W-:Y:S01]  /*2570*/  UMOV UR9, 0x40000040 ;  /* 0x4000004000097882 */ /* 0x000fe20000000000 */
        /* <DEDUP_REMOVED lines=8> */
[----:B------:R-:W-:Y:S02]  /*2600*/  UIADD3 UR4, UR4, 0xc06, URZ ;  /* 0x00000c0604047890 */ /* 0x000fe4000fffe03f */
[----:B------:R-:W-:-:S05]  /*2610*/  UIADD3 UR5, UR5, 0x906, URZ ;  /* 0x0000090605057890 */ /* 0x000fca000fffe03f */
[----:B------:R-:W-:Y:S01]  /*2620*/  UMOV UR56, UR4 ;  /* 0x0000000400387c82 */ /* 0x000fe20008000000 */
[----:B------:R-:W-:Y:S01]  /*2630*/  ULDC UR4, c[0x0][0xa80] ;  /* 0x0002a00000047ab9 */ /* 0x000fe20000000800 */
[----:B------:R-:W-:Y:S01]  /*2640*/  UMOV UR58, UR5 ;  /* 0x00000005003a7c82 */ /* 0x000fe20008000000 */
[----:B---34-:R-:W-:Y:S01]  /*2650*/  IMAD.U32 R2, RZ, RZ, UR56 ;  /* 0x00000038ff027e24 */ /* 0x018fe2000f8e00ff */
        /* <DEDUP_REMOVED lines=34> */
[C---:B------:R-:W-:Y:S02]  /*2880*/  ISETP.GT.AND P1, PT, R0.reuse, 0x18, PT ;  /* 0x000000180000780c */ /* 0x040fe40003f24270 */
[----:B------:R-:W-:-:S02]  /*2890*/  ISETP.GT.AND P6, PT, R0, 0x19, PT ;  /* 0x000000190000780c */ /* 0x000fc40003fc4270 */
[----:B------:R-:W-:Y:S02]  /*28a0*/  FSEL R75, R28, -INF , P5 ;  /* 0xff8000001c4b7808 */ /* 0x000fe40002800000 */
[----:B------:R-:W-:Y:S02]  /*28b0*/  ISETP.GT.AND P5, PT, R0, 0x20, PT ;  /* 0x000000200000780c */ /* 0x000fe40003fa4270 */
[----:B------:R-:W-:Y:S02]  /*28c0*/  FSEL R167, R36, -INF , P1 ;  /* 0xff80000024a77808 */ /* 0x000fe40000800000 */
[----:B------:R-:W-:Y:S02]  /*28d0*/  FSEL R171, R37, -INF , P6 ;  /* 0xff80000025ab7808 */ /* 0x000fe40003000000 */
[C---:B------:R-:W-:Y:S02]  /*28e0*/  ISETP.GT.AND P1, PT, R0.reuse, 0x30, PT ;  /* 0x000000300000780c */ /* 0x040fe40003f24270 */
[----:B------:R-:W-:-:S02]  /*28f0*/  ISETP.GT.AND P6, PT, R0, 0x31, PT ;  /* 0x000000310000780c */ /* 0x000fc40003fc4270 */
[----:B------:R-:W-:Y:S02]  /*2900*/  FSEL R29, R29, -INF , P3 ;  /* 0xff8000001d1d7808 */ /* 0x000fe40001800000 */
[----:B------:R-:W-:Y:S02]  /*2910*/  FSEL R12, R32, -INF , P4 ;  /* 0xff800000200c7808 */ /* 0x000fe40002000000 */
[----:B------:R-:W-:Y:S02]  /*2920*/  FSEL R162, R33, -INF , P2 ;  /* 0xff80000021a27808 */ /* 0x000fe40001000000 */
[----:B------:R-:W-:Y:S02]  /*2930*/  FMNMX.FTZ R24, R73, R25, !PT ;  /* 0x0000001949187209 */ /* 0x000fe40007810000 */
[C---:B------:R-:W-:Y:S02]  /*2940*/  ISETP.GT.AND P3, PT, R0.reuse, 0x21, PT ;  /* 0x000000210000780c */ /* 0x040fe40003f64270 */
[----:B------:R-:W-:-:S02]  /*2950*/  ISETP.GT.AND P4, PT, R0, 0x28, PT ;  /* 0x000000280000780c */ /* 0x000fc40003f84270 */
[----:B------:R-:W-:Y:S02]  /*2960*/  ISETP.GT.AND P2, PT, R0, 0x29, PT ;  /* 0x000000290000780c */ /* 0x000fe40003f44270 */
[----:B------:R-:W-:Y:S02]  /*2970*/  FSEL R159, R40, -INF , P5 ;  /* 0xff800000289f7808 */ /* 0x000fe40002800000 */
[----:B------:R-:W-:Y:S02]  /*2980*/  ISETP.GT.AND P5, PT, R0, 0x38, PT ;  /* 0x000000380000780c */ /* 0x000fe40003fa4270 */
[----:B------:R-:W-:Y:S02]  /*2990*/  FSEL R160, R48, -INF , P1 ;  /* 0xff80000030a07808 */ /* 0x000fe40000800000 */
[----:B------:R-:W-:Y:S02]  /*29a0*/  FSEL R164, R49, -INF , P6 ;  /* 0xff80000031a47808 */ /* 0x000fe40003000000 */
[----:B------:R-:W-:-:S02]  /*29b0*/  ISETP.GT.AND P1, PT, R0, 0x48, PT ;  /* 0x000000480000780c */ /* 0x000fc40003f24270 */
[----:B------:R-:W-:Y:S02]  /*29c0*/  ISETP.GT.AND P6, PT, R0, 0x49, PT ;  /* 0x000000490000780c */ /* 0x000fe40003fc4270 */
[----:B------:R-:W-:Y:S02]  /*29d0*/  FMNMX.FTZ R24, R75, R24, !PT ;  /* 0x000000184b187209 */ /* 0x000fe40007810000 */
[----:B------:R-:W-:Y:S02]  /*29e0*/  FSEL R163, R41, -INF , P3 ;  /* 0xff80000029a37808 */ /* 0x000fe40001800000 */
[----:B------:R-:W-:Y:S02]  /*29f0*/  FSEL R168, R44, -INF , P4 ;  /* 0xff8000002ca87808 */ /* 0x000fe40002000000 */
[----:B------:R-:W-:Y:S02]  /*2a00*/  FSEL R172, R45, -INF , P2 ;  /* 0xff8000002dac7808 */ /* 0x000fe40001000000 */
[----:B------:R-:W-:-:S02]  /*2a10*/  ISETP.GT.AND P3, PT, R0, 0x39, PT ;  /* 0x000000390000780c */ /* 0x000fc40003f64270 */
[C---:B------:R-:W-:Y:S02]  /*2a20*/  ISETP.GT.AND P4, PT, R0.reuse, 0x40, PT ;  /* 0x000000400000780c */ /* 0x040fe40003f84270 */
[----:B------:R-:W-:Y:S02]  /*2a30*/  ISETP.GT.AND P2, PT, R0, 0x41, PT ;  /* 0x000000410000780c */ /* 0x000fe40003f44270 */
[----:B------:R-:W-:Y:S02]  /*2a40*/  FSEL R169, R52, -INF , P5 ;  /* 0xff80000034a97808 */ /* 0x000fe40002800000 */
[----:B------:R-:W-:Y:S02]  /*2a50*/  ISETP.GT.AND P5, PT, R0, 0x50, PT ;  /* 0x000000500000780c */ /* 0x000fe40003fa4270 */
[----:B------:R-:W-:Y:S02]  /*2a60*/  FSEL R170, R60, -INF , P1 ;  /* 0xff8000003caa7808 */ /* 0x000fe40000800000 */
[----:B------:R-:W-:-:S02]  /*2a70*/  FSEL R174, R61, -INF , P6 ;  /* 0xff8000003dae7808 */ /* 0x000fc40003000000 */
[----:B------:R-:W-:Y:S02]  /*2a80*/  FMNMX.FTZ R33, R29, R24, !PT ;  /* 0x000000181d217209 */ /* 0x000fe40007810000 */
[C---:B------:R-:W-:Y:S02]  /*2a90*/  ISETP.GT.AND P1, PT, R13.reuse, RZ, PT ;  /* 0x000000ff0d00720c */ /* 0x040fe40003f24270 */
[----:B------:R-:W-:Y:S02]  /*2aa0*/  ISETP.GT.AND P6, PT, R13, 0x1, PT ;  /* 0x000000010d00780c */ /* 0x000fe40003fc4270 */
[----:B------:R-:W-:Y:S02]  /*2ab0*/  FSEL R173, R53, -INF , P3 ;  /* 0xff80000035ad7808 */ /* 0x000fe40001800000 */
[----:B------:R-:W-:Y:S02]  /*2ac0*/  FSEL R161, R56, -INF , P4 ;  /* 0xff80000038a17808 */ /* 0x000fe40002000000 */
[----:B------:R-:W-:-:S02]  /*2ad0*/  FSEL R165, R57, -INF , P2 ;  /* 0xff80000039a57808 */ /* 0x000fc40001000000 */
[C---:B------:R-:W-:Y:S02]  /*2ae0*/  ISETP.GT.AND P3, PT, R0.reuse, 0x51, PT ;  /* 0x000000510000780c */ /* 0x040fe40003f64270 */
[C---:B------:R-:W-:Y:S02]  /*2af0*/  ISETP.GT.AND P4, PT, R0.reuse, 0x58, PT ;  /* 0x000000580000780c */ /* 0x040fe40003f84270 */
[----:B------:R-:W-:Y:S02]  /*2b00*/  ISETP.GT.AND P2, PT, R0, 0x59, PT ;  /* 0x000000590000780c */ /* 0x000fe40003f44270 */
[----:B------:R-:W-:Y:S02]  /*2b10*/  FSEL R0, R64, -INF , P5 ;  /* 0xff80000040007808 */ /* 0x000fe40002800000 */
[----:B------:R-:W-:Y:S02]  /*2b20*/  FMNMX.FTZ R37, R12, R33, !PT ;  /* 0x000000210c257209 */ /* 0x000fe40007810000 */
[----:B------:R-:W-:-:S02]  /*2b30*/  ISETP.GT.AND P5, PT, R13, 0x8, PT ;  /* 0x000000080d00780c */ /* 0x000fc40003fa4270 */
[----:B------:R-:W-:Y:S02]  /*2b40*/  FSEL R33, R26, -INF , P1 ;  /* 0xff8000001a217808 */ /* 0x000fe40000800000 */
[----:B------:R-:W-:Y:S02]  /*2b50*/  FSEL R27, R27, -INF , P6 ;  /* 0xff8000001b1b7808 */ /* 0x000fe40003000000 */
[----:B------:R-:W-:Y:S02]  /*2b60*/  FSEL R166, R65, -INF , P3 ;  /* 0xff80000041a67808 */ /* 0x000fe40001800000 */
[----:B------:R-:W-:Y:S02]  /*2b70*/  FMNMX.FTZ R26, R162, R37, !PT ;  /* 0x00000025a21a7209 */ /* 0x000fe40007810000 */
[----:B------:R-:W-:Y:S02]  /*2b80*/  ISETP.GT.AND P3, PT, R13, 0x9, PT ;  /* 0x000000090d00780c */ /* 0x000fe40003f64270 */
[----:B------:R-:W-:-:S02]  /*2b90*/  FSEL R37, R30, -INF , P5 ;  /* 0xff8000001e257808 */ /* 0x000fc40002800000 */
[----:B------:R-:W-:Y:S02]  /*2ba0*/  FMNMX.FTZ R24, R33, R27, !PT ;  /* 0x0000001b21187209 */ /* 0x000fe40007810000 */
[----:B------:R-:W-:Y:S02]  /*2bb0*/  FMNMX.FTZ R26, R167, R26, !PT ;  /* 0x0000001aa71a7209 */ /* 0x000fe40007810000 */
[----:B------:R-:W-:Y:S02]  /*2bc0*/  ISETP.GT.AND P1, PT, R13, 0x10, PT ;  /* 0x000000100d00780c */ /* 0x000fe40003f24270 */
[----:B------:R-:W-:Y:S02]  /*2bd0*/  FSEL R31, R31, -INF , P3 ;  /* 0xff8000001f1f7808 */ /* 0x000fe40001800000 */
[----:B------:R-:W-:Y:S02]  /*2be0*/  FMNMX.FTZ R24, R37, R24, !PT ;  /* 0x0000001825187209 */ /* 0x000fe40007810000 */
[----:B------:R-:W-:-:S02]  /*2bf0*/  FMNMX.FTZ R26, R171, R26, !PT ;  /* 0x0000001aab1a7209 */ /* 0x000fc40007810000 */
[----:B------:R-:W-:Y:S02]  /*2c00*/  ISETP.GT.AND P6, PT, R13, 0x11, PT ;  /* 0x000000110d00780c */ /* 0x000fe40003fc4270 */
[----:B------:R-:W-:Y:S02]  /*2c10*/  FSEL R177, R34, -INF , P1 ;  /* 0xff80000022b17808 */ /* 0x000fe40000800000 */
[----:B------:R-:W-:Y:S02]  /*2c20*/  FMNMX.FTZ R24, R31, R24, !PT ;  /* 0x000000181f187209 */ /* 0x000fe40007810000 */
        /* <DEDUP_REMOVED lines=44> */
[----:B------:R-:W-:-:S02]  /*2ef0*/  ISETP.GT.AND P6, PT, R13, 0x41, PT ;  /* 0x000000410d00780c */ /* 0x000fc40003fc4270 */
[----:B------:R-:W-:Y:S02]  /*2f00*/  FSEL R180, R58, -INF , P1 ;  /* 0xff8000003ab47808 */ /* 0x000fe40000800000 */
[----:B------:R-:W-:Y:S02]  /*2f10*/  FMNMX.FTZ R35, R206, R35, !PT ;  /* 0x00000023ce237209 */ /* 0x000fe40007810000 */
[----:B------:R-:W-:Y:S02]  /*2f20*/  FMNMX.FTZ R39, R174, R39, !PT ;  /* 0x00000027ae277209 */ /* 0x000fe40007810000 */
[----:B------:R-:W-:Y:S02]  /*2f30*/  ISETP.GT.AND P5, PT, R13, 0x48, PT ;  /* 0x000000480d00780c */ /* 0x000fe40003fa4270 */
[----:B------:R-:W-:Y:S02]  /*2f40*/  FSEL R196, R59, -INF , P6 ;  /* 0xff8000003bc47808 */ /* 0x000fe40003000000 */
[----:B------:R-:W-:-:S02]  /*2f50*/  FMNMX.FTZ R35, R180, R35, !PT ;  /* 0x00000023b4237209 */ /* 0x000fc40007810000 */
        /* <DEDUP_REMOVED lines=21> */
[----:B------:R-:W-:Y:S02]  /*30b0*/  FSEL R211, R71, -INF , P2 ;  /* 0xff80000047d37808 */ /* 0x000fe40001000000 */
[----:B------:R-:W-:Y:S01]  /*30c0*/  FMNMX.FTZ R24, R209, R24, !PT ;  /* 0x00000018d1187209 */ /* 0x000fe20007810000 */
[----:B------:R-:W1:Y:S03]  /*30d0*/  SHFL.BFLY PT, R26, R39, 0x2, 0x1f ;  /* 0x0c401f00271a7f89 */ /* 0x000e6600000e0000 */
[----:B------:R-:W-:-:S05]  /*30e0*/  FMNMX.FTZ R24, R211, R24, !PT ;  /* 0x00000018d3187209 */ /* 0x000fca0007810000 */
[----:B------:R-:W3:Y:S01]  /*30f0*/  SHFL.BFLY PT, R13, R24, 0x2, 0x1f ;  /* 0x0c401f00180d7f89 */ /* 0x000ee200000e0000 */
[----:B-1----:R-:W-:-:S05]  /*3100*/  FMNMX.FTZ R26, R39, R26, !PT ;  /* 0x0000001a271a7209 */ /* 0x002fca0007810000 */
[----:B------:R-:W1:Y:S01]  /*3110*/  SHFL.BFLY PT, R35, R26, 0x1, 0x1f ;  /* 0x0c201f001a237f89 */ /* 0x000e6200000e0000 */
[----:B---3--:R-:W-:Y:S01]  /*3120*/  FMNMX.FTZ R28, R24, R13, !PT ;  /* 0x0000000d181c7209 */ /* 0x008fe20007810000 */
[----:B------:R-:W-:Y:S01]  /*3130*/  IMAD.U32 R13, RZ, RZ, UR4 ;  /* 0x00000004ff0d7e24 */ /* 0x000fe2000f8e00ff */
[----:B------:R-:W-:-:S03]  /*3140*/  UIMAD UR4, UR36, 0xc00, UR7 ;  /* 0x00000c00240478a4 */ /* 0x000fc6000f8e0207 */
[----:B------:R-:W3:Y:S04]  /*3150*/  SHFL.BFLY PT, R39, R28, 0x1, 0x1f ;  /* 0x0c201f001c277f89 */ /* 0x000ee800000e0000 */
[----:B------:R-:W-:Y:S01]  /*3160*/  UMOV UR10, UR4 ;  /* 0x00000004000a7c82 */ /* 0x000fe20008000000 */
[----:B-1----:R-:W-:-:S04]  /*3170*/  FMNMX.FTZ R204, R26, R35, !PT ;  /* 0x000000231acc7209 */ /* 0x002fc80007810000 */
[C---:B------:R-:W-:Y:S01]  /*3180*/  FSETP.NEU.FTZ.AND P1, PT, R204.reuse, -INF , PT ;  /* 0xff800000cc00780b */ /* 0x040fe20003f3d000 */
[----:B------:R-:W-:Y:S01]  /*3190*/  FMUL.FTZ R212, R204, R13 ;  /* 0x0000000dccd47220 */ /* 0x000fe20000410000 */
[----:B---3--:R-:W-:-:S04]  /*31a0*/  FMNMX.FTZ R156, R28, R39, !PT ;  /* 0x000000271c9c7209 */ /* 0x008fc80007810000 */
[----:B------:R-:W-:Y:S02]  /*31b0*/  FSEL R212, R212, RZ, P1 ;  /* 0x000000ffd4d47208 */ /* 0x000fe40000800000 */
[C---:B------:R-:W-:Y:S01]  /*31c0*/  FSETP.NEU.FTZ.AND P1, PT, R156.reuse, -INF , PT ;  /* 0xff8000009c00780b */ /* 0x040fe20003f3d000 */
[-C--:B------:R-:W-:Y:S02]  /*31d0*/  FMUL.FTZ R214, R156, R13.reuse ;  /* 0x0000000d9cd67220 */ /* 0x080fe40000410000 */
[-CC-:B------:R-:W-:Y:S01]  /*31e0*/  FFMA.FTZ R184, R73, R13.reuse, -R212.reuse ;  /* 0x0000000d49b87223 */ /* 0x180fe200000108d4 */
[-CC-:B------:R-:W-:Y:S01]  /*31f0*/  FFMA.FTZ R185, R25, R13.reuse, -R212.reuse ;  /* 0x0000000d19b97223 */ /* 0x180fe200000108d4 */
[-CC-:B------:R-:W-:Y:S01]  /*3200*/  FFMA.FTZ R186, R75, R13.reuse, -R212.reuse ;  /* 0x0000000d4bba7223 */ /* 0x180fe200000108d4 */
[----:B------:R-:W-:Y:S01]  /*3210*/  FSEL R214, R214, RZ, P1 ;  /* 0x000000ffd6d67208 */ /* 0x000fe20000800000 */
[-C--:B------:R-:W-:Y:S01]  /*3220*/  FFMA.FTZ R187, R29, R13.reuse, -R212 ;  /* 0x0000000d1dbb7223 */ /* 0x080fe200000108d4 */
[----:B-----5:R-:W-:Y:S01]  /*3230*/  LOP3.LUT P1, RZ, R72, 0x7f, RZ, 0xc0, !PT ;  /* 0x0000007f48ff7812 */ /* 0x020fe2000782c0ff */
[----:B------:R-:W-:Y:S01]  /*3240*/  MUFU.EX2 R184, R184 ;  /* 0x000000b800b87308 */ /* 0x000fe20000000800 */
[----:B------:R-:W-:Y:S01]  /*3250*/  SHF.R.U32.HI R72, RZ, 0x7, R72 ;  /* 0x00000007ff487819 */ /* 0x000fe20000011648 */
[-CC-:B------:R-:W-:Y:S01]  /*3260*/  FFMA.FTZ R188, R33, R13.reuse, -R214.reuse ;  /* 0x0000000d21bc7223 */ /* 0x180fe200000108d6 */
[-CC-:B------:R-:W-:Y:S01]  /*3270*/  FFMA.FTZ R189, R27, R13.reuse, -R214.reuse ;  /* 0x0000000d1bbd7223 */ /* 0x180fe200000108d6 */
[-CC-:B------:R-:W-:Y:S01]  /*3280*/  FFMA.FTZ R190, R37, R13.reuse, -R214.reuse ;  /* 0x0000000d25be7223 */ /* 0x180fe200000108d6 */
[----:B------:R-:W-:Y:S01]  /*3290*/  IADD3 R157, -R72, 0xb, RZ ;  /* 0x0000000b489d7810 */ /* 0x000fe20007ffe1ff */
[-C--:B------:R-:W-:Y:S01]  /*32a0*/  FFMA.FTZ R192, R31, R13.reuse, -R214 ;  /* 0x0000000d1fc07223 */ /* 0x080fe200000108d6 */
[-CC-:B------:R-:W-:Y:S01]  /*32b0*/  FFMA.FTZ R12, R12, R13.reuse, -R212.reuse ;  /* 0x0000000d0c0c7223 */ /* 0x180fe200000108d4 */
[----:B------:R-:W1:Y:S01]  /*32c0*/  MUFU.EX2 R185, R185 ;  /* 0x000000b900b97308 */ /* 0x000e620000000800 */
[-CC-:B------:R-:W-:Y:S01]  /*32d0*/  FFMA.FTZ R162, R162, R13.reuse, -R212.reuse ;  /* 0x0000000da2a27223 */ /* 0x180fe200000108d4 */
[-CC-:B------:R-:W-:Y:S01]  /*32e0*/  FFMA.FTZ R167, R167, R13.reuse, -R212.reuse ;  /* 0x0000000da7a77223 */ /* 0x180fe200000108d4 */
[----:B------:R-:W-:Y:S01]  /*32f0*/  FFMA.FTZ R171, R171, R13, -R212 ;  /* 0x0000000dabab7223 */ /* 0x000fe200000108d4 */
[----:B------:R-:W-:-:S02]  /*3300*/  @!P1 VIADD R24, R191, 0x32440 ;  /* 0x00032440bf189836 */ /* 0x000fc40000000000 */
[-CC-:B------:R-:W-:Y:S01]  /*3310*/  FFMA.FTZ R177, R177, R13.reuse, -R214.reuse ;  /* 0x0000000db1b17223 */ /* 0x180fe200000108d6 */
[-CC-:B------:R-:W-:Y:S01]  /*3320*/  FFMA.FTZ R181, R181, R13.reuse, -R214.reuse ;  /* 0x0000000db5b57223 */ /* 0x180fe200000108d6 */
[-C--:B------:R-:W-:Y:S01]  /*3330*/  FFMA.FTZ R193, R193, R13.reuse, -R214 ;  /* 0x0000000dc1c17223 */ /* 0x080fe200000108d6 */
[----:B------:R-:W-:Y:S01]  /*3340*/  MUFU.EX2 R186, R186 ;  /* 0x000000ba00ba7308 */ /* 0x000fe20000000800 */
[----:B------:R-:W-:Y:S01]  /*3350*/  @!P1 PRMT R24, RZ, 0x654, R24 ;  /* 0x00000654ff189816 */ /* 0x000fe20000000018 */
[----:B------:R3:W-:Y:S06]  /*3360*/  BAR.ARV R157, 0x100 ;  /* 0x0004009d0000751d */ /* 0x0007ec0000002000 */
[----:B------:R4:W-:Y:S01]  /*3370*/  @!P1 SYNCS.ARRIVE.TRANS64.RED.A1T0 RZ, [R24+URZ], RZ ;  /* 0x000000ff18ff99a7 */ /* 0x0009e2000810043f */
[----:B------:R-:W5:Y:S01]  /*3380*/  MUFU.EX2 R187, R187 ;  /* 0x000000bb00bb7308 */ /* 0x000f620000000800 */
[----:B------:R2:W-:Y:S01]  /*3390*/  BAR.SYNC.DEFER_BLOCKING R215, 0x100 ;  /* 0x000400d70000751d */ /* 0x0005e20000010000 */
[----:B-1----:R-:W-:Y:S01]  /*33a0*/  F2FP.BF16.F32.PACK_AB R152, R185, R184 ;  /* 0x000000b8b998723e */ /* 0x002fe200000010ff */
[-C--:B------:R-:W-:Y:S01]  /*33b0*/  FFMA.FTZ R198, R198, R13.reuse, -R214 ;  /* 0x0000000dc6c67223 */ /* 0x080fe200000108d6 */
[-CC-:B------:R-:W-:Y:S01]  /*33c0*/  FFMA.FTZ R216, R163, R13.reuse, -R212.reuse ;  /* 0x0000000da3d87223 */ /* 0x180fe200000108d4 */
[-CC-:B------:R-:W-:Y:S01]  /*33d0*/  FFMA.FTZ R163, R168, R13.reuse, -R212.reuse ;  /* 0x0000000da8a37223 */ /* 0x180fe200000108d4 */
[-C--:B------:R-:W-:Y:S01]  /*33e0*/  FFMA.FTZ R168, R172, R13.reuse, -R212 ;  /* 0x0000000daca87223 */ /* 0x080fe200000108d4 */
[-C--:B------:R-:W-:Y:S01]  /*33f0*/  FFMA.FTZ R172, R178, R13.reuse, -R214 ;  /* 0x0000000db2ac7223 */ /* 0x080fe200000108d6 */
[----:B------:R-:W-:Y:S01]  /*3400*/  MUFU.EX2 R188, R188 ;  /* 0x000000bc00bc7308 */ /* 0x000fe20000000800 */
[-C--:B------:R-:W-:Y:S01]  /*3410*/  FFMA.FTZ R159, R159, R13.reuse, -R212 ;  /* 0x0000000d9f9f7223 */ /* 0x080fe200000108d4 */
[-CC-:B--2---:R-:W-:Y:S01]  /*3420*/  FFMA.FTZ R215, R182, R13.reuse, -R214.reuse ;  /* 0x0000000db6d77223 */ /* 0x184fe200000108d6 */
[-CC-:B------:R-:W-:Y:S01]  /*3430*/  FFMA.FTZ R178, R194, R13.reuse, -R214.reuse ;  /* 0x0000000dc2b27223 */ /* 0x180fe200000108d6 */
[-C--:B------:R-:W-:Y:S01]  /*3440*/  FFMA.FTZ R199, R199, R13.reuse, -R214 ;  /* 0x0000000dc7c77223 */ /* 0x080fe200000108d6 */
[-CC-:B------:R-:W-:Y:S01]  /*3450*/  FFMA.FTZ R227, R164, R13.reuse, -R212.reuse ;  /* 0x0000000da4e37223 */ /* 0x180fe200000108d4 */
[-CC-:B------:R-:W-:Y:S01]  /*3460*/  FFMA.FTZ R164, R169, R13.reuse, -R212.reuse ;  /* 0x0000000da9a47223 */ /* 0x180fe200000108d4 */
[-C--:B------:R-:W-:Y:S01]  /*3470*/  FFMA.FTZ R169, R173, R13.reuse, -R212 ;  /* 0x0000000dada97223 */ /* 0x080fe200000108d4 */
[----:B------:R-:W1:Y:S01]  /*3480*/  MUFU.EX2 R189, R189 ;  /* 0x000000bd00bd7308 */ /* 0x000e620000000800 */
[----:B-----5:R-:W-:Y:S01]  /*3490*/  F2FP.BF16.F32.PACK_AB R154, R187, R186 ;  /* 0x000000babb9a723e */ /* 0x020fe200000010ff */
[-C--:B------:R-:W-:Y:S01]  /*34a0*/  FFMA.FTZ R173, R179, R13.reuse, -R214 ;  /* 0x0000000db3ad7223 */ /* 0x080fe200000108d6 */
[-C--:B------:R-:W-:Y:S01]  /*34b0*/  FFMA.FTZ R160, R160, R13.reuse, -R212 ;  /* 0x0000000da0a07223 */ /* 0x080fe200000108d4 */
[-CC-:B------:R-:W-:Y:S01]  /*34c0*/  FFMA.FTZ R182, R183, R13.reuse, -R214.reuse ;  /* 0x0000000db7b67223 */ /* 0x180fe200000108d6 */
[-CC-:B------:R-:W-:Y:S01]  /*34d0*/  FFMA.FTZ R179, R195, R13.reuse, -R214.reuse ;  /* 0x0000000dc3b37223 */ /* 0x180fe200000108d6 */
[-C--:B------:R-:W-:Y:S01]  /*34e0*/  FFMA.FTZ R194, R206, R13.reuse, -R214 ;  /* 0x0000000dcec27223 */ /* 0x080fe200000108d6 */
[-CC-:B------:R-:W-:Y:S01]  /*34f0*/  FFMA.FTZ R206, R165, R13.reuse, -R212.reuse ;  /* 0x0000000da5ce7223 */ /* 0x180fe200000108d4 */
[----:B------:R-:W-:Y:S01]  /*3500*/  MUFU.EX2 R190, R190 ;  /* 0x000000be00be7308 */ /* 0x000fe20000000800 */
[-CC-:B------:R-:W-:Y:S01]  /*3510*/  FFMA.FTZ R165, R170, R13.reuse, -R212.reuse ;  /* 0x0000000daaa57223 */ /* 0x180fe200000108d4 */
[-C--:B------:R-:W-:Y:S01]  /*3520*/  FFMA.FTZ R170, R174, R13.reuse, -R212 ;  /* 0x0000000daeaa7223 */ /* 0x080fe200000108d4 */
[-C--:B------:R-:W-:Y:S01]  /*3530*/  FFMA.FTZ R174, R180, R13.reuse, -R214 ;  /* 0x0000000db4ae7223 */ /* 0x080fe200000108d6 */
[-C--:B------:R-:W-:Y:S01]  /*3540*/  FFMA.FTZ R161, R161, R13.reuse, -R212 ;  /* 0x0000000da1a17223 */ /* 0x080fe200000108d4 */
[-CC-:B------:R-:W-:Y:S01]  /*3550*/  FFMA.FTZ R183, R196, R13.reuse, -R214.reuse ;  /* 0x0000000dc4b77223 */ /* 0x180fe200000108d6 */
[-CC-:B------:R-:W-:Y:S01]  /*3560*/  FFMA.FTZ R180, R208, R13.reuse, -R214.reuse ;  /* 0x0000000dd0b47223 */ /* 0x180fe200000108d6 */
[-C--:B------:R-:W-:Y:S01]  /*3570*/  FFMA.FTZ R195, R210, R13.reuse, -R214 ;  /* 0x0000000dd2c37223 */ /* 0x080fe200000108d6 */
[----:B------:R-:W2:Y:S01]  /*3580*/  MUFU.EX2 R192, R192 ;  /* 0x000000c000c07308 */ /* 0x000ea20000000800 */
[----:B-1----:R-:W-:Y:S01]  /*3590*/  F2FP.BF16.F32.PACK_AB R153, R189, R188 ;  /* 0x000000bcbd99723e */ /* 0x002fe200000010ff */
[-CC-:B------:R-:W-:Y:S01]  /*35a0*/  FFMA.FTZ R229, R166, R13.reuse, -R212.reuse ;  /* 0x0000000da6e57223 */ /* 0x180fe200000108d4 */
[-CC-:B------:R-:W-:Y:S01]  /*35b0*/  FFMA.FTZ R166, R175, R13.reuse, -R212.reuse ;  /* 0x0000000dafa67223 */ /* 0x180fe200000108d4 */
[-C--:B------:R-:W-:Y:S01]  /*35c0*/  FFMA.FTZ R175, R176, R13.reuse, -R212 ;  /* 0x0000000db0af7223 */ /* 0x080fe200000108d4 */
[-C--:B------:R-:W-:Y:S01]  /*35d0*/  FFMA.FTZ R176, R207, R13.reuse, -R214 ;  /* 0x0000000dcfb07223 */ /* 0x080fe200000108d6 */
[-C--:B------:R-:W-:Y:S01]  /*35e0*/  FFMA.FTZ R0, R0, R13.reuse, -R212 ;  /* 0x0000000d00007223 */ /* 0x080fe200000108d4 */
[-CC-:B------:R-:W-:Y:S01]  /*35f0*/  FFMA.FTZ R197, R197, R13.reuse, -R214.reuse ;  /* 0x0000000dc5c57223 */ /* 0x180fe200000108d6 */
[----:B------:R-:W1:Y:S01]  /*3600*/  MUFU.EX2 R12, R12 ;  /* 0x0000000c000c7308 */ /* 0x000e620000000800 */
[-CC-:B------:R-:W-:Y:S01]  /*3610*/  FFMA.FTZ R196, R209, R13.reuse, -R214.reuse ;  /* 0x0000000dd1c47223 */ /* 0x180fe200000108d6 */
[----:B------:R-:W-:Y:S01]  /*3620*/  FFMA.FTZ R207, R211, R13, -R214 ;  /* 0x0000000dd3cf7223 */ /* 0x000fe200000108d6 */
[----:B------:R-:W-:Y:S01]  /*3630*/  FADD.FTZ R185, R184, R185 ;  /* 0x000000b9b8b97221 */ /* 0x000fe20000010000 */
[----:B------:R-:W-:Y:S01]  /*3640*/  FADD.FTZ R189, R188, R189 ;  /* 0x000000bdbcbd7221 */ /* 0x000fe20000010000 */
[----:B------:R-:W-:-:S02]  /*3650*/  @!P1 VIADD R191, R191, 0x32460 ;  /* 0x00032460bfbf9836 */ /* 0x000fc40000000000 */
[----:B------:R-:W-:Y:S01]  /*3660*/  FADD.FTZ R186, R186, R185 ;  /* 0x000000b9baba7221 */ /* 0x000fe20000010000 */
[----:B------:R-:W-:Y:S01]  /*3670*/  MUFU.EX2 R162, R162 ;  /* 0x000000a200a27308 */ /* 0x000fe20000000800 */
[----:B--2---:R-:W-:Y:S01]  /*3680*/  F2FP.BF16.F32.PACK_AB R155, R192, R190 ;  /* 0x000000bec09b723e */ /* 0x004fe200000010ff */
[----:B------:R-:W-:Y:S01]  /*3690*/  FADD.FTZ R189, R190, R189 ;  /* 0x000000bdbebd7221 */ /* 0x000fe20000010000 */
[----:B------:R-:W-:Y:S01]  /*36a0*/  FADD.FTZ R187, R187, R186 ;  /* 0x000000babbbb7221 */ /* 0x000fe20000010000 */
[----:B------:R-:W-:Y:S01]  /*36b0*/  @!P1 PRMT R191, RZ, 0x654, R191 ;  /* 0x00000654ffbf9816 */ /* 0x000fe200000000bf */
[----:B----4-:R-:W-:Y:S01]  /*36c0*/  WARPGROUP.ARRIVE ;  /* 0x00000000000079c5 */ /* 0x010fe20000000000 */
[----:B------:R-:W-:Y:S02]  /*36d0*/  FADD.FTZ R192, R192, R189 ;  /* 0x000000bdc0c07221 */ /* 0x000fe40000010000 */
[----:B------:R-:W-:Y:S01]  /*36e0*/  MUFU.EX2 R167, R167 ;  /* 0x000000a700a77308 */ /* 0x000fe20000000800 */
[----:B-1----:R-:W-:-:S02]  /*36f0*/  FADD.FTZ R187, R12, R187 ;  /* 0x000000bb0cbb7221 */ /* 0x002fc40000010000 */
[----:B------:R-:W-:Y:S01]  /*3700*/  HGMMA.64x256x16.F32.BF16 R24, R152, gdesc[UR8].tnspB, RZ, !UPT, gsb0 ;  /* 0x43e0000898187df0 */ /* 0x000fe2000c0018ff */
[----:B------:R-:W-:Y:S01]  /*3710*/  UIADD3 UR10, UR4, 0x80, URZ ;  /* 0x00000080040a7890 */ /* 0x000fe2000fffe03f */
[----:B------:R-:W-:-:S03]  /*3720*/  UMOV UR11, 0x40000040 ;  /* 0x40000040000b7882 */ /* 0x000fc60000000000 */
[----:B------:R-:W-:Y:S08]  /*3730*/  MUFU.EX2 R171, R171 ;  /* 0x000000ab00ab7308 */ /* 0x000ff00000000800 */
[----:B------:R-:W1:Y:S08]  /*3740*/  MUFU.EX2 R177, R177 ;  /* 0x000000b100b17308 */ /* 0x000e700000000800 */
[----:B------:R-:W2:Y:S08]  /*3750*/  MUFU.EX2 R181, R181 ;  /* 0x000000b500b57308 */ /* 0x000eb00000000800 */
[----:B------:R-:W-:Y:S01]  /*3760*/  MUFU.EX2 R193, R193 ;  /* 0x000000c100c17308 */ /* 0x000fe20000000800 */
[----:B-1----:R-:W-:-:S07]  /*3770*/  FADD.FTZ R192, R177, R192 ;  /* 0x000000c0b1c07221 */ /* 0x002fce0000010000 */
[----:B------:R-:W1:Y:S01]  /*3780*/  MUFU.EX2 R198, R198 ;  /* 0x000000c600c67308 */ /* 0x000e620000000800 */
[----:B--2---:R-:W-:-:S07]  /*3790*/  FADD.FTZ R192, R181, R192 ;  /* 0x000000c0b5c07221 */ /* 0x004fce0000010000 */
[----:B------:R-:W-:Y:S08]  /*37a0*/  MUFU.EX2 R159, R159 ;  /* 0x0000009f009f7308 */ /* 0x000ff00000000800 */
[----:B------:R-:W2:Y:S08]  /*37b0*/  MUFU.EX2 R216, R216 ;  /* 0x000000d800d87308 */ /* 0x000eb00000000800 */
[----:B------:R-:W-:Y:S08]  /*37c0*/  MUFU.EX2 R163, R163 ;  /* 0x000000a300a37308 */ /* 0x000ff00000000800 */
[----:B------:R-:W-:Y:S08]  /*37d0*/  MUFU.EX2 R168, R168 ;  /* 0x000000a800a87308 */ /* 0x000ff00000000800 */
[----:B------:R-:W-:Y:S08]  /*37e0*/  MUFU.EX2 R172, R172 ;  /* 0x000000ac00ac7308 */ /* 0x000ff00000000800 */
[----:B------:R-:W4:Y:S08]  /*37f0*/  MUFU.EX2 R215, R215 ;  /* 0x000000d700d77308 */ /* 0x000f300000000800 */
[----:B------:R-:W-:Y:S08]  /*3800*/  MUFU.EX2 R178, R178 ;  /* 0x000000b200b27308 */ /* 0x000ff00000000800 */
[----:B------:R-:W5:Y:S08]  /*3810*/  MUFU.EX2 R199, R199 ;  /* 0x000000c700c77308 */ /* 0x000f700000000800 */
[----:B------:R-:W-:Y:S08]  /*3820*/  MUFU.EX2 R160, R160 ;  /* 0x000000a000a07308 */ /* 0x000ff00000000800 */
[----:B------:R-:W3:Y:S08]  /*3830*/  MUFU.EX2 R227, R227 ;  /* 0x000000e300e37308 */ /* 0x000ef00000000800 */
[----:B------:R-:W-:Y:S08]  /*3840*/  MUFU.EX2 R164, R164 ;  /* 0x000000a400a47308 */ /* 0x000ff00000000800 */
[----:B------:R-:W-:Y:S08]  /*3850*/  MUFU.EX2 R169, R169 ;  /* 0x000000a900a97308 */ /* 0x000ff00000000800 */
[----:B------:R-:W-:Y:S08]  /*3860*/  MUFU.EX2 R173, R173 ;  /* 0x000000ad00ad7308 */ /* 0x000ff00000000800 */
[----:B------:R-:W3:Y:S08]  /*3870*/  MUFU.EX2 R182, R182 ;  /* 0x000000b600b67308 */ /* 0x000ef00000000800 */
[----:B------:R-:W-:Y:S08]  /*3880*/  MUFU.EX2 R179, R179 ;  /* 0x000000b300b37308 */ /* 0x000ff00000000800 */
[----:B------:R-:W3:Y:S08]  /*3890*/  MUFU.EX2 R194, R194 ;  /* 0x000000c200c27308 */ /* 0x000ef00000000800 */
        /* <DEDUP_REMOVED lines=12> */
[----:B------:R-:W-:Y:S01]  /*3960*/  MUFU.EX2 R197, R197 ;  /* 0x000000c500c57308 */ /* 0x000fe20000000800 */
[----:B------:R-:W-:-:S02]  /*3970*/  WARPGROUP.DEPBAR.LE gsb0, 0x0 ;  /* 0x00008000000079c5 */ /* 0x000fc40000010000 */
[C---:B------:R-:W-:Y:S01]  /*3980*/  F2FP.BF16.F32.PACK_AB R152, R162.reuse, R12 ;  /* 0x0000000ca298723e */ /* 0x040fe200000010ff */
[----:B------:R-:W-:Y:S01]  /*3990*/  FADD.FTZ R162, R162, R187 ;  /* 0x000000bba2a27221 */ /* 0x000fe20000010000 */
[----:B------:R-:W-:Y:S02]  /*39a0*/  F2FP.BF16.F32.PACK_AB R153, R181, R177 ;  /* 0x000000b1b599723e */ /* 0x000fe400000010ff */
[----:B------:R-:W-:Y:S01]  /*39b0*/  F2FP.BF16.F32.PACK_AB R154, R171, R167 ;  /* 0x000000a7ab9a723e */ /* 0x000fe200000010ff */
[----:B------:R-:W3:Y:S01]  /*39c0*/  MUFU.EX2 R176, R176 ;  /* 0x000000b000b07308 */ /* 0x000ee20000000800 */
[C---:B-1----:R-:W-:Y:S01]  /*39d0*/  F2FP.BF16.F32.PACK_AB R155, R198.reuse, R193 ;  /* 0x000000c1c69b723e */ /* 0x042fe200000010ff */
[----:B------:R-:W-:Y:S01]  /*39e0*/  FADD.FTZ R162, R167, R162 ;  /* 0x000000a2a7a27221 */ /* 0x000fe20000010000 */
[----:B------:R-:W-:Y:S02]  /*39f0*/  FADD.FTZ R193, R193, R192 ;  /* 0x000000c0c1c17221 */ /* 0x000fe40000010000 */
[----:B------:R-:W-:Y:S01]  /*3a00*/  WARPGROUP.ARRIVE ;  /* 0x00000000000079c5 */ /* 0x000fe20000000000 */
[----:B------:R-:W-:Y:S01]  /*3a10*/  FADD.FTZ R162, R171, R162 ;  /* 0x000000a2aba27221 */ /* 0x000fe20000010000 */
[----:B------:R-:W-:Y:S01]  /*3a20*/  FADD.FTZ R193, R198, R193 ;  /* 0x000000c1c6c17221 */ /* 0x000fe20000010000 */
[----:B------:R-:W-:Y:S03]  /*3a30*/  MUFU.EX2 R196, R196 ;  /* 0x000000c400c47308 */ /* 0x000fe60000000800 */
[----:B------:R-:W-:Y:S01]  /*3a40*/  HGMMA.64x256x16.F32.BF16 R24, R152, gdesc[UR8].tnspB, R24, gsb0 ;  /* 0x43e0000898187df0 */ /* 0x000fe20008001818 */
[----:B------:R-:W-:Y:S01]  /*3a50*/  UIADD3 UR10, UR4, 0x100, URZ ;  /* 0x00000100040a7890 */ /* 0x000fe2000fffe03f */
[----:B------:R-:W-:-:S03]  /*3a60*/  UMOV UR11, 0x40000040 ;  /* 0x40000040000b7882 */ /* 0x000fc60000000000 */
[----:B------:R-:W1:Y:S01]  /*3a70*/  MUFU.EX2 R207, R207 ;  /* 0x000000cf00cf7308 */ /* 0x000e620000000800 */
[----:B------:R-:W-:Y:S02]  /*3a80*/  WARPGROUP.DEPBAR.LE gsb0, 0x0 ;  /* 0x00008000000079c5 */ /* 0x000fe40000010000 */
[----:B--2---:R-:W-:Y:S01]  /*3a90*/  F2FP.BF16.F32.PACK_AB R152, R216, R159 ;  /* 0x0000009fd898723e */ /* 0x004fe200000010ff */
[----:B------:R-:W-:Y:S01]  /*3aa0*/  FADD.FTZ R159, R159, R162 ;  /* 0x000000a29f9f7221 */ /* 0x000fe20000010000 */
[----:B----4-:R-:W-:Y:S01]  /*3ab0*/  F2FP.BF16.F32.PACK_AB R153, R215, R172 ;  /* 0x000000acd799723e */ /* 0x010fe200000010ff */
[----:B------:R-:W-:Y:S01]  /*3ac0*/  FADD.FTZ R172, R172, R193 ;  /* 0x000000c1acac7221 */ /* 0x000fe20000010000 */
[----:B------:R-:W-:Y:S01]  /*3ad0*/  F2FP.BF16.F32.PACK_AB R154, R168, R163 ;  /* 0x000000a3a89a723e */ /* 0x000fe200000010ff */
[----:B------:R-:W-:Y:S01]  /*3ae0*/  FADD.FTZ R216, R216, R159 ;  /* 0x0000009fd8d87221 */ /* 0x000fe20000010000 */
[----:B-----5:R-:W-:Y:S01]  /*3af0*/  F2FP.BF16.F32.PACK_AB R155, R199, R178 ;  /* 0x000000b2c79b723e */ /* 0x020fe200000010ff */
        /* <DEDUP_REMOVED lines=10> */
[----:B---3--:R-:W-:Y:S01]  /*3ba0*/  F2FP.BF16.F32.PACK_AB R152, R227, R160 ;  /* 0x000000a0e398723e */ /* 0x008fe200000010ff */
        /* <DEDUP_REMOVED lines=15> */
[----:B------:R-:W-:Y:S01]  /*3ca0*/  UIADD3 UR4, UR4, 0x280, URZ ;  /* 0x0000028004047890 */ /* 0x000fe2000fffe03f */
        /* <DEDUP_REMOVED lines=15> */
[----:B------:R-:W-:Y:S01]  /*3da0*/  UMOV UR10, UR4 ;  /* 0x00000004000a7c82 */ /* 0x000fe20008000000 */
[----:B------:R-:W-:Y:S01]  /*3db0*/  UMOV UR11, 0x40000040 ;  /* 0x40000040000b7882 */ /* 0x000fe20000000000 */
[----:B------:R-:W-:Y:S02]  /*3dc0*/  WARPGROUP.DEPBAR.LE gsb0, 0x0 ;  /* 0x00008000000079c5 */ /* 0x000fe40000010000 */
[----:B------:R-:W-:Y:S01]  /*3dd0*/  F2FP.BF16.F32.PACK_AB R152, R229, R0 ;  /* 0x00000000e598723e */ /* 0x000fe200000010ff */
[----:B------:R-:W-:Y:S01]  /*3de0*/  FADD.FTZ R0, R0, R165 ;  /* 0x000000a500007221 */ /* 0x000fe20000010000 */
[C---:B------:R-:W-:Y:S01]  /*3df0*/  F2FP.BF16.F32.PACK_AB R153, R176.reuse, R197 ;  /* 0x000000c5b099723e */ /* 0x040fe200000010ff */
        /* <DEDUP_REMOVED lines=12> */
[----:B------:R-:W-:Y:S01]  /*3ec0*/  SHF.R.U32.HI R153, RZ, 0x1f, R158 ;  /* 0x0000001fff997819 */ /* 0x000fe2000001169e */
[----:B------:R1:W-:Y:S03]  /*3ed0*/  @!P1 SYNCS.ARRIVE.TRANS64.RED.A1T0 RZ, [R191+URZ], RZ ;  /* 0x000000ffbfff99a7 */ /* 0x0003e6000810043f */
[----:B------:R-:W-:-:S04]  /*3ee0*/  LEA.HI.SX32 R153, R158, R153, 0x1c ;  /* 0x000000999e997211 */ /* 0x000fc800078fe2ff */
[----:B------:R-:W-:-:S04]  /*3ef0*/  VIMNMX R220, RZ, R153, !PT ;  /* 0x00000099ffdc7248 */ /* 0x000fc80007fe0100 */
[----:B------:R-:W-:-:S13]  /*3f00*/  ISETP.GE.AND P2, PT, R205, R220, PT ;  /* 0x000000dccd00720c */ /* 0x000fda0003f46270 */
[----:B-1----:R-:W-:Y:S05]  /*3f10*/  @!P2 BRA `(.L_x_3416) ;  /* 0x000000280094a947 */ /* 0x002fea0003800000 */
[----:B------:R-:W-:Y:S02]  /*3f20*/  IMAD.MOV.U32 R207, RZ, RZ, R156 ;  /* 0x000000ffffcf7224 */ /* 0x000fe400078e009c */
[----:B------:R-:W-:-:S07]  /*3f30*/  IMAD.MOV.U32 R206, RZ, RZ, R204 ;  /* 0x000000ffffce7224 */ /* 0x000fce00078e00cc */
.L_x_3425:
[----:B------:R-:W-:-:S04]  /*3f40*/  UIADD3 UR36, UR36, 0x1, URZ ;  /* 0x0000000124247890 */ /* 0x000fc8000fffe03f */
[----:B------:R-:W-:-:S04]  /*3f50*/  UISETP.NE.AND UP0, UPT, UR36, 0x2, UPT ;  /* 0x000000022400788c */ /* 0x000fc8000bf05270 */
[----:B------:R-:W-:Y:S02]  /*3f60*/  USEL UR4, URZ, 0x1, UP0 ;  /* 0x000000013f047887 */ /* 0x000fe40008000000 */
[----:B------:R-:W-:Y:S02]  /*3f70*/  USEL UR36, UR36, URZ, UP0 ;  /* 0x0000003f24247287 */ /* 0x000fe40008000000 */
[----:B------:R-:W-:Y:S01]  /*3f80*/  ULOP3.LUT UR37, UR37, UR4, URZ, 0x3c, !UPT ;  /* 0x0000000425257292 */ /* 0x000fe2000f8e3c3f */
[----:B-1----:R-:W-:Y:S11]  /*3f90*/  @!P0 BRA `(.L_x_3417) ;  /* 0x0000000000048947 */ /* 0x002ff60003800000 */
[----:B------:R-:W-:Y:S01]  /*3fa0*/  BPT.TRAP 0x1 ;  /* 0x000000040000795c */ /* 0x000fe20000300000 */
.L_x_3417:
[----:B------:R-:W-:Y:S01]  /*3fb0*/  ULEA UR4, UR36, UR39, 0x3 ;  /* 0x0000002724047291 */ /* 0x000fe2000f8e183f */
[----:B------:R-:W-:-:S05]  /*3fc0*/  IMAD.U32 R13, RZ, RZ, UR37 ;  /* 0x00000025ff0d7e24 */ /* 0x000fca000f8e00ff */
[----:B------:R-:W-:-:S04]  /*3fd0*/  SHF.L.U32 R13, R13, 0x1f, RZ ;  /* 0x0000001f0d0d7819 */ /* 0x000fc800000006ff */
[----:B------:R1:W2:Y:S01]  /*3fe0*/  SYNCS.PHASECHK.TRANS64.TRYWAIT P2, [UR4+0x32430], R13 ;  /* 0x0324300dff0075a7 */ /* 0x0002a20008040144 */
[----:B------:R-:W-:Y:S05]  /*3ff0*/  @!P0 BRA `(.L_x_3418) ;  /* 0x0000000000048947 */ /* 0x000fea0003800000 */
[----:B------:R-:W-:Y:S01]  /*4000*/  BPT.TRAP 0x1 ;  /* 0x000000040000795c */ /* 0x000fe20000300000 */
.L_x_3418:
[----:B--2---:R-:W-:Y:S05]  /*4010*/  @P2 BRA `(.L_x_3419) ;  /* 0x0000000000082947 */ /* 0x004fea0003800000 */
[----:B------:R-:W2:Y:S02]  /*4020*/  SYNCS.PHASECHK.TRANS64.TRYWAIT P2, [UR4+0x32430], R13 ;  /* 0x0324300dff0075a7 */ /* 0x000ea40008040144 */
[----:B--2---:R-:W-:Y:S05]  /*4030*/  @!P2 BRA `(.L_x_3420) ;  /* 0x000000a00070a947 */ /* 0x004fea0003800000 */
.L_x_3419:
[----:B------:R-:W-:Y:S01]  /*4040*/  R2UR UR56, R200 ;  /* 0x00000000c83872ca */ /* 0x000fe200000e0000 */
[----:B------:R-:W-:Y:S01]  /*4050*/  UIMAD UR5, UR36, 0x300, UR38 ;  /* 0x00000300240578a4 */ /* 0x000fe2000f8e0226 */
[----:B------:R-:W-:Y:S01]  /*4060*/  R2UR UR57, R201 ;  /* 0x00000000c93972ca */ /* 0x000fe200000e0000 */
[----:B--2---:R-:W-:Y:S01]  /*4070*/  WARPGROUP.ARRIVE ;  /* 0x00000000000079c5 */ /* 0x004fe20000000000 */
        /* <DEDUP_REMOVED lines=27> */
.L_x_3421:
[----:B------:R2:W3:Y:S01]  /*4230*/  SYNCS.PHASECHK.TRANS64.TRYWAIT P2, [UR4+0x32450], R13 ;  /* 0x0324500dff0075a7 */ /* 0x0004e20008040144 */
[----:B------:R-:W-:Y:S05]  /*4240*/  @!P0 BRA `(.L_x_3422) ;  /* 0x0000000000048947 */ /* 0x000fea0003800000 */
[----:B------:R-:W-:Y:S01]  /*4250*/  BPT.TRAP 0x1 ;  /* 0x000000040000795c */ /* 0x000fe20000300000 */
.L_x_3422:
[----:B---3--:R-:W-:Y:S05]  /*4260*/  @P2 BRA `(.L_x_3423) ;  /* 0x0000000000082947 */ /* 0x008fea0003800000 */
[----:B------:R-:W3:Y:S02]  /*4270*/  SYNCS.PHASECHK.TRANS64.TRYWAIT P2, [UR4+0x32450], R13 ;  /* 0x0324500dff0075a7 */ /* 0x000ee40008040144 */
[----:B---3--:R-:W-:Y:S05]  /*4280*/  @!P2 BRA `(.L_x_3424) ;  /* 0x0000009c00f4a947 */ /* 0x008fea0003800000 */
.L_x_3423:
[----:B------:R-:W-:Y:S01]  /*4290*/  R2UR UR56, R16 ;  /* 0x00000000103872ca */ /* 0x000fe200000e0000 */
[----:B------:R-:W-:Y:S01]  /*42a0*/  UIMAD UR5, UR36, 0xc00, UR6 ;  /* 0x00000c00240578a4 */ /* 0x000fe2000f8e0206 */
[----:B------:R-:W-:Y:S01]  /*42b0*/  R2UR UR57, R17 ;  /* 0x00000000113972ca */ /* 0x000fe200000e0000 */
[----:B------:R-:W-:Y:S01]  /*42c0*/  WARPGROUP.ARRIVE ;  /* 0x00000000000079c5 */ /* 0x000fe20000000000 */
[----:B------:R-:W-:Y:S01]  /*42d0*/  UMOV UR59, 0x40000040 ;  /* 0x40000040003b7882 */ /* 0x000fe20000000000 */
[----:B------:R-:W-:Y:S01]  /*42e0*/  UIADD3 UR10, UR5, 0x304, URZ ;  /* 0x00000304050a7890 */ /* 0x000fe2000fffe03f */
[----:B---3--:R-:W3:Y:S01]  /*42f0*/  LDC R204, c[0x0][0x2e0] ;  /* 0x0000b800ffcc7b82 */ /* 0x008ee20000000800 */
[----:B------:R-:W-:Y:S01]  /*4300*/  UMOV UR11, 0x40000040 ;  /* 0x40000040000b7882 */ /* 0x000fe20000000000 */
[----:B------:R-:W-:Y:S01]  /*4310*/  UMOV UR58, UR5 ;  /* 0x00000005003a7c82 */ /* 0x000fe20008000000 */
[----:B------:R-:W-:Y:S01]  /*4320*/  UIADD3 UR14, UR5, 0x306, URZ ;  /* 0x00000306050e7890 */ /* 0x000fe2000fffe03f */
[----:B-12---:R-:W-:Y:S01]  /*4330*/  IMAD R13, R205, -0x60, R221 ;  /* 0xffffffa0cd0d7824 */ /* 0x006fe200078e02dd */
[----:B------:R-:W-:Y:S01]  /*4340*/  UMOV UR15, 0x40000040 ;  /* 0x40000040000f7882 */ /* 0x000fe20000000000 */
[----:B------:R-:W-:Y:S01]  /*4350*/  UIADD3 UR18, UR5, 0x600, URZ ;  /* 0x0000060005127890 */ /* 0x000fe2000fffe03f */
[----:B------:R-:W1:Y:S01]  /*4360*/  S2R R215, SR_TID.X ;  /* 0x0000000000d77919 */ /* 0x000e620000002100 */
[----:B------:R-:W-:Y:S01]  /*4370*/  UMOV UR19, 0x40000040 ;  /* 0x4000004000137882 */ /* 0x000fe20000000000 */
[----:B------:R-:W-:Y:S01]  /*4380*/  HGMMA.64x96x16.F32.BF16 R152, gdesc[UR56], R152, gsb0 ;  /* 0x01600000389879f0 */ /* 0x000fe20008001898 */
[----:B------:R-:W-:Y:S01]  /*4390*/  R2UR UR56, R14 ;  /* 0x000000000e3872ca */ /* 0x000fe200000e0000 */
[----:B------:R-:W-:Y:S01]  /*43a0*/  UIADD3 UR58, UR5, 0x2, URZ ;  /* 0x00000002053a7890 */ /* 0x000fe2000fffe03f */
[----:B------:R-:W-:Y:S01]  /*43b0*/  R2UR UR57, R15 ;  /* 0x000000000f3972ca */ /* 0x000fe200000e0000 */
[----:B------:R-:W-:Y:S01]  /*43c0*/  UMOV UR59, 0x40000040 ;  /* 0x40000040003b7882 */ /* 0x000fe20000000000 */
[----:B------:R-:W-:Y:S01]  /*43d0*/  UIADD3 UR22, UR5, 0x602, URZ ;  /* 0x0000060205167890 */ /* 0x000fe2000fffe03f */
[----:B------:R-:W-:Y:S01]  /*43e0*/  IADD3 R13, R13, 0x1, RZ ;  /* 0x000000010d0d7810 */ /* 0x000fe20007ffe0ff */
        /* <DEDUP_REMOVED lines=11> */
[----:B-1----:R-:W-:-:S05]  /*44a0*/  SHF.R.U32.HI R215, RZ, 0x7, R215 ;  /* 0x00000007ffd77819 */ /* 0x002fca00000116d7 */
[----:B------:R-:W-:Y:S01]  /*44b0*/  VIADD R226, R215, 0x8 ;  /* 0x00000008d7e27836 */ /* 0x000fe20000000000 */
[----:B------:R-:W-:Y:S02]  /*44c0*/  WARPGROUP.DEPBAR.LE gsb0, 0x0 ;  /* 0x00008000000079c5 */ /* 0x000fe40000010000 */
        /* <DEDUP_REMOVED lines=34> */
[----:B------:R-:W-:Y:S01]  /*46f0*/  ULDC UR5, c[0x0][0x404] ;  /* 0x0001010000057ab9 */ /* 0x000fe20000000800 */
[----:B------:R-:W-:Y:S02]  /*4700*/  WARPGROUP.DEPBAR.LE gsb0, 0x0 ;  /* 0x00008000000079c5 */ /* 0x000fe40000010000 */
[----:B------:R-:W-:-:S06]  /*4710*/  WARPGROUP.ARRIVE ;  /* 0x00000000000079c5 */ /* 0x000fcc0000000000 */
[----:B------:R-:W-:Y:S01]  /*4720*/  HGMMA.64x96x16.F32.BF16 R152, gdesc[UR8], R152, gsb0 ;  /* 0x01600000089879f0 */ /* 0x000fe20008001898 */
[----:B------:R-:W-:Y:S02]  /*4730*/  ULDC.64 UR10, c[0x0][0x3f8] ;  /* 0x0000fe00000a7ab9 */ /* 0x000fe40000000a00 */
[----:B------:R-:W-:-:S04]  /*4740*/  UISETP.NE.U32.AND UP0, UPT, UR10, URZ, UPT ;  /* 0x0000003f0a00728c */ /* 0x000fc8000bf05070 */
[----:B------:R-:W-:-:S03]  /*4750*/  UISETP.NE.AND.EX UP0, UPT, UR11, URZ, UPT, UP0 ;  /* 0x0000003f0b00728c */ /* 0x000fc6000bf05300 */
[----:B------:R-:W-:Y:S01]  /*4760*/  UMOV UR11, 0x40000040 ;  /* 0x40000040000b7882 */ /* 0x000fe20000000000 */
[----:B------:R-:W-:-:S06]  /*4770*/  USEL UR5, UR5, 0x1, UP0 ;  /* 0x0000000105057887 */ /* 0x000fcc0008000000 */
[----:B---3--:R-:W-:Y:S01]  /*4780*/  IMAD R13, R204, UR5, R13 ;  /* 0x00000005cc0d7c24 */ /* 0x008fe2000f8e020d */
[----:B------:R-:W-:-:S03]  /*4790*/  ULDC UR5, c[0x0][0x288] ;  /* 0x0000a20000057ab9 */ /* 0x000fc60000000800 */
[----:B------:R-:W-:-:S04]  /*47a0*/  VIADD R13, R13, -UR5 ;  /* 0x800000050d0d7c36 */ /* 0x000fc80008000000 */
[----:B------:R-:W-:-:S04]  /*47b0*/  IMAD R204, R222, -0x2, R13 ;  /* 0xfffffffedecc7824 */ /* 0x000fc800078e020d */
[----:B------:R-:W-:-:S04]  /*47c0*/  IMAD.IADD R204, R223, 0x1, R204 ;  /* 0x00000001dfcc7824 */ /* 0x000fc800078e02cc */
[C---:B------:R-:W-:Y:S01]  /*47d0*/  VIADD R13, R204.reuse, 0x8 ;  /* 0x00000008cc0d7836 */ /* 0x040fe20000000000 */
[C---:B------:R-:W-:Y:S02]  /*47e0*/  ISETP.GT.AND P6, PT, R204.reuse, RZ, PT ;  /* 0x000000ffcc00720c */ /* 0x040fe40003fc4270 */
        /* <DEDUP_REMOVED lines=35> */
[----:B------:R-:W-:-:S02]  /*4a20*/  ISETP.GT.AND P4, PT, R204, 0x21, PT ;  /* 0x00000021cc00780c */ /* 0x000fc40003f84270 */
[----:B------:R-:W-:Y:S02]  /*4a30*/  FSEL R153, R153, -INF , P5 ;  /* 0xff80000099997808 */ /* 0x000fe40002800000 */
[C---:B------:R-:W-:Y:S02]  /*4a40*/  ISETP.GT.AND P5, PT, R204.reuse, 0x18, PT ;  /* 0x00000018cc00780c */ /* 0x040fe40003fa4270 */
[----:B------:R-:W-:Y:S02]  /*4a50*/  FSEL R161, R161, -INF , P6 ;  /* 0xff800000a1a17808 */ /* 0x000fe40003000000 */
[----:B------:R-:W-:Y:S02]  /*4a60*/  ISETP.GT.AND P6, PT, R204, 0x28, PT ;  /* 0x00000028cc00780c */ /* 0x000fe40003fc4270 */
[----:B------:R-:W-:Y:S02]  /*4a70*/  FSEL R169, R169, -INF , P4 ;  /* 0xff800000a9a97808 */ /* 0x000fe40002000000 */
[----:B------:R-:W-:-:S02]  /*4a80*/  FSEL R208, R156, -INF , P2 ;  /* 0xff8000009cd07808 */ /* 0x000fc40001000000 */
[----:B------:R-:W-:Y:S02]  /*4a90*/  FSEL R157, R157, -INF , P3 ;  /* 0xff8000009d9d7808 */ /* 0x000fe40001800000 */
[C---:B------:R-:W-:Y:S02]  /*4aa0*/  ISETP.GT.AND P4, PT, R204.reuse, 0x38, PT ;  /* 0x00000038cc00780c */ /* 0x040fe40003f84270 */
[C---:B------:R-:W-:Y:S02]  /*4ab0*/  ISETP.GT.AND P2, PT, R204.reuse, 0x19, PT ;  /* 0x00000019cc00780c */ /* 0x040fe40003f44270 */
[----:B------:R-:W-:Y:S02]  /*4ac0*/  ISETP.GT.AND P3, PT, R204, 0x20, PT ;  /* 0x00000020cc00780c */ /* 0x000fe40003f64270 */
[----:B------:R-:W-:Y:S02]  /*4ad0*/  FMNMX.FTZ R156, R152, R206, !PT ;  /* 0x000000ce989c7209 */ /* 0x000fe40007810000 */
[----:B------:R-:W-:-:S02]  /*4ae0*/  FSEL R164, R164, -INF , P5 ;  /* 0xff800000a4a47808 */ /* 0x000fc40002800000 */
[----:B------:R-:W-:Y:S02]  /*4af0*/  ISETP.GT.AND P5, PT, R204, 0x29, PT ;  /* 0x00000029cc00780c */ /* 0x000fe40003fa4270 */
[----:B------:R-:W-:Y:S02]  /*4b00*/  FSEL R172, R172, -INF , P6 ;  /* 0xff800000acac7808 */ /* 0x000fe40003000000 */
[----:B------:R-:W-:Y:S02]  /*4b10*/  ISETP.GT.AND P6, PT, R204, 0x39, PT ;  /* 0x00000039cc00780c */ /* 0x000fe40003fc4270 */
[----:B------:R-:W-:Y:S02]  /*4b20*/  FSEL R180, R180, -INF , P4 ;  /* 0xff800000b4b47808 */ /* 0x000fe40002000000 */
[----:B------:R-:W-:Y:S02]  /*4b30*/  FSEL R165, R165, -INF , P2 ;  /* 0xff800000a5a57808 */ /* 0x000fe40001000000 */
[----:B------:R-:W-:-:S02]  /*4b40*/  FSEL R168, R168, -INF , P3 ;  /* 0xff800000a8a87808 */ /* 0x000fc40001800000 */
[C---:B------:R-:W-:Y:S02]  /*4b50*/  ISETP.GT.AND P4, PT, R204.reuse, 0x49, PT ;  /* 0x00000049cc00780c */ /* 0x040fe40003f84270 */
[----:B------:R-:W-:Y:S02]  /*4b60*/  FMNMX.FTZ R209, R153, R156, !PT ;  /* 0x0000009c99d17209 */ /* 0x000fe40007810000 */
[C---:B------:R-:W-:Y:S02]  /*4b70*/  ISETP.GT.AND P2, PT, R204.reuse, 0x30, PT ;  /* 0x00000030cc00780c */ /* 0x040fe40003f44270 */
[C---:B------:R-:W-:Y:S02]  /*4b80*/  ISETP.GT.AND P3, PT, R204.reuse, 0x31, PT ;  /* 0x00000031cc00780c */ /* 0x040fe40003f64270 */
[----:B------:R-:W-:Y:S02]  /*4b90*/  FSEL R173, R173, -INF , P5 ;  /* 0xff800000adad7808 */ /* 0x000fe40002800000 */
[----:B------:R-:W-:-:S02]  /*4ba0*/  ISETP.GT.AND P5, PT, R204, 0x40, PT ;  /* 0x00000040cc00780c */ /* 0x000fc40003fa4270 */
[----:B------:R-:W-:Y:S02]  /*4bb0*/  FSEL R181, R181, -INF , P6 ;  /* 0xff800000b5b57808 */ /* 0x000fe40003000000 */
[----:B------:R-:W-:Y:S02]  /*4bc0*/  ISETP.GT.AND P6, PT, R204, 0x50, PT ;  /* 0x00000050cc00780c */ /* 0x000fe40003fc4270 */
[----:B------:R-:W-:Y:S02]  /*4bd0*/  FSEL R189, R189, -INF , P4 ;  /* 0xff800000bdbd7808 */ /* 0x000fe40002000000 */
[----:B------:R-:W-:Y:S02]  /*4be0*/  FMNMX.FTZ R156, R208, R209, !PT ;  /* 0x000000d1d09c7209 */ /* 0x000fe40007810000 */
[----:B------:R-:W-:Y:S02]  /*4bf0*/  FSEL R176, R176, -INF , P2 ;  /* 0xff800000b0b07808 */ /* 0x000fe40001000000 */
[----:B------:R-:W-:-:S02]  /*4c00*/  FSEL R177, R177, -INF , P3 ;  /* 0xff800000b1b17808 */ /* 0x000fc40001800000 */
[----:B------:R-:W-:Y:S02]  /*4c10*/  ISETP.GT.AND P4, PT, R13, RZ, PT ;  /* 0x000000ff0d00720c */ /* 0x000fe40003f84270 */
[C---:B------:R-:W-:Y:S02]  /*4c20*/  ISETP.GT.AND P2, PT, R204.reuse, 0x41, PT ;  /* 0x00000041cc00780c */ /* 0x040fe40003f44270 */
[----:B------:R-:W-:Y:S02]  /*4c30*/  ISETP.GT.AND P3, PT, R204, 0x48, PT ;  /* 0x00000048cc00780c */ /* 0x000fe40003f64270 */
[----:B------:R-:W-:Y:S02]  /*4c40*/  FSEL R184, R184, -INF , P5 ;  /* 0xff800000b8b87808 */ /* 0x000fe40002800000 */
[----:B------:R-:W-:Y:S02]  /*4c50*/  ISETP.GT.AND P5, PT, R204, 0x51, PT ;  /* 0x00000051cc00780c */ /* 0x000fe40003fa4270 */
[----:B------:R-:W-:-:S02]  /*4c60*/  FSEL R192, R192, -INF , P6 ;  /* 0xff800000c0c07808 */ /* 0x000fc40003000000 */
[----:B------:R-:W-:Y:S02]  /*4c70*/  FMNMX.FTZ R209, R157, R156, !PT ;  /* 0x0000009c9dd17209 */ /* 0x000fe40007810000 */
[----:B------:R-:W-:Y:S02]  /*4c80*/  ISETP.GT.AND P6, PT, R13, 0x1, PT ;  /* 0x000000010d00780c */ /* 0x000fe40003fc4270 */
[----:B------:R-:W-:Y:S02]  /*4c90*/  FSEL R154, R154, -INF , P4 ;  /* 0xff8000009a9a7808 */ /* 0x000fe40002000000 */
[----:B------:R-:W-:Y:S02]  /*4ca0*/  FSEL R185, R185, -INF , P2 ;  /* 0xff800000b9b97808 */ /* 0x000fe40001000000 */
[----:B------:R-:W-:Y:S02]  /*4cb0*/  FSEL R188, R188, -INF , P3 ;  /* 0xff800000bcbc7808 */ /* 0x000fe40001800000 */
[----:B------:R-:W-:-:S02]  /*4cc0*/  ISETP.GT.AND P2, PT, R204, 0x58, PT ;  /* 0x00000058cc00780c */ /* 0x000fc40003f44270 */
[----:B------:R-:W-:Y:S02]  /*4cd0*/  ISETP.GT.AND P3, PT, R204, 0x59, PT ;  /* 0x00000059cc00780c */ /* 0x000fe40003f64270 */
        /* <DEDUP_REMOVED lines=87> */
[----:B------:R-:W-:Y:S02]  /*5250*/  FMNMX.FTZ R158, R196, R167, !PT ;  /* 0x000000a7c49e7209 */ /* 0x000fe40007810000 */
[----:B------:R-:W-:-:S02]  /*5260*/  FSEL R199, R199, -INF , P3 ;  /* 0xff800000c7c77808 */ /* 0x000fc40001800000 */
[----:B------:R-:W-:Y:S02]  /*5270*/  FMNMX.FTZ R156, R198, R13, !PT ;  /* 0x0000000dc69c7209 */ /* 0x000fe40007810000 */
[----:B------:R-:W-:Y:S01]  /*5280*/  FMNMX.FTZ R158, R197, R158, !PT ;  /* 0x0000009ec59e7209 */ /* 0x000fe20007810000 */
[----:B------:R-:W1:Y:S01]  /*5290*/  LDC R13, c[0x0][0xa80] ;  /* 0x0002a000ff0d7b82 */ /* 0x000e620000000800 */
[----:B------:R-:W-:-:S03]  /*52a0*/  FMNMX.FTZ R156, R199, R156, !PT ;  /* 0x0000009cc79c7209 */ /* 0x000fc60007810000 */
[----:B------:R-:W2:Y:S04]  /*52b0*/  SHFL.BFLY PT, R167, R158, 0x2, 0x1f ;  /* 0x0c401f009ea77f89 */ /* 0x000ea800000e0000 */
[----:B------:R-:W3:Y:S01]  /*52c0*/  SHFL.BFLY PT, R159, R156, 0x2, 0x1f ;  /* 0x0c401f009c9f7f89 */ /* 0x000ee200000e0000 */
[----:B--2---:R-:W-:Y:S02]  /*52d0*/  FMNMX.FTZ R167, R158, R167, !PT ;  /* 0x000000a79ea77209 */ /* 0x004fe40007810000 */
[----:B---3--:R-:W-:-:S03]  /*52e0*/  FMNMX.FTZ R213, R156, R159, !PT ;  /* 0x0000009f9cd57209 */ /* 0x008fc60007810000 */
[----:B------:R-:W2:Y:S04]  /*52f0*/  SHFL.BFLY PT, R204, R167, 0x1, 0x1f ;  /* 0x0c201f00a7cc7f89 */ /* 0x000ea800000e0000 */
[----:B------:R-:W3:Y:S01]  /*5300*/  SHFL.BFLY PT, R214, R213, 0x1, 0x1f ;  /* 0x0c201f00d5d67f89 */ /* 0x000ee200000e0000 */
[----:B--2---:R-:W-:Y:S02]  /*5310*/  FMNMX.FTZ R204, R167, R204, !PT ;  /* 0x000000cca7cc7209 */ /* 0x004fe40007810000 */
[----:B---3--:R-:W-:-:S03]  /*5320*/  FMNMX.FTZ R156, R213, R214, !PT ;  /* 0x000000d6d59c7209 */ /* 0x008fc60007810000 */
[CC--:B-1----:R-:W-:Y:S01]  /*5330*/  FMUL.FTZ R212, R204.reuse, R13.reuse ;  /* 0x0000000dccd47220 */ /* 0x0c2fe20000410000 */
[----:B------:R-:W-:Y:S02]  /*5340*/  FSETP.NEU.FTZ.AND P2, PT, R204, -INF , PT ;  /* 0xff800000cc00780b */ /* 0x000fe40003f5d000 */
[C---:B------:R-:W-:Y:S01]  /*5350*/  FSETP.NEU.FTZ.AND P3, PT, R156.reuse, -INF , PT ;  /* 0xff8000009c00780b */ /* 0x040fe20003f7d000 */
[----:B------:R-:W-:Y:S01]  /*5360*/  FMUL.FTZ R216, R156, R13 ;  /* 0x0000000d9cd87220 */ /* 0x000fe20000410000 */
[----:B------:R-:W-:-:S04]  /*5370*/  FSEL R212, R212, RZ, P2 ;  /* 0x000000ffd4d47208 */ /* 0x000fc80001000000 */
[----:B------:R-:W-:Y:S01]  /*5380*/  FSEL R216, R216, RZ, P3 ;  /* 0x000000ffd8d87208 */ /* 0x000fe20001800000 */
[-CC-:B------:R-:W-:Y:S01]  /*5390*/  FFMA.FTZ R159, R153, R13.reuse, -R212.reuse ;  /* 0x0000000d999f7223 */ /* 0x180fe200000108d4 */
[----:B------:R-:W-:Y:S01]  /*53a0*/  FSEL R153, R204, RZ, P2 ;  /* 0x000000ffcc997208 */ /* 0x000fe20001000000 */
[-CC-:B------:R-:W-:Y:S01]  /*53b0*/  FFMA.FTZ R158, R152, R13.reuse, -R212.reuse ;  /* 0x0000000d989e7223 */ /* 0x180fe200000108d4 */
[-C--:B------:R-:W-:Y:S01]  /*53c0*/  FFMA.FTZ R167, R208, R13.reuse, -R212 ;  /* 0x0000000dd0a77223 */ /* 0x080fe200000108d4 */
[-CC-:B------:R-:W-:Y:S01]  /*53d0*/  FFMA.FTZ R213, R154, R13.reuse, -R216.reuse ;  /* 0x0000000d9ad57223 */ /* 0x180fe200000108d8 */
[----:B------:R-:W-:Y:S01]  /*53e0*/  FSEL R154, R156, RZ, P3 ;  /* 0x000000ff9c9a7208 */ /* 0x000fe20001800000 */
[-CC-:B------:R-:W-:Y:S01]  /*53f0*/  FFMA.FTZ R214, R155, R13.reuse, -R216.reuse ;  /* 0x0000000d9bd67223 */ /* 0x180fe200000108d8 */
[----:B------:R-:W-:Y:S01]  /*5400*/  FFMA.FTZ R155, R211, R13, -R216 ;  /* 0x0000000dd39b7223 */ /* 0x000fe200000108d8 */
[----:B------:R-:W-:Y:S01]  /*5410*/  FADD.FTZ R152, -R153, R206 ;  /* 0x000000ce99987221 */ /* 0x000fe20000010100 */
[----:B------:R-:W-:-:S02]  /*5420*/  IMAD.U32 R211, RZ, RZ, UR4 ;  /* 0x00000004ffd37e24 */ /* 0x000fc4000f8e00ff */
[----:B------:R-:W-:Y:S01]  /*5430*/  FADD.FTZ R154, -R154, R207 ;  /* 0x000000cf9a9a7221 */ /* 0x000fe20000010100 */
[-C--:B------:R-:W-:Y:S01]  /*5440*/  FFMA.FTZ R208, R157, R13.reuse, -R212 ;  /* 0x0000000d9dd07223 */ /* 0x080fe200000108d4 */
[-C--:B------:R-:W-:Y:S01]  /*5450*/  FMUL.FTZ R207, R152, R13.reuse ;  /* 0x0000000d98cf7220 */ /* 0x080fe20000410000 */
[----:B------:R-:W-:Y:S01]  /*5460*/  @!P1 VIADD R152, R211, 0x32440 ;  /* 0x00032440d3989836 */ /* 0x000fe20000000000 */
[----:B------:R-:W-:Y:S01]  /*5470*/  IADD3 R157, -R215, 0xb, RZ ;  /* 0x0000000bd79d7810 */ /* 0x000fe20007ffe1ff */
[-C--:B------:R-:W-:Y:S01]  /*5480*/  FMUL.FTZ R215, R154, R13.reuse ;  /* 0x0000000d9ad77220 */ /* 0x080fe20000410000 */
[-C--:B------:R-:W-:Y:S01]  /*5490*/  FFMA.FTZ R210, R210, R13.reuse, -R216 ;  /* 0x0000000dd2d27223 */ /* 0x080fe200000108d8 */
[----:B------:R-:W-:Y:S01]  /*54a0*/  MUFU.EX2 R158, R158 ;  /* 0x0000009e009e7308 */ /* 0x000fe20000000800 */
[----:B------:R-:W-:Y:S01]  /*54b0*/  @!P1 PRMT R152, RZ, 0x654, R152 ;  /* 0x00000654ff989816 */ /* 0x000fe20000000098 */
[----:B------:R1:W-:Y:S06]  /*54c0*/  BAR.ARV R157, 0x100 ;  /* 0x0004009d0000751d */ /* 0x0003ec0000002000 */
[----:B------:R2:W-:Y:S01]  /*54d0*/  @!P1 SYNCS.ARRIVE.TRANS64.RED.A1T0 RZ, [R152+URZ], RZ ;  /* 0x000000ff98ff99a7 */ /* 0x0005e2000810043f */
[----:B------:R-:W3:Y:S01]  /*54e0*/  MUFU.EX2 R207, R207 ;  /* 0x000000cf00cf7308 */ /* 0x000ee20000000800 */
[----:B------:R-:W-:Y:S01]  /*54f0*/  UIMAD UR4, UR36, 0xc00, UR7 ;  /* 0x00000c00240478a4 */ /* 0x000fe2000f8e0207 */
[-CC-:B------:R-:W-:Y:S01]  /*5500*/  FFMA.FTZ R160, R160, R13.reuse, -R212.reuse ;  /* 0x0000000da0a07223 */ /* 0x180fe200000108d4 */
[-CC-:B------:R-:W-:Y:S01]  /*5510*/  FFMA.FTZ R161, R161, R13.reuse, -R212.reuse ;  /* 0x0000000da1a17223 */ /* 0x180fe200000108d4 */
[-CC-:B------:R-:W-:Y:S01]  /*5520*/  FFMA.FTZ R164, R164, R13.reuse, -R212.reuse ;  /* 0x0000000da4a47223 */ /* 0x180fe200000108d4 */
[-C--:B------:R-:W-:Y:S01]  /*5530*/  FFMA.FTZ R165, R165, R13.reuse, -R212 ;  /* 0x0000000da5a57223 */ /* 0x080fe200000108d4 */
[-CC-:B------:R-:W-:Y:S01]  /*5540*/  FFMA.FTZ R162, R162, R13.reuse, -R216.reuse ;  /* 0x0000000da2a27223 */ /* 0x180fe200000108d8 */
[-CC-:B------:R-:W-:Y:S01]  /*5550*/  FFMA.FTZ R163, R163, R13.reuse, -R216.reuse ;  /* 0x0000000da3a37223 */ /* 0x180fe200000108d8 */
[----:B------:R-:W4:Y:S01]  /*5560*/  MUFU.EX2 R215, R215 ;  /* 0x000000d700d77308 */ /* 0x000f220000000800 */
[----:B------:R-:W-:Y:S01]  /*5570*/  UMOV UR10, UR4 ;  /* 0x00000004000a7c82 */ /* 0x000fe20008000000 */
[-CC-:B------:R-:W-:Y:S01]  /*5580*/  FFMA.FTZ R166, R166, R13.reuse, -R216.reuse ;  /* 0x0000000da6a67223 */ /* 0x180fe200000108d8 */
[-C--:B------:R-:W-:Y:S01]  /*5590*/  FFMA.FTZ R209, R209, R13.reuse, -R216 ;  /* 0x0000000dd1d17223 */ /* 0x080fe200000108d8 */
[-CC-:B------:R-:W-:Y:S01]  /*55a0*/  FFMA.FTZ R168, R168, R13.reuse, -R212.reuse ;  /* 0x0000000da8a87223 */ /* 0x180fe200000108d4 */
[-CC-:B------:R-:W-:Y:S01]  /*55b0*/  FFMA.FTZ R169, R169, R13.reuse, -R212.reuse ;  /* 0x0000000da9a97223 */ /* 0x180fe200000108d4 */
[-CC-:B------:R-:W-:Y:S01]  /*55c0*/  FFMA.FTZ R172, R172, R13.reuse, -R212.reuse ;  /* 0x0000000dacac7223 */ /* 0x180fe200000108d4 */
[----:B------:R-:W-:Y:S01]  /*55d0*/  FFMA.FTZ R173, R173, R13, -R212 ;  /* 0x0000000dadad7223 */ /* 0x000fe200000108d4 */
[----:B------:R-:W2:Y:S01]  /*55e0*/  MUFU.EX2 R159, R159 ;  /* 0x0000009f009f7308 */ /* 0x000ea20000000800 */
[-C--:B---3--:R-:W-:Y:S01]  /*55f0*/  FMUL.FTZ R24, R24, R207.reuse ;  /* 0x000000cf18187220 */ /* 0x088fe20000410000 */
        /* <DEDUP_REMOVED lines=133> */
[----:B--2---:R-:W-:Y:S01]  /*5e50*/  F2FP.BF16.F32.PACK_AB R152, R159, R158 ;  /* 0x0000009e9f98723e */ /* 0x004fe200000010ff */
[----:B------:R-:W-:Y:S01]  /*5e60*/  MUFU.EX2 R160, R160 ;  /* 0x000000a000a07308 */ /* 0x000fe20000000800 */
[----:B---3--:R-:W-:Y:S01]  /*5e70*/  F2FP.BF16.F32.PACK_AB R154, R208, R167 ;  /* 0x000000a7d09a723e */ /* 0x008fe200000010ff */
[--C-:B------:R-:W-:Y:S01]  /*5e80*/  FFMA.FTZ R170, R170, R13, -R216.reuse ;  /* 0x0000000daaaa7223 */ /* 0x100fe200000108d8 */
[----:B-----5:R-:W-:Y:S01]  /*5e90*/  F2FP.BF16.F32.PACK_AB R153, R214, R213 ;  /* 0x000000d5d699723e */ /* 0x020fe200000010ff */
[-CC-:B------:R-:W-:Y:S01]  /*5ea0*/  FFMA.FTZ R171, R171, R13.reuse, -R216.reuse ;  /* 0x0000000dabab7223 */ /* 0x180fe200000108d8 */
[----:B-1----:R-:W-:Y:S01]  /*5eb0*/  F2FP.BF16.F32.PACK_AB R155, R206, R210 ;  /* 0x000000d2ce9b723e */ /* 0x002fe200000010ff */
[----:B------:R1:W-:Y:S01]  /*5ec0*/  BAR.SYNC.DEFER_BLOCKING R226, 0x100 ;  /* 0x000400e20000751d */ /* 0x0003e20000010000 */
[-CC-:B------:R-:W-:Y:S01]  /*5ed0*/  FFMA.FTZ R174, R174, R13.reuse, -R216.reuse ;  /* 0x0000000daeae7223 */ /* 0x180fe200000108d8 */
[-C--:B------:R-:W-:Y:S01]  /*5ee0*/  FFMA.FTZ R175, R175, R13.reuse, -R216 ;  /* 0x0000000dafaf7223 */ /* 0x080fe200000108d8 */
[-CC-:B------:R-:W-:Y:S01]  /*5ef0*/  FFMA.FTZ R176, R176, R13.reuse, -R212.reuse ;  /* 0x0000000db0b07223 */ /* 0x180fe200000108d4 */
[-CC-:B------:R-:W-:Y:S01]  /*5f00*/  FFMA.FTZ R177, R177, R13.reuse, -R212.reuse ;  /* 0x0000000db1b17223 */ /* 0x180fe200000108d4 */
[-CC-:B------:R-:W-:Y:S01]  /*5f10*/  FFMA.FTZ R180, R180, R13.reuse, -R212.reuse ;  /* 0x0000000db4b47223 */ /* 0x180fe200000108d4 */
[----:B------:R-:W2:Y:S01]  /*5f20*/  MUFU.EX2 R161, R161 ;  /* 0x000000a100a17308 */ /* 0x000ea20000000800 */
[-C--:B------:R-:W-:Y:S01]  /*5f30*/  FFMA.FTZ R181, R181, R13.reuse, -R212 ;  /* 0x0000000db5b57223 */ /* 0x080fe200000108d4 */
[-CC-:B------:R-:W-:Y:S01]  /*5f40*/  FFMA.FTZ R178, R178, R13.reuse, -R216.reuse ;  /* 0x0000000db2b27223 */ /* 0x180fe200000108d8 */
[-CC-:B------:R-:W-:Y:S01]  /*5f50*/  FFMA.FTZ R179, R179, R13.reuse, -R216.reuse ;  /* 0x0000000db3b37223 */ /* 0x180fe200000108d8 */
[-CC-:B------:R-:W-:Y:S01]  /*5f60*/  FFMA.FTZ R182, R182, R13.reuse, -R216.reuse ;  /* 0x0000000db6b67223 */ /* 0x180fe200000108d8 */
[-C--:B------:R-:W-:Y:S01]  /*5f70*/  FFMA.FTZ R183, R183, R13.reuse, -R216 ;  /* 0x0000000db7b77223 */ /* 0x080fe200000108d8 */
[-CC-:B------:R-:W-:Y:S01]  /*5f80*/  FFMA.FTZ R184, R184, R13.reuse, -R212.reuse ;  /* 0x0000000db8b87223 */ /* 0x180fe200000108d4 */
[-CC-:B------:R-:W-:Y:S01]  /*5f90*/  FFMA.FTZ R185, R185, R13.reuse, -R212.reuse ;  /* 0x0000000db9b97223 */ /* 0x180fe200000108d4 */
[----:B------:R-:W-:Y:S01]  /*5fa0*/  MUFU.EX2 R164, R164 ;  /* 0x000000a400a47308 */ /* 0x000fe20000000800 */
[-CC-:B------:R-:W-:Y:S01]  /*5fb0*/  FFMA.FTZ R188, R188, R13.reuse, -R212.reuse ;  /* 0x0000000dbcbc7223 */ /* 0x180fe200000108d4 */
[-C--:B------:R-:W-:Y:S01]  /*5fc0*/  FFMA.FTZ R189, R189, R13.reuse, -R212 ;  /* 0x0000000dbdbd7223 */ /* 0x080fe200000108d4 */
[-CC-:B------:R-:W-:Y:S01]  /*5fd0*/  FFMA.FTZ R186, R186, R13.reuse, -R216.reuse ;  /* 0x0000000dbaba7223 */ /* 0x180fe200000108d8 */
[-CC-:B------:R-:W-:Y:S01]  /*5fe0*/  FFMA.FTZ R187, R187, R13.reuse, -R216.reuse ;  /* 0x0000000dbbbb7223 */ /* 0x180fe200000108d8 */
[-CC-:B------:R-:W-:Y:S01]  /*5ff0*/  FFMA.FTZ R190, R190, R13.reuse, -R216.reuse ;  /* 0x0000000dbebe7223 */ /* 0x180fe200000108d8 */
[-C--:B------:R-:W-:Y:S01]  /*6000*/  FFMA.FTZ R191, R191, R13.reuse, -R216 ;  /* 0x0000000dbfbf7223 */ /* 0x080fe200000108d8 */
[-CC-:B------:R-:W-:Y:S01]  /*6010*/  FFMA.FTZ R192, R192, R13.reuse, -R212.reuse ;  /* 0x0000000dc0c07223 */ /* 0x180fe200000108d4 */
[----:B------:R-:W-:Y:S01]  /*6020*/  MUFU.EX2 R165, R165 ;  /* 0x000000a500a57308 */ /* 0x000fe20000000800 */
[-CC-:B------:R-:W-:Y:S01]  /*6030*/  FFMA.FTZ R193, R193, R13.reuse, -R212.reuse ;  /* 0x0000000dc1c17223 */ /* 0x180fe200000108d4 */
[----:B------:R-:W-:Y:S01]  /*6040*/  WARPGROUP.ARRIVE ;  /* 0x00000000000079c5 */ /* 0x000fe20000000000 */
[-CC-:B------:R-:W-:Y:S01]  /*6050*/  FFMA.FTZ R196, R196, R13.reuse, -R212.reuse ;  /* 0x0000000dc4c47223 */ /* 0x180fe200000108d4 */
[-C--:B------:R-:W-:Y:S01]  /*6060*/  FFMA.FTZ R197, R197, R13.reuse, -R212 ;  /* 0x0000000dc5c57223 */ /* 0x080fe200000108d4 */
[-CC-:B------:R-:W-:Y:S01]  /*6070*/  FFMA.FTZ R194, R194, R13.reuse, -R216.reuse ;  /* 0x0000000dc2c27223 */ /* 0x180fe200000108d8 */
[-CC-:B------:R-:W-:Y:S01]  /*6080*/  FFMA.FTZ R195, R195, R13.reuse, -R216.reuse ;  /* 0x0000000dc3c37223 */ /* 0x180fe200000108d8 */
[-CC-:B------:R-:W-:Y:S01]  /*6090*/  FFMA.FTZ R198, R198, R13.reuse, -R216.reuse ;  /* 0x0000000dc6c67223 */ /* 0x180fe200000108d8 */
[----:B------:R-:W-:Y:S01]  /*60a0*/  HGMMA.64x256x16.F32.BF16 R24, R152, gdesc[UR8].tnspB, R24, gsb0 ;  /* 0x43e0000898187df0 */ /* 0x000fe20008001818 */
[----:B------:R-:W-:Y:S01]  /*60b0*/  MUFU.EX2 R162, R162 ;  /* 0x000000a200a27308 */ /* 0x000fe20000000800 */
[----:B------:R-:W-:Y:S01]  /*60c0*/  UIADD3 UR10, UR4, 0x80, URZ ;  /* 0x00000080040a7890 */ /* 0x000fe2000fffe03f */
[----:B------:R-:W-:Y:S01]  /*60d0*/  FFMA.FTZ R199, R199, R13, -R216 ;  /* 0x0000000dc7c77223 */ /* 0x000fe200000108d8 */
[----:B------:R-:W-:Y:S01]  /*60e0*/  UMOV UR11, 0x40000040 ;  /* 0x40000040000b7882 */ /* 0x000fe20000000000 */
[----:B------:R-:W-:Y:S01]  /*60f0*/  FFMA.FTZ R12, R207, R12, R158 ;  /* 0x0000000ccf0c7223 */ /* 0x000fe2000001009e */
[----:B------:R-:W-:Y:S01]  /*6100*/  FFMA.FTZ R213, R215, R0, R213 ;  /* 0x00000000d7d57223 */ /* 0x000fe200000100d5 */
[----:B------:R-:W-:Y:S01]  /*6110*/  ISETP.GT.AND P2, PT, R205, R220, PT ;  /* 0x000000dccd00720c */ /* 0x000fe20003f44270 */
[----:B------:R-:W-:Y:S01]  /*6120*/  @!P1 VIADD R211, R211, 0x32460 ;  /* 0x00032460d3d39836 */ /* 0x000fe20000000000 */
[----:B------:R-:W3:Y:S01]  /*6130*/  MUFU.EX2 R163, R163 ;  /* 0x000000a300a37308 */ /* 0x000ee20000000800 */
[----:B------:R-:W-:Y:S01]  /*6140*/  FADD.FTZ R12, R159, R12 ;  /* 0x0000000c9f0c7221 */ /* 0x000fe20000010000 */
[----:B------:R-:W-:Y:S01]  /*6150*/  FADD.FTZ R213, R214, R213 ;  /* 0x000000d5d6d57221 */ /* 0x000fe20000010000 */
[----:B------:R-:W-:Y:S01]  /*6160*/  VIADD R205, R205, 0xffffffff ;  /* 0xffffffffcdcd7836 */ /* 0x000fe20000000000 */
[----:B------:R-:W-:Y:S01]  /*6170*/  @!P1 PRMT R211, RZ, 0x654, R211 ;  /* 0x00000654ffd39816 */ /* 0x000fe200000000d3 */
[----:B------:R-:W-:Y:S01]  /*6180*/  FADD.FTZ R167, R167, R12 ;  /* 0x0000000ca7a77221 */ /* 0x000fe20000010000 */
[----:B------:R-:W-:Y:S01]  /*6190*/  FADD.FTZ R213, R210, R213 ;  /* 0x000000d5d2d57221 */ /* 0x000fe20000010000 */
[----:B------:R-:W-:Y:S01]  /*61a0*/  IMAD.MOV.U32 R207, RZ, RZ, R156 ;  /* 0x000000ffffcf7224 */ /* 0x000fe200078e009c */
[----:B------:R-:W-:Y:S01]  /*61b0*/  MUFU.EX2 R166, R166 ;  /* 0x000000a600a67308 */ /* 0x000fe20000000800 */
[----:B------:R-:W-:Y:S01]  /*61c0*/  FADD.FTZ R167, R208, R167 ;  /* 0x000000a7d0a77221 */ /* 0x000fe20000010000 */
[----:B------:R-:W-:Y:S01]  /*61d0*/  FADD.FTZ R213, R206, R213 ;  /* 0x000000d5ced57221 */ /* 0x000fe20000010000 */
[----:B------:R-:W-:-:S05]  /*61e0*/  IMAD.MOV.U32 R206, RZ, RZ, R204 ;  /* 0x000000ffffce7224 */ /* 0x000fca00078e00cc */
[----:B------:R-:W4:Y:S08]  /*61f0*/  MUFU.EX2 R209, R209 ;  /* 0x000000d100d17308 */ /* 0x000f300000000800 */
[----:B------:R-:W-:Y:S08]  /*6200*/  MUFU.EX2 R168, R168 ;  /* 0x000000a800a87308 */ /* 0x000ff00000000800 */
[----:B------:R-:W5:Y:S08]  /*6210*/  MUFU.EX2 R169, R169 ;  /* 0x000000a900a97308 */ /* 0x000f700000000800 */
        /* <DEDUP_REMOVED lines=27> */
[----:B------:R-:W1:Y:S01]  /*63d0*/  MUFU.EX2 R195, R195 ;  /* 0x000000c300c37308 */ /* 0x000e620000000800 */
[----:B------:R-:W-:-:S02]  /*63e0*/  WARPGROUP.DEPBAR.LE gsb0, 0x0 ;  /* 0x00008000000079c5 */ /* 0x000fc40000010000 */
[----:B--2---:R-:W-:-:S05]  /*63f0*/  F2FP.BF16.F32.PACK_AB R152, R161, R160 ;  /* 0x000000a0a198723e */ /* 0x004fca00000010ff */
[----:B------:R-:W-:Y:S01]  /*6400*/  MUFU.EX2 R198, R198 ;  /* 0x000000c600c67308 */ /* 0x000fe20000000800 */
[----:B---3--:R-:W-:Y:S01]  /*6410*/  F2FP.BF16.F32.PACK_AB R153, R163, R162 ;  /* 0x000000a2a399723e */ /* 0x008fe200000010ff */
[----:B------:R-:W-:Y:S01]  /*6420*/  FADD.FTZ R160, R160, R167 ;  /* 0x000000a7a0a07221 */ /* 0x000fe20000010000 */
[----:B------:R-:W-:Y:S01]  /*6430*/  F2FP.BF16.F32.PACK_AB R154, R165, R164 ;  /* 0x000000a4a59a723e */ /* 0x000fe200000010ff */
[----:B------:R-:W-:Y:S01]  /*6440*/  FADD.FTZ R162, R162, R213 ;  /* 0x000000d5a2a27221 */ /* 0x000fe20000010000 */
[----:B----4-:R-:W-:Y:S01]  /*6450*/  F2FP.BF16.F32.PACK_AB R155, R209, R166 ;  /* 0x000000a6d19b723e */ /* 0x010fe200000010ff */
[----:B------:R-:W-:Y:S02]  /*6460*/  FADD.FTZ R161, R161, R160 ;  /* 0x000000a0a1a17221 */ /* 0x000fe40000010000 */
[----:B------:R-:W2:Y:S01]  /*6470*/  MUFU.EX2 R199, R199 ;  /* 0x000000c700c77308 */ /* 0x000ea20000000800 */
[----:B------:R-:W-:Y:S01]  /*6480*/  WARPGROUP.ARRIVE ;  /* 0x00000000000079c5 */ /* 0x000fe20000000000 */
[----:B------:R-:W-:Y:S01]  /*6490*/  FADD.FTZ R163, R163, R162 ;  /* 0x000000a2a3a37221 */ /* 0x000fe20000010000 */
[----:B------:R-:W-:-:S03]  /*64a0*/  FADD.FTZ R164, R164, R161 ;  /* 0x000000a1a4a47221 */ /* 0x000fc60000010000 */
[----:B------:R-:W-:Y:S01]  /*64b0*/  FADD.FTZ R166, R166, R163 ;  /* 0x000000a3a6a67221 */ /* 0x000fe20000010000 */
[----:B------:R-:W-:Y:S01]  /*64c0*/  HGMMA.64x256x16.F32.BF16 R24, R152, gdesc[UR8].tnspB, R24, gsb0 ;  /* 0x43e0000898187df0 */ /* 0x000fe20008001818 */
[----:B------:R-:W-:Y:S01]  /*64d0*/  UIADD3 UR10, UR4, 0x100, URZ ;  /* 0x00000100040a7890 */ /* 0x000fe2000fffe03f */
[----:B------:R-:W-:Y:S01]  /*64e0*/  FADD.FTZ R165, R165, R164 ;  /* 0x000000a4a5a57221 */ /* 0x000fe20000010000 */
[----:B------:R-:W-:Y:S01]  /*64f0*/  UMOV UR11, 0x40000040 ;  /* 0x40000040000b7882 */ /* 0x000fe20000000000 */
[----:B------:R-:W-:Y:S01]  /*6500*/  FADD.FTZ R209, R209, R166 ;  /* 0x000000a6d1d17221 */ /* 0x000fe20000010000 */
[----:B------:R-:W-:Y:S02]  /*6510*/  WARPGROUP.DEPBAR.LE gsb0, 0x0 ;  /* 0x00008000000079c5 */ /* 0x000fe40000010000 */
[----:B-----5:R-:W-:Y:S01]  /*6520*/  F2FP.BF16.F32.PACK_AB R152, R169, R168 ;  /* 0x000000a8a998723e */ /* 0x020fe200000010ff */
[----:B------:R-:W-:Y:S01]  /*6530*/  FADD.FTZ R168, R168, R165 ;  /* 0x000000a5a8a87221 */ /* 0x000fe20000010000 */
[----:B-1----:R-:W-:Y:S01]  /*6540*/  F2FP.BF16.F32.PACK_AB R153, R171, R170 ;  /* 0x000000aaab99723e */ /* 0x002fe200000010ff */
        /* <DEDUP_REMOVED lines=9> */
[----:B------:R-:W-:-:S06]  /*65e0*/  FADD.FTZ R175, R175, R174 ;  /* 0x000000aeafaf7221 */ /* 0x000fcc0000010000 */
        /* <DEDUP_REMOVED lines=56> */
.L_x_3416:
[----:B------:R-:W-:-:S13]  /*6970*/  ISETP.GE.AND P2, PT, R205, RZ, PT ;  /* 0x000000ffcd00720c */ /* 0x000fda0003f46270 */
[----:B------:R-:W-:Y:S05]  /*6980*/  @!P2 BRA `(.L_x_3426) ;  /* 0x0000002000c4a947 */ /* 0x000fea0003800000 */
[----:B-1----:R-:W-:Y:S02]  /*6990*/  IMAD.MOV.U32 R211, RZ, RZ, R156 ;  /* 0x000000ffffd37224 */ /* 0x002fe400078e009c */
[----:B------:R-:W-:-:S07]  /*69a0*/  IMAD.MOV.U32 R207, RZ, RZ, R204 ;  /* 0x000000ffffcf7224 */ /* 0x000fce00078e00cc */
.L_x_3435:
[----:B------:R-:W-:-:S04]  /*69b0*/  UIADD3 UR36, UR36, 0x1, URZ ;  /* 0x0000000124247890 */ /* 0x000fc8000fffe03f */
[----:B------:R-:W-:-:S04]  /*69c0*/  UISETP.NE.AND UP0, UPT, UR36, 0x2, UPT ;  /* 0x000000022400788c */ /* 0x000fc8000bf05270 */
[----:B------:R-:W-:Y:S02]  /*69d0*/  USEL UR4, URZ, 0x1, UP0 ;  /* 0x000000013f047887 */ /* 0x000fe40008000000 */
[----:B------:R-:W-:Y:S02]  /*69e0*/  USEL UR36, UR36, URZ, UP0 ;  /* 0x0000003f24247287 */ /* 0x000fe40008000000 */
[----:B------:R-:W-:Y:S01]  /*69f0*/  ULOP3.LUT UR37, UR37, UR4, URZ, 0x3c, !UPT ;  /* 0x0000000425257292 */ /* 0x000fe2000f8e3c3f */
[----:B--2---:R-:W-:Y:S11]  /*6a00*/  @!P0 BRA `(.L_x_3427) ;  /* 0x0000000000048947 */ /* 0x004ff60003800000 */
[----:B------:R-:W-:Y:S01]  /*6a10*/  BPT.TRAP 0x1 ;  /* 0x000000040000795c */ /* 0x000fe20000300000 */
.L_x_3427:
[----:B------:R-:W-:Y:S01]  /*6a20*/  ULEA UR4, UR36, UR39, 0x3 ;  /* 0x0000002724047291 */ /* 0x000fe2000f8e183f */
[----:B------:R-:W-:-:S05]  /*6a30*/  IMAD.U32 R13, RZ, RZ, UR37 ;  /* 0x00000025ff0d7e24 */ /* 0x000fca000f8e00ff */
[----:B------:R-:W-:-:S04]  /*6a40*/  SHF.L.U32 R13, R13, 0x1f, RZ ;  /* 0x0000001f0d0d7819 */ /* 0x000fc800000006ff */
[----:B------:R1:W2:Y:S01]  /*6a50*/  SYNCS.PHASECHK.TRANS64.TRYWAIT P2, [UR4+0x32430], R13 ;  /* 0x0324300dff0075a7 */ /* 0x0002a20008040144 */
[----:B------:R-:W-:Y:S05]  /*6a60*/  @!P0 BRA `(.L_x_3428) ;  /* 0x0000000000048947 */ /* 0x000fea0003800000 */
[----:B------:R-:W-:Y:S01]  /*6a70*/  BPT.TRAP 0x1 ;  /* 0x000000040000795c */ /* 0x000fe20000300000 */
.L_x_3428:
[----:B--2---:R-:W-:Y:S05]  /*6a80*/  @P2 BRA `(.L_x_3429) ;  /* 0x0000000000082947 */ /* 0x004fea0003800000 */
[----:B------:R-:W2:Y:S02]  /*6a90*/  SYNCS.PHASECHK.TRANS64.TRYWAIT P2, [UR4+0x32430], R13 ;  /* 0x0324300dff0075a7 */ /* 0x000ea40008040144 */
[----:B--2---:R-:W-:Y:S05]  /*6aa0*/  @!P2 BRA `(.L_x_3430) ;  /* 0x000000780004a947 */ /* 0x004fea0003800000 */
.L_x_3429:
        /* <DEDUP_REMOVED lines=31> */
.L_x_3431:
[----:B------:R2:W3:Y:S01]  /*6ca0*/  SYNCS.PHASECHK.TRANS64.TRYWAIT P2, [UR4+0x32450], R13 ;  /* 0x0324500dff0075a7 */ /* 0x0004e20008040144 */
[----:B------:R-:W-:Y:S05]  /*6cb0*/  @!P0 BRA `(.L_x_3432) ;  /* 0x0000000000048947 */ /* 0x000fea0003800000 */
[----:B------:R-:W-:Y:S01]  /*6cc0*/  BPT.TRAP 0x1 ;  /* 0x000000040000795c */ /* 0x000fe20000300000 */
.L_x_3432:
[----:B---3--:R-:W-:Y:S05]  /*6cd0*/  @P2 BRA `(.L_x_3433) ;  /* 0x0000000000082947 */ /* 0x008fea0003800000 */
[----:B------:R-:W3:Y:S02]  /*6ce0*/  SYNCS.PHASECHK.TRANS64.TRYWAIT P2, [UR4+0x32450], R13 ;  /* 0x0324500dff0075a7 */ /* 0x000ee40008040144 */
[----:B---3--:R-:W-:Y:S05]  /*6cf0*/  @!P2 BRA `(.L_x_3434) ;  /* 0x000000740088a947 */ /* 0x008fea0003800000 */
.L_x_3433:
[----:B------:R-:W-:Y:S01]  /*6d00*/  R2UR UR56, R16 ;  /* 0x00000000103872ca */ /* 0x000fe200000e0000 */
[----:B------:R-:W-:Y:S01]  /*6d10*/  UIMAD UR5, UR36, 0xc00, UR6 ;  /* 0x00000c00240578a4 */ /* 0x000fe2000f8e0206 */
[----:B------:R-:W-:Y:S01]  /*6d20*/  R2UR UR57, R17 ;  /* 0x00000000113972ca */ /* 0x000fe200000e0000 */
[----:B------:R-:W-:Y:S01]  /*6d30*/  WARPGROUP.ARRIVE ;  /* 0x00000000000079c5 */ /* 0x000fe20000000000 */
[----:B------:R-:W-:Y:S01]  /*6d40*/  UMOV UR59, 0x40000040 ;  /* 0x40000040003b7882 */ /* 0x000fe20000000000 */
[----:B------:R-:W-:-:S04]  /*6d50*/  UIADD3 UR10, UR5, 0x304, URZ ;  /* 0x00000304050a7890 */ /* 0x000fc8000fffe03f */
[----:B------:R-:W4:Y:S01]  /*6d60*/  S2R R220, SR_TID.X ;  /* 0x0000000000dc7919 */ /* 0x000f220000002100 */
[----:B------:R-:W-:Y:S01]  /*6d70*/  UMOV UR11, 0x40000040 ;  /* 0x40000040000b7882 */ /* 0x000fe20000000000 */
[----:B------:R-:W-:Y:S01]  /*6d80*/  UMOV UR58, UR5 ;  /* 0x00000005003a7c82 */ /* 0x000fe20008000000 */
[----:B------:R-:W-:Y:S01]  /*6d90*/  UIADD3 UR14, UR5, 0x306, URZ ;  /* 0x00000306050e7890 */ /* 0x000fe2000fffe03f */
[----:B------:R-:W-:Y:S01]  /*6da0*/  IMAD.U32 R215, RZ, RZ, UR4 ;  /* 0x00000004ffd77e24 */ /* 0x000fe2000f8e00ff */
[----:B------:R-:W-:Y:S01]  /*6db0*/  UMOV UR15, 0x40000040 ;  /* 0x40000040000f7882 */ /* 0x000fe20000000000 */
[----:B------:R-:W-:Y:S01]  /*6dc0*/  UIADD3 UR18, UR5, 0x600, URZ ;  /* 0x0000060005127890 */ /* 0x000fe2000fffe03f */
[----:B------:R-:W-:Y:S01]  /*6dd0*/  ISETP.GT.AND P2, PT, R205, RZ, PT ;  /* 0x000000ffcd00720c */ /* 0x000fe20003f44270 */
[----:B------:R-:W-:Y:S01]  /*6de0*/  UMOV UR19, 0x40000040 ;  /* 0x4000004000137882 */ /* 0x000fe20000000000 */
[----:B------:R-:W-:Y:S01]  /*6df0*/  HGMMA.64x96x16.F32.BF16 R152, gdesc[UR56], R152, gsb0 ;  /* 0x01600000389879f0 */ /* 0x000fe20008001898 */
[----:B------:R-:W-:Y:S01]  /*6e00*/  R2UR UR56, R14 ;  /* 0x000000000e3872ca */ /* 0x000fe200000e0000 */
[----:B------:R-:W-:Y:S01]  /*6e10*/  UIADD3 UR58, UR5, 0x2, URZ ;  /* 0x00000002053a7890 */ /* 0x000fe2000fffe03f */
[----:B------:R-:W-:Y:S01]  /*6e20*/  R2UR UR57, R15 ;  /* 0x000000000f3972ca */ /* 0x000fe200000e0000 */
[----:B------:R-:W-:Y:S01]  /*6e30*/  UMOV UR59, 0x40000040 ;  /* 0x40000040003b7882 */ /* 0x000fe20000000000 */
[----:B------:R-:W-:Y:S01]  /*6e40*/  UIADD3 UR22, UR5, 0x602, URZ ;  /* 0x0000060205167890 */ /* 0x000fe2000fffe03f */
[----:B------:R-:W-:Y:S01]  /*6e50*/  VIADD R205, R205, 0xffffffff ;  /* 0xffffffffcdcd7836 */ /* 0x000fe20000000000 */
        /* <DEDUP_REMOVED lines=11> */
[----:B----4-:R-:W-:Y:S01]  /*6f10*/  SHF.R.U32.HI R220, RZ, 0x7, R220 ;  /* 0x00000007ffdc7819 */ /* 0x010fe200000116dc */
[----:B------:R-:W-:Y:S01]  /*6f20*/  UIMAD UR4, UR36, 0xc00, UR7 ;  /* 0x00000c00240478a4 */ /* 0x000fe2000f8e0207 */
        /* <DEDUP_REMOVED lines=68> */
[----:B---3--:R-:W-:-:S04]  /*7370*/  FMNMX.FTZ R204, R152, R207, !PT ;  /* 0x000000cf98cc7209 */ /* 0x008fc80007810000 */
[----:B-12---:R-:W-:-:S04]  /*7380*/  FMNMX.FTZ R13, R153, R204, !PT ;  /* 0x000000cc990d7209 */ /* 0x006fc80007810000 */
        /* <DEDUP_REMOVED lines=46> */
[----:B------:R-:W2:Y:S02]  /*7670*/  LDC R13, c[0x0][0xa80] ;  /* 0x0002a000ff0d7b82 */ /* 0x000ea40000000800 */
[----:B------:R-:W-:-:S05]  /*7680*/  FMNMX.FTZ R208, R199, R204, !PT ;  /* 0x000000ccc7d07209 */ /* 0x000fca0007810000 */
[----:B------:R-:W3:Y:S01]  /*7690*/  SHFL.BFLY PT, R213, R208, 0x2, 0x1f ;  /* 0x0c401f00d0d57f89 */ /* 0x000ee200000e0000 */
[----:B-1----:R-:W-:-:S05]  /*76a0*/  FMNMX.FTZ R209, R206, R209, !PT ;  /* 0x000000d1ced17209 */ /* 0x002fca0007810000 */
[----:B------:R-:W1:Y:S01]  /*76b0*/  SHFL.BFLY PT, R204, R209, 0x1, 0x1f ;  /* 0x0c201f00d1cc7f89 */ /* 0x000e6200000e0000 */
[----:B---3--:R-:W-:-:S05]  /*76c0*/  FMNMX.FTZ R213, R208, R213, !PT ;  /* 0x000000d5d0d57209 */ /* 0x008fca0007810000 */
[----:B------:R-:W3:Y:S01]  /*76d0*/  SHFL.BFLY PT, R210, R213, 0x1, 0x1f ;  /* 0x0c201f00d5d27f89 */ /* 0x000ee200000e0000 */
[----:B-1----:R-:W-:-:S05]  /*76e0*/  FMNMX.FTZ R204, R209, R204, !PT ;  /* 0x000000ccd1cc7209 */ /* 0x002fca0007810000 */
[C---:B--2---:R-:W-:Y:S01]  /*76f0*/  FMUL.FTZ R212, R204.reuse, R13 ;  /* 0x0000000dccd47220 */ /* 0x044fe20000410000 */
[----:B------:R-:W-:-:S03]  /*7700*/  FADD.FTZ R206, -R204, R207 ;  /* 0x000000cfccce7221 */ /* 0x000fc60000010100 */
[-CC-:B------:R-:W-:Y:S01]  /*7710*/  FFMA.FTZ R209, R156, R13.reuse, -R212.reuse ;  /* 0x0000000d9cd17223 */ /* 0x180fe200000108d4 */
[-CC-:B------:R-:W-:Y:S01]  /*7720*/  FFMA.FTZ R207, R152, R13.reuse, -R212.reuse ;  /* 0x0000000d98cf7223 */ /* 0x180fe200000108d4 */
[-CC-:B------:R-:W-:Y:S01]  /*7730*/  FFMA.FTZ R157, R157, R13.reuse, -R212.reuse ;  /* 0x0000000d9d9d7223 */ /* 0x180fe200000108d4 */
[-CC-:B------:R-:W-:Y:S01]  /*7740*/  FFMA.FTZ R208, R153, R13.reuse, -R212.reuse ;  /* 0x0000000d99d07223 */ /* 0x180fe200000108d4 */
[-C--:B------:R-:W-:Y:S01]  /*7750*/  FMUL.FTZ R206, R206, R13.reuse ;  /* 0x0000000dcece7220 */ /* 0x080fe20000410000 */
[----:B------:R-:W-:Y:S01]  /*7760*/  VIADD R153, R220, 0x8 ;  /* 0x00000008dc997836 */ /* 0x000fe20000000000 */
[----:B------:R-:W-:Y:S01]  /*7770*/  MUFU.EX2 R209, R209 ;  /* 0x000000d100d17308 */ /* 0x000fe20000000800 */
[-CC-:B------:R-:W-:Y:S01]  /*7780*/  FFMA.FTZ R160, R160, R13.reuse, -R212.reuse ;  /* 0x0000000da0a07223 */ /* 0x180fe200000108d4 */
[-CC-:B------:R-:W-:Y:S01]  /*7790*/  FFMA.FTZ R161, R161, R13.reuse, -R212.reuse ;  /* 0x0000000da1a17223 */ /* 0x180fe200000108d4 */
[-CC-:B------:R-:W-:Y:S01]  /*77a0*/  FFMA.FTZ R164, R164, R13.reuse, -R212.reuse ;  /* 0x0000000da4a47223 */ /* 0x180fe200000108d4 */
[-CC-:B------:R-:W-:Y:S01]  /*77b0*/  FFMA.FTZ R165, R165, R13.reuse, -R212.reuse ;  /* 0x0000000da5a57223 */ /* 0x180fe200000108d4 */
[-CC-:B------:R-:W-:Y:S01]  /*77c0*/  FFMA.FTZ R168, R168, R13.reuse, -R212.reuse ;  /* 0x0000000da8a87223 */ /* 0x180fe200000108d4 */
[-CC-:B------:R-:W-:Y:S01]  /*77d0*/  FFMA.FTZ R169, R169, R13.reuse, -R212.reuse ;  /* 0x0000000da9a97223 */ /* 0x180fe200000108d4 */
[----:B---3--:R-:W-:Y:S01]  /*77e0*/  FMNMX.FTZ R156, R213, R210, !PT ;  /* 0x000000d2d59c7209 */ /* 0x008fe20007810000 */
[----:B------:R-:W1:Y:S01]  /*77f0*/  MUFU.EX2 R206, R206 ;  /* 0x000000ce00ce7308 */ /* 0x000e620000000800 */
[-CC-:B------:R-:W-:Y:S01]  /*7800*/  FFMA.FTZ R172, R172, R13.reuse, -R212.reuse ;  /* 0x0000000dacac7223 */ /* 0x180fe200000108d4 */
[-CC-:B------:R-:W-:Y:S01]  /*7810*/  FFMA.FTZ R173, R173, R13.reuse, -R212.reuse ;  /* 0x0000000dadad7223 */ /* 0x180fe200000108d4 */
[-CC-:B------:R-:W-:Y:S01]  /*7820*/  FFMA.FTZ R176, R176, R13.reuse, -R212.reuse ;  /* 0x0000000db0b07223 */ /* 0x180fe200000108d4 */
[C---:B------:R-:W-:Y:S01]  /*7830*/  FADD.FTZ R152, -R156.reuse, R211 ;  /* 0x000000d39c987221 */ /* 0x040fe20000010100 */
[-C--:B------:R-:W-:Y:S01]  /*7840*/  FMUL.FTZ R216, R156, R13.reuse ;  /* 0x0000000d9cd87220 */ /* 0x080fe20000410000 */
[-CC-:B------:R-:W-:Y:S01]  /*7850*/  FFMA.FTZ R177, R177, R13.reuse, -R212.reuse ;  /* 0x0000000db1b17223 */ /* 0x180fe200000108d4 */
[-C--:B------:R-:W-:Y:S01]  /*7860*/  FFMA.FTZ R180, R180, R13.reuse, -R212 ;  /* 0x0000000db4b47223 */ /* 0x080fe200000108d4 */
[-C--:B------:R-:W-:Y:S01]  /*7870*/  FMUL.FTZ R210, R152, R13.reuse ;  /* 0x0000000d98d27220 */ /* 0x080fe20000410000 */
[----:B------:R-:W-:Y:S01]  /*7880*/  @!P1 VIADD R152, R215, 0x32440 ;  /* 0x00032440d7989836 */ /* 0x000fe20000000000 */
[----:B------:R2:W-:Y:S01]  /*7890*/  MUFU.EX2 R211, R157 ;  /* 0x0000009d00d37308 */ /* 0x0005e20000000800 */
[-CC-:B------:R-:W-:Y:S01]  /*78a0*/  FFMA.FTZ R213, R154, R13.reuse, -R216.reuse ;  /* 0x0000000d9ad57223 */ /* 0x180fe200000108d8 */
[-CC-:B------:R-:W-:Y:S01]  /*78b0*/  FFMA.FTZ R214, R155, R13.reuse, -R216.reuse ;  /* 0x0000000d9bd67223 */ /* 0x180fe200000108d8 */
[-C--:B------:R-:W-:Y:S01]  /*78c0*/  FFMA.FTZ R158, R158, R13.reuse, -R216 ;  /* 0x0000000d9e9e7223 */ /* 0x080fe200000108d8 */
[----:B------:R-:W-:Y:S01]  /*78d0*/  @!P1 PRMT R152, RZ, 0x654, R152 ;  /* 0x00000654ff989816 */ /* 0x000fe20000000098 */
[-CC-:B------:R-:W-:Y:S01]  /*78e0*/  FFMA.FTZ R159, R159, R13.reuse, -R216.reuse ;  /* 0x0000000d9f9f7223 */ /* 0x180fe200000108d8 */
[--C-:B------:R-:W-:Y:S01]  /*78f0*/  FFMA.FTZ R162, R162, R13, -R216.reuse ;  /* 0x0000000da2a27223 */ /* 0x100fe200000108d8 */
[-C--:B-1----:R-:W-:Y:S01]  /*7900*/  FMUL.FTZ R24, R24, R206.reuse ;  /* 0x000000ce18187220 */ /* 0x082fe20000410000 */
[----:B------:R-:W1:Y:S01]  /*7910*/  MUFU.EX2 R210, R210 ;  /* 0x000000d200d27308 */ /* 0x000e620000000800 */
[----:B--2---:R-:W-:Y:S01]  /*7920*/  IADD3 R157, -R220, 0xb, RZ ;  /* 0x0000000bdc9d7810 */ /* 0x004fe20007ffe1ff */
[-C--:B------:R-:W-:Y:S01]  /*7930*/  FMUL.FTZ R25, R25, R206.reuse ;  /* 0x000000ce19197220 */ /* 0x080fe20000410000 */
[-C--:B------:R-:W-:Y:S01]  /*7940*/  FMUL.FTZ R28, R28, R206.reuse ;  /* 0x000000ce1c1c7220 */ /* 0x080fe20000410000 */
[-C--:B------:R-:W-:Y:S01]  /*7950*/  FMUL.FTZ R29, R29, R206.reuse ;  /* 0x000000ce1d1d7220 */ /* 0x080fe20000410000 */
[-C--:B------:R-:W-:Y:S01]  /*7960*/  FMUL.FTZ R32, R32, R206.reuse ;  /* 0x000000ce20207220 */ /* 0x080fe20000410000 */
[----:B------:R2:W-:Y:S06]  /*7970*/  BAR.ARV R157, 0x100 ;  /* 0x0004009d0000751d */ /* 0x0005ec0000002000 */
[----:B------:R3:W-:Y:S01]  /*7980*/  @!P1 SYNCS.ARRIVE.TRANS64.RED.A1T0 RZ, [R152+URZ], RZ ;  /* 0x000000ff98ff99a7 */ /* 0x0007e2000810043f */
        /* <DEDUP_REMOVED lines=130> */
[----:B---3--:R-:W-:Y:S01]  /*81b0*/  F2FP.BF16.F32.PACK_AB R152, R208, R207 ;  /* 0x000000cfd098723e */ /* 0x008fe200000010ff */
[--C-:B------:R-:W-:Y:S01]  /*81c0*/  FFMA.FTZ R163, R163, R13, -R216.reuse ;  /* 0x0000000da3a37223 */ /* 0x100fe200000108d8 */
[----:B------:R-:W-:Y:S01]  /*81d0*/  F2FP.BF16.F32.PACK_AB R154, R211, R209 ;  /* 0x000000d1d39a723e */ /* 0x000fe200000010ff */
[--C-:B------:R-:W-:Y:S01]  /*81e0*/  FFMA.FTZ R166, R166, R13, -R216.reuse ;  /* 0x0000000da6a67223 */ /* 0x100fe200000108d8 */
[----:B----4-:R-:W-:Y:S01]  /*81f0*/  F2FP.BF16.F32.PACK_AB R153, R214, R213 ;  /* 0x000000d5d699723e */ /* 0x010fe200000010ff */
[-CC-:B------:R-:W-:Y:S01]  /*8200*/  FFMA.FTZ R167, R167, R13.reuse, -R216.reuse ;  /* 0x0000000da7a77223 */ /* 0x180fe200000108d8 */
[----:B-----5:R-:W-:Y:S01]  /*8210*/  F2FP.BF16.F32.PACK_AB R155, R159, R158 ;  /* 0x0000009e9f9b723e */ /* 0x020fe200000010ff */
[----:B------:R-:W-:Y:S01]  /*8220*/  MUFU.EX2 R160, R160 ;  /* 0x000000a000a07308 */ /* 0x000fe20000000800 */
[-CC-:B------:R-:W-:Y:S01]  /*8230*/  FFMA.FTZ R170, R170, R13.reuse, -R216.reuse ;  /* 0x0000000daaaa7223 */ /* 0x180fe200000108d8 */
[-CC-:B------:R-:W-:Y:S01]  /*8240*/  FFMA.FTZ R171, R171, R13.reuse, -R216.reuse ;  /* 0x0000000dabab7223 */ /* 0x180fe200000108d8 */
[----:B------:R-:W-:Y:S01]  /*8250*/  WARPGROUP.ARRIVE ;  /* 0x00000000000079c5 */ /* 0x000fe20000000000 */
[-CC-:B------:R-:W-:Y:S01]  /*8260*/  FFMA.FTZ R174, R174, R13.reuse, -R216.reuse ;  /* 0x0000000daeae7223 */ /* 0x180fe200000108d8 */
[-C--:B------:R-:W-:Y:S01]  /*8270*/  FFMA.FTZ R175, R175, R13.reuse, -R216 ;  /* 0x0000000dafaf7223 */ /* 0x080fe200000108d8 */
[-C--:B------:R-:W-:Y:S01]  /*8280*/  FFMA.FTZ R181, R181, R13.reuse, -R212 ;  /* 0x0000000db5b57223 */ /* 0x080fe200000108d4 */
[-CC-:B------:R-:W-:Y:S01]  /*8290*/  FFMA.FTZ R178, R178, R13.reuse, -R216.reuse ;  /* 0x0000000db2b27223 */ /* 0x180fe200000108d8 */
[----:B------:R-:W1:Y:S01]  /*82a0*/  MUFU.EX2 R161, R161 ;  /* 0x000000a100a17308 */ /* 0x000e620000000800 */
[----:B------:R-:W-:Y:S01]  /*82b0*/  HGMMA.64x256x16.F32.BF16 R24, R152, gdesc[UR8].tnspB, R24, gsb0 ;  /* 0x43e0000898187df0 */ /* 0x000fe20008001818 */
[----:B------:R-:W-:Y:S01]  /*82c0*/  UIADD3 UR10, UR4, 0x80, URZ ;  /* 0x00000080040a7890 */ /* 0x000fe2000fffe03f */
[-CC-:B------:R-:W-:Y:S01]  /*82d0*/  FFMA.FTZ R179, R179, R13.reuse, -R216.reuse ;  /* 0x0000000db3b37223 */ /* 0x180fe200000108d8 */
[----:B------:R-:W-:Y:S01]  /*82e0*/  UMOV UR11, 0x40000040 ;  /* 0x40000040000b7882 */ /* 0x000fe20000000000 */
[-CC-:B------:R-:W-:Y:S01]  /*82f0*/  FFMA.FTZ R182, R182, R13.reuse, -R216.reuse ;  /* 0x0000000db6b67223 */ /* 0x180fe200000108d8 */
[-C--:B------:R-:W-:Y:S01]  /*8300*/  FFMA.FTZ R183, R183, R13.reuse, -R216 ;  /* 0x0000000db7b77223 */ /* 0x080fe200000108d8 */
[-CC-:B------:R-:W-:Y:S01]  /*8310*/  FFMA.FTZ R184, R184, R13.reuse, -R212.reuse ;  /* 0x0000000db8b87223 */ /* 0x180fe200000108d4 */
[----:B------:R-:W-:Y:S01]  /*8320*/  MUFU.EX2 R164, R164 ;  /* 0x000000a400a47308 */ /* 0x000fe20000000800 */
[-CC-:B------:R-:W-:Y:S01]  /*8330*/  FFMA.FTZ R185, R185, R13.reuse, -R212.reuse ;  /* 0x0000000db9b97223 */ /* 0x180fe200000108d4 */
[-CC-:B------:R-:W-:Y:S01]  /*8340*/  FFMA.FTZ R188, R188, R13.reuse, -R212.reuse ;  /* 0x0000000dbcbc7223 */ /* 0x180fe200000108d4 */
[-C--:B------:R-:W-:Y:S01]  /*8350*/  FFMA.FTZ R189, R189, R13.reuse, -R212 ;  /* 0x0000000dbdbd7223 */ /* 0x080fe200000108d4 */
[-CC-:B------:R-:W-:Y:S01]  /*8360*/  FFMA.FTZ R186, R186, R13.reuse, -R216.reuse ;  /* 0x0000000dbaba7223 */ /* 0x180fe200000108d8 */
[-CC-:B------:R-:W-:Y:S01]  /*8370*/  FFMA.FTZ R187, R187, R13.reuse, -R216.reuse ;  /* 0x0000000dbbbb7223 */ /* 0x180fe200000108d8 */
[-CC-:B------:R-:W-:Y:S01]  /*8380*/  FFMA.FTZ R190, R190, R13.reuse, -R216.reuse ;  /* 0x0000000dbebe7223 */ /* 0x180fe200000108d8 */
[-C--:B------:R-:W-:Y:S01]  /*8390*/  FFMA.FTZ R191, R191, R13.reuse, -R216 ;  /* 0x0000000dbfbf7223 */ /* 0x080fe200000108d8 */
[----:B------:R-:W3:Y:S01]  /*83a0*/  MUFU.EX2 R165, R165 ;  /* 0x000000a500a57308 */ /* 0x000ee20000000800 */
[-CC-:B------:R-:W-:Y:S01]  /*83b0*/  FFMA.FTZ R192, R192, R13.reuse, -R212.reuse ;  /* 0x0000000dc0c07223 */ /* 0x180fe200000108d4 */
[-CC-:B------:R-:W-:Y:S01]  /*83c0*/  FFMA.FTZ R193, R193, R13.reuse, -R212.reuse ;  /* 0x0000000dc1c17223 */ /* 0x180fe200000108d4 */
[-CC-:B------:R-:W-:Y:S01]  /*83d0*/  FFMA.FTZ R196, R196, R13.reuse, -R212.reuse ;  /* 0x0000000dc4c47223 */ /* 0x180fe200000108d4 */
[-C--:B------:R-:W-:Y:S01]  /*83e0*/  FFMA.FTZ R197, R197, R13.reuse, -R212 ;  /* 0x0000000dc5c57223 */ /* 0x080fe200000108d4 */
[-CC-:B------:R-:W-:Y:S01]  /*83f0*/  FFMA.FTZ R194, R194, R13.reuse, -R216.reuse ;  /* 0x0000000dc2c27223 */ /* 0x180fe200000108d8 */
[-CC-:B------:R-:W-:Y:S01]  /*8400*/  FFMA.FTZ R195, R195, R13.reuse, -R216.reuse ;  /* 0x0000000dc3c37223 */ /* 0x180fe200000108d8 */
[-CC-:B------:R-:W-:Y:S01]  /*8410*/  FFMA.FTZ R198, R198, R13.reuse, -R216.reuse ;  /* 0x0000000dc6c67223 */ /* 0x180fe200000108d8 */
[----:B------:R-:W-:Y:S01]  /*8420*/  MUFU.EX2 R162, R162 ;  /* 0x000000a200a27308 */ /* 0x000fe20000000800 */
[----:B------:R-:W-:Y:S01]  /*8430*/  FFMA.FTZ R199, R199, R13, -R216 ;  /* 0x0000000dc7c77223 */ /* 0x000fe200000108d8 */
[----:B------:R-:W-:Y:S01]  /*8440*/  FFMA.FTZ R207, R206, R12, R207 ;  /* 0x0000000ccecf7223 */ /* 0x000fe200000100cf */
[----:B------:R-:W-:Y:S01]  /*8450*/  FFMA.FTZ R213, R210, R0, R213 ;  /* 0x00000000d2d57223 */ /* 0x000fe200000100d5 */
[----:B------:R-:W-:-:S02]  /*8460*/  @!P1 VIADD R215, R215, 0x32460 ;  /* 0x00032460d7d79836 */ /* 0x000fc40000000000 */
[----:B------:R-:W-:Y:S01]  /*8470*/  FADD.FTZ R208, R208, R207 ;  /* 0x000000cfd0d07221 */ /* 0x000fe20000010000 */
[----:B------:R-:W-:Y:S01]  /*8480*/  FADD.FTZ R213, R214, R213 ;  /* 0x000000d5d6d57221 */ /* 0x000fe20000010000 */
[----:B------:R-:W4:Y:S01]  /*8490*/  MUFU.EX2 R163, R163 ;  /* 0x000000a300a37308 */ /* 0x000f220000000800 */
[----:B------:R-:W-:Y:S01]  /*84a0*/  @!P1 PRMT R215, RZ, 0x654, R215 ;  /* 0x00000654ffd79816 */ /* 0x000fe200000000d7 */
[----:B------:R-:W-:Y:S01]  /*84b0*/  FADD.FTZ R208, R209, R208 ;  /* 0x000000d0d1d07221 */ /* 0x000fe20000010000 */
[----:B------:R-:W-:Y:S01]  /*84c0*/  FADD.FTZ R158, R158, R213 ;  /* 0x000000d59e9e7221 */ /* 0x000fe20000010000 */
[----:B------:R-:W-:Y:S02]  /*84d0*/  IMAD.MOV.U32 R207, RZ, RZ, R204 ;  /* 0x000000ffffcf7224 */ /* 0x000fe400078e00cc */
[----:B------:R-:W-:Y:S01]  /*84e0*/  FADD.FTZ R211, R211, R208 ;  /* 0x000000d0d3d37221 */ /* 0x000fe20000010000 */
[----:B------:R-:W-:Y:S01]  /*84f0*/  FADD.FTZ R159, R159, R158 ;  /* 0x0000009e9f9f7221 */ /* 0x000fe20000010000 */
        /* <DEDUP_REMOVED lines=30> */
[----:B-1----:R-:W-:-:S05]  /*86e0*/  F2FP.BF16.F32.PACK_AB R152, R161, R160 ;  /* 0x000000a0a198723e */ /* 0x002fca00000010ff */
[----:B------:R-:W1:Y:S01]  /*86f0*/  MUFU.EX2 R197, R197 ;  /* 0x000000c500c57308 */ /* 0x000e620000000800 */
[----:B---3--:R-:W-:Y:S01]  /*8700*/  F2FP.BF16.F32.PACK_AB R154, R165, R164 ;  /* 0x000000a4a59a723e */ /* 0x008fe200000010ff */
[----:B------:R-:W-:Y:S01]  /*8710*/  FADD.FTZ R160, R160, R211 ;  /* 0x000000d3a0a07221 */ /* 0x000fe20000010000 */
[----:B----4-:R-:W-:Y:S01]  /*8720*/  F2FP.BF16.F32.PACK_AB R153, R163, R162 ;  /* 0x000000a2a399723e */ /* 0x010fe200000010ff */
[----:B------:R-:W-:Y:S01]  /*8730*/  FADD.FTZ R162, R162, R159 ;  /* 0x0000009fa2a27221 */ /* 0x000fe20000010000 */
[----:B-----5:R-:W-:Y:S01]  /*8740*/  F2FP.BF16.F32.PACK_AB R155, R167, R166 ;  /* 0x000000a6a79b723e */ /* 0x020fe200000010ff */
[----:B------:R-:W-:Y:S01]  /*8750*/  FADD.FTZ R161, R161, R160 ;  /* 0x000000a0a1a17221 */ /* 0x000fe20000010000 */
[----:B------:R-:W-:Y:S01]  /*8760*/  IMAD.MOV.U32 R211, RZ, RZ, R156 ;  /* 0x000000ffffd37224 */ /* 0x000fe200078e009c */
[----:B------:R-:W-:Y:S01]  /*8770*/  MUFU.EX2 R194, R194 ;  /* 0x000000c200c27308 */ /* 0x000fe20000000800 */
[----:B------:R-:W-:Y:S01]  /*8780*/  WARPGROUP.ARRIVE ;  /* 0x00000000000079c5 */ /* 0x000fe20000000000 */
[----:B------:R-:W-:Y:S01]  /*8790*/  FADD.FTZ R163, R163, R162 ;  /* 0x000000a2a3a37221 */ /* 0x000fe20000010000 */
[----:B------:R-:W-:-:S03]  /*87a0*/  FADD.FTZ R164, R164, R161 ;  /* 0x000000a1a4a47221 */ /* 0x000fc60000010000 */
[----:B------:R-:W-:Y:S01]  /*87b0*/  FADD.FTZ R166, R166, R163 ;  /* 0x000000a3a6a67221 */ /* 0x000fe20000010000 */
[----:B------:R-:W-:Y:S01]  /*87c0*/  HGMMA.64x256x16.F32.BF16 R24, R152, gdesc[UR8].tnspB, R24, gsb0 ;  /* 0x43e0000898187df0 */ /* 0x000fe20008001818 */
[----:B------:R-:W-:Y:S01]  /*87d0*/  UIADD3 UR10, UR4, 0x100, URZ ;  /* 0x00000100040a7890 */ /* 0x000fe2000fffe03f */
[----:B------:R-:W3:Y:S01]  /*87e0*/  MUFU.EX2 R195, R195 ;  /* 0x000000c300c37308 */ /* 0x000ee20000000800 */
[----:B------:R-:W-:Y:S01]  /*87f0*/  UMOV UR11, 0x40000040 ;  /* 0x40000040000b7882 */ /* 0x000fe20000000000 */
[----:B------:R-:W-:Y:S01]  /*8800*/  FADD.FTZ R165, R165, R164 ;  /* 0x000000a4a5a57221 */ /* 0x000fe20000010000 */
[----:B------:R-:W-:-:S05]  /*8810*/  FADD.FTZ R167, R167, R166 ;  /* 0x000000a6a7a77221 */ /* 0x000fca0000010000 */
[----:B------:R-:W-:Y:S08]  /*8820*/  MUFU.EX2 R198, R198 ;  /* 0x000000c600c67308 */ /* 0x000ff00000000800 */
[----:B------:R-:W4:Y:S01]  /*8830*/  MUFU.EX2 R199, R199 ;  /* 0x000000c700c77308 */ /* 0x000f220000000800 */
[----:B------:R-:W-:Y:S02]  /*8840*/  WARPGROUP.DEPBAR.LE gsb0, 0x0 ;  /* 0x00008000000079c5 */ /* 0x000fe40000010000 */
[----:B--2---:R-:W-:Y:S01]  /*8850*/  F2FP.BF16.F32.PACK_AB R152, R169, R168 ;  /* 0x000000a8a998723e */ /* 0x004fe200000010ff */
[----:B------:R-:W-:Y:S01]  /*8860*/  FADD.FTZ R168, R168, R165 ;  /* 0x000000a5a8a87221 */ /* 0x000fe20000010000 */
[----:B------:R-:W-:-:S02]  /*8870*/  F2FP.BF16.F32.PACK_AB R154, R173, R172 ;  /* 0x000000acad9a723e */ /* 0x000fc400000010ff */
        /* <DEDUP_REMOVED lines=30> */
[----:B------:R-:W-:Y:S01]  /*8a60*/  UIADD3 UR4, UR4, 0x280, URZ ;  /* 0x0000028004047890 */ /* 0x000fe2000fffe03f */
        /* <DEDUP_REMOVED lines=14> */
[----:B------:R-:W-:Y:S01]  /*8b50*/  UMOV UR10, UR4 ;  /* 0x00000004000a7c82 */ /* 0x000fe20008000000 */
[----:B------:R-:W-:Y:S01]  /*8b60*/  UMOV UR11, 0x40000040 ;  /* 0x40000040000b7882 */ /* 0x000fe20000000000 */
[----:B------:R-:W-:Y:S01]  /*8b70*/  FADD.FTZ R191, R191, R190 ;  /* 0x000000bebfbf7221 */ /* 0x000fe20000010000 */
[----:B------:R-:W-:Y:S02]  /*8b80*/  WARPGROUP.DEPBAR.LE gsb0, 0x0 ;  /* 0x00008000000079c5 */ /* 0x000fe40000010000 */
[----:B------:R-:W-:Y:S01]  /*8b90*/  F2FP.BF16.F32.PACK_AB R152, R193, R192 ;  /* 0x000000c0c198723e */ /* 0x000fe200000010ff */
[----:B------:R-:W-:Y:S01]  /*8ba0*/  FADD.FTZ R192, R192, R189 ;  /* 0x000000bdc0c07221 */ /* 0x000fe20000010000 */
[----:B-1----:R-:W-:Y:S02]  /*8bb0*/  F2FP.BF16.F32.PACK_AB R154, R197, R196 ;  /* 0x000000c4c59a723e */ /* 0x002fe400000010ff */
[----:B---3--:R-:W-:Y:S01]  /*8bc0*/  F2FP.BF16.F32.PACK_AB R153, R195, R194 ;  /* 0x000000c2c399723e */ /* 0x008fe200000010ff */
[----:B------:R-:W-:Y:S01]  /*8bd0*/  FADD.FTZ R194, R194, R191 ;  /* 0x000000bfc2c27221 */ /* 0x000fe20000010000 */
[----:B----4-:R-:W-:Y:S01]  /*8be0*/  F2FP.BF16.F32.PACK_AB R155, R199, R198 ;  /* 0x000000c6c79b723e */ /* 0x010fe200000010ff */
        /* <DEDUP_REMOVED lines=11> */
.L_x_3426:
[----:B------:R-:W3:Y:S01]  /*8ca0*/  SHFL.BFLY PT, R3, R12, 0x2, 0x1f ;  /* 0x0c401f000c037f89 */ /* 0x000ee200000e0000 */
[----:B------:R-:W-:Y:S01]  /*8cb0*/  IMAD.MOV.U32 R7, RZ, RZ, RZ ;  /* 0x000000ffff077224 */ /* 0x000fe200078e00ff */
[----:B------:R-:W-:Y:S01]  /*8cc0*/  UIADD3 UR36, UR36, 0x1, URZ ;  /* 0x0000000124247890 */ /* 0x000fe2000fffe03f */
[----:B------:R4:W-:Y:S06]  /*8cd0*/  BAR.ARV R157, 0x100 ;  /* 0x0004009d0000751d */ /* 0x0009ec0000002000 */
[----:B------:R-:W-:Y:S02]  /*8ce0*/  UISETP.NE.AND UP0, UPT, UR36, 0x2, UPT ;  /* 0x000000022400788c */ /* 0x000fe4000bf05270 */
[----:B------:R-:W-:Y:S06]  /*8cf0*/  BAR.ARV 0x8, 0x120 ;  /* 0x0204800000007b1d */ /* 0x000fec0000002000 */
[----:B------:R-:W-:Y:S01]  /*8d00*/  USEL UR4, URZ, 0x1, UP0 ;  /* 0x000000013f047887 */ /* 0x000fe20008000000 */
[----:B------:R-:W-:Y:S01]  /*8d10*/  PLOP3.LUT P0, PT, PT, PT, PT, 0x8, 0x0 ;  /* 0x000000000000781c */ /* 0x000fe20003f0e170 */
[----:B------:R-:W5:Y:S01]  /*8d20*/  SHFL.BFLY PT, R5, R0, 0x2, 0x1f ;  /* 0x0c401f0000057f89 */ /* 0x000f6200000e0000 */
[----:B------:R-:W-:Y:S01]  /*8d30*/  IADD3 R224, R224, 0x1, RZ ;  /* 0x00000001e0e07810 */ /* 0x000fe20007ffe0ff */
[----:B------:R-:W-:Y:S01]  /*8d40*/  USEL UR36, UR36, URZ, UP0 ;  /* 0x0000003f24247287 */ /* 0x000fe20008000000 */
[----:B---3--:R-:W-:Y:S01]  /*8d50*/  FADD.FTZ R2, R3, R12 ;  /* 0x0000000c03027221 */ /* 0x008fe20000010000 */
[----:B------:R-:W-:-:S04]  /*8d60*/  ULOP3.LUT UR37, UR37, UR4, URZ, 0x3c, !UPT ;  /* 0x0000000425257292 */ /* 0x000fc8000f8e3c3f */
[----:B------:R-:W3:Y:S01]  /*8d70*/  SHFL.BFLY PT, R3, R2, 0x1, 0x1f ;  /* 0x0c201f0002037f89 */ /* 0x000ee200000e0000 */
[----:B-----5:R-:W-:Y:S01]  /*8d80*/  FADD.FTZ R5, R5, R0 ;  /* 0x0000000005057221 */ /* 0x020fe20000010000 */
[----:B------:R-:W-:-:S04]  /*8d90*/  IMAD.MOV.U32 R0, RZ, RZ, -0x800000 ;  /* 0xff800000ff007424 */ /* 0x000fc800078e00ff */
[----:B------:R-:W5:Y:S01]  /*8da0*/  SHFL.BFLY PT, R4, R5, 0x1, 0x1f ;  /* 0x0c201f0005047f89 */ /* 0x000f6200000e0000 */
[----:B---3--:R-:W-:Y:S01]  /*8db0*/  FADD.FTZ R20, R2, R3 ;  /* 0x0000000302147221 */ /* 0x008fe20000010000 */
[----:B------:R-:W-:Y:S02]  /*8dc0*/  IMAD.MOV.U32 R3, RZ, RZ, RZ ;  /* 0x000000ffff037224 */ /* 0x000fe400078e00ff */
[----:B------:R-:W-:Y:S02]  /*8dd0*/  IMAD.MOV.U32 R2, RZ, RZ, -0x800000 ;  /* 0xff800000ff027424 */ /* 0x000fe400078e00ff */
[----:B------:R-:W-:-:S13]  /*8de0*/  FSETP.NE.FTZ.AND P1, PT, R20, RZ, PT ;  /* 0x000000ff1400720b */ /* 0x000fda0003f35000 */
[----:B------:R-:W3:Y:S01]  /*8df0*/  @P1 MUFU.RCP R7, R20 ;  /* 0x0000001400071308 */ /* 0x000ee20000001000 */
[----:B------:R-:W-:Y:S01]  /*8e00*/  @P1 FMUL.FTZ R21, R13, 0.69314718246459960938 ;  /* 0x3f3172180d151820 */ /* 0x000fe20000410000 */
[----:B-----5:R-:W-:-:S05]  /*8e10*/  FADD.FTZ R22, R5, R4 ;  /* 0x0000000405167221 */ /* 0x020fca0000010000 */
[----:B------:R-:W-:Y:S01]  /*8e20*/  FSETP.NE.FTZ.AND P2, PT, R22, RZ, PT ;  /* 0x000000ff1600720b */ /* 0x000fe20003f55000 */
[----:B------:R-:W5:Y:S01]  /*8e30*/  @P1 MUFU.LG2 R20, R20 ;  /* 0x0000001400141308 */ /* 0x000f620000000c00 */
[-C--:B---3--:R-:W-:Y:S01]  /*8e40*/  FMUL.FTZ R4, R24, R7.reuse ;  /* 0x0000000718047220 */ /* 0x088fe20000410000 */
[-C--:B------:R-:W-:Y:S01]  /*8e50*/  FMUL.FTZ R25, R25, R7.reuse ;  /* 0x0000000719197220 */ /* 0x080fe20000410000 */
[----:B------:R-:W-:-:S09]  /*8e60*/  FMUL.FTZ R6, R28, R7 ;  /* 0x000000071c067220 */ /* 0x000fd20000410000 */
[----:B------:R-:W3:Y:S01]  /*8e70*/  @P2 MUFU.RCP R3, R22 ;  /* 0x0000001600032308 */ /* 0x000ee20000001000 */
[----:B------:R-:W-:Y:S01]  /*8e80*/  @P2 FMUL.FTZ R24, R13, 0.69314718246459960938 ;  /* 0x3f3172180d182820 */ /* 0x000fe20000410000 */
[-C--:B------:R-:W-:Y:S01]  /*8e90*/  FMUL.FTZ R29, R29, R7.reuse ;  /* 0x000000071d1d7220 */ /* 0x080fe20000410000 */
[-C--:B------:R-:W-:Y:S01]  /*8ea0*/  FMUL.FTZ R32, R32, R7.reuse ;  /* 0x0000000720207220 */ /* 0x080fe20000410000 */
[-C--:B------:R-:W-:Y:S01]  /*8eb0*/  FMUL.FTZ R33, R33, R7.reuse ;  /* 0x0000000721217220 */ /* 0x080fe20000410000 */
[----:B-----5:R-:W-:Y:S01]  /*8ec0*/  @P1 FMUL.FTZ R20, R20, 0.69314718246459960938 ;  /* 0x3f31721814141820 */ /* 0x020fe20000410000 */
[-C--:B------:R-:W-:Y:S01]  /*8ed0*/  FMUL.FTZ R36, R36, R7.reuse ;  /* 0x0000000724247220 */ /* 0x080fe20000410000 */
[-C--:B------:R-:W-:Y:S01]  /*8ee0*/  FMUL.FTZ R37, R37, R7.reuse ;  /* 0x0000000725257220 */ /* 0x080fe20000410000 */
[----:B------:R-:W5:Y:S01]  /*8ef0*/  @P2 MUFU.LG2 R22, R22 ;  /* 0x0000001600162308 */ /* 0x000f620000000c00 */
        /* <DEDUP_REMOVED lines=10> */
[-C--:B----4-:R-:W-:Y:S01]  /*8fa0*/  FMUL.FTZ R157, R71, R3.reuse ;  /* 0x00000003479d7220 */ /* 0x090fe20000410000 */
[----:B------:R-:W-:Y:S01]  /*8fb0*/  FMUL.FTZ R78, R79, R3 ;  /* 0x000000034f4e7220 */ /* 0x000fe20000410000 */
[-C--:B------:R-:W-:Y:S01]  /*8fc0*/  FMUL.FTZ R16, R56, R7.reuse ;  /* 0x0000000738107220 */ /* 0x080fe20000410000 */
[-C--:B------:R-:W-:Y:S01]  /*8fd0*/  FMUL.FTZ R57, R57, R7.reuse ;  /* 0x0000000739397220 */ /* 0x080fe20000410000 */
[-C--:B------:R-:W-:Y:S01]  /*8fe0*/  FMUL.FTZ R18, R60, R7.reuse ;  /* 0x000000073c127220 */ /* 0x080fe20000410000 */
[-C--:B------:R-:W-:Y:S01]  /*8ff0*/  FMUL.FTZ R61, R61, R7.reuse ;  /* 0x000000073d3d7220 */ /* 0x080fe20000410000 */
[----:B-----5:R-:W-:Y:S01]  /*9000*/  @P2 FMUL.FTZ R23, R22, 0.69314718246459960938 ;  /* 0x3f31721816172820 */ /* 0x020fe20000410000 */
        /* <DEDUP_REMOVED lines=106> */
.L_x_3404:
[----:B------:R-:W3:Y:S08]  /*96b0*/  S2UR UR4, SR_CgaCtaId ;  /* 0x00000000000479c3 */ /* 0x000ef00000008800 */
[----:B------:R-:W-:Y:S06]  /*96c0*/  BAR.SYNC.DEFER_BLOCKING 0x5, 0x120 ;  /* 0x0144800000007b1d */ /* 0x000fec0000010000 */
[----:B------:R-:W-:-:S02]  /*96d0*/  UMOV UR39, 0x400 ;  /* 0x0000040000277882 */ /* 0x000fc40000000000 */
[----:B---3--:R-:W-:-:S09]  /*96e0*/  ULEA UR39, UR4, UR39, 0x18 ;  /* 0x0000002704277291 */ /* 0x008fd2000f8ec03f */
[----:B------:R-:W3:Y:S02]  /*96f0*/  LDS R20, [UR39+0x324d0] ;  /* 0x0324d027ff147984 */ /* 0x000ee40008000800 */
[----:B---3--:R-:W-:Y:S01]  /*9700*/  R2UR UR4, R20 ;  /* 0x00000000140472ca */ /* 0x008fe200000e0000 */
        /* <DEDUP_REMOVED lines=14> */
[----:B------:R-:W-:Y:S01]  /*97f0*/  IMAD.X R23, RZ, RZ, R203, P0 ;  /* 0x000000ffff177224 */ /* 0x000fe200000e06cb */
[----:B------:R-:W-:Y:S01]  /*9800*/  LOP3.LUT R34, R34, R35, RZ, 0x3c, !PT ;  /* 0x0000002322227212 */ /* 0x000fe200078e3cff */
[----:B------:R-:W-:Y:S01]  /*9810*/  ULDC UR6, c[0x0][0xb88] ;  /* 0x0002e20000067ab9 */ /* 0x000fe20000000800 */
[C---:B------:R-:W-:Y:S01]  /*9820*/  IADD3 R35, P0, R202.reuse, 0x8020, RZ ;  /* 0x00008020ca237810 */ /* 0x040fe20007f1e0ff */
[----:B------:R-:W-:Y:S01]  /*9830*/  UIMAD UR5, UR43, UR7, UR5 ;  /* 0x000000072b0572a4 */ /* 0x000fe2000f8e0205 */
[----:B------:R-:W-:-:S02]  /*9840*/  IADD3 R21, P6, R202, 0x20, RZ ;  /* 0x00000020ca157810 */ /* 0x000fc40007fde0ff */
[----:B------:R-:W-:Y:S01]  /*9850*/  LOP3.LUT R24, R35, 0x380, RZ, 0xc0, !PT ;  /* 0x0000038023187812 */ /* 0x000fe200078ec0ff */
[----:B------:R-:W-:Y:S01]  /*9860*/  UIADD3 UR5, UR9, UR5, URZ ;  /* 0x0000000509057290 */ /* 0x000fe2000fffe03f */
[----:B------:R-:W-:Y:S02]  /*9870*/  IADD3 R31, P2, R202, 0x4000, RZ ;  /* 0x00004000ca1f7810 */ /* 0x000fe40007f5e0ff */
[----:B------:R-:W-:Y:S02]  /*9880*/  SHF.R.U64 R24, R24, 0x3, RZ ;  /* 0x0000000318187819 */ /* 0x000fe400000012ff */
[----:B------:R-:W-:Y:S02]  /*9890*/  LOP3.LUT R20, R21, 0x380, RZ, 0xc0, !PT ;  /* 0x0000038015147812 */ /* 0x000fe400078ec0ff */
[----:B------:R-:W-:Y:S02]  /*98a0*/  LOP3.LUT R30, R31, 0x380, RZ, 0xc0, !PT ;  /* 0x000003801f1e7812 */ /* 0x000fe400078ec0ff */
[----:B------:R-:W-:-:S02]  /*98b0*/  IADD3 R27, P1, R202, 0x60, RZ ;  /* 0x00000060ca1b7810 */ /* 0x000fc40007f3e0ff */
[----:B------:R-:W-:Y:S01]  /*98c0*/  LOP3.LUT R24, R24, R35, RZ, 0x3c, !PT ;  /* 0x0000002318187212 */ /* 0x000fe200078e3cff */
[----:B------:R-:W-:Y:S01]  /*98d0*/  IMAD.X R35, RZ, RZ, R203, P3 ;  /* 0x000000ffff237224 */ /* 0x000fe200018e06cb */
[----:B------:R-:W-:Y:S02]  /*98e0*/  SHF.R.U64 R20, R20, 0x3, RZ ;  /* 0x0000000314147819 */ /* 0x000fe400000012ff */
[----:B------:R-:W-:Y:S02]  /*98f0*/  IADD3 R39, P4, R202, 0x4040, RZ ;  /* 0x00004040ca277810 */ /* 0x000fe40007f9e0ff */
[----:B------:R-:W-:Y:S02]  /*9900*/  SHF.R.U64 R30, R30, 0x3, RZ ;  /* 0x000000031e1e7819 */ /* 0x000fe400000012ff */
[----:B------:R-:W-:Y:S02]  /*9910*/  IADD3 R55, P3, R202, 0xc000, RZ ;  /* 0x0000c000ca377810 */ /* 0x000fe40007f7e0ff */
[----:B------:R-:W-:-:S02]  /*9920*/  LOP3.LUT R26, R27, 0x380, RZ, 0xc0, !PT ;  /* 0x000003801b1a7812 */ /* 0x000fc400078ec0ff */
[----:B------:R-:W-:Y:S01]  /*9930*/  LOP3.LUT R20, R20, R21, RZ, 0x3c, !PT ;  /* 0x0000001514147212 */ /* 0x000fe200078e3cff */
[--C-:B------:R-:W-:Y:S01]  /*9940*/  IMAD.X R21, RZ, RZ, R203.reuse, P6 ;  /* 0x000000ffff157224 */ /* 0x100fe200030e06cb */
[----:B------:R-:W-:Y:S02]  /*9950*/  LOP3.LUT R38, R39, 0x380, RZ, 0xc0, !PT ;  /* 0x0000038027267812 */ /* 0x000fe400078ec0ff */
[----:B------:R-:W-:Y:S01]  /*9960*/  LOP3.LUT R30, R30, R31, RZ, 0x3c, !PT ;  /* 0x0000001f1e1e7212 */ /* 0x000fe200078e3cff */
[----:B------:R-:W-:Y:S01]  /*9970*/  IMAD.X R31, RZ, RZ, R203, P2 ;  /* 0x000000ffff1f7224 */ /* 0x000fe200010e06cb */
[----:B------:R-:W-:Y:S02]  /*9980*/  LOP3.LUT R54, R55, 0x380, RZ, 0xc0, !PT ;  /* 0x0000038037367812 */ /* 0x000fe400078ec0ff */
[----:B------:R-:W-:Y:S02]  /*9990*/  IADD3 R47, P6, R202, 0x8000, RZ ;  /* 0x00008000ca2f7810 */ /* 0x000fe40007fde0ff */
[----:B------:R-:W-:-:S02]  /*99a0*/  SHF.R.U64 R26, R26, 0x3, RZ ;  /* 0x000000031a1a7819 */ /* 0x000fc400000012ff */
[C---:B------:R-:W-:Y:S02]  /*99b0*/  IADD3 R51, P2, R202.reuse, 0x8060, RZ ;  /* 0x00008060ca337810 */ /* 0x040fe40007f5e0ff */
[----:B------:R-:W-:Y:S02]  /*99c0*/  LOP3.LUT R67, R202, 0x380, RZ, 0xc0, !PT ;  /* 0x00000380ca437812 */ /* 0x000fe400078ec0ff */
[----:B------:R-:W-:Y:S02]  /*99d0*/  SHF.R.U64 R38, R38, 0x3, RZ ;  /* 0x0000000326267819 */ /* 0x000fe400000012ff */
[----:B------:R-:W-:Y:S02]  /*99e0*/  SHF.R.U64 R54, R54, 0x3, RZ ;  /* 0x0000000336367819 */ /* 0x000fe400000012ff */
[----:B------:R-:W-:Y:S02]  /*99f0*/  LOP3.LUT R46, R47, 0x380, RZ, 0xc0, !PT ;  /* 0x000003802f2e7812 */ /* 0x000fe400078ec0ff */
[----:B------:R-:W-:-:S02]  /*9a00*/  SHF.R.S32.HI R86, RZ, 0x1f, R225 ;  /* 0x0000001fff567819 */ /* 0x000fc400000114e1 */
[----:B------:R-:W-:Y:S01]  /*9a10*/  LOP3.LUT R26, R26, R27, RZ, 0x3c, !PT ;  /* 0x0000001b1a1a7212 */ /* 0x000fe200078e3cff */
[----:B------:R-:W-:Y:S01]  /*9a20*/  IMAD.X R27, RZ, RZ, R203, P1 ;  /* 0x000000ffff1b7224 */ /* 0x000fe200008e06cb */
[----:B------:R-:W-:Y:S02]  /*9a30*/  LOP3.LUT R50, R51, 0x380, RZ, 0xc0, !PT ;  /* 0x0000038033327812 */ /* 0x000fe400078ec0ff */
[----:B------:R-:W-:Y:S02]  /*9a40*/  SHF.R.U64 R67, R67, 0x3, RZ ;  /* 0x0000000343437819 */ /* 0x000fe400000012ff */
[----:B------:R-:W-:Y:S02]  /*9a50*/  LOP3.LUT R38, R38, R39, RZ, 0x3c, !PT ;  /* 0x0000002726267212 */ /* 0x000fe400078e3cff */
[----:B------:R-:W-:Y:S02]  /*9a60*/  IADD3 R39, P1, R202, 0x8040, RZ ;  /* 0x00008040ca277810 */ /* 0x000fe40007f3e0ff */
[----:B------:R-:W-:-:S02]  /*9a70*/  LOP3.LUT R54, R54, R55, RZ, 0x3c, !PT ;  /* 0x0000003736367212 */ /* 0x000fc400078e3cff */
[----:B------:R-:W-:Y:S02]  /*9a80*/  IADD3 R43, P5, R202, 0x4060, RZ ;  /* 0x00004060ca2b7810 */ /* 0x000fe40007fbe0ff */
[----:B------:R-:W-:Y:S02]  /*9a90*/  SHF.R.U64 R46, R46, 0x3, RZ ;  /* 0x000000032e2e7819 */ /* 0x000fe400000012ff */
[----:B------:R-:W-:Y:S02]  /*9aa0*/  LEA.HI R55, R86, R225, RZ, 0x7 ;  /* 0x000000e156377211 */ /* 0x000fe400078f38ff */
[----:B------:R-:W-:Y:S02]  /*9ab0*/  SHF.R.U64 R50, R50, 0x3, RZ ;  /* 0x0000000332327819 */ /* 0x000fe400000012ff */
[----:B------:R-:W-:Y:S01]  /*9ac0*/  LOP3.LUT R66, R67, R202, RZ, 0x3c, !PT ;  /* 0x000000ca43427212 */ /* 0x000fe200078e3cff */
[----:B------:R-:W-:Y:S01]  /*9ad0*/  IMAD.MOV.U32 R67, RZ, RZ, R203 ;  /* 0x000000ffff437224 */ /* 0x000fe200078e00cb */
[----:B------:R-:W-:-:S02]  /*9ae0*/  LOP3.LUT R28, R39, 0x380, RZ, 0xc0, !PT ;  /* 0x00000380271c7812 */ /* 0x000fc400078ec0ff */
[----:B------:R-:W-:Y:S02]  /*9af0*/  LOP3.LUT R42, R43, 0x380, RZ, 0xc0, !PT ;  /* 0x000003802b2a7812 */ /* 0x000fe400078ec0ff */
[----:B------:R-:W-:Y:S01]  /*9b00*/  LOP3.LUT R46, R46, R47, RZ, 0x3c, !PT ;  /* 0x0000002f2e2e7212 */ /* 0x000fe200078e3cff */
[--C-:B------:R-:W-:Y:S01]  /*9b10*/  IMAD.X R47, RZ, RZ, R203.reuse, P6 ;  /* 0x000000ffff2f7224 */ /* 0x100fe200030e06cb */
[----:B------:R-:W-:Y:S01]  /*9b20*/  LOP3.LUT R94, R55, 0xffffff80, RZ, 0xc0, !PT ;  /* 0xffffff80375e7812 */ /* 0x000fe200078ec0ff */
[----:B------:R-:W-:Y:S01]  /*9b30*/  IMAD.X R55, RZ, RZ, R203, P3 ;  /* 0x000000ffff377224 */ /* 0x000fe200018e06cb */
[----:B------:R-:W-:Y:S02]  /*9b40*/  LOP3.LUT R50, R50, R51, RZ, 0x3c, !PT ;  /* 0x0000003332327212 */ /* 0x000fe400078e3cff */
[----:B------:R-:W-:Y:S01]  /*9b50*/  IADD3 R51, P6, R202, 0xc060, RZ ;  /* 0x0000c060ca337810 */ /* 0x000fe20007fde0ff */
[----:B------:R-:W-:Y:S01]  /*9b60*/  IMAD.IADD R94, R225, 0x1, -R94 ;  /* 0x00000001e15e7824 */ /* 0x000fe200078e0a5e */
[----:B------:R-:W-:-:S02]  /*9b70*/  SHF.R.U64 R28, R28, 0x3, RZ ;  /* 0x000000031c1c7819 */ /* 0x000fc400000012ff */
[----:B------:R-:W-:Y:S02]  /*9b80*/  MOV R67, R66 ;  /* 0x0000004200437202 */ /* 0x000fe40000000f00 */
[----:B------:R-:W-:Y:S01]  /*9b90*/  F2FP.BF16.F32.PACK_AB R4, R25, R4 ;  /* 0x000000041904723e */ /* 0x000fe200000010ff */
[--C-:B------:R-:W-:Y:S01]  /*9ba0*/  IMAD.X R25, RZ, RZ, R203.reuse, P0 ;  /* 0x000000ffff197224 */ /* 0x100fe200000e06cb */
[----:B------:R-:W-:Y:S02]  /*9bb0*/  F2FP.BF16.F32.PACK_AB R5, R170, R5 ;  /* 0x00000005aa05723e */ /* 0x000fe400000010ff */
[----:B------:R-:W-:Y:S01]  /*9bc0*/  F2FP.BF16.F32.PACK_AB R6, R29, R6 ;  /* 0x000000061d06723e */ /* 0x000fe200000010ff */
[----:B------:R-:W-:Y:S01]  /*9bd0*/  IMAD.X R29, RZ, RZ, R203, P1 ;  /* 0x000000ffff1d7224 */ /* 0x000fe200008e06cb */
[----:B------:R-:W-:Y:S02]  /*9be0*/  F2FP.BF16.F32.PACK_AB R7, R168, R7 ;  /* 0x00000007a807723e */ /* 0x000fe400000010ff */
[----:B------:R-:W-:-:S02]  /*9bf0*/  SHF.R.U64 R42, R42, 0x3, RZ ;  /* 0x000000032a2a7819 */ /* 0x000fc400000012ff */
[----:B------:R-:W-:Y:S01]  /*9c00*/  MOV R26, R26 ;  /* 0x0000001a001a7202 */ /* 0x000fe20000000f00 */
[----:B------:R-:W-:Y:S01]  /*9c10*/  VIADD R27, R223, UR42 ;  /* 0x0000002adf1b7c36 */ /* 0x000fe20008000000 */
[----:B------:R-:W-:Y:S01]  /*9c20*/  LOP3.LUT R66, R51, 0x380, RZ, 0xc0, !PT ;  /* 0x0000038033427812 */ /* 0x000fe200078ec0ff */
[----:B------:R3:W-:Y:S01]  /*9c30*/  STSM.16.M88.4 [R67], R4 ;  /* 0x0000000443007844 */ /* 0x0007e20000000200 */
[----:B------:R-:W-:Y:S01]  /*9c40*/  LOP3.LUT R28, R28, R39, RZ, 0x3c, !PT ;  /* 0x000000271c1c7212 */ /* 0x000fe200078e3cff */
[--C-:B------:R-:W-:Y:S01]  /*9c50*/  IMAD.X R39, RZ, RZ, R203.reuse, P4 ;  /* 0x000000ffff277224 */ /* 0x100fe200020e06cb */
[----:B------:R-:W-:Y:S01]  /*9c60*/  LOP3.LUT R42, R42, R43, RZ, 0x3c, !PT ;  /* 0x0000002b2a2a7212 */ /* 0x000fe200078e3cff */
[----:B------:R-:W-:Y:S01]  /*9c70*/  IMAD.X R43, RZ, RZ, R203, P5 ;  /* 0x000000ffff2b7224 */ /* 0x000fe200028e06cb */
[C---:B------:R-:W-:Y:S02]  /*9c80*/  IADD3 R59, P4, R202.reuse, 0xc020, RZ ;  /* 0x0000c020ca3b7810 */ /* 0x040fe40007f9e0ff */
[----:B------:R-:W-:-:S02]  /*9c90*/  IADD3 R63, P5, R202, 0xc040, RZ ;  /* 0x0000c040ca3f7810 */ /* 0x000fc40007fbe0ff */
[----:B------:R-:W-:Y:S02]  /*9ca0*/  SHF.R.U64 R66, R66, 0x3, RZ ;  /* 0x0000000342427819 */ /* 0x000fe400000012ff */
[----:B------:R-:W-:Y:S02]  /*9cb0*/  LOP3.LUT P0, RZ, R94, 0x3, RZ, 0xc0, !PT ;  /* 0x000000035eff7812 */ /* 0x000fe4000780c0ff */
[----:B------:R-:W-:Y:S02]  /*9cc0*/  LOP3.LUT R58, R59, 0x380, RZ, 0xc0, !PT ;  /* 0x000003803b3a7812 */ /* 0x000fe400078ec0ff */
[----:B------:R-:W-:Y:S01]  /*9cd0*/  LOP3.LUT R62, R63, 0x380, RZ, 0xc0, !PT ;  /* 0x000003803f3e7812 */ /* 0x000fe200078ec0ff */
[----:B---3--:R-:W-:Y:S01]  /*9ce0*/  VIADD R4, R27, 0x8 ;  /* 0x000000081b047836 */ /* 0x008fe20000000000 */
[----:B------:R-:W-:Y:S01]  /*9cf0*/  LOP3.LUT R66, R66, R51, RZ, 0x3c, !PT ;  /* 0x0000003342427212 */ /* 0x000fe200078e3cff */
[--C-:B------:R-:W-:Y:S01]  /*9d00*/  IMAD.X R67, RZ, RZ, R203.reuse, P6 ;  /* 0x000000ffff437224 */ /* 0x100fe200030e06cb */
[----:B------:R-:W-:Y:S01]  /*9d10*/  MOV R94, R20 ;  /* 0x00000014005e7202 */ /* 0x000fe20000000f00 */
[----:B------:R-:W-:Y:S01]  /*9d20*/  IMAD.X R51, RZ, RZ, R203, P2 ;  /* 0x000000ffff337224 */ /* 0x000fe200010e06cb */
[----:B------:R-:W-:Y:S01]  /*9d30*/  ISETP.GE.OR P1, PT, R4, UR6, P0 ;  /* 0x0000000604007c0c */ /* 0x000fe20008726670 */
[----:B------:R-:W-:Y:S01]  /*9d40*/  IMAD.U32 R21, RZ, RZ, UR9 ;  /* 0x00000009ff157e24 */ /* 0x000fe2000f8e00ff */
[----:B------:R-:W-:Y:S01]  /*9d50*/  F2FP.BF16.F32.PACK_AB R4, R33, R32 ;  /* 0x000000202104723e */ /* 0x000fe200000010ff */
[----:B------:R-:W-:Y:S01]  /*9d60*/  IMAD.U32 R21, RZ, RZ, UR5 ;  /* 0x00000005ff157e24 */ /* 0x000fe2000f8e00ff */
[----:B------:R-:W-:Y:S01]  /*9d70*/  F2FP.BF16.F32.PACK_AB R5, R163, R48 ;  /* 0x00000030a305723e */ /* 0x000fe200000010ff */
[----:B------:R-:W-:Y:S01]  /*9d80*/  USHF.R.S32.HI UR5, URZ, 0x1f, UR44 ;  /* 0x0000001f3f057899 */ /* 0x000fe2000801142c */
[----:B------:R-:W-:Y:S01]  /*9d90*/  F2FP.BF16.F32.PACK_AB R6, R37, R36 ;  /* 0x000000242506723e */ /* 0x000fe200000010ff */
[----:B------:R-:W-:Y:S01]  /*9da0*/  IMAD.U32 R20, RZ, RZ, UR8 ;  /* 0x00000008ff147e24 */ /* 0x000fe2000f8e00ff */
[----:B------:R-:W-:-:S02]  /*9db0*/  F2FP.BF16.F32.PACK_AB R7, R161, R44 ;  /* 0x0000002ca107723e */ /* 0x000fc400000010ff */
[----:B------:R-:W-:Y:S02]  /*9dc0*/  MOV R87, R22 ;  /* 0x0000001600577202 */ /* 0x000fe40000000f00 */
[----:B------:R-:W-:Y:S01]  /*9dd0*/  F2FP.BF16.F32.PACK_AB R8, R41, R8 ;  /* 0x000000082908723e */ /* 0x000fe200000010ff */
[----:B------:R-:W3:Y:S01]  /*9de0*/  LDC.64 R22, c[0x0][0xc78] ;  /* 0x00031e00ff167b82 */ /* 0x000ee20000000a00 */
[----:B------:R-:W-:Y:S01]  /*9df0*/  F2FP.BF16.F32.PACK_AB R9, R166, R9 ;  /* 0x00000009a609723e */ /* 0x000fe200000010ff */
[----:B------:R3:W-:Y:S01]  /*9e00*/  STSM.16.M88.4 [R94], R4 ;  /* 0x000000045e007844 */ /* 0x0007e20000000200 */
[----:B------:R-:W-:Y:S02]  /*9e10*/  F2FP.BF16.F32.PACK_AB R10, R45, R10 ;  /* 0x0000000a2d0a723e */ /* 0x000fe400000010ff */
[----:B------:R-:W-:Y:S02]  /*9e20*/  F2FP.BF16.F32.PACK_AB R11, R164, R11 ;  /* 0x0000000ba40b723e */ /* 0x000fe400000010ff */
[----:B------:R-:W-:-:S02]  /*9e30*/  SHF.R.U64 R58, R58, 0x3, RZ ;  /* 0x000000033a3a7819 */ /* 0x000fc400000012ff */
[----:B------:R-:W-:Y:S01]  /*9e40*/  MOV R25, R24 ;  /* 0x0000001800197202 */ /* 0x000fe20000000f00 */
[----:B------:R-:W-:Y:S01]  /*9e50*/  STSM.16.M88.4 [R87], R8 ;  /* 0x0000000857007844 */ /* 0x000fe20000000200 */
[----:B------:R-:W-:Y:S02]  /*9e60*/  F2FP.BF16.F32.PACK_AB R12, R49, R12 ;  /* 0x0000000c310c723e */ /* 0x000fe400000010ff */
[----:B------:R-:W-:Y:S02]  /*9e70*/  F2FP.BF16.F32.PACK_AB R13, R162, R13 ;  /* 0x0000000da20d723e */ /* 0x000fe400000010ff */
[----:B------:R-:W-:Y:S02]  /*9e80*/  F2FP.BF16.F32.PACK_AB R14, R53, R14 ;  /* 0x0000000e350e723e */ /* 0x000fe400000010ff */
[----:B------:R-:W-:Y:S02]  /*9e90*/  F2FP.BF16.F32.PACK_AB R15, R160, R15 ;  /* 0x0000000fa00f723e */ /* 0x000fe400000010ff */
[----:B------:R-:W-:-:S02]  /*9ea0*/  SHF.R.U64 R62, R62, 0x3, RZ ;  /* 0x000000033e3e7819 */ /* 0x000fc400000012ff */
[----:B------:R-:W-:Y:S01]  /*9eb0*/  MOV R30, R30 ;  /* 0x0000001e001e7202 */ /* 0x000fe20000000f00 */
[----:B------:R-:W-:Y:S01]  /*9ec0*/  STSM.16.M88.4 [R26], R12 ;  /* 0x0000000c1a007844 */ /* 0x000fe20000000200 */
[----:B------:R-:W-:Y:S01]  /*9ed0*/  MOV R24, R66 ;  /* 0x0000004200187202 */ /* 0x000fe20000000f00 */
[C---:B---3--:R-:W-:Y:S01]  /*9ee0*/  IMAD R4, R22.reuse, UR5, RZ ;  /* 0x0000000516047c24 */ /* 0x048fe2000f8e02ff */
[----:B------:R-:W-:Y:S01]  /*9ef0*/  F2FP.BF16.F32.PACK_AB R16, R57, R16 ;  /* 0x000000103910723e */ /* 0x000fe200000010ff */
[----:B------:R-:W-:Y:S01]  /*9f00*/  IMAD.WIDE.U32 R20, R22, UR44, R20 ;  /* 0x0000002c16147c25 */ /* 0x000fe2000f8e0014 */
[----:B------:R-:W-:Y:S02]  /*9f10*/  F2FP.BF16.F32.PACK_AB R17, R154, R17 ;  /* 0x000000119a11723e */ /* 0x000fe400000010ff */
[----:B------:R-:W-:Y:S01]  /*9f20*/  F2FP.BF16.F32.PACK_AB R18, R61, R18 ;  /* 0x000000123d12723e */ /* 0x000fe200000010ff */
[----:B------:R-:W-:Y:S01]  /*9f30*/  IMAD R4, R23, UR44, R4 ;  /* 0x0000002c17047c24 */ /* 0x000fe2000f8e0204 */
[----:B------:R-:W-:-:S02]  /*9f40*/  F2FP.BF16.F32.PACK_AB R19, R152, R19 ;  /* 0x000000139813723e */ /* 0x000fc400000010ff */
[----:B------:R-:W-:Y:S02]  /*9f50*/  F2FP.BF16.F32.PACK_AB R64, R65, R64 ;  /* 0x000000404140723e */ /* 0x000fe400000010ff */
[----:B------:R-:W-:Y:S01]  /*9f60*/  F2FP.BF16.F32.PACK_AB R72, R73, R72 ;  /* 0x000000484948723e */ /* 0x000fe200000010ff */
[----:B------:R-:W-:Y:S01]  /*9f70*/  STSM.16.M88.4 [R30], R16 ;  /* 0x000000101e007844 */ /* 0x000fe20000000200 */
[----:B------:R-:W-:Y:S02]  /*9f80*/  MOV R34, R34 ;  /* 0x0000002200227202 */ /* 0x000fe40000000f00 */
[----:B------:R-:W-:Y:S02]  /*9f90*/  F2FP.BF16.F32.PACK_AB R65, R159, R40 ;  /* 0x000000289f41723e */ /* 0x000fe400000010ff */
[----:B------:R-:W-:Y:S02]  /*9fa0*/  F2FP.BF16.F32.PACK_AB R66, R69, R68 ;  /* 0x000000444542723e */ /* 0x000fe400000010ff */
        /* <DEDUP_REMOVED lines=10> */
[----:B------:R-:W-:Y:S01]  /*a050*/  LOP3.LUT R58, R58, R59, RZ, 0x3c, !PT ;  /* 0x0000003b3a3a7212 */ /* 0x000fe200078e3cff */
[----:B------:R-:W-:Y:S01]  /*a060*/  IMAD.X R59, RZ, RZ, R203, P4 ;  /* 0x000000ffff3b7224 */ /* 0x000fe200020e06cb */
        /* <DEDUP_REMOVED lines=49> */
[----:B------:R-:W-:-:S02]  /*a380*/  F2FP.BF16.F32.PACK_AB R147, R3, R150 ;  /* 0x000000960393723e */ /* 0x000fc400000010ff */
[----:B------:R-:W-:Y:S02]  /*a390*/  LEA.HI R86, R86, R225, RZ, 0x5 ;  /* 0x000000e156567211 */ /* 0x000fe400078f28ff */
        /* <DEDUP_REMOVED lines=9> */
[----:B---3--:R-:W3:Y:S02]  /*a430*/  FENCE.VIEW.ASYNC.S ;  /* 0x00000000000073c6 */ /* 0x008ee40000000000 */
[----:B---3--:R-:W-:Y:S06]  /*a440*/  BAR.ARV 0x1, 0x120 ;  /* 0x0044800000007b1d */ /* 0x008fec0000002000 */
[----:B------:R-:W-:Y:S01]  /*a450*/  ISETP.GE.OR P0, PT, R27, UR6, P0 ;  /* 0x000000061b007c0c */ /* 0x000fe20008706670 */
[----:B------:R-:W-:Y:S01]  /*a460*/  ULDC.64 UR6, c[0x0][0xc40] ;  /* 0x0003100000067ab9 */ /* 0x000fe20000000a00 */
[----:B------:R-:W3:Y:S01]  /*a470*/  SHFL.IDX PT, R3, R86, RZ, 0x1f ;  /* 0x00001fff56037589 */ /* 0x000ee200000e0000 */
[----:B------:R-:W-:-:S02]  /*a480*/  IADD3.X R5, R5, R21, R4, P2, !PT ;  /* 0x0000001505057210 */ /* 0x000fc400017fe404 */
[----:B------:R-:W-:-:S04]  /*a490*/  LEA R4, P2, R6, UR6, 0x2 ;  /* 0x0000000606047c11 */ /* 0x000fc8000f8410ff */
[----:B------:R-:W-:-:S05]  /*a4a0*/  LEA.HI.X R5, R6, UR7, R5, 0x2, P2 ;  /* 0x0000000706057c11 */ /* 0x000fca00090f1405 */
[----:B------:R4:W-:Y:S04]  /*a4b0*/  @!P1 STG.E desc[UR46][R4.64+0x20], R2 ;  /* 0x0000200204009986 */ /* 0x0009e8000c10192e */
[----:B------:R4:W-:Y:S01]  /*a4c0*/  @!P0 STG.E desc[UR46][R4.64], R0 ;  /* 0x0000000004008986 */ /* 0x0009e2000c10192e */
[----:B---3--:R-:W-:-:S13]  /*a4d0*/  ISETP.NE.AND P0, PT, R3, 0x7, PT ;  /* 0x000000070300780c */ /* 0x008fda0003f05270 */
[----:B----4-:R-:W-:Y:S05]  /*a4e0*/  @P0 BRA `(.L_x_3437) ;  /* 0x0000000c00040947 */ /* 0x010fea0003800000 */
        /* <DEDUP_REMOVED lines=14> */
[----:B---3--:R-:W-:Y:S01]  /*a5d0*/  UMOV UR40, UR5 ;  /* 0x0000000500287c82 */ /* 0x008fe20008000000 */
[----:B------:R-:W-:Y:S01]  /*a5e0*/  UMOV UR41, UR8 ;  /* 0x0000000800297c82 */ /* 0x000fe20008000000 */
[----:B------:R-:W-:Y:S01]  /*a5f0*/  UMOV UR5, 0x80 ;  /* 0x0000008000057882 */ /* 0x000fe20000000000 */
[----:B------:R3:W-:Y:S02]  /*a600*/  UTMASTG.5D [UR40], [UR6] ;  /* 0x00000028060073b5 */ /* 0x0007e40008020000 */
[----:B---3--:R-:W-:Y:S01]  /*a610*/  UMOV UR40, UR9 ;  /* 0x0000000900287c82 */ /* 0x008fe20008000000 */
[----:B------:R-:W-:Y:S01]  /*a620*/  UMOV UR41, UR5 ;  /* 0x0000000500297c82 */ /* 0x000fe20008000000 */
[----:B------:R-:W-:Y:S01]  /*a630*/  UMOV UR5, 0xc0 ;  /* 0x000000c000057882 */ /* 0x000fe20000000000 */
[----:B------:R3:W-:Y:S02]  /*a640*/  UTMASTG.5D [UR40], [UR6] ;  /* 0x00000028060073b5 */ /* 0x0007e40008020000 */
[----:B---3--:R-:W-:Y:S01]  /*a650*/  UMOV UR40, UR10 ;  /* 0x0000000a00287c82 */ /* 0x008fe20008000000 */
[----:B------:R-:W-:Y:S01]  /*a660*/  UMOV UR41, UR5 ;  /* 0x0000000500297c82 */ /* 0x000fe20008000000 */
[----:B------:R-:W-:Y:S01]  /*a670*/  UIADD3 UR5, UR39, 0x32420, URZ ;  /* 0x0003242027057890 */ /* 0x000fe2000fffe03f */
[----:B------:R3:W-:Y:S03]  /*a680*/  UTMASTG.5D [UR40], [UR6] ;  /* 0x00000028060073b5 */ /* 0x0007e60008020000 */
[----:B------:R-:W-:Y:S01]  /*a690*/  UPRMT UR5, URZ, 0x654, UR5 ;  /* 0x000006543f057896 */ /* 0x000fe20008000005 */
[----:B------:R0:W-:Y:S01]  /*a6a0*/  UTMACMDFLUSH ;  /* 0x00000000000079b7 */ /* 0x0001e20000000000 */
[----:B------:R-:W-:-:S07]  /*a6b0*/  DEPBAR.LE SB0, 0x0 ;  /* 0x000080000000791a */ /* 0x000fce0000000000 */
[----:B---3--:R-:W-:Y:S03]  /*a6c0*/  SYNCS.ARRIVE.TRANS64.RED.A1T0 RZ, [UR5], RZ ;  /* 0x000000ffffff79a7 */ /* 0x008fe60008100405 */
.L_x_3439:
[----:B------:R-:W-:Y:S05]  /*a6d0*/  BSYNC B0 ;  /* 0x0000000000007941 */ /* 0x000fea0003800000 */
.L_x_3438:
[----:B------:R-:W-:Y:S05]  /*a6e0*/  BRA `(.L_x_3437) ;  /* 0x0000000800847947 */ /* 0x000fea0003800000 */
.L_x_3436:
[----:B------:R-:W3:Y:S01]  /*a6f0*/  LDC R12, c[0x0][0xeac] ;  /* 0x0003ab00ff0c7b82 */ /* 0x000ee20000000800 */
[----:B------:R-:W-:Y:S01]  /*a700*/  ISETP.GT.AND P0, PT, R225, 0x7f, PT ;  /* 0x0000007fe100780c */ /* 0x000fe20003f04270 */
[----:B------:R-:W-:Y:S01]  /*a710*/  USHF.R.S32.HI UR5, URZ, 0x1f, UR43 ;  /* 0x0000001f3f057899 */ /* 0x000fe2000801142b */
[----:B------:R-:W-:Y:S01]  /*a720*/  BSSY B0, `(.L_x_3440) ;  /* 0x000001c000007945 */ /* 0x000fe20003800000 */
[----:B------:R-:W-:Y:S01]  /*a730*/  USHF.R.S32.HI UR6, URZ, 0x1f, UR44 ;  /* 0x0000001f3f067899 */ /* 0x000fe2000801142c */
[----:B------:R-:W-:Y:S02]  /*a740*/  SHF.R.S32.HI R219, RZ, 0x1f, R218 ;  /* 0x0000001fffdb7819 */ /* 0x000fe400000114da */
[----:B------:R-:W-:Y:S01]  /*a750*/  SHF.R.S32.HI R14, RZ, 0x1f, R225 ;  /* 0x0000001fff0e7819 */ /* 0x000fe200000114e1 */
[----:B------:R-:W4:Y:S08]  /*a760*/  LDC.64 R6, c[0x0][0xbe0] ;  /* 0x0002f800ff067b82 */ /* 0x000f300000000a00 */
[----:B------:R-:W1:Y:S01]  /*a770*/  LDC.64 R8, c[0x0][0xbe8] ;  /* 0x0002fa00ff087b82 */ /* 0x000e620000000a00 */
[----:B------:R-:W-:Y:S05]  /*a780*/  @P0 BRA `(.L_x_3441) ;  /* 0x0000000000540947 */ /* 0x000fea0003800000 */
[----:B------:R-:W5:Y:S01]  /*a790*/  S2R R0, SR_TID.X ;  /* 0x0000000000007919 */ /* 0x000f620000002100 */
[----:B------:R-:W-:Y:S01]  /*a7a0*/  ULDC UR7, c[0x0][0xb88] ;  /* 0x0002e20000077ab9 */ /* 0x000fe20000000800 */
[----:B-----5:R-:W-:-:S04]  /*a7b0*/  IADD3 R2, R221, -0x80, R0 ;  /* 0xffffff80dd027810 */ /* 0x020fc80007ffe000 */
[----:B------:R-:W-:-:S13]  /*a7c0*/  ISETP.GE.AND P0, PT, R2, UR7, PT ;  /* 0x0000000702007c0c */ /* 0x000fda000bf06270 */
[----:B------:R-:W-:Y:S05]  /*a7d0*/  @P0 BRA `(.L_x_3441) ;  /* 0x0000000000400947 */ /* 0x000fea0003800000 */
[----:B------:R-:W5:Y:S01]  /*a7e0*/  LDC.64 R4, c[0x0][0xc70] ;  /* 0x00031c00ff047b82 */ /* 0x000f620000000a00 */
[----:B------:R-:W-:Y:S01]  /*a7f0*/  SHF.R.S32.HI R3, RZ, 0x1f, R2 ;  /* 0x0000001fff037819 */ /* 0x000fe20000011402 */
[----:B------:R-:W-:-:S06]  /*a800*/  ULDC.64 UR8, c[0x0][0xc40] ;  /* 0x0003100000087ab9 */ /* 0x000fcc0000000a00 */
[----:B------:R-:W1:Y:S01]  /*a810*/  LDC.64 R10, c[0x0][0xc78] ;  /* 0x00031e00ff0a7b82 */ /* 0x000e620000000a00 */
[C---:B-----5:R-:W-:Y:S02]  /*a820*/  IMAD R0, R4.reuse, UR5, RZ ;  /* 0x0000000504007c24 */ /* 0x060fe4000f8e02ff */
[----:B------:R-:W-:-:S04]  /*a830*/  IMAD.WIDE.U32 R2, R4, UR43, R2 ;  /* 0x0000002b04027c25 */ /* 0x000fc8000f8e0002 */
[----:B------:R-:W-:Y:S02]  /*a840*/  IMAD R5, R5, UR43, R0 ;  /* 0x0000002b05057c24 */ /* 0x000fe4000f8e0200 */
[C---:B-1----:R-:W-:Y:S02]  /*a850*/  IMAD R0, R10.reuse, UR6, RZ ;  /* 0x000000060a007c24 */ /* 0x042fe4000f8e02ff */
[----:B------:R-:W-:Y:S02]  /*a860*/  IMAD.IADD R3, R3, 0x1, R5 ;  /* 0x0000000103037824 */ /* 0x000fe400078e0205 */
[----:B------:R-:W-:Y:S02]  /*a870*/  IMAD R5, R11, UR44, R0 ;  /* 0x0000002c0b057c24 */ /* 0x000fe4000f8e0200 */
[----:B------:R-:W-:-:S05]  /*a880*/  IMAD.WIDE.U32 R2, R10, UR44, R2 ;  /* 0x0000002c0a027c25 */ /* 0x000fca000f8e0002 */
[----:B------:R-:W-:Y:S02]  /*a890*/  IADD3 R3, R3, R5, RZ ;  /* 0x0000000503037210 */ /* 0x000fe40007ffe0ff */
[----:B------:R-:W-:-:S04]  /*a8a0*/  LEA R4, P0, R2, UR8, 0x2 ;  /* 0x0000000802047c11 */ /* 0x000fc8000f8010ff */
[----:B------:R-:W-:Y:S01]  /*a8b0*/  LEA.HI.X R5, R2, UR9, R3, 0x2, P0 ;  /* 0x0000000902057c11 */ /* 0x000fe200080f1403 */
[----:B------:R-:W-:-:S05]  /*a8c0*/  IMAD.MOV.U32 R3, RZ, RZ, -0x800000 ;  /* 0xff800000ff037424 */ /* 0x000fca00078e00ff */
[----:B------:R1:W-:Y:S03]  /*a8d0*/  STG.E desc[UR46][R4.64], R3 ;  /* 0x0000000304007986 */ /* 0x0003e6000c10192e */
.L_x_3441:
[----:B------:R-:W-:Y:S05]  /*a8e0*/  BSYNC B0 ;  /* 0x0000000000007941 */ /* 0x000fea0003800000 */
.L_x_3440:
[----:B----4-:R-:W-:Y:S01]  /*a8f0*/  IMAD R0, R6, UR5, RZ ;  /* 0x0000000506007c24 */ /* 0x010fe2000f8e02ff */
[----:B------:R-:W-:Y:S01]  /*a900*/  LEA.HI R14, R14, R225, RZ, 0x3 ;  /* 0x000000e10e0e7211 */ /* 0x000fe200078f18ff */
[----:B------:R-:W-:Y:S01]  /*a910*/  ULDC UR5, c[0x0][0xb88] ;  /* 0x0002e20000057ab9 */ /* 0x000fe20000000800 */
[----:B-1----:R-:W-:Y:S01]  /*a920*/  IMAD.WIDE.U32 R4, R6, UR43, R218 ;  /* 0x0000002b06047c25 */ /* 0x002fe2000f8e00da */
[----:B------:R-:W-:Y:S01]  /*a930*/  UIADD3 UR42, -UR42, UR5, URZ ;  /* 0x000000052a2a7290 */ /* 0x000fe2000fffe13f */
[----:B------:R-:W-:Y:S01]  /*a940*/  SHF.R.S32.HI R2, RZ, 0x3, R14 ;  /* 0x00000003ff027819 */ /* 0x000fe2000001140e */
[----:B------:R-:W-:Y:S01]  /*a950*/  ULOP3.LUT UR40, URZ, UR40, URZ, 0x33, !UPT ;  /* 0x000000283f287292 */ /* 0x000fe2000f8e333f */
[----:B------:R-:W-:Y:S01]  /*a960*/  IMAD R3, R7, UR43, R0 ;  /* 0x0000002b07037c24 */ /* 0x000fe2000f8e0200 */
[----:B------:R-:W-:Y:S02]  /*a970*/  BSSY B0, `(.L_x_3442) ;  /* 0x0000026000007945 */ /* 0x000fe40003800000 */
[C---:B------:R-:W-:Y:S01]  /*a980*/  ISETP.GE.AND P2, PT, R2.reuse, UR42, PT ;  /* 0x0000002a02007c0c */ /* 0x040fe2000bf46270 */
[----:B------:R-:W-:-:S02]  /*a990*/  VIADD R0, R2, 0x20 ;  /* 0x0000002002007836 */ /* 0x000fc40000000000 */
[----:B------:R-:W-:Y:S02]  /*a9a0*/  VIADD R6, R2, 0x40 ;  /* 0x0000004002067836 */ /* 0x000fe40000000000 */
[----:B------:R-:W-:Y:S01]  /*a9b0*/  IMAD.IADD R5, R5, 0x1, R3 ;  /* 0x0000000105057824 */ /* 0x000fe200078e0203 */
[----:B------:R-:W-:Y:S01]  /*a9c0*/  ISETP.GE.AND P0, PT, R0, UR42, PT ;  /* 0x0000002a00007c0c */ /* 0x000fe2000bf06270 */
[----:B------:R-:W-:Y:S01]  /*a9d0*/  IMAD R0, R8, UR6, RZ ;  /* 0x0000000608007c24 */ /* 0x000fe2000f8e02ff */
[----:B------:R-:W-:Y:S01]  /*a9e0*/  SHF.R.S32.HI R3, RZ, 0x1f, R2 ;  /* 0x0000001fff037819 */ /* 0x000fe20000011402 */
[----:B---3--:R-:W-:Y:S01]  /*a9f0*/  VIADD R11, R12, UR40 ;  /* 0x000000280c0b7c36 */ /* 0x008fe20008000000 */
[----:B------:R-:W-:Y:S01]  /*aa00*/  ISETP.GE.AND P1, PT, R6, UR42, PT ;  /* 0x0000002a06007c0c */ /* 0x000fe2000bf26270 */
        /* <DEDUP_REMOVED lines=28> */
.L_x_3443:
[----:B------:R-:W-:Y:S05]  /*abd0*/  BSYNC B0 ;  /* 0x0000000000007941 */ /* 0x000fea0003800000 */
.L_x_3442:
[----:B------:R-:W-:Y:S01]  /*abe0*/  BSSY B0, `(.L_x_3444) ;  /* 0x000001b000007945 */ /* 0x000fe20003800000 */
[----:B------:R-:W-:-:S03]  /*abf0*/  ISETP.GE.AND P2, PT, R0, UR42, PT ;  /* 0x0000002a00007c0c */ /* 0x000fc6000bf46270 */
[----:B------:R-:W-:Y:S10]  /*ac00*/  @P0 BRA `(.L_x_3445) ;  /* 0x0000000000600947 */ /* 0x000ff40003800000 */
[----:B-1----:R-:W-:Y:S01]  /*ac10*/  IADD3 R9, P0, R4, 0x20, RZ ;  /* 0x0000002004097810 */ /* 0x002fe20007f1e0ff */
        /* <DEDUP_REMOVED lines=23> */
.L_x_3445:
[----:B------:R-:W-:Y:S05]  /*ad90*/  BSYNC B0 ;  /* 0x0000000000007941 */ /* 0x000fea0003800000 */
.L_x_3444:
[----:B------:R-:W-:Y:S04]  /*ada0*/  BSSY B0, `(.L_x_3446) ;  /* 0x000001a000007945 */ /* 0x000fe80003800000 */
[----:B------:R-:W-:Y:S05]  /*adb0*/  @P1 BRA `(.L_x_3447) ;  /* 0x0000000000601947 */ /* 0x000fea0003800000 */
[----:B-1-3--:R-:W-:Y:S01]  /*adc0*/  IADD3 R9, P0, R4, 0x40, RZ ;  /* 0x0000004004097810 */ /* 0x00afe20007f1e0ff */
        /* <DEDUP_REMOVED lines=23> */
.L_x_3447:
[----:B------:R-:W-:Y:S05]  /*af40*/  BSYNC B0 ;  /* 0x0000000000007941 */ /* 0x000fea0003800000 */
.L_x_3446:
        /* <DEDUP_REMOVED lines=26> */
.L_x_3448:
[----:B------:R-:W-:Y:S05]  /*b0f0*/  BSYNC B0 ;  /* 0x0000000000007941 */ /* 0x000fea0003800000 */
.L_x_3437:
[----:B------:R-:W5:Y:S02]  /*b100*/  LDC R0, c[0x0][0xea8] ;  /* 0x0003aa00ff007b82 */ /* 0x000f640000000800 */
[----:B-----5:R-:W-:-:S13]  /*b110*/  ISETP.LE.AND P0, PT, R0, UR4, PT ;  /* 0x0000000400007c0c */ /* 0x020fda000bf03270 */
[----:B------:R-:W-:Y:S05]  /*b120*/  @!P0 BRA `(.L_x_3449) ;  /* 0xffffff5c003c8947 */ /* 0x000fea000383ffff */
[----:B------:R-:W-:Y:S05]  /*b130*/  EXIT ;  /* 0x000000000000794d */ /* 0x000fea0003800000 */
.L_x_3400:
[----:B------:R-:W-:-:S08]  /*b140*/  NOP ;  /* 0x0000000000007918 */ /* 0x000fd00000000000 */
[----:B---3--:R-:W1:-:S00]  /*b150*/  USETMAXREG.DEALLOC.CTAPOOL 0x18 ;  /* 0x00000018000079c8 */ /* 0x008e4000080e0500 */
        /* <DEDUP_REMOVED lines=12> */
[----:B------:R-:W-:Y:S01]  /*b220*/  ULDC UR44, c[0x0][0xc] ;  /* 0x00000300002c7ab9 */ /* 0x000fe20000000800 */
[----:B------:R-:W-:Y:S01]  /*b230*/  IMAD.MOV.U32 R17, RZ, RZ, 0x1 ;  /* 0x00000001ff117424 */ /* 0x000fe200078e00ff */
[----:B------:R-:W-:Y:S01]  /*b240*/  ULDC.64 UR38, c[0x0][0x198] ;  /* 0x0000660000267ab9 */ /* 0x000fe20000000a00 */
[----:B------:R-:W-:Y:S01]  /*b250*/  IMAD.MOV.U32 R16, RZ, RZ, RZ ;  /* 0x000000ffff107224 */ /* 0x000fe200078e00ff */
[----:B------:R1:W-:Y:S04]  /*b260*/  STL [R1], R0 ;  /* 0x0000000001007387 */ /* 0x0003e80000100800 */
[----:B------:R1:W-:Y:S02]  /*b270*/  STL [R1+0x4], RZ ;  /* 0x000004ff01007387 */ /* 0x0003e40000100800 */
.L_x_3500:
[----:B--23--:R-:W2:Y:S01]  /*b280*/  LDL R6, [R1] ;  /* 0x0000000001067983 */ /* 0x00cea20000100800 */
        /* <DEDUP_REMOVED lines=12> */
[----:B----4-:R-:W-:Y:S05]  /*b350*/  @!P0 BRA `(.L_x_3451) ;  /* 0x0000000000208947 */ /* 0x010fea0003800000 */
        /* <DEDUP_REMOVED lines=8> */
.L_x_3451:
[----:B------:R-:W-:Y:S01]  /*b3e0*/  ULDC UR11, c[0x0][0xec4] ;  /* 0x0003b100000b7ab9 */ /* 0x000fe20000000800 */
[----:B------:R-:W-:Y:S01]  /*b3f0*/  UMOV UR9, UR10 ;  /* 0x0000000a00097c82 */ /* 0x000fe20008000000 */
[----:B------:R-:W-:-:S11]  /*b400*/  UISETP.NE.AND UP0, UPT, UR11, 0x1, UPT ;  /* 0x000000010b00788c */ /* 0x000fd6000bf05270 */
[----:B------:R-:W-:Y:S02]  /*b410*/  @UP0 ULDC.64 UR12, c[0x0][0xec8] ;  /* 0x0003b200000c0ab9 */ /* 0x000fe40000000a00 */
[----:B------:R-:W-:-:S04]  /*b420*/  UIMAD.WIDE.U32 UR6, UR10, UR12, URZ ;  /* 0x0000000c0a0672a5 */ /* 0x000fc8000f8e003f */
[----:B------:R-:W-:-:S04]  /*b430*/  @UP0 USHF.R.U32.HI UR9, URZ, UR13, UR7 ;  /* 0x0000000d3f090299 */ /* 0x000fc80008011607 */
[----:B------:R-:W-:-:S12]  /*b440*/  UIMAD UR6, UR9, UR11, URZ ;  /* 0x0000000b090672a4 */ /* 0x000fd8000f8e023f */
.L_x_3452:
[----:B------:R-:W1:Y:S01]  /*b450*/  LDC R0, c[0x0][0x404] ;  /* 0x00010100ff007b82 */ /* 0x000e620000000800 */
[----:B------:R-:W-:Y:S01]  /*b460*/  ULOP3.LUT UR7, URZ, UR9, URZ, 0x33, !UPT ;  /* 0x000000093f077292 */ /* 0x000fe2000f8e333f */
[----:B------:R-:W-:Y:S01]  /*b470*/  BSSY B6, `(.L_x_3453) ;  /* 0x000027a000067945 */ /* 0x000fe20003800000 */
[----:B------:R-:W-:Y:S01]  /*b480*/  ULDC.64 UR12, c[0x0][0x3f8] ;  /* 0x0000fe00000c7ab9 */ /* 0x000fe20000000a00 */
[----:B------:R-:W-:Y:S01]  /*b490*/  ULDC UR9, c[0x0][0xeac] ;  /* 0x0003ab0000097ab9 */ /* 0x000fe20000000800 */
[----:B------:R-:W-:Y:S01]  /*b4a0*/  ISETP.NE.U32.AND P0, PT, RZ, UR12, PT ;  /* 0x0000000cff007c0c */ /* 0x000fe2000bf05070 */
[----:B------:R-:W-:Y:S02]  /*b4b0*/  UIADD3 UR7, UR7, UR9, URZ ;  /* 0x0000000907077290 */ /* 0x000fe4000fffe03f */
[----:B------:R-:W2:Y:S01]  /*b4c0*/  LDC R2, c[0x0][0x288] ;  /* 0x0000a200ff027b82 */ /* 0x000ea20000000800 */
[----:B------:R-:W-:Y:S01]  /*b4d0*/  ISETP.NE.AND.EX P0, PT, RZ, UR13, PT, P0 ;  /* 0x0000000dff007c0c */ /* 0x000fe2000bf05300 */
[----:B------:R-:W-:Y:S01]  /*b4e0*/  USHF.L.U32 UR41, UR7, 0x7, URZ ;  /* 0x0000000707297899 */ /* 0x000fe2000800063f */
[----:B------:R-:W-:Y:S01]  /*b4f0*/  ULDC UR9, c[0x0][0xeb8] ;  /* 0x0003ae0000097ab9 */ /* 0x000fe20000000800 */
[----:B------:R-:W-:-:S02]  /*b500*/  UIADD3 UR6, UR10, -UR6, URZ ;  /* 0x800000060a067290 */ /* 0x000fc4000fffe03f */
[----:B------:R-:W-:Y:S02]  /*b510*/  UISETP.NE.AND UP0, UPT, UR9, 0x1, UPT ;  /* 0x000000010900788c */ /* 0x000fe4000bf05270 */
[----:B------:R-:W3:Y:S01]  /*b520*/  LDC R4, c[0x0][0x2e0] ;  /* 0x0000b800ff047b82 */ /* 0x000ee20000000800 */
[----:B------:R-:W-:Y:S01]  /*b530*/  IMAD.U32 R5, RZ, RZ, UR41 ;  /* 0x00000029ff057e24 */ /* 0x000fe2000f8e00ff */
[----:B------:R-:W-:Y:S02]  /*b540*/  ULDC UR7, c[0x0][0xec4] ;  /* 0x0003b10000077ab9 */ /* 0x000fe40000000800 */
[----:B------:R-:W-:Y:S01]  /*b550*/  UIMAD UR8, UR8, UR7, UR6 ;  /* 0x00000007080872a4 */ /* 0x000fe2000f8e0206 */
[----:B-1----:R-:W-:-:S04]  /*b560*/  SEL R3, R0, 0x1, P0 ;  /* 0x0000000100037807 */ /* 0x002fc80000000000 */
[----:B------:R-:W-:Y:S01]  /*b570*/  @UP0 ULDC UR6, c[0x0][0xebc] ;  /* 0x0003af0000060ab9 */ /* 0x000fe20000000800 */
[----:B------:R-:W-:Y:S01]  /*b580*/  @UP0 ULDC UR10, c[0x0][0xec0] ;  /* 0x0003b000000a0ab9 */ /* 0x000fe20000000800 */
[----:B------:R-:W-:Y:S02]  /*b590*/  UIMAD.WIDE.U32 UR6, UR8, UR6, URZ ;  /* 0x00000006080672a5 */ /* 0x000fe4000f8e003f */
[----:B------:R-:W-:Y:S01]  /*b5a0*/  UMOV UR43, UR8 ;  /* 0x00000008002b7c82 */ /* 0x000fe20008000000 */
[----:B--2---:R-:W-:Y:S01]  /*b5b0*/  IADD3 R2, R5, 0xdf, -R2 ;  /* 0x000000df05027810 */ /* 0x004fe20007ffe802 */
[----:B------:R-:W-:-:S04]  /*b5c0*/  @UP0 USHF.R.U32.HI UR43, URZ, UR10, UR7 ;  /* 0x0000000a3f2b0299 */ /* 0x000fc80008011607 */
[----:B------:R-:W-:Y:S01]  /*b5d0*/  UIADD3 UR42, -UR43, URZ, URZ ;  /* 0x0000003f2b2a7290 */ /* 0x000fe2000fffe13f */
[----:B---3--:R-:W-:-:S03]  /*b5e0*/  IMAD R0, R3, R4, 0x5f ;  /* 0x0000005f03007424 */ /* 0x008fc600078e0204 */
[----:B------:R-:W-:Y:S01]  /*b5f0*/  UIMAD UR42, UR9, UR42, UR8 ;  /* 0x0000002a092a72a4 */ /* 0x000fe2000f8e0208 */
[----:B------:R-:W-:Y:S02]  /*b600*/  IMAD R2, R3, R4, R2 ;  /* 0x0000000403027224 */ /* 0x000fe400078e0202 */
[----:B------:R-:W-:-:S04]  /*b610*/  IMAD.HI R0, R0, 0x2aaaaaab, RZ ;  /* 0x2aaaaaab00007827 */ /* 0x000fc800078e02ff */
[----:B------:R-:W-:Y:S01]  /*b620*/  IMAD.HI R2, R2, 0x2aaaaaab, RZ ;  /* 0x2aaaaaab02027827 */ /* 0x000fe200078e02ff */
[----:B------:R-:W-:-:S04]  /*b630*/  SHF.R.U32.HI R3, RZ, 0x1f, R0 ;  /* 0x0000001fff037819 */ /* 0x000fc80000011600 */
[----:B------:R-:W-:Y:S02]  /*b640*/  SHF.R.U32.HI R5, RZ, 0x1f, R2 ;  /* 0x0000001fff057819 */ /* 0x000fe40000011602 */
[----:B------:R-:W-:Y:S02]  /*b650*/  LEA.HI.SX32 R3, R0, R3, 0x1c ;  /* 0x0000000300037211 */ /* 0x000fe400078fe2ff */
[----:B------:R-:W-:-:S04]  /*b660*/  LEA.HI.SX32 R2, R2, R5, 0x1c ;  /* 0x0000000502027211 */ /* 0x000fc800078fe2ff */
[----:B------:R-:W-:-:S04]  /*b670*/  VIMNMX R19, R3, R2, PT ;  /* 0x0000000203137248 */ /* 0x000fc80003fe0100 */
[----:B------:R-:W-:-:S13]  /*b680*/  ISETP.GT.AND P0, PT, R19, RZ, PT ;  /* 0x000000ff1300720c */ /* 0x000fda0003f04270 */
        /* <DEDUP_REMOVED lines=19> */
.L_x_3454:
        /* <DEDUP_REMOVED lines=22> */
.L_x_3456:
        /* <DEDUP_REMOVED lines=19> */
.L_x_3458:
        /* <DEDUP_REMOVED lines=16> */
.L_x_3457:
[----:B------:R-:W-:Y:S01]  /*bb50*/  ULDC.64 UR4, c[0x0][0xaf0] ;  /* 0x0002bc0000047ab9 */ /* 0x000fe20000000a00 */
[----:B------:R-:W-:Y:S01]  /*bb60*/  IMAD.U32 R5, RZ, RZ, UR43 ;  /* 0x0000002bff057e24 */ /* 0x000fe2000f8e00ff */
[----:B------:R-:W-:Y:S01]  /*bb70*/  ISETP.NE.U32.AND P0, PT, RZ, UR4, PT ;  /* 0x00000004ff007c0c */ /* 0x000fe2000bf05070 */
[----:B------:R-:W1:Y:S01]  /*bb80*/  LDC R0, c[0x0][0x428] ;  /* 0x00010a00ff007b82 */ /* 0x000e620000000800 */
[----:B------:R-:W-:Y:S01]  /*bb90*/  MOV R6, UR43 ;  /* 0x0000002b00067c02 */ /* 0x000fe20008000f00 */
        /* <DEDUP_REMOVED lines=25> */
.L_x_3513:
[----:B------:R-:W-:Y:S01]  /*bd30*/  UMOV UR4, 0xffffffff ;  /* 0xffffffff00047882 */ /* 0x000fe20000000000 */
[----:B------:R-:W-:Y:S02]  /*bd40*/  SHF.R.S32.HI R7, RZ, 0x1f, R6 ;  /* 0x0000001fff077819 */ /* 0x000fe40000011406 */
[----:B------:R-:W-:Y:S05]  /*bd50*/  BRA.DIV UR4, `(.L_x_3460) ;  /* 0x0000002604b47947 */ /* 0x000fea000b800000 */
[----:B------:R-:W-:-:S13]  /*bd60*/  ELECT P6, URZ, PT ;  /* 0x00000000003f782f */ /* 0x000fda00038c0000 */
.L_x_3516:
        /* <DEDUP_REMOVED lines=20> */
.L_x_3462:
[----:B-1----:R-:W-:Y:S01]  /*beb0*/  IMAD R10, R16, 0x8, R18 ;  /* 0x00000008100a7824 */ /* 0x002fe200078e0212 */
[----:B------:R-:W-:-:S04]  /*bec0*/  SHF.L.U32 R5, R17, 0x1f, RZ ;  /* 0x0000001f11057819 */ /* 0x000fc800000006ff */
[----:B------:R-:W1:Y:S02]  /*bed0*/  SYNCS.PHASECHK.TRANS64.TRYWAIT P2, [R10+URZ+0x32440], R5 ;  /* 0x032440050a0075a7 */ /* 0x000e64000804017f */
[----:B-1----:R-:W-:Y:S05]  /*bee0*/  @!P2 BRA `(.L_x_3463) ;  /* 0x000000240070a947 */ /* 0x002fea0003800000 */
.L_x_3517:
        /* <DEDUP_REMOVED lines=11> */
.L_x_3464:
        /* <DEDUP_REMOVED lines=16> */
.L_x_3461:
[----:B------:R-:W2:Y:S01]  /*c0a0*/  LDL.LU R9, [R1+0x4] ;  /* 0x0000040001097983 */ /* 0x000ea20000300800 */
[----:B------:R-:W-:Y:S05]  /*c0b0*/  WARPSYNC.ALL ;  /* 0x0000000000007948 */ /* 0x000fea0003800000 */
[----:B------:R-:W-:Y:S01]  /*c0c0*/  BAR.SYNC.DEFER_BLOCKING 0x8, 0x120 ;  /* 0x0204800000007b1d */ /* 0x000fe20000010000 */
[----:B------:R-:W-:-:S05]  /*c0d0*/  ELECT P2, URZ, PT ;  /* 0x00000000003f782f */ /* 0x000fca0003840000 */
[----:B------:R-:W-:Y:S01]  /*c0e0*/  BSSY B0, `(.L_x_3465) ;  /* 0x0000030000007945 */ /* 0x000fe20003800000 */
[----:B--2---:R-:W-:-:S05]  /*c0f0*/  VIADD R9, R9, 0x1 ;  /* 0x0000000109097836 */ /* 0x004fca0000000000 */
[----:B------:R1:W-:Y:S02]  /*c100*/  STL [R1+0x4], R9 ;  /* 0x0000040901007387 */ /* 0x0003e40000100800 */
[----:B------:R-:W-:Y:S05]  /*c110*/  @!P2 BRA `(.L_x_3466) ;  /* 0x0000000000b0a947 */ /* 0x000fea0003800000 */
        /* <DEDUP_REMOVED lines=14> */
[----:B--2---:R-:W-:Y:S01]  /*c200*/  IMAD.MOV.U32 R5, RZ, RZ, 0x10000 ;  /* 0x00010000ff057424 */ /* 0x004fe200078e00ff */
        /* <DEDUP_REMOVED lines=22> */
[----:B--2---:R-:W-:Y:S01]  /*c370*/  UIADD3 UR8, UR17, 0x2e400, URZ ;  /* 0x0002e40011087890 */ /* 0x004fe2000fffe03f */
[----:B------:R-:W-:-:S02]  /*c380*/  UMOV UR10, 0xc0 ;  /* 0x000000c0000a7882 */ /* 0x000fc40000000000 */
[----:B------:R-:W-:Y:S01]  /*c390*/  UMOV UR17, UR33 ;  /* 0x0000002100117c82 */ /* 0x000fe20008000000 */
[----:B------:R-:W-:Y:S01]  /*c3a0*/  UMOV UR9, UR33 ;  /* 0x0000002100097c82 */ /* 0x000fe20008000000 */
[----:B------:R3:W-:Y:S04]  /*c3b0*/  UTMALDG.4D [UR16], [UR6], desc[UR14] ;  /* 0x00000e10060075b4 */ /* 0x0007e80008019000 */
[----:B------:R3:W-:Y:S02]  /*c3c0*/  UTMALDG.4D [UR8], [UR6], desc[UR14] ;  /* 0x00000e08060075b4 */ /* 0x0007e40008019000 */
[----:B---3--:R-:W-:Y:S01]  /*c3d0*/  NOP ;  /* 0x0000000000007918 */ /* 0x008fe20000000000 */
.L_x_3466:
[----:B------:R-:W-:Y:S05]  /*c3e0*/  BSYNC B0 ;  /* 0x0000000000007941 */ /* 0x000fea0003800000 */
.L_x_3465:
[----:B------:R-:W-:-:S04]  /*c3f0*/  LEA.HI R5, R9, R9, RZ, 0x1 ;  /* 0x0000000909057211 */ /* 0x000fc800078f08ff */
[----:B------:R-:W-:-:S05]  /*c400*/  LOP3.LUT R5, R5, 0xfffffffe, RZ, 0xc0, !PT ;  /* 0xfffffffe05057812 */ /* 0x000fca00078ec0ff */
[----:B------:R-:W-:-:S05]  /*c410*/  IMAD.IADD R5, R9, 0x1, -R5 ;  /* 0x0000000109057824 */ /* 0x000fca00078e0a05 */
[----:B------:R-:W-:-:S04]  /*c420*/  SHF.L.U32 R5, R5, 0x1f, RZ ;  /* 0x0000001f05057819 */ /* 0x000fc800000006ff */
[----:B------:R-:W2:Y:S02]  /*c430*/  SYNCS.PHASECHK.TRANS64.TRYWAIT P2, [R18+URZ+0x32420], R5 ;  /* 0x03242005120075a7 */ /* 0x000ea4000804017f */
[----:B--2---:R-:W-:Y:S05]  /*c440*/  @!P2 BRA `(.L_x_3467) ;  /* 0x00000020002ca947 */ /* 0x004fea0003800000 */
.L_x_3518:
[----:B------:R-:W-:Y:S01]  /*c450*/  ULDC.64 UR4, c[0x0][0x408] ;  /* 0x0001020000047ab9 */ /* 0x000fe20000000a00 */
[----:B------:R-:W-:Y:S04]  /*c460*/  BSSY B0, `(.L_x_3468) ;  /* 0x0000030000007945 */ /* 0x000fe80003800000 */
[----:B------:R-:W-:Y:S05]  /*c470*/  @!P6 BRA `(.L_x_3469) ;  /* 0x0000000000b8e947 */ /* 0x000fea0003800000 */
[----:B------:R-:W-:Y:S01]  /*c480*/  IMAD R10, R16, 0x8, R18 ;  /* 0x00000008100a7824 */ /* 0x000fe200078e0212 */
[----:B--2---:R-:W-:Y:S01]  /*c490*/  SHF.L.U32 R5, R17, 0x1f, RZ ;  /* 0x0000001f11057819 */ /* 0x004fe200000006ff */
[----:B-1----:R-:W1:Y:S03]  /*c4a0*/  S2R R9, SR_TID.X ;  /* 0x0000000000097919 */ /* 0x002e660000002100 */
[----:B------:R-:W2:Y:S01]  /*c4b0*/  SYNCS.PHASECHK.TRANS64.TRYWAIT P2, [R10+URZ+0x32460], R5 ;  /* 0x032460050a0075a7 */ /* 0x000ea2000804017f */
[----:B-1----:R-:W-:-:S04]  /*c4c0*/  LOP3.LUT R9, R9, 0x7f, RZ, 0xc0, !PT ;  /* 0x0000007f09097812 */ /* 0x002fc800078ec0ff */
[----:B------:R-:W-:Y:S01]  /*c4d0*/  ISETP.NE.AND P3, PT, R9, RZ, PT ;  /* 0x000000ff0900720c */ /* 0x000fe20003f65270 */
[----:B--2---:R-:W-:-:S12]  /*c4e0*/  @!P2 BRA `(.L_x_3470) ;  /* 0x000000200018a947 */ /* 0x004fd80003800000 */
.L_x_3519:
        /* <DEDUP_REMOVED lines=8> */
.L_x_3471:
        /* <DEDUP_REMOVED lines=31> */
.L_x_3469:
[----:B------:R-:W-:Y:S05]  /*c760*/  BSYNC B0 ;  /* 0x0000000000007941 */ /* 0x000fea0003800000 */
.L_x_3468:
[----:B------:R-:W-:-:S13]  /*c770*/  ISETP.GE.AND P2, PT, R19, 0x2, PT ;  /* 0x000000021300780c */ /* 0x000fda0003f46270 */
[----:B------:R-:W-:Y:S05]  /*c780*/  @!P2 BRA `(.L_x_3472) ;  /* 0x0000001000c4a947 */ /* 0x000fea0003800000 */
[C---:B--2---:R-:W-:Y:S01]  /*c790*/  LOP3.LUT R5, R19.reuse, 0x1, RZ, 0xc0, !PT ;  /* 0x0000000113057812 */ /* 0x044fe200078ec0ff */
[----:B-1----:R-:W-:-:S03]  /*c7a0*/  VIADD R9, R19, 0xfffffffe ;  /* 0xfffffffe13097836 */ /* 0x002fc60000000000 */
[----:B------:R-:W-:Y:S01]  /*c7b0*/  ISETP.NE.U32.AND P2, PT, R5, 0x1, PT ;  /* 0x000000010500780c */ /* 0x000fe20003f45070 */
[----:B------:R-:W-:-:S12]  /*c7c0*/  IMAD.MOV.U32 R8, RZ, RZ, R9 ;  /* 0x000000ffff087224 */ /* 0x000fd800078e0009 */
        /* <DEDUP_REMOVED lines=24> */
[----:B------:R-:W-:-:S04]  /*c950*/  LEA R2, P2, R4, R2, 0x2 ;  /* 0x0000000204027211 */ /* 0x000fc800078410ff */
[----:B------:R-:W-:-:S05]  /*c960*/  LEA.HI.X R3, R4, R3, R10, 0x2, P2 ;  /* 0x0000000304037211 */ /* 0x000fca00010f140a */
[----:B------:R1:W5:Y:S04]  /*c970*/  LDG.E R4, desc[UR46][R2.64] ;  /* 0x0000002e02047981 */ /* 0x000368000c1e1900 */
.L_x_3476:
[----:B-1----:R-:W1:Y:S01]  /*c980*/  S2R R2, SR_TID.X ;  /* 0x0000000000027919 */ /* 0x002e620000002100 */
[----:B------:R-:W-:Y:S02]  /*c990*/  SHF.L.U32 R3, R17, 0x1f, RZ ;  /* 0x0000001f11037819 */ /* 0x000fe400000006ff */
[----:B-1----:R-:W-:Y:S01]  /*c9a0*/  LOP3.LUT R5, R2, 0x7f, RZ, 0xc0, !PT ;  /* 0x0000007f02057812 */ /* 0x002fe200078ec0ff */
[----:B------:R-:W-:-:S03]  /*c9b0*/  IMAD R2, R16, 0x8, R18 ;  /* 0x0000000810027824 */ /* 0x000fc600078e0212 */
[----:B------:R-:W-:Y:S01]  /*c9c0*/  ISETP.NE.AND P2, PT, R5, RZ, PT ;  /* 0x000000ff0500720c */ /* 0x000fe20003f45270 */
[----:B------:R-:W1:Y:S02]  /*c9d0*/  SYNCS.PHASECHK.TRANS64.TRYWAIT P3, [R2+URZ+0x32440], R3 ;  /* 0x03244003020075a7 */ /* 0x000e64000806017f */
[----:B-1----:R-:W-:Y:S10]  /*c9e0*/  @!P3 BRA `(.L_x_3477) ;  /* 0x0000001800ecb947 */ /* 0x002ff40003800000 */
.L_x_3520:
        /* <DEDUP_REMOVED lines=8> */
.L_x_3478:
        /* <DEDUP_REMOVED lines=17> */
.L_x_3521:
[----:B------:R-:W-:Y:S05]  /*cb80*/  @P2 BRA `(.L_x_3480) ;  /* 0x00000000001c2947 */ /* 0x000fea0003800000 */
[----:B------:R-:W3:Y:S01]  /*cb90*/  S2R R8, SR_TID.X ;  /* 0x0000000000087919 */ /* 0x000ee20000002100 */
[----:B-12---:R-:W-:-:S04]  /*cba0*/  MOV R3, 0xc000 ;  /* 0x0000c00000037802 */ /* 0x006fc80000000f00 */
[----:B------:R4:W-:Y:S01]  /*cbb0*/  SYNCS.ARRIVE.TRANS64 RZ, [R2+URZ+0x32450], R3 ;  /* 0x0324500302ff79a7 */ /* 0x0009e2000800003f */
[----:B---3--:R-:W-:-:S04]  /*cbc0*/  LOP3.LUT R8, R8, 0x1f, RZ, 0xc0, !PT ;  /* 0x0000001f08087812 */ /* 0x008fc800078ec0ff */
[----:B------:R-:W-:-:S13]  /*cbd0*/  ISETP.NE.AND P2, PT, R8, RZ, PT ;  /* 0x000000ff0800720c */ /* 0x000fda0003f45270 */
[----:B----4-:R-:W-:Y:S05]  /*cbe0*/  @!P2 BRA `(.L_x_3480) ;  /* 0x000000000004a947 */ /* 0x010fea0003800000 */
[----:B------:R-:W-:Y:S01]  /*cbf0*/  BPT.TRAP 0x1 ;  /* 0x000000040000795c */ /* 0x000fe20000300000 */
.L_x_3480:
        /* <DEDUP_REMOVED lines=30> */
.L_x_3475:
[----:B------:R-:W-:Y:S05]  /*cde0*/  BSYNC B0 ;  /* 0x0000000000007941 */ /* 0x000fea0003800000 */
.L_x_3474:
[----:B------:R-:W-:-:S07]  /*cdf0*/  VIADD R8, R19, 0xfffffffd ;  /* 0xfffffffd13087836 */ /* 0x000fce0000000000 */
.L_x_3473:
[----:B------:R-:W-:Y:S01]  /*ce00*/  ISETP.NE.AND P2, PT, R9, RZ, PT ;  /* 0x000000ff0900720c */ /* 0x000fe20003f45270 */
[----:B------:R-:W-:-:S12]  /*ce10*/  BSSY B0, `(.L_x_3472) ;  /* 0x00000c8000007945 */ /* 0x000fd80003800000 */
[----:B------:R-:W-:Y:S05]  /*ce20*/  @!P2 BRA `(.L_x_3481) ;  /* 0x0000000c0018a947 */ /* 0x000fea0003800000 */
.L_x_3496:
        /* <DEDUP_REMOVED lines=27> */
.L_x_3484:
[----:B------:R-:W1:Y:S01]  /*cfe0*/  S2R R2, SR_TID.X ;  /* 0x0000000000027919 */ /* 0x000e620000002100 */
[----:B------:R-:W-:Y:S01]  /*cff0*/  IMAD R3, R9, 0x8, R18 ;  /* 0x0000000809037824 */ /* 0x000fe200078e0212 */
[----:B-1----:R-:W-:Y:S02]  /*d000*/  LOP3.LUT R5, R2, 0x7f, RZ, 0xc0, !PT ;  /* 0x0000007f02057812 */ /* 0x002fe400078ec0ff */
[----:B------:R-:W-:Y:S02]  /*d010*/  SHF.L.U32 R2, R17, 0x1f, RZ ;  /* 0x0000001f11027819 */ /* 0x000fe400000006ff */
[----:B------:R-:W-:Y:S02]  /*d020*/  ISETP.NE.AND P2, PT, R5, RZ, PT ;  /* 0x000000ff0500720c */ /* 0x000fe40003f45270 */
[----:B------:R-:W1:Y:S02]  /*d030*/  SYNCS.PHASECHK.TRANS64.TRYWAIT P3, [R3+URZ+0x32440], R2 ;  /* 0x03244002030075a7 */ /* 0x000e64000806017f */
[----:B-1----:R-:W-:Y:S09]  /*d040*/  @!P3 BRA `(.L_x_3485) ;  /* 0x00000014007cb947 */ /* 0x002ff20003800000 */
.L_x_3522:
        /* <DEDUP_REMOVED lines=8> */
.L_x_3486:
        /* <DEDUP_REMOVED lines=17> */
.L_x_3523:
        /* <DEDUP_REMOVED lines=8> */
.L_x_3488:
        /* <DEDUP_REMOVED lines=30> */
.L_x_3483:
[----:B------:R-:W-:Y:S05]  /*d440*/  BSYNC B1 ;  /* 0x0000000000017941 */ /* 0x000fea0003800000 */
.L_x_3482:
[----:B------:R-:W-:Y:S01]  /*d450*/  VIADD R9, R9, 0x1 ;  /* 0x0000000109097836 */ /* 0x000fe20000000000 */
        /* <DEDUP_REMOVED lines=19> */
[----:B------:R-:W1:Y:S01]  /*d590*/  LDC.64 R4, c[0x0][0x3f8] ;  /* 0x0000fe00ff047b82 */ /* 0x000e620000000a00 */
[----:B------:R-:W-:-:S04]  /*d5a0*/  IMAD.WIDE.U32 R2, R6, UR4, R2 ;  /* 0x0000000406027c25 */ /* 0x000fc8000f8e0002 */
[----:B------:R-:W-:Y:S01]  /*d5b0*/  IMAD.IADD R11, R11, 0x1, R3 ;  /* 0x000000010b0b7824 */ /* 0x000fe200078e0203 */
[----:B-1----:R-:W-:-:S04]  /*d5c0*/  LEA R4, P2, R2, R4, 0x2 ;  /* 0x0000000402047211 */ /* 0x002fc800078410ff */
[----:B------:R-:W-:-:S05]  /*d5d0*/  LEA.HI.X R5, R2, R5, R11, 0x2, P2 ;  /* 0x0000000502057211 */ /* 0x000fca00010f140b */
[----:B------:R1:W5:Y:S04]  /*d5e0*/  LDG.E R4, desc[UR46][R4.64] ;  /* 0x0000002e04047981 */ /* 0x000368000c1e1900 */
.L_x_3491:
[----:B------:R-:W1:Y:S01]  /*d5f0*/  S2R R2, SR_TID.X ;  /* 0x0000000000027919 */ /* 0x000e620000002100 */
[----:B------:R-:W-:Y:S02]  /*d600*/  SHF.L.U32 R3, R17, 0x1f, RZ ;  /* 0x0000001f11037819 */ /* 0x000fe400000006ff */
[----:B-1----:R-:W-:Y:S01]  /*d610*/  LOP3.LUT R5, R2, 0x7f, RZ, 0xc0, !PT ;  /* 0x0000007f02057812 */ /* 0x002fe200078ec0ff */
[----:B------:R-:W-:-:S03]  /*d620*/  IMAD R2, R16, 0x8, R18 ;  /* 0x0000000810027824 */ /* 0x000fc600078e0212 */
[----:B------:R-:W-:Y:S01]  /*d630*/  ISETP.NE.AND P2, PT, R5, RZ, PT ;  /* 0x000000ff0500720c */ /* 0x000fe20003f45270 */
[----:B------:R-:W1:Y:S02]  /*d640*/  SYNCS.PHASECHK.TRANS64.TRYWAIT P3, [R2+URZ+0x32440], R3 ;  /* 0x03244003020075a7 */ /* 0x000e64000806017f */
[----:B-1----:R-:W-:Y:S10]  /*d650*/  @!P3 BRA `(.L_x_3492) ;  /* 0x000000100020b947 */ /* 0x002ff40003800000 */
.L_x_3524:
        /* <DEDUP_REMOVED lines=8> */
.L_x_3493:
        /* <DEDUP_REMOVED lines=17> */
.L_x_3525:
        /* <DEDUP_REMOVED lines=8> */
.L_x_3495:
        /* <DEDUP_REMOVED lines=30> */
.L_x_3490:
[----:B------:R-:W-:Y:S05]  /*da50*/  BSYNC B1 ;  /* 0x0000000000017941 */ /* 0x000fea0003800000 */
.L_x_3489:
[C---:B------:R-:W-:Y:S01]  /*da60*/  ISETP.GT.AND P2, PT, R8.reuse, 0x1, PT ;  /* 0x000000010800780c */ /* 0x040fe20003f44270 */
[----:B------:R-:W-:-:S12]  /*da70*/  VIADD R8, R8, 0xfffffffe ;  /* 0xfffffffe08087836 */ /* 0x000fd80000000000 */
[----:B------:R-:W-:Y:S05]  /*da80*/  @P2 BRA `(.L_x_3496) ;  /* 0xfffffff000e82947 */ /* 0x000fea000383ffff */
.L_x_3481:
[----:B------:R-:W-:Y:S05]  /*da90*/  BSYNC B0 ;  /* 0x0000000000007941 */ /* 0x000fea0003800000 */
.L_x_3472:
[----:B------:R3:W5:Y:S01]  /*daa0*/  LDL R6, [R1] ;  /* 0x0000000001067983 */ /* 0x0007620000100800 */
[----:B------:R-:W-:Y:S01]  /*dab0*/  VIADD R16, R16, 0x1 ;  /* 0x0000000110107836 */ /* 0x000fe20000000000 */
[----:B------:R-:W-:Y:S04]  /*dac0*/  BSSY B0, `(.L_x_3497) ;  /* 0x0000012000007945 */ /* 0x000fe80003800000 */
[----:B------:R-:W-:-:S04]  /*dad0*/  ISETP.NE.AND P0, PT, R16, 0x2, PT ;  /* 0x000000021000780c */ /* 0x000fc80003f05270 */
[----:B------:R-:W-:-:S04]  /*dae0*/  SEL R0, RZ, 0x1, P0 ;  /* 0x00000001ff007807 */ /* 0x000fc80000000000 */
[----:B------:R-:W-:Y:S01]  /*daf0*/  LOP3.LUT R17, R17, R0, RZ, 0x3c, !PT ;  /* 0x0000000011117212 */ /* 0x000fe200078e3cff */
[----:B---3--:R-:W-:Y:S06]  /*db00*/  @P1 BRA `(.L_x_3498) ;  /* 0x0000000000341947 */ /* 0x008fec0003800000 */
[----:B--2---:R-:W2:Y:S01]  /*db10*/  S2R R5, SR_LANEID ;  /* 0x0000000000057919 */ /* 0x004ea20000000000 */
[----:B------:R-:W-:Y:S01]  /*db20*/  VOTEU.ANY UR6, UPT, PT ;  /* 0x0000000000067886 */ /* 0x000fe200038e0100 */
[----:B------:R-:W3:Y:S01]  /*db30*/  LDC.64 R2, c[0x0][0xef0] ;  /* 0x0003bc00ff027b82 */ /* 0x000ee20000000a00 */
[----:B------:R-:W2:Y:S02]  /*db40*/  FLO.U32 R0, UR6 ;  /* 0x0000000600007d00 */ /* 0x000ea400080e0000 */
[----:B--2---:R-:W-:-:S06]  /*db50*/  ISETP.EQ.U32.AND P1, PT, R0, R5, PT ;  /* 0x000000050000720c */ /* 0x004fcc0003f22070 */
[----:B------:R-:W3:Y:S07]  /*db60*/  POPC R5, UR6 ;  /* 0x0000000600057d09 */ /* 0x000eee0008000000 */
[----:B---3--:R-:W2:Y:S01]  /*db70*/  @P1 ATOMG.E.ADD.STRONG.GPU PT, R3, desc[UR46][R2.64], R5 ;  /* 0x00000005020319a8 */ /* 0x008ea200081ee1ee */
[----:B------:R-:W3:Y:S02]  /*db80*/  S2R R4, SR_LTMASK ;  /* 0x0000000000047919 */ /* 0x000ee40000003900 */
[----:B---3--:R-:W-:-:S04]  /*db90*/  LOP3.LUT R4, R4, UR6, RZ, 0xc0, !PT ;  /* 0x0000000604047c12 */ /* 0x008fc8000f8ec0ff */
[----:B------:R-:W3:Y:S01]  /*dba0*/  POPC R7, R4 ;  /* 0x0000000400077309 */ /* 0x000ee20000000000 */
[----:B--2---:R-:W3:Y:S02]  /*dbb0*/  SHFL.IDX PT, R0, R3, R0, 0x1f ;  /* 0x00001f0003007589 */ /* 0x004ee400000e0000 */
[----:B---3-5:R-:W-:-:S05]  /*dbc0*/  IADD3 R6, R0, UR44, R7 ;  /* 0x0000002c00067c10 */ /* 0x028fca000fffe007 */
[----:B------:R3:W-:Y:S02]  /*dbd0*/  STL [R1], R6 ;  /* 0x0000000601007387 */ /* 0x0007e40000100800 */
.L_x_3498:
[----:B------:R-:W-:Y:S05]  /*dbe0*/  BSYNC B0 ;  /* 0x0000000000007941 */ /* 0x000fea0003800000 */
.L_x_3497:
[----:B------:R-:W-:Y:S01]  /*dbf0*/  SEL R16, R16, RZ, P0 ;  /* 0x000000ff10107207 */ /* 0x000fe20000000000 */
[----:B-----5:R-:W-:-:S07]  /*dc00*/  IMAD.MOV.U32 R13, RZ, RZ, R6 ;  /* 0x000000ffff0d7224 */ /* 0x020fce00078e0006 */
.L_x_3455:
[----:B------:R-:W-:Y:S05]  /*dc10*/  BSYNC B6 ;  /* 0x0000000000067941 */ /* 0x000fea0003800000 */
.L_x_3453:
[----:B------:R-:W-:-:S03]  /*dc20*/  UMOV UR6, 0xffffffff ;  /* 0xffffffff00067882 */ /* 0x000fc60000000000 */
[----:B------:R-:W-:Y:S05]  /*dc30*/  BRA.DIV UR6, `(.L_x_3499) ;  /* 0x0000000a06d07947 */ /* 0x000fea000b800000 */
[----:B------:R4:W1:Y:S02]  /*dc40*/  SHFL.IDX PT, R14, R13, RZ, 0x1f ;  /* 0x00001fff0d0e7589 */ /* 0x00086400000e0000 */
.L_x_3528:
[----:B------:R-:W5:Y:S01]  /*dc50*/  S2R R0, SR_TID.X ;  /* 0x0000000000007919 */ /* 0x000f620000002100 */
[----:B------:R-:W-:Y:S05]  /*dc60*/  WARPSYNC.ALL ;  /* 0x0000000000007948 */ /* 0x000fea0003800000 */
[----:B------:R-:W-:Y:S01]  /*dc70*/  BAR.SYNC.DEFER_BLOCKING 0x4, 0x120 ;  /* 0x0104800000007b1d */ /* 0x000fe20000010000 */
[----:B-1----:R-:W-:-:S05]  /*dc80*/  IMAD.MOV.U32 R2, RZ, RZ, R14 ;  /* 0x000000ffff027224 */ /* 0x002fca00078e000e */
[----:B------:R-:W-:Y:S01]  /*dc90*/  ULDC UR6, c[0x0][0xea8] ;  /* 0x0003aa0000067ab9 */ /* 0x000fe20000000800 */
[----:B------:R1:W-:Y:S01]  /*dca0*/  STL [R1], R2 ;  /* 0x0000000201007387 */ /* 0x0003e20000100800 */
        /* <DEDUP_REMOVED lines=8> */
[----:B-1----:R-:W-:Y:S05]  /*dd30*/  @!P0 BRA `(.L_x_3500) ;  /* 0xffffffd400508947 */ /* 0x002fea000383ffff */
.L_x_3450:
[----:B------:R-:W5:Y:S01]  /*dd40*/  LDL.LU R0, [R1+0x4] ;  /* 0x0000040001007983 */ /* 0x000f620000300800 */
[----:B--2---:R-:W1:Y:S01]  /*dd50*/  S2R R5, SR_CgaCtaId ;  /* 0x0000000000057919 */ /* 0x004e620000008800 */
[----:B-----5:R-:W-:-:S05]  /*dd60*/  VIADD R0, R0, 0x1 ;  /* 0x0000000100007836 */ /* 0x020fca0000000000 */
        /* <DEDUP_REMOVED lines=8> */
.L_x_3529:
        /* <DEDUP_REMOVED lines=9> */
[----:B------:R-:W2:Y:S02]  /*de80*/  LDL.LU R2, [R1+0x8] ;  /* 0x0000080001027983 */ /* 0x000ea40000300800 */
[----:B--2---:R-:W-:-:S04]  /*de90*/  LOP3.LUT R0, R2, 0x2, RZ, 0xfc, !PT ;  /* 0x0000000202007812 */ /* 0x004fc800078efcff */
[----:B------:R-:W-:-:S13]  /*dea0*/  ISETP.NE.AND P2, PT, R0, 0x3, PT ;  /* 0x000000030000780c */ /* 0x000fda0003f45270 */
[----:B------:R-:W-:Y:S05]  /*deb0*/  @!P2 BRA `(.L_x_3504) ;  /* 0x000000000004a947 */ /* 0x000fea0003800000 */
[----:B------:R-:W-:Y:S01]  /*dec0*/  BPT.TRAP 0x1 ;  /* 0x000000040000795c */ /* 0x000fe20000300000 */
.L_x_3504:
[----:B------:R-:W-:Y:S01]  /*ded0*/  IADD3 R3, R7, 0x32440, RZ ;  /* 0x0003244007037810 */ /* 0x000fe20007ffe0ff */
[----:B------:R-:W-:Y:S01]  /*dee0*/  VIADD R0, R16, 0x1 ;  /* 0x0000000110007836 */ /* 0x000fe20000000000 */
[----:B------:R-:W-:-:S03]  /*def0*/  SHF.L.U32 R4, R17, 0x1f, RZ ;  /* 0x0000001f11047819 */ /* 0x000fc600000006ff */
[----:B------:R-:W-:Y:S01]  /*df00*/  IMAD R5, R16, 0x8, R3 ;  /* 0x0000000810057824 */ /* 0x000fe200078e0203 */
[----:B------:R-:W-:-:S03]  /*df10*/  ISETP.NE.AND P1, PT, R0, 0x2, PT ;  /* 0x000000020000780c */ /* 0x000fc60003f25270 */
[----:B------:R-:W1:Y:S01]  /*df20*/  SYNCS.PHASECHK.TRANS64.TRYWAIT P0, [R5+URZ], R4 ;  /* 0x00000004050075a7 */ /* 0x000e62000800017f */
[----:B------:R-:W-:-:S04]  /*df30*/  SEL R2, RZ, 0x1, P1 ;  /* 0x00000001ff027807 */ /* 0x000fc80000800000 */
[----:B------:R-:W-:Y:S02]  /*df40*/  LOP3.LUT R17, R17, R2, RZ, 0x3c, !PT ;  /* 0x0000000211117212 */ /* 0x000fe400078e3cff */
[----:B------:R-:W-:Y:S02]  /*df50*/  SEL R2, R0, RZ, P1 ;  /* 0x000000ff00027207 */ /* 0x000fe40000800000 */
[----:B------:R-:W-:-:S03]  /*df60*/  SHF.L.U32 R0, R17, 0x1f, RZ ;  /* 0x0000001f11007819 */ /* 0x000fc600000006ff */
[----:B------:R-:W-:Y:S01]  /*df70*/  IMAD R3, R2, 0x8, R3 ;  /* 0x0000000802037824 */ /* 0x000fe200078e0203 */
[----:B-1----:R-:W-:Y:S06]  /*df80*/  @!P0 BRA `(.L_x_3505) ;  /* 0x0000000800348947 */ /* 0x002fec0003800000 */
.L_x_3530:
[----:B------:R-:W2:Y:S02]  /*df90*/  SYNCS.PHASECHK.TRANS64.TRYWAIT P0, [R3+URZ], R0 ;  /* 0x00000000030075a7 */ /* 0x000ea4000800017f */
[----:B--2---:R-:W-:Y:S05]  /*dfa0*/  @!P0 BRA `(.L_x_3506) ;  /* 0x0000000800408947 */ /* 0x004fea0003800000 */
.L_x_3531:
[----:B------:R-:W-:Y:S05]  /*dfb0*/  @!P2 BRA `(.L_x_3507) ;  /* 0x000000000004a947 */ /* 0x000fea0003800000 */
[----:B------:R-:W-:Y:S01]  /*dfc0*/  BPT.TRAP 0x1 ;  /* 0x000000040000795c */ /* 0x000fe20000300000 */
.L_x_3507:
[----:B--2---:R-:W-:-:S04]  /*dfd0*/  VIADD R3, R7, 0x32460 ;  /* 0x0003246007037836 */ /* 0x004fc80000000000 */
[----:B-1----:R-:W-:-:S04]  /*dfe0*/  IMAD R5, R16, 0x8, R3 ;  /* 0x0000000810057824 */ /* 0x002fc800078e0203 */
[----:B------:R-:W1:Y:S02]  /*dff0*/  SYNCS.PHASECHK.TRANS64.TRYWAIT P0, [R5+URZ], R4 ;  /* 0x00000004050075a7 */ /* 0x000e64000800017f */
[----:B-1----:R-:W-:Y:S05]  /*e000*/  @!P0 BRA `(.L_x_3508) ;  /* 0x00000008003c8947 */ /* 0x002fea0003800000 */
.L_x_3532:
[----:B------:R-:W-:-:S07]  /*e010*/  IMAD R3, R2, 0x8, R3 ;  /* 0x0000000802037824 */ /* 0x000fce00078e0203 */
.L_x_3509:
[----:B--2---:R2:W1:Y:S02]  /*e020*/  SYNCS.PHASECHK.TRANS64.TRYWAIT P0, [R3+URZ], R0 ;  /* 0x00000000030075a7 */ /* 0x004464000800017f */
[----:B-1----:R-:W-:Y:S05]  /*e030*/  @!P0 NANOSLEEP.SYNCS 0x989680 ;  /* 0x009896800000895d */ /* 0x002fea0003900000 */
[----:B------:R-:W1:Y:S02]  /*e040*/  @!P0 SYNCS.PHASECHK.TRANS64 P0, [R3+URZ], R0 ;  /* 0x00000000030085a7 */ /* 0x000e64000800007f */
[----:B-1----:R-:W-:Y:S05]  /*e050*/  @!P0 BRA `(.L_x_3509) ;  /* 0xfffffffc00f08947 */ /* 0x002fea000383ffff */
.L_x_3503:
[----:B------:R-:W-:Y:S05]  /*e060*/  BSYNC B0 ;  /* 0x0000000000007941 */ /* 0x000fea0003800000 */
.L_x_3502:
[----:B------:R-:W-:Y:S05]  /*e070*/  EXIT ;  /* 0x000000000000794d */ /* 0x000fea0003800000 */
.L_x_3406:
[----:B-1----:R-:W-:-:S04]  /*e080*/  IMAD.U32 R3, RZ, RZ, UR39 ;  /* 0x00000027ff037e24 */ /* 0x002fc8000f8e00ff */
[----:B------:R1:W2:Y:S03]  /*e090*/  SYNCS.PHASECHK.TRANS64.TRYWAIT P0, [R3+URZ+0x32400], R0 ;  /* 0x03240000030075a7 */ /* 0x0002a6000800017f */
[----:B--2---:R-:W-:Y:S05]  /*e0a0*/  @!P0 NANOSLEEP.SYNCS 0x989680 ;  /* 0x009896800000895d */ /* 0x004fea0003900000 */
[----:B------:R-:W2:Y:S02]  /*e0b0*/  @!P0 SYNCS.PHASECHK.TRANS64 P0, [R3+URZ+0x32400], R0 ;  /* 0x03240000030085a7 */ /* 0x000ea4000800007f */
[----:B--2---:R-:W-:Y:S05]  /*e0c0*/  @!P0 BRA `(.L_x_3406) ;  /* 0xfffffffc00ec8947 */ /* 0x004fea000383ffff */
[----:B------:R-:W-:Y:S05]  /*e0d0*/  BRA `(.L_x_3510) ;  /* 0xffffff38002c7947 */ /* 0x000fea000383ffff */
.L_x_3410:
[----:B-1----:R-:W-:-:S04]  /*e0e0*/  IMAD.U32 R3, RZ, RZ, UR7 ;  /* 0x00000007ff037e24 */ /* 0x002fc8000f8e00ff */
[----:B------:R1:W4:Y:S03]  /*e0f0*/  SYNCS.PHASECHK.TRANS64.TRYWAIT P1, [R3+URZ+0x32430], R2 ;  /* 0x03243002030075a7 */ /* 0x000326000802017f */
[----:B----4-:R-:W-:Y:S05]  /*e100*/  @!P1 NANOSLEEP.SYNCS 0x989680 ;  /* 0x009896800000995d */ /* 0x010fea0003900000 */
[----:B------:R-:W4:Y:S02]  /*e110*/  @!P1 SYNCS.PHASECHK.TRANS64 P1, [R3+URZ+0x32430], R2 ;  /* 0x03243002030095a7 */ /* 0x000f24000802007f */
[----:B----4-:R-:W-:Y:S05]  /*e120*/  @!P1 BRA `(.L_x_3410) ;  /* 0xfffffffc00ec9947 */ /* 0x010fea000383ffff */
[----:B------:R-:W-:Y:S05]  /*e130*/  BRA `(.L_x_3409) ;  /* 0xffffff38004c7947 */ /* 0x000fea000383ffff */
.L_x_3411:
[----:B-1----:R-:W-:-:S04]  /*e140*/  IMAD.U32 R3, RZ, RZ, UR39 ;  /* 0x00000027ff037e24 */ /* 0x002fc8000f8e00ff */
[----:B------:R1:W4:Y:S03]  /*e150*/  SYNCS.PHASECHK.TRANS64.TRYWAIT P1, [R3+URZ+0x32410], R0 ;  /* 0x03241000030075a7 */ /* 0x000326000802017f */
[----:B----4-:R-:W-:Y:S05]  /*e160*/  @!P1 NANOSLEEP.SYNCS 0x989680 ;  /* 0x009896800000995d */ /* 0x010fea0003900000 */
[----:B------:R-:W4:Y:S02]  /*e170*/  @!P1 SYNCS.PHASECHK.TRANS64 P1, [R3+URZ+0x32410], R0 ;  /* 0x03241000030095a7 */ /* 0x000f24000802007f */
[----:B----4-:R-:W-:Y:S05]  /*e180*/  @!P1 BRA `(.L_x_3411) ;  /* 0xfffffffc00ec9947 */ /* 0x010fea000383ffff */
[----:B------:R-:W-:Y:S05]  /*e190*/  BRA `(.L_x_3511) ;  /* 0xffffff3800f07947 */ /* 0x000fea000383ffff */
.L_x_3415:
[----:B------:R-:W-:-:S04]  /*e1a0*/  IMAD.U32 R3, RZ, RZ, UR7 ;  /* 0x00000007ff037e24 */ /* 0x000fc8000f8e00ff */
[----:B------:R1:W1:Y:S03]  /*e1b0*/  SYNCS.PHASECHK.TRANS64.TRYWAIT P1, [R3+URZ+0x32450], R2 ;  /* 0x03245002030075a7 */ /* 0x000266000802017f */
[----:B-1----:R-:W-:Y:S05]  /*e1c0*/  @!P1 NANOSLEEP.SYNCS 0x989680 ;  /* 0x009896800000995d */ /* 0x002fea0003900000 */
[----:B------:R-:W1:Y:S02]  /*e1d0*/  @!P1 SYNCS.PHASECHK.TRANS64 P1, [R3+URZ+0x32450], R2 ;  /* 0x03245002030095a7 */ /* 0x000e64000802007f */
[----:B-1----:R-:W-:Y:S05]  /*e1e0*/  @!P1 BRA `(.L_x_3415) ;  /* 0xfffffffc00ec9947 */ /* 0x002fea000383ffff */
[----:B------:R-:W-:Y:S05]  /*e1f0*/  BRA `(.L_x_3414) ;  /* 0xffffff3800f87947 */ /* 0x000fea000383ffff */
.L_x_3420:
[----:B--2---:R-:W-:-:S04]  /*e200*/  IMAD.U32 R152, RZ, RZ, UR4 ;  /* 0x00000004ff987e24 */ /* 0x004fc8000f8e00ff */
[----:B------:R2:W3:Y:S03]  /*e210*/  SYNCS.PHASECHK.TRANS64.TRYWAIT P2, [R152+URZ+0x32430], R13 ;  /* 0x0324300d980075a7 */ /* 0x0004e6000804017f */
[----:B---3--:R-:W-:Y:S05]  /*e220*/  @!P2 NANOSLEEP.SYNCS 0x989680 ;  /* 0x009896800000a95d */ /* 0x008fea0003900000 */
[----:B------:R-:W3:Y:S02]  /*e230*/  @!P2 SYNCS.PHASECHK.TRANS64 P2, [R152+URZ+0x32430], R13 ;  /* 0x0324300d9800a5a7 */ /* 0x000ee4000804007f */
[----:B---3--:R-:W-:Y:S05]  /*e240*/  @!P2 BRA `(.L_x_3420) ;  /* 0xfffffffc00eca947 */ /* 0x008fea000383ffff */
[----:B------:R-:W-:Y:S05]  /*e250*/  BRA `(.L_x_3419) ;  /* 0xffffff5c00787947 */ /* 0x000fea000383ffff */
.L_x_3424:
[----:B---3--:R-:W-:-:S04]  /*e260*/  IMAD.U32 R204, RZ, RZ, UR4 ;  /* 0x00000004ffcc7e24 */ /* 0x008fc8000f8e00ff */
[----:B------:R3:W4:Y:S03]  /*e270*/  SYNCS.PHASECHK.TRANS64.TRYWAIT P2, [R204+URZ+0x32450], R13 ;  /* 0x0324500dcc0075a7 */ /* 0x000726000804017f */
[----:B----4-:R-:W-:Y:S05]  /*e280*/  @!P2 NANOSLEEP.SYNCS 0x989680 ;  /* 0x009896800000a95d */ /* 0x010fea0003900000 */
[----:B------:R-:W4:Y:S02]  /*e290*/  @!P2 SYNCS.PHASECHK.TRANS64 P2, [R204+URZ+0x32450], R13 ;  /* 0x0324500dcc00a5a7 */ /* 0x000f24000804007f */
[----:B----4-:R-:W-:Y:S05]  /*e2a0*/  @!P2 BRA `(.L_x_3424) ;  /* 0xfffffffc00eca947 */ /* 0x010fea000383ffff */
[----:B------:R-:W-:Y:S05]  /*e2b0*/  BRA `(.L_x_3423) ;  /* 0xffffff5c00f47947 */ /* 0x000fea000383ffff */
.L_x_3430:
[----:B--2---:R-:W-:-:S04]  /*e2c0*/  IMAD.U32 R152, RZ, RZ, UR4 ;  /* 0x00000004ff987e24 */ /* 0x004fc8000f8e00ff */
[----:B------:R2:W3:Y:S03]  /*e2d0*/  SYNCS.PHASECHK.TRANS64.TRYWAIT P2, [R152+URZ+0x32430], R13 ;  /* 0x0324300d980075a7 */ /* 0x0004e6000804017f */
[----:B---3--:R-:W-:Y:S05]  /*e2e0*/  @!P2 NANOSLEEP.SYNCS 0x989680 ;  /* 0x009896800000a95d */ /* 0x008fea0003900000 */
[----:B------:R-:W3:Y:S02]  /*e2f0*/  @!P2 SYNCS.PHASECHK.TRANS64 P2, [R152+URZ+0x32430], R13 ;  /* 0x0324300d9800a5a7 */ /* 0x000ee4000804007f */
[----:B---3--:R-:W-:Y:S05]  /*e300*/  @!P2 BRA `(.L_x_3430) ;  /* 0xfffffffc00eca947 */ /* 0x008fea000383ffff */
[----:B------:R-:W-:Y:S05]  /*e310*/  BRA `(.L_x_3429) ;  /* 0xffffff8400e47947 */ /* 0x000fea000383ffff */
.L_x_3434:
[----:B---3--:R-:W-:-:S04]  /*e320*/  IMAD.U32 R204, RZ, RZ, UR4 ;  /* 0x00000004ffcc7e24 */ /* 0x008fc8000f8e00ff */
[----:B------:R3:W4:Y:S03]  /*e330*/  SYNCS.PHASECHK.TRANS64.TRYWAIT P2, [R204+URZ+0x32450], R13 ;  /* 0x0324500dcc0075a7 */ /* 0x000726000804017f */
[----:B----4-:R-:W-:Y:S05]  /*e340*/  @!P2 NANOSLEEP.SYNCS 0x989680 ;  /* 0x009896800000a95d */ /* 0x010fea0003900000 */
[----:B------:R-:W4:Y:S02]  /*e350*/  @!P2 SYNCS.PHASECHK.TRANS64 P2, [R204+URZ+0x32450], R13 ;  /* 0x0324500dcc00a5a7 */ /* 0x000f24000804007f */
[----:B----4-:R-:W-:Y:S05]  /*e360*/  @!P2 BRA `(.L_x_3434) ;  /* 0xfffffffc00eca947 */ /* 0x010fea000383ffff */
[----:B------:R-:W-:Y:S05]  /*e370*/  BRA `(.L_x_3433) ;  /* 0xffffff8800607947 */ /* 0x000fea000383ffff */
.L_x_3459:
        /* <DEDUP_REMOVED lines=10> */
.L_x_3512:
[----:B------:R-:W-:Y:S05]  /*e420*/  BRA `(.L_x_3513) ;  /* 0xffffffd800407947 */ /* 0x000fea000383ffff */
.L_x_3460:
[----:B------:R-:W-:Y:S01]  /*e430*/  BSSY B0, `(.L_x_3514) ;  /* 0x0000006000007945 */ /* 0x000fe20003800000 */
[----:B------:R-:W-:-:S07]  /*e440*/  IMAD.MOV.U32 R15, RZ, RZ, -0x1 ;  /* 0xffffffffff0f7424 */ /* 0x000fce00078e00ff */
[----:B------:R-:W-:Y:S05]  /*e450*/  WARPSYNC.COLLECTIVE R15, `(.L_x_3515) ;  /* 0x000000000f0c7348 */ /* 0x000fea0003c00000 */
[----:B------:R-:W-:Y:S02]  /*e460*/  ELECT P6, UR62, PT ;  /* 0x00000000003e782f */ /* 0x000fe400038c0000 */
[----:B------:R-:W-:Y:S01]  /*e470*/  MOV R14, UR62 ;  /* 0x0000003e000e7c02 */ /* 0x000fe20008000f00 */
[----:B------:R-:W-:Y:S10]  /*e480*/  ENDCOLLECTIVE ;  /* 0x000000000000791b */ /* 0x000ff40003800000 */
.L_x_3515:
[----:B------:R-:W-:Y:S05]  /*e490*/  BSYNC B0 ;  /* 0x0000000000007941 */ /* 0x000fea0003800000 */
.L_x_3514:
[----:B------:R-:W-:Y:S05]  /*e4a0*/  BRA `(.L_x_3516) ;  /* 0xffffffd800307947 */ /* 0x000fea000383ffff */
.L_x_3463:
[----:B-1----:R1:W2:Y:S02]  /*e4b0*/  SYNCS.PHASECHK.TRANS64.TRYWAIT P2, [R10+URZ+0x32440], R5 ;  /* 0x032440050a0075a7 */ /* 0x0022a4000804017f */
[----:B--2---:R-:W-:Y:S05]  /*e4c0*/  @!P2 NANOSLEEP.SYNCS 0x989680 ;  /* 0x009896800000a95d */ /* 0x004fea0003900000 */
[----:B------:R-:W2:Y:S02]  /*e4d0*/  @!P2 SYNCS.PHASECHK.TRANS64 P2, [R10+URZ+0x32440], R5 ;  /* 0x032440050a00a5a7 */ /* 0x000ea4000804007f */
[----:B--2---:R-:W-:Y:S05]  /*e4e0*/  @!P2 BRA `(.L_x_3463) ;  /* 0xfffffffc00f0a947 */ /* 0x004fea000383ffff */
[----:B------:R-:W-:Y:S05]  /*e4f0*/  BRA `(.L_x_3517) ;  /* 0xffffffd8007c7947 */ /* 0x000fea000383ffff */
.L_x_3467:
[----:B--2---:R2:W3:Y:S02]  /*e500*/  SYNCS.PHASECHK.TRANS64.TRYWAIT P2, [R18+URZ+0x32420], R5 ;  /* 0x03242005120075a7 */ /* 0x0044e4000804017f */
[----:B---3--:R-:W-:Y:S05]  /*e510*/  @!P2 NANOSLEEP.SYNCS 0x989680 ;  /* 0x009896800000a95d */ /* 0x008fea0003900000 */
[----:B------:R-:W3:Y:S02]  /*e520*/  @!P2 SYNCS.PHASECHK.TRANS64 P2, [R18+URZ+0x32420], R5 ;  /* 0x032420051200a5a7 */ /* 0x000ee4000804007f */
[----:B---3--:R-:W-:Y:S05]  /*e530*/  @!P2 BRA `(.L_x_3467) ;  /* 0xfffffffc00f0a947 */ /* 0x008fea000383ffff */
[----:B------:R-:W-:Y:S05]  /*e540*/  BRA `(.L_x_3518) ;  /* 0xffffffdc00c07947 */ /* 0x000fea000383ffff */
.L_x_3470:
[----:B-1----:R1:W2:Y:S02]  /*e550*/  SYNCS.PHASECHK.TRANS64.TRYWAIT P2, [R10+URZ+0x32460], R5 ;  /* 0x032460050a0075a7 */ /* 0x0022a4000804017f */
[----:B--2---:R-:W-:Y:S05]  /*e560*/  @!P2 NANOSLEEP.SYNCS 0x989680 ;  /* 0x009896800000a95d */ /* 0x004fea0003900000 */
[----:B------:R-:W2:Y:S02]  /*e570*/  @!P2 SYNCS.PHASECHK.TRANS64 P2, [R10+URZ+0x32460], R5 ;  /* 0x032460050a00a5a7 */ /* 0x000ea4000804007f */
[----:B--2---:R-:W-:Y:S05]  /*e580*/  @!P2 BRA `(.L_x_3470) ;  /* 0xfffffffc00f0a947 */ /* 0x004fea000383ffff */
[----:B------:R-:W-:Y:S05]  /*e590*/  BRA `(.L_x_3519) ;  /* 0xffffffdc00d47947 */ /* 0x000fea000383ffff */
.L_x_3477:
[----:B-1----:R1:W2:Y:S02]  /*e5a0*/  SYNCS.PHASECHK.TRANS64.TRYWAIT P3, [R2+URZ+0x32440], R3 ;  /* 0x03244003020075a7 */ /* 0x0022a4000806017f */
[----:B--2---:R-:W-:Y:S05]  /*e5b0*/  @!P3 NANOSLEEP.SYNCS 0x989680 ;  /* 0x009896800000b95d */ /* 0x004fea0003900000 */
[----:B------:R-:W2:Y:S02]  /*e5c0*/  @!P3 SYNCS.PHASECHK.TRANS64 P3, [R2+URZ+0x32440], R3 ;  /* 0x032440030200b5a7 */ /* 0x000ea4000806007f */
[----:B--2---:R-:W-:Y:S05]  /*e5d0*/  @!P3 BRA `(.L_x_3477) ;  /* 0xfffffffc00f0b947 */ /* 0x004fea000383ffff */
[----:B------:R-:W-:Y:S05]  /*e5e0*/  BRA `(.L_x_3520) ;  /* 0xffffffe400007947 */ /* 0x000fea000383ffff */
.L_x_3479:
[----:B--2---:R2:W3:Y:S02]  /*e5f0*/  SYNCS.PHASECHK.TRANS64.TRYWAIT P3, [R2+URZ+0x32460], R3 ;  /* 0x03246003020075a7 */ /* 0x0044e4000806017f */
[----:B---3--:R-:W-:Y:S05]  /*e600*/  @!P3 NANOSLEEP.SYNCS 0x989680 ;  /* 0x009896800000b95d */ /* 0x008fea0003900000 */
[----:B------:R-:W3:Y:S02]  /*e610*/  @!P3 SYNCS.PHASECHK.TRANS64 P3, [R2+URZ+0x32460], R3 ;  /* 0x032460030200b5a7 */ /* 0x000ee4000806007f */
[----:B---3--:R-:W-:Y:S05]  /*e620*/  @!P3 BRA `(.L_x_3479) ;  /* 0xfffffffc00f0b947 */ /* 0x008fea000383ffff */
[----:B------:R-:W-:Y:S05]  /*e630*/  BRA `(.L_x_3521) ;  /* 0xffffffe400507947 */ /* 0x000fea000383ffff */
.L_x_3485:
[----:B-1----:R1:W2:Y:S02]  /*e640*/  SYNCS.PHASECHK.TRANS64.TRYWAIT P3, [R3+URZ+0x32440], R2 ;  /* 0x03244002030075a7 */ /* 0x0022a4000806017f */
[----:B--2---:R-:W-:Y:S05]  /*e650*/  @!P3 NANOSLEEP.SYNCS 0x989680 ;  /* 0x009896800000b95d */ /* 0x004fea0003900000 */
[----:B------:R-:W2:Y:S02]  /*e660*/  @!P3 SYNCS.PHASECHK.TRANS64 P3, [R3+URZ+0x32440], R2 ;  /* 0x032440020300b5a7 */ /* 0x000ea4000806007f */
[----:B--2---:R-:W-:Y:S05]  /*e670*/  @!P3 BRA `(.L_x_3485) ;  /* 0xfffffffc00f0b947 */ /* 0x004fea000383ffff */
[----:B------:R-:W-:Y:S05]  /*e680*/  BRA `(.L_x_3522) ;  /* 0xffffffe800707947 */ /* 0x000fea000383ffff */
.L_x_3487:
[----:B--2---:R2:W3:Y:S02]  /*e690*/  SYNCS.PHASECHK.TRANS64.TRYWAIT P3, [R3+URZ+0x32460], R2 ;  /* 0x03246002030075a7 */ /* 0x0044e4000806017f */
[----:B---3--:R-:W-:Y:S05]  /*e6a0*/  @!P3 NANOSLEEP.SYNCS 0x989680 ;  /* 0x009896800000b95d */ /* 0x008fea0003900000 */
[----:B------:R-:W3:Y:S02]  /*e6b0*/  @!P3 SYNCS.PHASECHK.TRANS64 P3, [R3+URZ+0x32460], R2 ;  /* 0x032460020300b5a7 */ /* 0x000ee4000806007f */
[----:B---3--:R-:W-:Y:S05]  /*e6c0*/  @!P3 BRA `(.L_x_3487) ;  /* 0xfffffffc00f0b947 */ /* 0x008fea000383ffff */
[----:B------:R-:W-:Y:S05]  /*e6d0*/  BRA `(.L_x_3523) ;  /* 0xffffffe800c07947 */ /* 0x000fea000383ffff */
.L_x_3492:
[----:B-1----:R1:W2:Y:S02]  /*e6e0*/  SYNCS.PHASECHK.TRANS64.TRYWAIT P3, [R2+URZ+0x32440], R3 ;  /* 0x03244003020075a7 */ /* 0x0022a4000806017f */
[----:B--2---:R-:W-:Y:S05]  /*e6f0*/  @!P3 NANOSLEEP.SYNCS 0x989680 ;  /* 0x009896800000b95d */ /* 0x004fea0003900000 */
[----:B------:R-:W2:Y:S02]  /*e700*/  @!P3 SYNCS.PHASECHK.TRANS64 P3, [R2+URZ+0x32440], R3 ;  /* 0x032440030200b5a7 */ /* 0x000ea4000806007f */
[----:B--2---:R-:W-:Y:S05]  /*e710*/  @!P3 BRA `(.L_x_3492) ;  /* 0xfffffffc00f0b947 */ /* 0x004fea000383ffff */
[----:B------:R-:W-:Y:S05]  /*e720*/  BRA `(.L_x_3524) ;  /* 0xffffffec00cc7947 */ /* 0x000fea000383ffff */
.L_x_3494:
[----:B--2---:R2:W3:Y:S02]  /*e730*/  SYNCS.PHASECHK.TRANS64.TRYWAIT P3, [R2+URZ+0x32460], R3 ;  /* 0x03246003020075a7 */ /* 0x0044e4000806017f */
[----:B---3--:R-:W-:Y:S05]  /*e740*/  @!P3 NANOSLEEP.SYNCS 0x989680 ;  /* 0x009896800000b95d */ /* 0x008fea0003900000 */
[----:B------:R-:W3:Y:S02]  /*e750*/  @!P3 SYNCS.PHASECHK.TRANS64 P3, [R2+URZ+0x32460], R3 ;  /* 0x032460030200b5a7 */ /* 0x000ee4000806007f */
[----:B---3--:R-:W-:Y:S05]  /*e760*/  @!P3 BRA `(.L_x_3494) ;  /* 0xfffffffc00f0b947 */ /* 0x008fea000383ffff */
[----:B------:R-:W-:Y:S05]  /*e770*/  BRA `(.L_x_3525) ;  /* 0xfffffff0001c7947 */ /* 0x000fea000383ffff */
.L_x_3499:
[----:B------:R-:W-:Y:S01]  /*e780*/  BSSY B0, `(.L_x_3526) ;  /* 0x0000007000007945 */ /* 0x000fe20003800000 */
[----:B------:R-:W-:Y:S02]  /*e790*/  IMAD.MOV.U32 R12, RZ, RZ, RZ ;  /* 0x000000ffff0c7224 */ /* 0x000fe400078e00ff */
[----:B------:R-:W-:Y:S02]  /*e7a0*/  IMAD.MOV.U32 R11, RZ, RZ, 0x1f ;  /* 0x0000001fff0b7424 */ /* 0x000fe400078e00ff */
[----:B------:R-:W-:-:S07]  /*e7b0*/  IMAD.MOV.U32 R15, RZ, RZ, -0x1 ;  /* 0xffffffffff0f7424 */ /* 0x000fce00078e00ff */
[----:B-123--:R-:W-:Y:S05]  /*e7c0*/  WARPSYNC.COLLECTIVE R15, `(.L_x_3527) ;  /* 0x000000000f087348 */ /* 0x00efea0003c00000 */
[----:B------:R4:W1:Y:S02]  /*e7d0*/  SHFL.IDX P6, R14, R13, R12, R11 ;  /* 0x0000000c0d0e7389 */ /* 0x00086400000c000b */
[----:B-1234-:R-:W-:Y:S01]  /*e7e0*/  ENDCOLLECTIVE ;  /* 0x000000000000791b */ /* 0x01efe20003800000 */
.L_x_3527:
[----:B------:R-:W-:Y:S05]  /*e7f0*/  BSYNC B0 ;  /* 0x0000000000007941 */ /* 0x000fea0003800000 */
.L_x_3526:
[----:B------:R-:W-:Y:S05]  /*e800*/  BRA `(.L_x_3528) ;  /* 0xfffffff400107947 */ /* 0x000fea000383ffff */
.L_x_3501:
[----:B-1----:R1:W2:Y:S02]  /*e810*/  SYNCS.PHASECHK.TRANS64.TRYWAIT P0, [R7+URZ+0x32420], R0 ;  /* 0x03242000070075a7 */ /* 0x0022a4000800017f */
[----:B--2---:R-:W-:Y:S05]  /*e820*/  @!P0 NANOSLEEP.SYNCS 0x989680 ;  /* 0x009896800000895d */ /* 0x004fea0003900000 */
[----:B------:R-:W2:Y:S02]  /*e830*/  @!P0 SYNCS.PHASECHK.TRANS64 P0, [R7+URZ+0x32420], R0 ;  /* 0x03242000070085a7 */ /* 0x000ea4000800007f */
[----:B--2---:R-:W-:Y:S05]  /*e840*/  @!P0 BRA `(.L_x_3501) ;  /* 0xfffffffc00f08947 */ /* 0x004fea000383ffff */
[----:B------:R-:W-:Y:S05]  /*e850*/  BRA `(.L_x_3529) ;  /* 0xfffffff400647947 */ /* 0x000fea000383ffff */
.L_x_3505:
[----:B-1----:R1:W2:Y:S02]  /*e860*/  SYNCS.PHASECHK.TRANS64.TRYWAIT P0, [R5+URZ], R4 ;  /* 0x00000004050075a7 */ /* 0x0022a4000800017f */
[----:B--2---:R-:W-:Y:S05]  /*e870*/  @!P0 NANOSLEEP.SYNCS 0x989680 ;  /* 0x009896800000895d */ /* 0x004fea0003900000 */
[----:B------:R-:W2:Y:S02]  /*e880*/  @!P0 SYNCS.PHASECHK.TRANS64 P0, [R5+URZ], R4 ;  /* 0x00000004050085a7 */ /* 0x000ea4000800007f */
[----:B--2---:R-:W-:Y:S05]  /*e890*/  @!P0 BRA `(.L_x_3505) ;  /* 0xfffffffc00f08947 */ /* 0x004fea000383ffff */
[----:B------:R-:W-:Y:S05]  /*e8a0*/  BRA `(.L_x_3530) ;  /* 0xfffffff400b87947 */ /* 0x000fea000383ffff */
.L_x_3506:
[----:B--2---:R2:W1:Y:S02]  /*e8b0*/  SYNCS.PHASECHK.TRANS64.TRYWAIT P0, [R3+URZ], R0 ;  /* 0x00000000030075a7 */ /* 0x004464000800017f */
[----:B-1----:R-:W-:Y:S05]  /*e8c0*/  @!P0 NANOSLEEP.SYNCS 0x989680 ;  /* 0x009896800000895d */ /* 0x002fea0003900000 */
[----:B------:R-:W1:Y:S02]  /*e8d0*/  @!P0 SYNCS.PHASECHK.TRANS64 P0, [R3+URZ], R0 ;  /* 0x00000000030085a7 */ /* 0x000e64000800007f */
[----:B-1----:R-:W-:Y:S05]  /*e8e0*/  @!P0 BRA `(.L_x_3506) ;  /* 0xfffffffc00f08947 */ /* 0x002fea000383ffff */
[----:B------:R-:W-:Y:S05]  /*e8f0*/  BRA `(.L_x_3531) ;  /* 0xfffffff400ac7947 */ /* 0x000fea000383ffff */
.L_x_3508:
[----:B-1----:R1:W2:Y:S02]  /*e900*/  SYNCS.PHASECHK.TRANS64.TRYWAIT P0, [R5+URZ], R4 ;  /* 0x00000004050075a7 */ /* 0x0022a4000800017f */
[----:B--2---:R-:W-:Y:S05]  /*e910*/  @!P0 NANOSLEEP.SYNCS 0x989680 ;  /* 0x009896800000895d */ /* 0x004fea0003900000 */
[----:B------:R-:W2:Y:S02]  /*e920*/  @!P0 SYNCS.PHASECHK.TRANS64 P0, [R5+URZ], R4 ;  /* 0x00000004050085a7 */ /* 0x000ea4000800007f */
[----:B--2---:R-:W-:Y:S05]  /*e930*/  @!P0 BRA `(.L_x_3508) ;  /* 0xfffffffc00f08947 */ /* 0x004fea000383ffff */
[----:B------:R-:W-:Y:S05]  /*e940*/  BRA `(.L_x_3532) ;  /* 0xfffffff400b07947 */ /* 0x000fea000383ffff */
.L_x_3533:
        /* <DEDUP_REMOVED lines=11> */
.L_x_4730:


//--------------------- .text._ZN7cutlass13device_kernelIN5flash11enable_sm90INS1_16FlashAttnFwdSm90INS1_25CollectiveMainloopFwdSm90ILi2EN4cute5tupleIJNS5_1CILi1EEES8_S8_EEENS6_IJNS7_ILi128EEENS7_ILi96EEENS7_ILi64EEEEEELi256ENS_10bfloat16_tEfNS_4arch4Sm90ELb1ELb0ELb0ELb1ELb0ELb0ELb0ELb1ELb0ELb0ELb0ELb0EEENS1_21CollectiveEpilogueFwdINS6_IJSA_NS7_ILi256EEESB_EEES9_SE_SG_Li256ELb1ELb0ELb0ELb0EEENS1_36VarlenDynamicPersistentTileSchedulerILi128ELi96ELi256ELi32ELb0ELb0ELb1ELb1ELb1ELb1EEEEEEEEEvNT_6ParamsE --------------------------
	.section	.text._ZN7cutlass13device_kernelIN5flash11enable_sm90INS1_16FlashAttnFwdSm90INS1_25CollectiveMainloopFwdSm90ILi2EN4cute5tupleIJNS5_1CILi1EEES8_S8_EEENS6_IJNS7_ILi128EEENS7_ILi96EEENS7_ILi64EEEEEELi256ENS_10bfloat16_tEfNS_4arch4Sm90ELb1ELb0ELb0ELb1ELb0ELb0ELb0ELb1ELb0ELb0ELb0ELb0EEENS1_21CollectiveEpilogueFwdINS6_IJSA_NS7_ILi256EEESB_EEES9_SE_SG_Li256ELb1ELb0ELb0ELb0EEENS1_36VarlenDynamicPersistentTileSchedulerILi128ELi96ELi256ELi32ELb0ELb0ELb1ELb1ELb1ELb1EEEEEEEEEvNT_6ParamsE,"ax",@progbits
	.align	128
.text._ZN7cutlass13device_kernelIN5flash11enable_sm90INS1_16FlashAttnFwdSm90INS1_25CollectiveMainloopFwdSm90ILi2EN4cute5tupleIJNS5_1CILi1EEES8_S8_EEENS6_IJNS7_ILi128EEENS7_ILi96EEENS7_ILi64EEEEEELi256ENS_10bfloat16_tEfNS_4arch4Sm90ELb1ELb0ELb0ELb1ELb0ELb0ELb0ELb1ELb0ELb0ELb0ELb0EEENS1_21CollectiveEpilogueFwdINS6_IJSA_NS7_ILi256EEESB_EEES9_SE_SG_Li256ELb1ELb0ELb0ELb0EEENS1_36VarlenDynamicPersistentTileSchedulerILi128ELi96ELi256ELi32ELb0ELb0ELb1ELb1ELb1ELb1EEEEEEEEEvNT_6ParamsE:
        .type           _ZN7cutlass13device_kernelIN5flash11enable_sm90INS1_16FlashAttnFwdSm90INS1_25CollectiveMainloopFwdSm90ILi2EN4cute5tupleIJNS5_1CILi1EEES8_S8_EEENS6_IJNS7_ILi128EEENS7_ILi96EEENS7_ILi64EEEEEELi256ENS_10bfloat16_tEfNS_4arch4Sm90ELb1ELb0ELb0ELb1ELb0ELb0ELb0ELb1ELb0ELb0ELb0ELb0EEENS1_21CollectiveEpilogueFwdINS6_IJSA_NS7_ILi256EEESB_EEES9_SE_SG_Li256ELb1ELb0ELb0ELb0EEENS1_36VarlenDynamicPersistentTileSchedulerILi128ELi96ELi256ELi32ELb0ELb0ELb1ELb1ELb1ELb1EEEEEEEEEvNT_6ParamsE,@function
        .size           _ZN7cutlass13device_kernelIN5flash11enable_sm90INS1_16FlashAttnFwdSm90INS1_25CollectiveMainloopFwdSm90ILi2EN4cute5tupleIJNS5_1CILi1EEES8_S8_EEENS6_IJNS7_ILi128EEENS7_ILi96EEENS7_ILi64EEEEEELi256ENS_10bfloat16_tEfNS_4arch4Sm90ELb1ELb0ELb0ELb1ELb0ELb0ELb0ELb1ELb0ELb0ELb0ELb0EEENS1_21CollectiveEpilogueFwdINS6_IJSA_NS7_ILi256EEESB_EEES9_SE_SG_Li256ELb1ELb0ELb0ELb0EEENS1_36VarlenDynamicPersistentTileSchedulerILi128ELi96ELi256ELi32ELb0ELb0ELb1ELb1ELb1ELb1EEEEEEEEEvNT_6ParamsE,(.L_x_4731 - _ZN7cutlass13device_kernelIN5flash11enable_sm90INS1_16FlashAttnFwdSm90INS1_25CollectiveMainloopFwdSm90ILi2EN4cute5tupleIJNS5_1CILi1EEES8_S8_EEENS6_IJNS7_ILi128EEENS7_ILi96EEENS7_ILi64EEEEEELi256ENS_10bfloat16_tEfNS_4arch4Sm90ELb1ELb0ELb0ELb1ELb0ELb0ELb0ELb1ELb0ELb0ELb0ELb0EEENS1_21CollectiveEpilogueFwdINS6_IJSA_NS7_ILi256EEESB_EEES9_SE_SG_Li256ELb1ELb0ELb0ELb0EEENS1_36VarlenDynamicPersistentTileSchedulerILi128ELi96ELi256ELi32ELb0ELb0ELb1ELb1ELb1ELb1EEEEEEEEEvNT_6ParamsE)
        .other          _ZN7cutlass13device_kernelIN5flash11enable_sm90INS1_16FlashAttnFwdSm90INS1_25CollectiveMainloopFwdSm90ILi2EN4cute5tupleIJNS5_1CILi1EEES8_S8_EEENS6_IJNS7_ILi128EEENS7_ILi96EEENS7_ILi64EEEEEELi256ENS_10bfloat16_tEfNS_4arch4Sm90ELb1ELb0ELb0ELb1ELb0ELb0ELb0ELb1ELb0ELb0ELb0ELb0EEENS1_21CollectiveEpilogueFwdINS6_IJSA_NS7_ILi256EEESB_EEES9_SE_SG_Li256ELb1ELb0ELb0ELb0EEENS1_36VarlenDynamicPersistentTileSchedulerILi128ELi96ELi256ELi32ELb0ELb0ELb1ELb1ELb1ELb1EEEEEEEEEvNT_6ParamsE,@"STO_CUDA_ENTRY STV_DEFAULT"
_ZN7cutlass13device_kernelIN5flash11enable_sm90INS1_16FlashAttnFwdSm90INS1_25CollectiveMainloopFwdSm90ILi2EN4cute5tupleIJNS5_1CILi1EEES8_S8_EEENS6_IJNS7_ILi128EEENS7_ILi96EEENS7_ILi64EEEEEELi256ENS_10bfloat16_tEfNS_4arch4Sm90ELb1ELb0ELb0ELb1ELb0ELb0ELb0ELb1ELb0ELb0ELb0ELb0EEENS1_21CollectiveEpilogueFwdINS6_IJSA_NS7_ILi256EEESB_EEES9_SE_SG_Li256ELb1ELb0ELb0ELb0EEENS1_36VarlenDynamicPersistentTileSchedulerILi128ELi96ELi256ELi32ELb0ELb0ELb1ELb1ELb1ELb1EEEEEEEEEvNT_6ParamsE:
        /* <DEDUP_REMOVED lines=21> */
.L_x_3535:
[----:B------:R-:W-:Y:S05]  /*0150*/  BSYNC B0 ;  /* 0x0000000000007941 */ /* 0x000fea0003800000 */
.L_x_3534:
        /* <DEDUP_REMOVED lines=41> */
.L_x_3536:
        /* <DEDUP_REMOVED lines=22> */
.L_x_3537:
        /* <DEDUP_REMOVED lines=18> */
.L_x_3538:
        /* <DEDUP_REMOVED lines=22> */
.L_x_3539:
        /* <DEDUP_REMOVED lines=22> */
.L_x_3540:
[----:B------:R-:W-:Y:S01]  /*0930*/  PLOP3.LUT P0, PT, PT, PT, UP0, 0x80, 0x0 ;  /* 0x000000000000781c */ /* 0x000fe20003f0f008 */
[----:B------:R-:W-:Y:S01]  /*0940*/  UMOV UR36, 0x1 ;  /* 0x0000000100247882 */ /* 0x000fe20000000000 */
[----:B------:R-:W-:Y:S01]  /*0950*/  NOP ;  /* 0x0000000000007918 */ /* 0x000fe20000000000 */
[----:B------:R-:W-:Y:S01]  /*0960*/  USEL UR36, UR36, 0x2, !UP0 ;  /* 0x0000000224247887 */ /* 0x000fe2000c000000 */
[----:B------:R-:W-:Y:S01]  /*0970*/  ULDC.64 UR38, c[0x0][0x208] ;  /* 0x0000820000267ab9 */ /* 0x000fe20000000a00 */
[----:B012-4-:R-:W-:Y:S08]  /*0980*/  BAR.SYNC.DEFER_BLOCKING 0x0 ;  /* 0x0000000000007b1d */ /* 0x017ff00000010000 */
[----:B------:R-:W-:Y:S05]  /*0990*/  @!P0 BRA `(.L_x_3541) ;  /* 0x000000a000d88947 */ /* 0x000fea0003800000 */
.L_x_3542:
        /* <DEDUP_REMOVED lines=28> */
[----:B------:R-:W-:Y:S01]  /*0b60*/  SHF.R.S32.HI R200, RZ, 0x7, R5 ;  /* 0x00000007ffc87819 */ /* 0x000fe20000011405 */
[----:B------:R-:W-:Y:S02]  /*0b70*/  IMAD.SHL.U32 R2, R2, 0x20, RZ ;  /* 0x0000002002027824 */ /* 0x000fe400078e00ff */
[----:B------:R-:W-:Y:S01]  /*0b80*/  IMAD.IADD R23, R202, 0x1, -R23 ;  /* 0x00000001ca177824 */ /* 0x000fe200078e0a17 */
[----:B------:R-:W-:-:S02]  /*0b90*/  LEA.HI R5, R5, R200, RZ, 0x1 ;  /* 0x000000c805057211 */ /* 0x000fc400078f08ff */
[----:B------:R-:W-:Y:S02]  /*0ba0*/  LOP3.LUT R2, R2, 0xfffffc00, RZ, 0xc0, !PT ;  /* 0xfffffc0002027812 */ /* 0x000fe400078ec0ff */
        /* <DEDUP_REMOVED lines=9> */
[----:B------:R-:W-:Y:S02]  /*0c40*/  LOP3.LUT R18, R6, 0x7ffffffc, RZ, 0xc0, !PT ;  /* 0x7ffffffc06127812 */ /* 0x000fe400078ec0ff */
[----:B------:R-:W-:Y:S02]  /*0c50*/  LOP3.LUT R8, R0, 0xfffffff8, RZ, 0xc0, !PT ;  /* 0xfffffff800087812 */ /* 0x000fe400078ec0ff */
[-C--:B------:R-:W-:Y:S01]  /*0c60*/  LEA.HI R0, R3, R202.reuse, RZ, 0x4 ;  /* 0x000000ca03007211 */ /* 0x080fe200078f20ff */
[----:B------:R-:W-:Y:S01]  /*0c70*/  IMAD.IADD R18, R23, 0x1, -R18 ;  /* 0x0000000117127824 */ /* 0x000fe200078e0a12 */
[----:B------:R-:W-:Y:S01]  /*0c80*/  LEA.HI R3, R3, R202, RZ, 0x3 ;  /* 0x000000ca03037211 */ /* 0x000fe200078f18ff */
[----:B------:R-:W-:Y:S01]  /*0c90*/  IMAD.IADD R11, R7, 0x1, -R8 ;  /* 0x00000001070b7824 */ /* 0x000fe200078e0a08 */
[----:B------:R-:W-:-:S02]  /*0ca0*/  SHF.R.S32.HI R9, RZ, 0x4, R0 ;  /* 0x00000004ff097819 */ /* 0x000fc40000011400 */
[----:B------:R-:W-:Y:S01]  /*0cb0*/  LOP3.LUT R7, R0, 0x3fffff0, RZ, 0xc0, !PT ;  /* 0x03fffff000077812 */ /* 0x000fe200078ec0ff */
[----:B------:R-:W-:Y:S01]  /*0cc0*/  IMAD R4, R4, 0x10, R11 ;  /* 0x0000001004047824 */ /* 0x000fe200078e020b */
[----:B------:R-:W-:Y:S02]  /*0cd0*/  LEA.HI R0, R0, R9, RZ, 0x1 ;  /* 0x0000000900007211 */ /* 0x000fe400078f08ff */
[----:B------:R-:W-:Y:S01]  /*0ce0*/  LOP3.LUT R5, R3, 0x1ffffff8, RZ, 0xc0, !PT ;  /* 0x1ffffff803057812 */ /* 0x000fe200078ec0ff */
[----:B------:R-:W-:Y:S01]  /*0cf0*/  IMAD.IADD R7, R202, 0x1, -R7 ;  /* 0x00000001ca077824 */ /* 0x000fe200078e0a07 */
[----:B------:R-:W-:Y:S01]  /*0d00*/  LOP3.LUT R0, R0, 0x1ffffffe, RZ, 0xc0, !PT ;  /* 0x1ffffffe00007812 */ /* 0x000fe200078ec0ff */
[----:B------:R-:W-:Y:S01]  /*0d10*/  IMAD R19, R19, 0x40, R4 ;  /* 0x0000004013137824 */ /* 0x000fe200078e0204 */
[----:B------:R-:W-:Y:S01]  /*0d20*/  SHF.R.S32.HI R16, RZ, 0x3, R3 ;  /* 0x00000003ff107819 */ /* 0x000fe20000011403 */
[----:B------:R-:W-:Y:S02]  /*0d30*/  IMAD R7, R7, 0x40, R2 ;  /* 0x0000004007077824 */ /* 0x000fe400078e0202 */
[----:B------:R-:W-:-:S02]  /*0d40*/  IMAD.IADD R0, R9, 0x1, -R0 ;  /* 0x0000000109007824 */ /* 0x000fc400078e0a00 */
[----:B------:R-:W-:Y:S02]  /*0d50*/  IMAD.IADD R2, R202, 0x1, -R5 ;  /* 0x00000001ca027824 */ /* 0x000fe400078e0a05 */
[----:B------:R-:W-:Y:S02]  /*0d60*/  IMAD R201, R0, 0x8, R7 ;  /* 0x0000000800c97824 */ /* 0x000fe400078e0207 */
[----:B------:R-:W-:-:S07]  /*0d70*/  IMAD.SHL.U32 R2, R2, 0x8, RZ ;  /* 0x0000000802027824 */ /* 0x000fce00078e00ff */
.L_x_3596:
[----:B0--3-5:R-:W0:Y:S01]  /*0d80*/  LDC.64 R4, c[0x0][0xc60] ;  /* 0x00031800ff047b82 */ /* 0x029e220000000a00 */
        /* <DEDUP_REMOVED lines=13> */
[----:B------:R-:W-:-:S04]  /*0e60*/  @UP0 ULEA UR6, UP2, UR46, UR6, 0x2 ;  /* 0x000000062e060291 */ /* 0x000fc8000f84103f */
[----:B------:R-:W-:Y:S02]  /*0e70*/  @UP0 ULEA.HI.X UR7, UR46, UR7, UR45, 0x2, UP2 ;  /* 0x000000072e070291 */ /* 0x000fe400090f142d */
[----:B------:R-:W-:Y:S01]  /*0e80*/  @UP1 ULEA UR8, UP0, UR46, UR8, 0x2 ;  /* 0x000000082e081291 */ /* 0x000fe2000f80103f */
[----:B------:R-:W-:-:S03]  /*0e90*/  IMAD.U32 R4, RZ, RZ, UR6 ;  /* 0x00000006ff047e24 */ /* 0x000fc6000f8e00ff */
[----:B------:R-:W-:Y:S01]  /*0ea0*/  @UP1 ULEA.HI.X UR9, UR46, UR9, UR45, 0x2, UP0 ;  /* 0x000000092e091291 */ /* 0x000fe200080f142d */
[----:B------:R-:W-:Y:S01]  /*0eb0*/  IMAD.U32 R5, RZ, RZ, UR7 ;  /* 0x00000007ff057e24 */ /* 0x000fe2000f8e00ff */
[----:B------:R-:W-:Y:S01]  /*0ec0*/  ULDC.64 UR6, c[0x0][0x3f8] ;  /* 0x0000fe0000067ab9 */ /* 0x000fe20000000a00 */
[----:B------:R-:W-:-:S03]  /*0ed0*/  IMAD.U32 R6, RZ, RZ, UR8 ;  /* 0x00000008ff067e24 */ /* 0x000fc6000f8e00ff */
[----:B------:R-:W-:Y:S01]  /*0ee0*/  IMAD.U32 R7, RZ, RZ, UR9 ;  /* 0x00000009ff077e24 */ /* 0x000fe2000f8e00ff */
[----:B------:R-:W2:Y:S01]  /*0ef0*/  @P0 LDG.E R4, desc[UR38][R4.64] ;  /* 0x0000002604040981 */ /* 0x000ea2000c1e1900 */
[----:B------:R-:W-:Y:S01]  /*0f00*/  UISETP.NE.U32.AND UP0, UPT, UR6, URZ, UPT ;  /* 0x0000003f0600728c */ /* 0x000fe2000bf05070 */
[----:B------:R-:W-:Y:S02]  /*0f10*/  ULDC.64 UR8, c[0x0][0xa20] ;  /* 0x0002880000087ab9 */ /* 0x000fe40000000a00 */
[----:B------:R-:W3:Y:S01]  /*0f20*/  @P2 LDG.E R6, desc[UR38][R6.64] ;  /* 0x0000002606062981 */ /* 0x000ee2000c1e1900 */
[----:B------:R-:W-:Y:S01]  /*0f30*/  UISETP.NE.AND.EX UP0, UPT, UR7, URZ, UPT, UP0 ;  /* 0x0000003f0700728c */ /* 0x000fe2000bf05300 */
[----:B------:R-:W-:Y:S01]  /*0f40*/  ISETP.NE.U32.AND P1, PT, RZ, UR8, PT ;  /* 0x00000008ff007c0c */ /* 0x000fe2000bf25070 */
[----:B------:R-:W-:Y:S01]  /*0f50*/  ULDC UR6, c[0x0][0x2e0] ;  /* 0x0000b80000067ab9 */ /* 0x000fe20000000800 */
[----:B------:R-:W-:Y:S01]  /*0f60*/  UMOV UR41, URZ ;  /* 0x0000003f00297c82 */ /* 0x000fe20008000000 */
[----:B------:R-:W-:Y:S01]  /*0f70*/  USEL UR4, UR4, 0x1, UP0 ;  /* 0x0000000104047887 */ /* 0x000fe20008000000 */
[----:B------:R-:W-:Y:S01]  /*0f80*/  ISETP.NE.AND.EX P1, PT, RZ, UR9, PT, P1 ;  /* 0x00000009ff007c0c */ /* 0x000fe2000bf25310 */
[----:B------:R-:W-:Y:S01]  /*0f90*/  ULDC UR44, c[0x0][0x288] ;  /* 0x0000a200002c7ab9 */ /* 0x000fe20000000800 */
[----:B------:R-:W-:Y:S01]  /*0fa0*/  UMOV UR43, UR5 ;  /* 0x00000005002b7c82 */ /* 0x000fe20008000000 */
[----:B------:R-:W-:Y:S01]  /*0fb0*/  UIMAD UR6, UR4, UR6, URZ ;  /* 0x00000006040672a4 */ /* 0x000fe2000f8e023f */
[----:B--2---:R-:W-:-:S02]  /*0fc0*/  @P0 R2UR UR41, R4 ;  /* 0x00000000042902ca */ /* 0x004fc400000e0000 */
[----:B---3--:R-:W-:Y:S01]  /*0fd0*/  @P2 R2UR UR44, R6 ;  /* 0x00000000062c22ca */ /* 0x008fe200000e0000 */
[----:B-1--4-:R-:W-:-:S14]  /*0fe0*/  @P2 BRA `(.L_x_3543) ;  /* 0x0000000000342947 */ /* 0x012fdc0003800000 */
        /* <DEDUP_REMOVED lines=13> */
.L_x_3543:
[----:B------:R-:W-:Y:S01]  /*10c0*/  UMOV UR42, UR49 ;  /* 0x00000031002a7c82 */ /* 0x000fe20008000000 */
[----:B------:R-:W-:Y:S05]  /*10d0*/  @!P1 BRA `(.L_x_3544) ;  /* 0x00000000001c9947 */ /* 0x000fea0003800000 */
[----:B------:R-:W-:-:S04]  /*10e0*/  ULEA UR4, UP0, UR46, UR8, 0x2 ;  /* 0x000000082e047291 */ /* 0x000fc8000f80103f */
[----:B------:R-:W-:Y:S02]  /*10f0*/  ULEA.HI.X UR5, UR46, UR9, UR45, 0x2, UP0 ;  /* 0x000000092e057291 */ /* 0x000fe400080f142d */
[----:B------:R-:W-:-:S04]  /*1100*/  IMAD.U32 R4, RZ, RZ, UR4 ;  /* 0x00000004ff047e24 */ /* 0x000fc8000f8e00ff */
[----:B------:R-:W-:-:S05]  /*1110*/  IMAD.U32 R5, RZ, RZ, UR5 ;  /* 0x00000005ff057e24 */ /* 0x000fca000f8e00ff */
[----:B------:R-:W2:Y:S02]  /*1120*/  LDG.E R4, desc[UR38][R4.64] ;  /* 0x0000002604047981 */ /* 0x000ea4000c1e1900 */
[----:B--2---:R-:W-:Y:S01]  /*1130*/  R2UR UR6, R4 ;  /* 0x00000000040672ca */ /* 0x004fe200000e0000 */
[----:B------:R-:W-:-:S14]  /*1140*/  BRA `(.L_x_3545) ;  /* 0x0000000000347947 */ /* 0x000fdc0003800000 */
.L_x_3544:
        /* <DEDUP_REMOVED lines=13> */
.L_x_3545:
[----:B------:R-:W-:Y:S01]  /*1220*/  UIADD3 UR41, -UR41, UR6, URZ ;  /* 0x0000000629297290 */ /* 0x000fe2000fffe13f */
[----:B------:R-:W-:Y:S01]  /*1230*/  PLOP3.LUT P0, PT, PT, PT, PT, 0x80, 0x0 ;  /* 0x000000000000781c */ /* 0x000fe20003f0f070 */
[----:B------:R-:W-:Y:S01]  /*1240*/  ULEA UR5, UR49, 0xdf, 0x7 ;  /* 0x000000df31057891 */ /* 0x000fe2000f8e383f */
[----:B------:R-:W-:Y:S01]  /*1250*/  CS2R R40, SRZ ;  /* 0x0000000000287805 */ /* 0x000fe2000001ff00 */
[----:B------:R-:W-:Y:S01]  /*1260*/  UIADD3 UR4, UR41, 0x5f, URZ ;  /* 0x0000005f29047890 */ /* 0x000fe2000fffe03f */
[----:B------:R-:W-:Y:S01]  /*1270*/  CS2R R20, SRZ ;  /* 0x0000000000147805 */ /* 0x000fe2000001ff00 */
[----:B------:R-:W-:Y:S01]  /*1280*/  UIADD3 UR6, UR41, UR5, -UR44 ;  /* 0x0000000529067290 */ /* 0x000fe2000fffe82c */
        /* <DEDUP_REMOVED lines=12> */
[----:B------:R-:W-:-:S02]  /*1350*/  CS2R R138, SRZ ;  /* 0x00000000008a7805 */ /* 0x000fc4000001ff00 */
[----:B------:R-:W-:Y:S02]  /*1360*/  CS2R R136, SRZ ;  /* 0x0000000000887805 */ /* 0x000fe4000001ff00 */
[----:B------:R-:W-:Y:S01]  /*1370*/  CS2R R134, SRZ ;  /* 0x0000000000867805 */ /* 0x000fe2000001ff00 */
[----:B------:R-:W-:Y:S01]  /*1380*/  UISETP.LT.AND UP0, UPT, UR4, UR6, UPT ;  /* 0x000000060400728c */ /* 0x000fe2000bf01270 */
[----:B------:R-:W-:Y:S02]  /*1390*/  CS2R R132, SRZ ;  /* 0x0000000000847805 */ /* 0x000fe4000001ff00 */
[----:B------:R-:W-:Y:S02]  /*13a0*/  CS2R R130, SRZ ;  /* 0x0000000000827805 */ /* 0x000fe4000001ff00 */
[----:B------:R-:W-:Y:S01]  /*13b0*/  CS2R R128, SRZ ;  /* 0x0000000000807805 */ /* 0x000fe2000001ff00 */
[----:B------:R-:W-:Y:S01]  /*13c0*/  USEL UR50, UR4, UR6, UP0 ;  /* 0x0000000604327287 */ /* 0x000fe20008000000 */
[----:B------:R-:W-:-:S02]  /*13d0*/  CS2R R126, SRZ ;  /* 0x00000000007e7805 */ /* 0x000fc4000001ff00 */
[----:B------:R-:W-:Y:S02]  /*13e0*/  CS2R R124, SRZ ;  /* 0x00000000007c7805 */ /* 0x000fe4000001ff00 */
[----:B------:R-:W-:Y:S01]  /*13f0*/  CS2R R122, SRZ ;  /* 0x00000000007a7805 */ /* 0x000fe2000001ff00 */
[----:B------:R-:W-:Y:S01]  /*1400*/  UISETP.GE.AND UP0, UPT, UR50, 0x1, UPT ;  /* 0x000000013200788c */ /* 0x000fe2000bf06270 */
[----:B------:R-:W-:Y:S02]  /*1410*/  CS2R R120, SRZ ;  /* 0x0000000000787805 */ /* 0x000fe4000001ff00 */
[----:B------:R-:W-:Y:S02]  /*1420*/  CS2R R118, SRZ ;  /* 0x0000000000767805 */ /* 0x000fe4000001ff00 */
[----:B------:R-:W-:Y:S02]  /*1430*/  CS2R R116, SRZ ;  /* 0x0000000000747805 */ /* 0x000fe4000001ff00 */
[----:B------:R-:W-:-:S02]  /*1440*/  CS2R R114, SRZ ;  /* 0x0000000000727805 */ /* 0x000fc4000001ff00 */
[----:B------:R-:W-:Y:S02]  /*1450*/  CS2R R112, SRZ ;  /* 0x0000000000707805 */ /* 0x000fe4000001ff00 */
[----:B------:R-:W-:Y:S02]  /*1460*/  PLOP3.LUT P1, PT, PT, PT, UP0, 0x80, 0x0 ;  /* 0x000000000000781c */ /* 0x000fe40003f2f008 */
        /* <DEDUP_REMOVED lines=41> */
[----:B------:R-:W-:-:S02]  /*1700*/  IMAD.MOV.U32 R177, RZ, RZ, RZ ;  /* 0x000000ffffb17224 */ /* 0x000fc400078e00ff */
[----:B------:R-:W-:Y:S02]  /*1710*/  IMAD.MOV.U32 R30, RZ, RZ, RZ ;  /* 0x000000ffff1e7224 */ /* 0x000fe400078e00ff */
        /* <DEDUP_REMOVED lines=35> */
.L_x_3547:
        /* <DEDUP_REMOVED lines=11> */
.L_x_3682:
[----:B0-----:R-:W-:Y:S01]  /*1a00*/  IMAD.U32 R0, RZ, RZ, UR48 ;  /* 0x00000030ff007e24 */ /* 0x001fe2000f8e00ff */
[----:B------:R-:W-:Y:S05]  /*1a10*/  WARPSYNC.ALL ;  /* 0x0000000000007948 */ /* 0x000fea0003800000 */
[----:B------:R0:W-:Y:S01]  /*1a20*/  BAR.SYNC.DEFER_BLOCKING R8, 0x100 ;  /* 0x000400080000751d */ /* 0x0001e20000010000 */
[----:B------:R-:W-:-:S13]  /*1a30*/  ISETP.NE.AND P0, PT, R0, 0x3, PT ;  /* 0x000000030000780c */ /* 0x000fda0003f05270 */
[----:B0-----:R-:W-:Y:S05]  /*1a40*/  @!P0 BRA `(.L_x_3549) ;  /* 0x0000000000048947 */ /* 0x001fea0003800000 */
[----:B------:R-:W-:Y:S01]  /*1a50*/  BPT.TRAP 0x1 ;  /* 0x000000040000795c */ /* 0x000fe20000300000 */
.L_x_3549:
[----:B------:R-:W-:Y:S02]  /*1a60*/  IMAD.U32 R11, RZ, RZ, UR40 ;  /* 0x00000028ff0b7e24 */ /* 0x000fe4000f8e00ff */
[----:B------:R-:W-:-:S03]  /*1a70*/  IMAD.U32 R6, RZ, RZ, UR37 ;  /* 0x00000025ff067e24 */ /* 0x000fc6000f8e00ff */
[----:B------:R-:W-:Y:S01]  /*1a80*/  SHF.L.U32 R11, R11, 0x1f, RZ ;  /* 0x0000001f0b0b7819 */ /* 0x000fe200000006ff */
[----:B------:R-:W-:-:S04]  /*1a90*/  IMAD R6, R6, 0x8, R7 ;  /* 0x0000000806067824 */ /* 0x000fc800078e0207 */
[----:B------:R0:W1:Y:S01]  /*1aa0*/  SYNCS.PHASECHK.TRANS64.TRYWAIT P1, [R6+URZ+0x22830], R11 ;  /* 0x0228300b060075a7 */ /* 0x000062000802017f */
[----:B------:R-:W-:Y:S05]  /*1ab0*/  @!P0 BRA `(.L_x_3550) ;  /* 0x0000000000048947 */ /* 0x000fea0003800000 */
[----:B------:R-:W-:Y:S01]  /*1ac0*/  BPT.TRAP 0x1 ;  /* 0x000000040000795c */ /* 0x000fe20000300000 */
.L_x_3550:
[----:B-1----:R-:W-:Y:S05]  /*1ad0*/  @P1 BRA `(.L_x_3551) ;  /* 0x0000000000081947 */ /* 0x002fea0003800000 */
[----:B------:R-:W1:Y:S02]  /*1ae0*/  SYNCS.PHASECHK.TRANS64.TRYWAIT P1, [R6+URZ+0x22830], R11 ;  /* 0x0228300b060075a7 */ /* 0x000e64000802017f */
[----:B-1----:R-:W-:Y:S05]  /*1af0*/  @!P1 BRA `(.L_x_3552) ;  /* 0x000000dc00889947 */ /* 0x002fea0003800000 */
.L_x_3551:
[----:B------:R-:W-:Y:S01]  /*1b00*/  R2UR UR4, R7 ;  /* 0x00000000070472ca */ /* 0x000fe200000e0000 */
[----:B------:R-:W-:Y:S01]  /*1b10*/  ULOP3.LUT UR16, UR51, 0x10000, URZ, 0xfc, !UPT ;  /* 0x0001000033107892 */ /* 0x000fe2000f8efc3f */
[----:B------:R-:W-:Y:S01]  /*1b20*/  WARPGROUP.ARRIVE ;  /* 0x00000000000079c5 */ /* 0x000fe20000000000 */
[----:B------:R-:W-:Y:S01]  /*1b30*/  UMOV UR17, 0x40000040 ;  /* 0x4000004000117882 */ /* 0x000fe20000000000 */
[----:B------:R-:W-:Y:S01]  /*1b40*/  UMOV UR19, 0x40000040 ;  /* 0x4000004000137882 */ /* 0x000fe20000000000 */
[----:B------:R-:W-:Y:S01]  /*1b50*/  UMOV UR5, 0x40000040 ;  /* 0x4000004000057882 */ /* 0x000fe20000000000 */
[----:B------:R-:W-:Y:S01]  /*1b60*/  UMOV UR7, 0x40000040 ;  /* 0x4000004000077882 */ /* 0x000fe20000000000 */
[----:B------:R-:W-:Y:S01]  /*1b70*/  UIADD3 UR8, UR16, 0x4, URZ ;  /* 0x0000000410087890 */ /* 0x000fe2000fffe03f */
[----:B------:R-:W-:Y:S01]  /*1b80*/  IMAD.U32 R4, RZ, RZ, UR49 ;  /* 0x00000031ff047e24 */ /* 0x000fe2000f8e00ff */
[----:B------:R-:W-:Y:S01]  /*1b90*/  UMOV UR9, 0x40000040 ;  /* 0x4000004000097882 */ /* 0x000fe20000000000 */
[----:B------:R-:W-:Y:S01]  /*1ba0*/  UMOV UR11, 0x40000040 ;  /* 0x40000040000b7882 */ /* 0x000fe20000000000 */
[----:B------:R-:W-:Y:S01]  /*1bb0*/  UIADD3 UR12, UR16, 0x6, URZ ;  /* 0x00000006100c7890 */ /* 0x000fe2000fffe03f */
[----:B------:R-:W-:Y:S01]  /*1bc0*/  IMAD R4, R4, 0x80, R19 ;  /* 0x0000008004047824 */ /* 0x000fe200078e0213 */
[----:B------:R-:W-:Y:S01]  /*1bd0*/  UIADD3 UR4, UR4, 0x1c400, URZ ;  /* 0x0001c40004047890 */ /* 0x000fe2000fffe03f */
[----:B------:R-:W2:Y:S01]  /*1be0*/  S2R R13, SR_TID.X ;  /* 0x00000000000d7919 */ /* 0x000ea20000002100 */
[----:B------:R-:W-:Y:S01]  /*1bf0*/  UMOV UR13, 0x40000040 ;  /* 0x40000040000d7882 */ /* 0x000fe20000000000 */
[----:B------:R-:W-:Y:S01]  /*1c00*/  UMOV UR15, 0x40000040 ;  /* 0x40000040000f7882 */ /* 0x000fe20000000000 */
[----:B------:R-:W-:-:S04]  /*1c10*/  USHF.R.U32.HI UR4, URZ, 0x4, UR4 ;  /* 0x000000043f047899 */ /* 0x000fc80008011604 */
[----:B------:R-:W-:-:S04]  /*1c20*/  ULOP3.LUT UR4, UR4, 0x3fff, URZ, 0xc0, !UPT ;  /* 0x00003fff04047892 */ /* 0x000fc8000f8ec03f */
[----:B------:R-:W-:Y:S02]  /*1c30*/  ULOP3.LUT UR20, UR4, 0x10000, URZ, 0xfc, !UPT ;  /* 0x0001000004147892 */ /* 0x000fe4000f8efc3f */
[----:B------:R-:W-:Y:S02]  /*1c40*/  UIADD3 UR4, UR16, 0x2, URZ ;  /* 0x0000000210047890 */ /* 0x000fe4000fffe03f */
[----:B------:R-:W-:-:S04]  /*1c50*/  UIMAD UR18, UR37, 0x300, UR20 ;  /* 0x00000300251278a4 */ /* 0x000fc8000f8e0214 */
[----:B------:R-:W-:Y:S02]  /*1c60*/  UIADD3 UR6, UR18, 0x2, URZ ;  /* 0x0000000212067890 */ /* 0x000fe4000fffe03f */
[----:B------:R-:W-:Y:S02]  /*1c70*/  UIADD3 UR10, UR18, 0x4, URZ ;  /* 0x00000004120a7890 */ /* 0x000fe4000fffe03f */
[----:B------:R-:W-:Y:S02]  /*1c80*/  UIADD3 UR14, UR18, 0x6, URZ ;  /* 0x00000006120e7890 */ /* 0x000fe4000fffe03f */
[----:B------:R-:W-:Y:S03]  /*1c90*/  HGMMA.64x96x16.F32.BF16 R24, gdesc[UR16], RZ, !UPT, gsb0 ;  /* 0x01600000101879f0 */ /* 0x000fe6000c0018ff */
[----:B------:R-:W-:Y:S02]  /*1ca0*/  WARPGROUP.DEPBAR.LE gsb0, 0x0 ;  /* 0x00008000000079c5 */ /* 0x000fe40000010000 */
[----:B------:R-:W-:-:S06]  /*1cb0*/  WARPGROUP.ARRIVE ;  /* 0x00000000000079c5 */ /* 0x000fcc0000000000 */
[----:B------:R-:W-:Y:S01]  /*1cc0*/  HGMMA.64x96x16.F32.BF16 R24, gdesc[UR4], R24, gsb0 ;  /* 0x01600000041879f0 */ /* 0x000fe20008001818 */
[----:B------:R-:W-:-:S04]  /*1cd0*/  UIMAD UR6, UR50, -0x60, UR41 ;  /* 0xffffffa0320678a4 */ /* 0x000fc8000f8e0229 */
[----:B------:R-:W-:Y:S02]  /*1ce0*/  UIADD3 UR7, -UR44, 0x61, UR6 ;  /* 0x000000612c077890 */ /* 0x000fe4000fffe106 */
[----:B------:R-:W-:-:S04]  /*1cf0*/  UIADD3 UR6, UR6, 0x60, URZ ;  /* 0x0000006006067890 */ /* 0x000fc8000fffe03f */
[----:B------:R-:W-:Y:S02]  /*1d00*/  IMAD.U32 R3, RZ, RZ, UR7 ;  /* 0x00000007ff037e24 */ /* 0x000fe4000f8e00ff */
[----:B------:R-:W-:Y:S02]  /*1d10*/  IMAD.U32 R5, RZ, RZ, UR6 ;  /* 0x00000006ff057e24 */ /* 0x000fe4000f8e00ff */
[C---:B------:R-:W-:Y:S02]  /*1d20*/  IMAD R3, R18.reuse, -0x2, R3 ;  /* 0xfffffffe12037824 */ /* 0x040fe400078e0203 */
[----:B------:R-:W-:-:S03]  /*1d30*/  IMAD R0, R18, -0x2, R5 ;  /* 0xfffffffe12007824 */ /* 0x000fc600078e0205 */
        /* <DEDUP_REMOVED lines=86> */
[----:B------:R-:W3:Y:S01]  /*22a0*/  SHFL.BFLY PT, R5, R10, 0x2, 0x1f ;  /* 0x0c401f000a057f89 */ /* 0x000ee200000e0000 */
        /* <DEDUP_REMOVED lines=10> */
[----:B---3--:R-:W-:Y:S02]  /*2350*/  FMNMX.FTZ R9, R10, R5, !PT ;  /* 0x000000050a097209 */ /* 0x008fe40007810000 */
[----:B------:R-:W-:Y:S02]  /*2360*/  FSEL R40, R40, -INF , P1 ;  /* 0xff80000028287808 */ /* 0x000fe40000800000 */
[----:B------:R-:W-:Y:S01]  /*2370*/  ISETP.GT.AND P1, PT, R0, 0x28, PT ;  /* 0x000000280000780c */ /* 0x000fe20003f24270 */
[----:B------:R-:W3:Y:S03]  /*2380*/  SHFL.BFLY PT, R12, R9, 0x1, 0x1f ;  /* 0x0c201f00090c7f89 */ /* 0x000ee600000e0000 */
        /* <DEDUP_REMOVED lines=8> */
[----:B---3--:R-:W-:Y:S02]  /*2410*/  FMNMX.FTZ R5, R9, R12, !PT ;  /* 0x0000000c09057209 */ /* 0x008fe40007810000 */
        /* <DEDUP_REMOVED lines=21> */
[----:B------:R-:W3:Y:S01]  /*2570*/  MUFU.EX2 R27, R27 ;  /* 0x0000001b001b7308 */ /* 0x000ee20000000800 */
        /* <DEDUP_REMOVED lines=41> */
[----:B------:R-:W-:Y:S01]  /*2810*/  FFMA.FTZ R9, R71, UR10, -R9 ;  /* 0x0000000a47097c23 */ /* 0x000fe20008010809 */
[----:B------:R-:W-:-:S02]  /*2820*/  FMNMX.FTZ R3, R57, R4, !PT ;  /* 0x0000000439037209 */ /* 0x000fc40007810000 */
[----:B------:R-:W-:Y:S02]  /*2830*/  FSEL R61, R61, -INF , P2 ;  /* 0xff8000003d3d7808 */ /* 0x000fe40001000000 */
[----:B------:R-:W-:Y:S01]  /*2840*/  FMNMX.FTZ R4, R60, R3, !PT ;  /* 0x000000033c047209 */ /* 0x000fe20007810000 */
[----:B------:R-:W5:Y:S01]  /*2850*/  MUFU.EX2 R35, R35 ;  /* 0x0000002300237308 */ /* 0x000f620000000800 */
[----:B------:R-:W-:Y:S02]  /*2860*/  ISETP.GT.AND P2, PT, R0, 0x51, PT ;  /* 0x000000510000780c */ /* 0x000fe40003f44270 */
[----:B------:R-:W-:Y:S02]  /*2870*/  FSEL R64, R64, -INF , P1 ;  /* 0xff80000040407808 */ /* 0x000fe40000800000 */
[----:B------:R-:W-:Y:S02]  /*2880*/  FMNMX.FTZ R3, R61, R4, !PT ;  /* 0x000000043d037209 */ /* 0x000fe40007810000 */
[----:B------:R-:W-:Y:S01]  /*2890*/  ISETP.GT.AND P1, PT, R0, 0x58, PT ;  /* 0x000000580000780c */ /* 0x000fe20003f24270 */
[----:B------:R3:W-:Y:S01]  /*28a0*/  MUFU.EX2 R175, R9 ;  /* 0x0000000900af7308 */ /* 0x0007e20000000800 */
[----:B------:R-:W-:-:S02]  /*28b0*/  FSEL R65, R65, -INF , P2 ;  /* 0xff80000041417808 */ /* 0x000fc40001000000 */
[----:B------:R-:W-:Y:S02]  /*28c0*/  FMNMX.FTZ R4, R64, R3, !PT ;  /* 0x0000000340047209 */ /* 0x000fe40007810000 */
[----:B------:R-:W-:Y:S02]  /*28d0*/  ISETP.GT.AND P2, PT, R0, 0x59, PT ;  /* 0x000000590000780c */ /* 0x000fe40003f44270 */
[----:B------:R-:W-:Y:S01]  /*28e0*/  FSEL R68, R68, -INF , P1 ;  /* 0xff80000044447808 */ /* 0x000fe20000800000 */
[----:B------:R-:W-:Y:S01]  /*28f0*/  MUFU.EX2 R38, R38 ;  /* 0x0000002600267308 */ /* 0x000fe20000000800 */
[----:B------:R-:W-:Y:S01]  /*2900*/  FMNMX.FTZ R3, R65, R4, !PT ;  /* 0x0000000441037209 */ /* 0x000fe20007810000 */
[----:B---3--:R-:W-:Y:S01]  /*2910*/  FADD.FTZ R9, R26, R27 ;  /* 0x0000001b1a097221 */ /* 0x008fe20000010000 */
[----:B------:R-:W-:Y:S02]  /*2920*/  FSEL R69, R69, -INF , P2 ;  /* 0xff80000045457808 */ /* 0x000fe40001000000 */
[----:B------:R-:W-:-:S02]  /*2930*/  FMNMX.FTZ R0, R68, R3, !PT ;  /* 0x0000000344007209 */ /* 0x000fc40007810000 */
[----:B------:R-:W-:Y:S01]  /*2940*/  F2FP.BF16.F32.PACK_AB R153, R27, R26 ;  /* 0x0000001a1b99723e */ /* 0x000fe200000010ff */
[----:B------:R-:W3:Y:S01]  /*2950*/  MUFU.EX2 R39, R39 ;  /* 0x0000002700277308 */ /* 0x000ee20000000800 */
[----:B------:R-:W-:Y:S02]  /*2960*/  FMNMX.FTZ R0, R69, R0, !PT ;  /* 0x0000000045007209 */ /* 0x000fe40007810000 */
[----:B----4-:R-:W-:Y:S02]  /*2970*/  F2FP.BF16.F32.PACK_AB R155, R31, R30 ;  /* 0x0000001e1f9b723e */ /* 0x010fe400000010ff */
[----:B-----5:R-:W-:Y:S01]  /*2980*/  F2FP.BF16.F32.PACK_AB R157, R35, R34 ;  /* 0x00000022239d723e */ /* 0x020fe200000010ff */
[----:B------:R-:W4:Y:S02]  /*2990*/  SHFL.BFLY PT, R3, R0, 0x2, 0x1f ;  /* 0x0c401f0000037f89 */ /* 0x000f2400000e0000 */
[----:B------:R-:W-:Y:S08]  /*29a0*/  MUFU.EX2 R42, R42 ;  /* 0x0000002a002a7308 */ /* 0x000ff00000000800 */
[----:B------:R-:W5:Y:S01]  /*29b0*/  MUFU.EX2 R43, R43 ;  /* 0x0000002b002b7308 */ /* 0x000f620000000800 */
[----:B---3--:R-:W-:-:S07]  /*29c0*/  F2FP.BF16.F32.PACK_AB R159, R39, R38 ;  /* 0x00000026279f723e */ /* 0x008fce00000010ff */
[----:B------:R-:W-:Y:S01]  /*29d0*/  MUFU.EX2 R46, R46 ;  /* 0x0000002e002e7308 */ /* 0x000fe20000000800 */
[----:B----4-:R-:W-:-:S07]  /*29e0*/  FMNMX.FTZ R3, R0, R3, !PT ;  /* 0x0000000300037209 */ /* 0x010fce0007810000 */
[----:B------:R-:W3:Y:S01]  /*29f0*/  MUFU.EX2 R47, R47 ;  /* 0x0000002f002f7308 */ /* 0x000ee20000000800 */
[----:B-----5:R-:W-:Y:S01]  /*2a00*/  F2FP.BF16.F32.PACK_AB R161, R43, R42 ;  /* 0x0000002a2ba1723e */ /* 0x020fe200000010ff */
[----:B------:R-:W4:Y:S06]  /*2a10*/  SHFL.BFLY PT, R4, R3, 0x1, 0x1f ;  /* 0x0c201f0003047f89 */ /* 0x000f2c00000e0000 */
[----:B------:R-:W-:Y:S08]  /*2a20*/  MUFU.EX2 R50, R50 ;  /* 0x0000003200327308 */ /* 0x000ff00000000800 */
[----:B------:R-:W5:Y:S01]  /*2a30*/  MUFU.EX2 R51, R51 ;  /* 0x0000003300337308 */ /* 0x000f620000000800 */
[----:B---3--:R-:W-:-:S07]  /*2a40*/  F2FP.BF16.F32.PACK_AB R163, R47, R46 ;  /* 0x0000002e2fa3723e */ /* 0x008fce00000010ff */
[----:B------:R-:W-:Y:S01]  /*2a50*/  MUFU.EX2 R54, R54 ;  /* 0x0000003600367308 */ /* 0x000fe20000000800 */
[----:B----4-:R-:W-:-:S04]  /*2a60*/  FMNMX.FTZ R4, R3, R4, !PT ;  /* 0x0000000403047209 */ /* 0x010fc80007810000 */
[C---:B------:R-:W-:Y:S01]  /*2a70*/  FSETP.NEU.FTZ.AND P1, PT, R4.reuse, -INF , PT ;  /* 0xff8000000400780b */ /* 0x040fe20003f3d000 */
[----:B------:R-:W-:Y:S02]  /*2a80*/  FMUL.FTZ R0, R4, UR10 ;  /* 0x0000000a04007c20 */ /* 0x000fe40008410000 */
[----:B------:R-:W-:Y:S01]  /*2a90*/  MUFU.EX2 R55, R55 ;  /* 0x0000003700377308 */ /* 0x000fe20000000800 */
[----:B-----5:R-:W-:Y:S02]  /*2aa0*/  F2FP.BF16.F32.PACK_AB R165, R51, R50 ;  /* 0x0000003233a5723e */ /* 0x020fe400000010ff */
[----:B------:R-:W-:Y:S01]  /*2ab0*/  FSEL R3, R0, RZ, P1 ;  /* 0x000000ff00037208 */ /* 0x000fe20000800000 */
[----:B------:R-:W-:Y:S01]  /*2ac0*/  FADD.FTZ R0, R30, R9 ;  /* 0x000000091e007221 */ /* 0x000fe20000010000 */
[----:B--2---:R-:W-:-:S03]  /*2ad0*/  LOP3.LUT P1, RZ, R13, 0x7f, RZ, 0xc0, !PT ;  /* 0x0000007f0dff7812 */ /* 0x004fc6000782c0ff */
        /* <DEDUP_REMOVED lines=30> */
[----:B------:R-:W-:Y:S01]  /*2cc0*/  FFMA.FTZ R64, R64, UR10, -R3 ;  /* 0x0000000a40407c23 */ /* 0x000fe20008010803 */
[----:B------:R-:W-:Y:S01]  /*2cd0*/  FADD.FTZ R15, R43, R12 ;  /* 0x0000000c2b0f7221 */ /* 0x000fe20000010000 */
[----:B------:R-:W4:Y:S01]  /*2ce0*/  MUFU.EX2 R29, R29 ;  /* 0x0000001d001d7308 */ /* 0x000f220000000800 */
[----:B--2---:R-:W-:Y:S01]  /*2cf0*/  FADD.FTZ R9, R24, R25 ;  /* 0x0000001918097221 */ /* 0x004fe20000010000 */
[----:B------:R-:W-:Y:S01]  /*2d00*/  FFMA.FTZ R65, R65, UR10, -R3 ;  /* 0x0000000a41417c23 */ /* 0x000fe20008010803 */
[----:B------:R-:W-:Y:S01]  /*2d10*/  FADD.FTZ R12, R46, R15 ;  /* 0x0000000f2e0c7221 */ /* 0x000fe20000010000 */
[--C-:B------:R-:W-:Y:S01]  /*2d20*/  FFMA.FTZ R68, R68, UR10, -R3.reuse ;  /* 0x0000000a44447c23 */ /* 0x100fe20008010803 */
[----:B------:R-:W-:Y:S01]  /*2d30*/  FFMA.FTZ R3, R69, UR10, -R3 ;  /* 0x0000000a45037c23 */ /* 0x000fe20008010803 */
[----:B------:R-:W-:Y:S01]  /*2d40*/  F2FP.BF16.F32.PACK_AB R167, R55, R54 ;  /* 0x0000003637a7723e */ /* 0x000fe200000010ff */
[----:B------:R-:W-:Y:S01]  /*2d50*/  FADD.FTZ R15, R47, R12 ;  /* 0x0000000c2f0f7221 */ /* 0x000fe20000010000 */
[----:B------:R-:W2:Y:S01]  /*2d60*/  MUFU.EX2 R32, R32 ;  /* 0x0000002000207308 */ /* 0x000ea20000000800 */
[----:B---3--:R-:W-:Y:S01]  /*2d70*/  FADD.FTZ R0, R28, R9 ;  /* 0x000000091c007221 */ /* 0x008fe20000010000 */
[----:B------:R-:W-:-:S02]  /*2d80*/  IADD3 R9, -R22, 0xb, RZ ;  /* 0x0000000b16097810 */ /* 0x000fc40007ffe1ff */
[----:B------:R-:W-:-:S04]  /*2d90*/  F2FP.BF16.F32.PACK_AB R152, R25, R24 ;  /* 0x000000181998723e */ /* 0x000fc800000010ff */
        /* <DEDUP_REMOVED lines=48> */
[C---:B----4-:R-:W-:Y:S01]  /*30a0*/  FADD.FTZ R15, R63.reuse, R10 ;  /* 0x0000000a3f0f7221 */ /* 0x050fe20000010000 */
[----:B------:R-:W-:-:S06]  /*30b0*/  F2FP.BF16.F32.PACK_AB R171, R63, R62 ;  /* 0x0000003e3fab723e */ /* 0x000fcc00000010ff */
[----:B------:R-:W4:Y:S01]  /*30c0*/  MUFU.EX2 R57, R57 ;  /* 0x0000003900397308 */ /* 0x000f220000000800 */
[----:B-----5:R-:W-:-:S07]  /*30d0*/  FADD.FTZ R0, R56, R13 ;  /* 0x0000000d38007221 */ /* 0x020fce0000010000 */
        /* <DEDUP_REMOVED lines=13> */
[----:B-----5:R-:W-:Y:S01]  /*31b0*/  FADD.FTZ R15, R61, R0 ;  /* 0x000000003d0f7221 */ /* 0x020fe20000010000 */
[C---:B------:R-:W-:Y:S01]  /*31c0*/  FADD.FTZ R0, R175.reuse, R10 ;  /* 0x0000000aaf007221 */ /* 0x040fe20000010000 */
[----:B------:R-:W-:Y:S02]  /*31d0*/  F2FP.BF16.F32.PACK_AB R175, R175, R70 ;  /* 0x00000046afaf723e */ /* 0x000fe400000010ff */
[----:B------:R-:W-:-:S03]  /*31e0*/  F2FP.BF16.F32.PACK_AB R170, R61, R60 ;  /* 0x0000003c3daa723e */ /* 0x000fc600000010ff */
[----:B------:R-:W5:Y:S01]  /*31f0*/  MUFU.EX2 R68, R68 ;  /* 0x0000004400447308 */ /* 0x000f620000000800 */
[----:B---3--:R-:W-:-:S07]  /*3200*/  FADD.FTZ R10, R64, R15 ;  /* 0x0000000f400a7221 */ /* 0x008fce0000010000 */
[----:B------:R-:W3:Y:S01]  /*3210*/  MUFU.EX2 R13, R3 ;  /* 0x00000003000d7308 */ /* 0x000ee20000000800 */
[C---:B----4-:R-:W-:Y:S01]  /*3220*/  FADD.FTZ R15, R65.reuse, R10 ;  /* 0x0000000a410f7221 */ /* 0x050fe20000010000 */
[----:B------:R-:W-:-:S03]  /*3230*/  F2FP.BF16.F32.PACK_AB R172, R65, R64 ;  /* 0x0000004041ac723e */ /* 0x000fc600000010ff */
[----:B-----5:R-:W-:-:S04]  /*3240*/  FADD.FTZ R10, R68, R15 ;  /* 0x0000000f440a7221 */ /* 0x020fc80000010000 */
[C---:B---3--:R-:W-:Y:S01]  /*3250*/  FADD.FTZ R3, R13.reuse, R10 ;  /* 0x0000000a0d037221 */ /* 0x048fe20000010000 */
[----:B------:R-:W-:Y:S01]  /*3260*/  F2FP.BF16.F32.PACK_AB R174, R13, R68 ;  /* 0x000000440dae723e */ /* 0x000fe200000010ff */
[----:B--2---:R-:W-:Y:S06]  /*3270*/  @!P0 BRA `(.L_x_3553) ;  /* 0x0000000000048947 */ /* 0x004fec0003800000 */
[----:B------:R-:W-:Y:S01]  /*3280*/  BPT.TRAP 0x1 ;  /* 0x000000040000795c */ /* 0x000fe20000300000 */
.L_x_3553:
[----:B------:R2:W3:Y:S01]  /*3290*/  SYNCS.PHASECHK.TRANS64.TRYWAIT P2, [R6+URZ+0x22850], R11 ;  /* 0x0228500b060075a7 */ /* 0x0004e2000804017f */
[----:B------:R-:W-:Y:S05]  /*32a0*/  @!P0 BRA `(.L_x_3554) ;  /* 0x0000000000048947 */ /* 0x000fea0003800000 */
[----:B------:R-:W-:Y:S01]  /*32b0*/  BPT.TRAP 0x1 ;  /* 0x000000040000795c */ /* 0x000fe20000300000 */
.L_x_3554:
[----:B---3--:R-:W-:Y:S05]  /*32c0*/  @P2 BRA `(.L_x_3555) ;  /* 0x0000000000082947 */ /* 0x008fea0003800000 */
[----:B------:R-:W3:Y:S02]  /*32d0*/  SYNCS.PHASECHK.TRANS64.TRYWAIT P2, [R6+URZ+0x22850], R11 ;  /* 0x0228500b060075a7 */ /* 0x000ee4000804017f */
[----:B---3--:R-:W-:Y:S05]  /*32e0*/  @!P2 BRA `(.L_x_3556) ;  /* 0x000000c400a0a947 */ /* 0x008fea0003800000 */
.L_x_3555:
[----:B------:R-:W-:Y:S01]  /*32f0*/  R2UR UR6, R7 ;  /* 0x00000000070672ca */ /* 0x000fe200000e0000 */
[----:B------:R4:W-:Y:S01]  /*3300*/  BAR.SYNC.DEFER_BLOCKING R8, 0x100 ;  /* 0x000400080000751d */ /* 0x0009e20000010000 */
[----:B------:R-:W-:Y:S01]  /*3310*/  UIADD3 UR23, UR50, -0x2, URZ ;  /* 0xfffffffe32177890 */ /* 0x000fe2000fffe03f */
[----:B0123--:R-:W-:-:S04]  /*3320*/  @!P1 VIADD R6, R6, 0x22860 ;  /* 0x0002286006069836 */ /* 0x00ffc80000000000 */
[----:B------:R-:W-:Y:S01]  /*3330*/  UMOV UR7, 0x40000040 ;  /* 0x4000004000077882 */ /* 0x000fe20000000000 */
[----:B------:R-:W-:-:S05]  /*3340*/  @!P1 PRMT R6, RZ, 0x654, R6 ;  /* 0x00000654ff069816 */ /* 0x000fca0000000006 */
        /* <DEDUP_REMOVED lines=38> */
[----:B------:R-:W-:-:S04]  /*35b0*/  UIADD3 UR6, UR41, -UR44, URZ ;  /* 0x8000002c29067290 */ /* 0x000fc8000fffe03f */
[----:B------:R-:W-:-:S04]  /*35c0*/  ULEA UR6, UR49, UR6, 0x7 ;  /* 0x0000000631067291 */ /* 0x000fc8000f8e383f */
        /* <DEDUP_REMOVED lines=9> */
[----:B----4-:R-:W-:Y:S05]  /*3660*/  @!P2 BRA `(.L_x_3557) ;  /* 0x0000002000f8a947 */ /* 0x010fea0003800000 */
[----:B------:R-:W-:Y:S01]  /*3670*/  IMAD.MOV.U32 R8, RZ, RZ, R5 ;  /* 0x000000ffff087224 */ /* 0x000fe200078e0005 */
[----:B------:R-:W-:Y:S01]  /*3680*/  ULDC UR24, c[0x0][0x988] ;  /* 0x0002620000187ab9 */ /* 0x000fe20000000800 */
[----:B------:R-:W-:-:S07]  /*3690*/  IMAD.MOV.U32 R7, RZ, RZ, R4 ;  /* 0x000000ffff077224 */ /* 0x000fce00078e0004 */
.L_x_3566:
[----:B------:R-:W-:-:S04]  /*36a0*/  UIADD3 UR37, UR37, 0x1, URZ ;  /* 0x0000000125257890 */ /* 0x000fc8000fffe03f */
[----:B------:R-:W-:-:S04]  /*36b0*/  UISETP.NE.AND UP0, UPT, UR37, 0x2, UPT ;  /* 0x000000022500788c */ /* 0x000fc8000bf05270 */
[----:B------:R-:W-:Y:S02]  /*36c0*/  USEL UR6, URZ, 0x1, UP0 ;  /* 0x000000013f067887 */ /* 0x000fe40008000000 */
[----:B------:R-:W-:Y:S02]  /*36d0*/  USEL UR37, UR37, URZ, UP0 ;  /* 0x0000003f25257287 */ /* 0x000fe40008000000 */
[----:B------:R-:W-:Y:S01]  /*36e0*/  ULOP3.LUT UR40, UR40, UR6, URZ, 0x3c, !UPT ;  /* 0x0000000628287292 */ /* 0x000fe2000f8e3c3f */
[----:B0-----:R-:W-:Y:S11]  /*36f0*/  @!P0 BRA `(.L_x_3558) ;  /* 0x0000000000048947 */ /* 0x001ff60003800000 */
[----:B------:R-:W-:Y:S01]  /*3700*/  BPT.TRAP 0x1 ;  /* 0x000000040000795c */ /* 0x000fe20000300000 */
.L_x_3558:
        /* <DEDUP_REMOVED lines=9> */
.L_x_3559:
[----:B-1----:R-:W-:Y:S05]  /*37a0*/  @P2 BRA `(.L_x_3560) ;  /* 0x0000000000082947 */ /* 0x002fea0003800000 */
[----:B------:R-:W1:Y:S02]  /*37b0*/  SYNCS.PHASECHK.TRANS64.TRYWAIT P2, [UR25+0x22830], R6 ;  /* 0x02283006ff0075a7 */ /* 0x000e640008040159 */
[----:B-1----:R-:W-:Y:S05]  /*37c0*/  @!P2 BRA `(.L_x_3561) ;  /* 0x000000c0007ca947 */ /* 0x002fea0003800000 */
.L_x_3560:
[----:B------:R-:W-:Y:S01]  /*37d0*/  UIMAD UR18, UR37, 0x300, UR20 ;  /* 0x00000300251278a4 */ /* 0x000fe2000f8e0214 */
[----:B------:R-:W-:Y:S01]  /*37e0*/  WARPGROUP.ARRIVE ;  /* 0x00000000000079c5 */ /* 0x000fe20000000000 */
[----:B------:R-:W-:Y:S01]  /*37f0*/  UMOV UR19, 0x40000040 ;  /* 0x4000004000137882 */ /* 0x000fe20000000000 */
[----:B------:R-:W-:Y:S01]  /*3800*/  UMOV UR7, 0x40000040 ;  /* 0x4000004000077882 */ /* 0x000fe20000000000 */
[----:B------:R-:W-:Y:S01]  /*3810*/  UIADD3 UR6, UR18, 0x2, URZ ;  /* 0x0000000212067890 */ /* 0x000fe2000fffe03f */
[----:B-1----:R-:W-:Y:S01]  /*3820*/  IMAD.MOV.U32 R5, RZ, RZ, -0x2 ;  /* 0xfffffffeff057424 */ /* 0x002fe200078e00ff */
        /* <DEDUP_REMOVED lines=8> */
[----:B------:R-:W-:-:S04]  /*38b0*/  USHF.L.U32 UR6, UR49, 0x7, URZ ;  /* 0x0000000731067899 */ /* 0x000fc8000800063f */
[----:B------:R-:W-:-:S04]  /*38c0*/  UIMAD UR6, UR23, -0x60, UR6 ;  /* 0xffffffa0170678a4 */ /* 0x000fc8000f8e0206 */
[----:B------:R-:W-:-:S04]  /*38d0*/  UIADD3 UR6, UR6, 0x1, UR41 ;  /* 0x0000000106067890 */ /* 0x000fc8000fffe029 */
[----:B------:R-:W-:-:S06]  /*38e0*/  UIADD3 UR6, UR6, -UR44, URZ ;  /* 0x8000002c06067290 */ /* 0x000fcc000fffe03f */
[----:B------:R-:W-:-:S04]  /*38f0*/  IMAD R4, R18, R5, UR6 ;  /* 0x0000000612047e24 */ /* 0x000fc8000f8e0205 */
[----:B------:R-:W-:-:S05]  /*3900*/  IMAD.IADD R5, R19, 0x1, R4 ;  /* 0x0000000113057824 */ /* 0x000fca00078e0204 */
[C---:B------:R-:W-:Y:S02]  /*3910*/  ISETP.GT.AND P2, PT, R5.reuse, RZ, PT ;  /* 0x000000ff0500720c */ /* 0x040fe40003f44270 */
[----:B------:R-:W-:Y:S01]  /*3920*/  ISETP.GT.AND P3, PT, R5, 0x1, PT ;  /* 0x000000010500780c */ /* 0x000fe20003f64270 */
        /* <DEDUP_REMOVED lines=12> */
[C---:B------:R-:W-:Y:S02]  /*39f0*/  ISETP.GT.AND P3, PT, R5.reuse, 0x9, PT ;  /* 0x000000090500780c */ /* 0x040fe40003f64270 */
[----:B------:R-:W-:Y:S02]  /*3a00*/  FSEL R156, R156, -INF , P2 ;  /* 0xff8000009c9c7808 */ /* 0x000fe40001000000 */
[----:B------:R-:W-:Y:S02]  /*3a10*/  FMNMX.FTZ R9, R20, R9, !PT ;  /* 0x0000000914097209 */ /* 0x000fe40007810000 */
        /* <DEDUP_REMOVED lines=65> */
[C---:B------:R-:W-:Y:S02]  /*3e30*/  ISETP.GT.AND P4, PT, R5.reuse, 0x1, PT ;  /* 0x000000010500780c */ /* 0x040fe40003f84270 */
[----:B------:R-:W-:Y:S01]  /*3e40*/  FSEL R11, R154, -INF , P3 ;  /* 0xff8000009a0b7808 */ /* 0x000fe20001800000 */
[----:B------:R-:W1:Y:S01]  /*3e50*/  SHFL.BFLY PT, R4, R9, 0x2, 0x1f ;  /* 0x0c401f0009047f89 */ /* 0x000e6200000e0000 */
[----:B------:R-:W-:Y:S02]  /*3e60*/  ISETP.GT.AND P3, PT, R5, 0x8, PT ;  /* 0x000000080500780c */ /* 0x000fe40003f64270 */
[----:B------:R-:W-:Y:S02]  /*3e70*/  FSEL R155, R155, -INF , P4 ;  /* 0xff8000009b9b7808 */ /* 0x000fe40002000000 */
[----:B------:R-:W-:-:S02]  /*3e80*/  FMNMX.FTZ R154, R11, R8, !PT ;  /* 0x000000080b9a7209 */ /* 0x000fc40007810000 */
[C---:B------:R-:W-:Y:S02]  /*3e90*/  ISETP.GT.AND P4, PT, R5.reuse, 0x9, PT ;  /* 0x000000090500780c */ /* 0x040fe40003f84270 */
[----:B------:R-:W-:Y:S02]  /*3ea0*/  FSEL R158, R158, -INF , P3 ;  /* 0xff8000009e9e7808 */ /* 0x000fe40001800000 */
[----:B------:R-:W-:Y:S02]  /*3eb0*/  ISETP.GT.AND P3, PT, R5, 0x10, PT ;  /* 0x000000100500780c */ /* 0x000fe40003f64270 */
[----:B------:R-:W-:Y:S02]  /*3ec0*/  FSEL R159, R159, -INF , P4 ;  /* 0xff8000009f9f7808 */ /* 0x000fe40002000000 */
[----:B------:R-:W-:Y:S02]  /*3ed0*/  ISETP.GT.AND P4, PT, R5, 0x11, PT ;  /* 0x000000110500780c */ /* 0x000fe40003f84270 */
[----:B------:R-:W-:-:S02]  /*3ee0*/  FSEL R162, R162, -INF , P3 ;  /* 0xff800000a2a27808 */ /* 0x000fc40001800000 */
[----:B------:R-:W-:Y:S02]  /*3ef0*/  ISETP.GT.AND P3, PT, R5, 0x18, PT ;  /* 0x000000180500780c */ /* 0x000fe40003f64270 */
[----:B------:R-:W-:Y:S02]  /*3f00*/  FSEL R163, R163, -INF , P4 ;  /* 0xff800000a3a37808 */ /* 0x000fe40002000000 */
[----:B------:R-:W-:Y:S02]  /*3f10*/  ISETP.GT.AND P4, PT, R5, 0x19, PT ;  /* 0x000000190500780c */ /* 0x000fe40003f84270 */
[----:B-1----:R-:W-:Y:S02]  /*3f20*/  FMNMX.FTZ R13, R9, R4, !PT ;  /* 0x00000004090d7209 */ /* 0x002fe40007810000 */
[----:B------:R-:W-:Y:S02]  /*3f30*/  FSEL R166, R166, -INF , P3 ;  /* 0xff800000a6a67808 */ /* 0x000fe40001800000 */
[----:B------:R-:W-:Y:S01]  /*3f40*/  ISETP.GT.AND P3, PT, R5, 0x20, PT ;  /* 0x000000200500780c */ /* 0x000fe20003f64270 */
[----:B------:R-:W1:Y:S01]  /*3f50*/  SHFL.BFLY PT, R4, R13, 0x1, 0x1f ;  /* 0x0c201f000d047f89 */ /* 0x000e6200000e0000 */
[----:B------:R-:W-:-:S02]  /*3f60*/  FSEL R167, R167, -INF , P4 ;  /* 0xff800000a7a77808 */ /* 0x000fc40002000000 */
        /* <DEDUP_REMOVED lines=8> */
[C---:B------:R-:W-:Y:S02]  /*3ff0*/  ISETP.GT.AND P4, PT, R5.reuse, 0x31, PT ;  /* 0x000000310500780c */ /* 0x040fe40003f84270 */
[----:B------:R-:W-:Y:S02]  /*4000*/  FSEL R178, R178, -INF , P3 ;  /* 0xff800000b2b27808 */ /* 0x000fe40001800000 */
[----:B------:R-:W-:Y:S02]  /*4010*/  ISETP.GT.AND P3, PT, R5, 0x38, PT ;  /* 0x000000380500780c */ /* 0x000fe40003f64270 */
[----:B-1----:R-:W-:-:S02]  /*4020*/  FMNMX.FTZ R4, R13, R4, !PT ;  /* 0x000000040d047209 */ /* 0x002fc40007810000 */
[----:B------:R-:W-:Y:S02]  /*4030*/  FMNMX.FTZ R13, R155, R154, !PT ;  /* 0x0000009a9b0d7209 */ /* 0x000fe40007810000 */
[C---:B------:R-:W-:Y:S01]  /*4040*/  FSETP.NEU.FTZ.AND P2, PT, R4.reuse, -INF , PT ;  /* 0xff8000000400780b */ /* 0x040fe20003f5d000 */
[----:B------:R-:W-:Y:S01]  /*4050*/  FMUL.FTZ R15, R4, UR10 ;  /* 0x0000000a040f7c20 */ /* 0x000fe20008410000 */
[----:B------:R-:W-:Y:S02]  /*4060*/  FMNMX.FTZ R154, R158, R13, !PT ;  /* 0x0000000d9e9a7209 */ /* 0x000fe40007810000 */
[----:B------:R-:W-:Y:S02]  /*4070*/  FSEL R179, R179, -INF , P4 ;  /* 0xff800000b3b37808 */ /* 0x000fe40002000000 */
[----:B------:R-:W-:Y:S02]  /*4080*/  FSEL R9, R15, RZ, P2 ;  /* 0x000000ff0f097208 */ /* 0x000fe40001000000 */
[----:B------:R-:W-:-:S02]  /*4090*/  FMNMX.FTZ R15, R159, R154, !PT ;  /* 0x0000009a9f0f7209 */ /* 0x000fc40007810000 */
        /* <DEDUP_REMOVED lines=31> */
[----:B------:R-:W-:Y:S01]  /*4290*/  FFMA.FTZ R196, R196, UR10, -R9 ;  /* 0x0000000ac4c47c23 */ /* 0x000fe20008010809 */
[----:B------:R-:W-:-:S02]  /*42a0*/  ISETP.GT.AND P4, PT, R5, 0x49, PT ;  /* 0x000000490500780c */ /* 0x000fc40003f84270 */
[----:B------:R-:W-:Y:S02]  /*42b0*/  FMNMX.FTZ R10, R178, R153, !PT ;  /* 0x00000099b20a7209 */ /* 0x000fe40007810000 */
[----:B------:R-:W-:Y:S01]  /*42c0*/  FSEL R190, R190, -INF , P3 ;  /* 0xff800000bebe7808 */ /* 0x000fe20001800000 */
[----:B------:R-:W-:Y:S01]  /*42d0*/  MUFU.EX2 R15, R15 ;  /* 0x0000000f000f7308 */ /* 0x000fe20000000800 */
[----:B------:R-:W-:Y:S02]  /*42e0*/  FMNMX.FTZ R153, R179, R10, !PT ;  /* 0x0000000ab3997209 */ /* 0x000fe40007810000 */
[----:B------:R-:W-:Y:S02]  /*42f0*/  ISETP.GT.AND P3, PT, R5, 0x50, PT ;  /* 0x000000500500780c */ /* 0x000fe40003f64270 */
[----:B------:R-:W-:Y:S01]  /*4300*/  FMNMX.FTZ R14, R182, R153, !PT ;  /* 0x00000099b60e7209 */ /* 0x000fe20007810000 */
[----:B------:R-:W-:Y:S01]  /*4310*/  FFMA.FTZ R153, R12, UR10, -R9 ;  /* 0x0000000a0c997c23 */ /* 0x000fe20008010809 */
[----:B------:R-:W-:Y:S01]  /*4320*/  FSEL R191, R191, -INF , P4 ;  /* 0xff800000bfbf7808 */ /* 0x000fe20002000000 */
[----:B------:R1:W-:Y:S01]  /*4330*/  MUFU.EX2 R10, R164 ;  /* 0x000000a4000a7308 */ /* 0x0003e20000000800 */
[----:B------:R-:W-:-:S02]  /*4340*/  FMNMX.FTZ R157, R183, R14, !PT ;  /* 0x0000000eb79d7209 */ /* 0x000fc40007810000 */
[----:B------:R-:W-:Y:S02]  /*4350*/  ISETP.GT.AND P4, PT, R5, 0x51, PT ;  /* 0x000000510500780c */ /* 0x000fe40003f84270 */
[----:B------:R-:W-:Y:S02]  /*4360*/  FMNMX.FTZ R12, R186, R157, !PT ;  /* 0x0000009dba0c7209 */ /* 0x000fe40007810000 */
[----:B------:R-:W-:Y:S01]  /*4370*/  FSEL R194, R194, -INF , P3 ;  /* 0xff800000c2c27808 */ /* 0x000fe20001800000 */
[----:B------:R-:W-:Y:S01]  /*4380*/  MUFU.EX2 R156, R156 ;  /* 0x0000009c009c7308 */ /* 0x000fe20000000800 */
[----:B------:R-:W-:Y:S01]  /*4390*/  FMNMX.FTZ R157, R187, R12, !PT ;  /* 0x0000000cbb9d7209 */ /* 0x000fe20007810000 */
[--C-:B-1----:R-:W-:Y:S01]  /*43a0*/  FFMA.FTZ R164, R176, UR10, -R9.reuse ;  /* 0x0000000ab0a47c23 */ /* 0x102fe20008010809 */
[----:B------:R-:W-:Y:S02]  /*43b0*/  ISETP.GT.AND P3, PT, R5, 0x58, PT ;  /* 0x000000580500780c */ /* 0x000fe40003f64270 */
        /* <DEDUP_REMOVED lines=11> */
[----:B------:R-:W-:Y:S01]  /*4470*/  FFMA.FTZ R173, R185, UR10, -R9 ;  /* 0x0000000ab9ad7c23 */ /* 0x000fe20008010809 */
[----:B------:R-:W-:Y:S01]  /*4480*/  FMNMX.FTZ R5, R195, R12, !PT ;  /* 0x0000000cc3057209 */ /* 0x000fe20007810000 */
[----:B------:R-:W-:Y:S01]  /*4490*/  MUFU.EX2 R153, R153 ;  /* 0x0000009900997308 */ /* 0x000fe20000000800 */
[----:B------:R-:W-:-:S02]  /*44a0*/  FSEL R199, R199, -INF , P4 ;  /* 0xff800000c7c77808 */ /* 0x000fc40002000000 */
[----:B------:R-:W-:-:S04]  /*44b0*/  FMNMX.FTZ R14, R198, R5, !PT ;  /* 0x00000005c60e7209 */ /* 0x000fc80007810000 */
[----:B------:R-:W-:Y:S01]  /*44c0*/  FMNMX.FTZ R5, R199, R14, !PT ;  /* 0x0000000ec7057209 */ /* 0x000fe20007810000 */
[----:B------:R-:W-:Y:S01]  /*44d0*/  FFMA.FTZ R14, R180, UR10, -R9 ;  /* 0x0000000ab40e7c23 */ /* 0x000fe20008010809 */
[----:B------:R-:W-:Y:S01]  /*44e0*/  FSEL R180, R4, RZ, P2 ;  /* 0x000000ff04b47208 */ /* 0x000fe20001000000 */
[----:B------:R1:W-:Y:S02]  /*44f0*/  MUFU.EX2 R12, R172 ;  /* 0x000000ac000c7308 */ /* 0x0003e40000000800 */
[----:B------:R-:W2:Y:S02]  /*4500*/  SHFL.BFLY PT, R20, R5, 0x2, 0x1f ;  /* 0x0c401f0005147f89 */ /* 0x000ea400000e0000 */
[----:B------:R-:W-:-:S04]  /*4510*/  FADD.FTZ R180, -R180, R7 ;  /* 0x00000007b4b47221 */ /* 0x000fc80000010100 */
[----:B------:R-:W-:Y:S01]  /*4520*/  FMUL.FTZ R185, R180, UR10 ;  /* 0x0000000ab4b97c20 */ /* 0x000fe20008410000 */
[----:B-1----:R-:W-:Y:S01]  /*4530*/  FFMA.FTZ R172, R192, UR10, -R9 ;  /* 0x0000000ac0ac7c23 */ /* 0x002fe20008010809 */
[----:B------:R-:W-:Y:S08]  /*4540*/  MUFU.EX2 R160, R160 ;  /* 0x000000a000a07308 */ /* 0x000ff00000000800 */
[----:B------:R-:W1:Y:S01]  /*4550*/  MUFU.EX2 R185, R185 ;  /* 0x000000b900b97308 */ /* 0x000e620000000800 */
[----:B--2---:R-:W-:-:S07]  /*4560*/  FMNMX.FTZ R176, R5, R20, !PT ;  /* 0x0000001405b07209 */ /* 0x004fce0007810000 */
[----:B------:R-:W2:Y:S01]  /*4570*/  MUFU.EX2 R157, R157 ;  /* 0x0000009d009d7308 */ /* 0x000ea20000000800 */
[--C-:B------:R-:W-:Y:S01]  /*4580*/  FFMA.FTZ R20, R188, UR10, -R9.reuse ;  /* 0x0000000abc147c23 */ /* 0x100fe20008010809 */
[----:B------:R-:W-:Y:S01]  /*4590*/  FFMA.FTZ R9, R197, UR10, -R9 ;  /* 0x0000000ac5097c23 */ /* 0x000fe20008010809 */
[----:B------:R-:W3:Y:S05]  /*45a0*/  SHFL.BFLY PT, R5, R176, 0x1, 0x1f ;  /* 0x0c201f00b0057f89 */ /* 0x000eea00000e0000 */
[----:B------:R-:W4:Y:S01]  /*45b0*/  MUFU.EX2 R161, R161 ;  /* 0x000000a100a17308 */ /* 0x000f220000000800 */
[-C--:B-1----:R-:W-:Y:S01]  /*45c0*/  FMUL.FTZ R24, R24, R185.reuse ;  /* 0x000000b918187220 */ /* 0x082fe20000410000 */
        /* <DEDUP_REMOVED lines=17> */
[----:B------:R-:W-:Y:S01]  /*46e0*/  FMUL.FTZ R56, R56, R185 ;  /* 0x000000b938387220 */ /* 0x000fe20000410000 */
[----:B---3--:R-:W-:Y:S01]  /*46f0*/  FMNMX.FTZ R5, R176, R5, !PT ;  /* 0x00000005b0057209 */ /* 0x008fe20007810000 */
[-C--:B------:R-:W-:Y:S01]  /*4700*/  FMUL.FTZ R57, R57, R185.reuse ;  /* 0x000000b939397220 */ /* 0x080fe20000410000 */
[-C--:B------:R-:W-:Y:S01]  /*4710*/  FMUL.FTZ R60, R60, R185.reuse ;  /* 0x000000b93c3c7220 */ /* 0x080fe20000410000 */
[-C--:B------:R-:W-:Y:S01]  /*4720*/  FMUL.FTZ R61, R61, R185.reuse ;  /* 0x000000b93d3d7220 */ /* 0x080fe20000410000 */
[C---:B------:R-:W-:Y:S01]  /*4730*/  FSETP.NEU.FTZ.AND P2, PT, R5.reuse, -INF , PT ;  /* 0xff8000000500780b */ /* 0x040fe20003f5d000 */
[C---:B------:R-:W-:Y:S01]  /*4740*/  FMUL.FTZ R192, R5.reuse, UR10 ;  /* 0x0000000a05c07c20 */ /* 0x040fe20008410000 */
[----:B------:R-:W3:Y:S01]  /*4750*/  MUFU.EX2 R14, R14 ;  /* 0x0000000e000e7308 */ /* 0x000ee20000000800 */
[-C--:B------:R-:W-:Y:S01]  /*4760*/  FMUL.FTZ R64, R64, R185.reuse ;  /* 0x000000b940407220 */ /* 0x080fe20000410000 */
[----:B------:R-:W-:Y:S01]  /*4770*/  FSEL R193, R5, RZ, P2 ;  /* 0x000000ff05c17208 */ /* 0x000fe20001000000 */
[-C--:B------:R-:W-:Y:S01]  /*4780*/  FMUL.FTZ R65, R65, R185.reuse ;  /* 0x000000b941417220 */ /* 0x080fe20000410000 */
[----:B------:R-:W-:Y:S01]  /*4790*/  FSEL R192, R192, RZ, P2 ;  /* 0x000000ffc0c07208 */ /* 0x000fe20001000000 */
[-C--:B------:R-:W-:Y:S01]  /*47a0*/  FMUL.FTZ R68, R68, R185.reuse ;  /* 0x000000b944447220 */ /* 0x080fe20000410000 */
[----:B------:R-:W-:Y:S01]  /*47b0*/  FMUL.FTZ R69, R69, R185 ;  /* 0x000000b945457220 */ /* 0x000fe20000410000 */
[----:B------:R-:W-:Y:S01]  /*47c0*/  FADD.FTZ R193, -R193, R8 ;  /* 0x00000008c1c17221 */ /* 0x000fe20000010100 */
[----:B------:R-:W0:Y:S01]  /*47d0*/  MUFU.EX2 R169, R169 ;  /* 0x000000a900a97308 */ /* 0x000e220000000800 */
[--C-:B------:R-:W-:Y:S01]  /*47e0*/  FFMA.FTZ R180, R155, UR10, -R192.reuse ;  /* 0x0000000a9bb47c23 */ /* 0x100fe200080108c0 */
[----:B------:R-:W-:Y:S01]  /*47f0*/  FFMA.FTZ R155, R158, UR10, -R192 ;  /* 0x0000000a9e9b7c23 */ /* 0x000fe200080108c0 */
[----:B------:R-:W-:Y:S01]  /*4800*/  FFMA.FTZ R158, R185, R3, R152 ;  /* 0x00000003b99e7223 */ /* 0x000fe20000010098 */
[--C-:B------:R-:W-:Y:S01]  /*4810*/  FFMA.FTZ R206, R175, UR10, -R192.reuse ;  /* 0x0000000aafce7c23 */ /* 0x100fe200080108c0 */
[--C-:B------:R-:W-:Y:S01]  /*4820*/  FFMA.FTZ R175, R178, UR10, -R192.reuse ;  /* 0x0000000ab2af7c23 */ /* 0x100fe200080108c0 */
[----:B------:R-:W-:Y:S01]  /*4830*/  FFMA.FTZ R178, R179, UR10, -R192 ;  /* 0x0000000ab3b27c23 */ /* 0x000fe200080108c0 */
[----:B------:R-:W-:Y:S01]  /*4840*/  FADD.FTZ R3, R13, R158 ;  /* 0x0000009e0d037221 */ /* 0x000fe20000010000 */
[----:B------:R-:W0:Y:S01]  /*4850*/  MUFU.EX2 R168, R168 ;  /* 0x000000a800a87308 */ /* 0x000e220000000800 */
[--C-:B------:R-:W-:Y:S01]  /*4860*/  FFMA.FTZ R179, R182, UR10, -R192.reuse ;  /* 0x0000000ab6b37c23 */ /* 0x100fe200080108c0 */
[--C-:B------:R-:W-:Y:S01]  /*4870*/  FFMA.FTZ R182, R183, UR10, -R192.reuse ;  /* 0x0000000ab7b67c23 */ /* 0x100fe200080108c0 */
[----:B------:R-:W-:Y:S01]  /*4880*/  FADD.FTZ R158, R154, R3 ;  /* 0x000000039a9e7221 */ /* 0x000fe20000010000 */
[--C-:B------:R-:W-:Y:S01]  /*4890*/  FFMA.FTZ R183, R186, UR10, -R192.reuse ;  /* 0x0000000abab77c23 */ /* 0x100fe200080108c0 */
[----:B------:R-:W-:Y:S01]  /*48a0*/  FFMA.FTZ R186, R187, UR10, -R192 ;  /* 0x0000000abbba7c23 */ /* 0x000fe200080108c0 */
[----:B------:R-:W-:-:S02]  /*48b0*/  IMAD.U32 R187, RZ, RZ, UR25 ;  /* 0x00000019ffbb7e24 */ /* 0x000fc4000f8e00ff */
[----:B------:R-:W-:Y:S01]  /*48c0*/  FADD.FTZ R3, R15, R158 ;  /* 0x0000009e0f037221 */ /* 0x000fe20000010000 */
[----:B------:R-:W0:Y:S01]  /*48d0*/  MUFU.EX2 R173, R173 ;  /* 0x000000ad00ad7308 */ /* 0x000e220000000800 */
        /* <DEDUP_REMOVED lines=19> */
[----:B------:R-:W-:Y:S01]  /*4a10*/  FFMA.FTZ R199, R199, UR10, -R192 ;  /* 0x0000000ac7c77c23 */ /* 0x000fe200080108c0 */
[C---:B--2---:R-:W-:Y:S01]  /*4a20*/  F2FP.BF16.F32.PACK_AB R160, R157.reuse, R160 ;  /* 0x000000a09da0723e */ /* 0x044fe200000010ff */
[-C--:B------:R-:W-:Y:S01]  /*4a30*/  FMUL.FTZ R72, R72, R185.reuse ;  /* 0x000000b948487220 */ /* 0x080fe20000410000 */
[----:B------:R-:W-:Y:S01]  /*4a40*/  FADD.FTZ R3, R157, R158 ;  /* 0x0000009e9d037221 */ /* 0x000fe20000010000 */
[----:B------:R2:W-:Y:S01]  /*4a50*/  MUFU.EX2 R7, R9 ;  /* 0x0000000900077308 */ /* 0x0005e20000000800 */
[----:B----4-:R-:W-:Y:S01]  /*4a60*/  F2FP.BF16.F32.PACK_AB R162, R161, R12 ;  /* 0x0000000ca1a2723e */ /* 0x010fe200000010ff */
[-C--:B------:R-:W-:Y:S01]  /*4a70*/  FMUL.FTZ R73, R73, R185.reuse ;  /* 0x000000b949497220 */ /* 0x080fe20000410000 */
[----:B------:R-:W-:Y:S01]  /*4a80*/  FADD.FTZ R158, R12, R3 ;  /* 0x000000030c9e7221 */ /* 0x000fe20000010000 */
[----:B------:R-:W-:Y:S01]  /*4a90*/  F2FP.BF16.F32.PACK_AB R152, R13, R152 ;  /* 0x000000980d98723e */ /* 0x000fe200000010ff */
[-C--:B------:R-:W-:Y:S01]  /*4aa0*/  FMUL.FTZ R76, R76, R185.reuse ;  /* 0x000000b94c4c7220 */ /* 0x080fe20000410000 */
[----:B------:R-:W-:Y:S01]  /*4ab0*/  F2FP.BF16.F32.PACK_AB R154, R15, R154 ;  /* 0x0000009a0f9a723e */ /* 0x000fe200000010ff */
[----:B------:R-:W-:Y:S01]  /*4ac0*/  FADD.FTZ R3, R161, R158 ;  /* 0x0000009ea1037221 */ /* 0x000fe20000010000 */
[----:B------:R-:W-:Y:S01]  /*4ad0*/  MUFU.EX2 R172, R172 ;  /* 0x000000ac00ac7308 */ /* 0x000fe20000000800 */
[----:B--2---:R-:W-:Y:S01]  /*4ae0*/  IADD3 R9, -R22, 0xb, RZ ;  /* 0x0000000b16097810 */ /* 0x004fe20007ffe1ff */
[-C--:B------:R-:W-:Y:S01]  /*4af0*/  FMUL.FTZ R77, R77, R185.reuse ;  /* 0x000000b94d4d7220 */ /* 0x080fe20000410000 */
[----:B-1----:R-:W-:Y:S01]  /*4b00*/  FADD.FTZ R158, R164, R3 ;  /* 0x00000003a49e7221 */ /* 0x002fe20000010000 */
[----:B-----5:R-:W-:Y:S01]  /*4b10*/  F2FP.BF16.F32.PACK_AB R164, R165, R164 ;  /* 0x000000a4a5a4723e */ /* 0x020fe200000010ff */
[-C--:B------:R-:W-:Y:S01]  /*4b20*/  FMUL.FTZ R80, R80, R185.reuse ;  /* 0x000000b950507220 */ /* 0x080fe20000410000 */
[----:B------:R-:W-:Y:S01]  /*4b30*/  F2FP.BF16.F32.PACK_AB R156, R21, R156 ;  /* 0x0000009c159c723e */ /* 0x000fe200000010ff */
[----:B------:R-:W-:Y:S01]  /*4b40*/  FADD.FTZ R3, R165, R158 ;  /* 0x0000009ea5037221 */ /* 0x000fe20000010000 */
[----:B------:R-:W-:Y:S01]  /*4b50*/  MUFU.EX2 R181, R181 ;  /* 0x000000b500b57308 */ /* 0x000fe20000000800 */
[-C--:B------:R-:W-:Y:S01]  /*4b60*/  FMUL.FTZ R81, R81, R185.reuse ;  /* 0x000000b951517220 */ /* 0x080fe20000410000 */
[----:B------:R-:W-:Y:S01]  /*4b70*/  FMUL.FTZ R84, R84, R185 ;  /* 0x000000b954547220 */ /* 0x000fe20000410000 */
[----:B---3--:R-:W-:Y:S01]  /*4b80*/  FADD.FTZ R158, R14, R3 ;  /* 0x000000030e9e7221 */ /* 0x008fe20000010000 */
[----:B------:R-:W-:-:S02]  /*4b90*/  @!P1 VIADD R3, R187, 0x22840 ;  /* 0x00022840bb039836 */ /* 0x000fc40000000000 */
[-C--:B------:R-:W-:Y:S01]  /*4ba0*/  FMUL.FTZ R85, R85, R185.reuse ;  /* 0x000000b955557220 */ /* 0x080fe20000410000 */
[-C--:B------:R-:W-:Y:S01]  /*4bb0*/  FMUL.FTZ R88, R88, R185.reuse ;  /* 0x000000b958587220 */ /* 0x080fe20000410000 */
[----:B0-----:R-:W-:Y:S01]  /*4bc0*/  FADD.FTZ R197, R169, R158 ;  /* 0x0000009ea9c57221 */ /* 0x001fe20000010000 */
[----:B------:R0:W1:Y:S01]  /*4bd0*/  MUFU.EX2 R176, R196 ;  /* 0x000000c400b07308 */ /* 0x0000620000000800 */
[----:B------:R-:W-:Y:S01]  /*4be0*/  @!P1 PRMT R3, RZ, 0x654, R3 ;  /* 0x00000654ff039816 */ /* 0x000fe20000000003 */
[----:B------:R2:W-:Y:S06]  /*4bf0*/  BAR.ARV R9, 0x100 ;  /* 0x000400090000751d */ /* 0x0005ec0000002000 */
[----:B------:R-:W-:Y:S01]  /*4c00*/  FADD.FTZ R158, R168, R197 ;  /* 0x000000c5a89e7221 */ /* 0x000fe20000010000 */
[----:B------:R3:W-:Y:S01]  /*4c10*/  @!P1 SYNCS.ARRIVE.TRANS64.RED.A1T0 RZ, [R3+URZ], RZ ;  /* 0x000000ff03ff99a7 */ /* 0x0007e2000810043f */
[--C-:B0-----:R-:W-:Y:S01]  /*4c20*/  FFMA.FTZ R196, R167, UR10, -R192.reuse ;  /* 0x0000000aa7c47c23 */ /* 0x101fe200080108c0 */
[----:B------:R-:W-:Y:S01]  /*4c30*/  FFMA.FTZ R167, R170, UR10, -R192 ;  /* 0x0000000aaaa77c23 */ /* 0x000fe200080108c0 */
[----:B------:R-:W-:Y:S01]  /*4c40*/  FMUL.FTZ R192, R193, UR10 ;  /* 0x0000000ac1c07c20 */ /* 0x000fe20008410000 */
[----:B------:R-:W-:Y:S01]  /*4c50*/  MUFU.EX2 R11, R11 ;  /* 0x0000000b000b7308 */ /* 0x000fe20000000800 */
[----:B------:R-:W-:Y:S01]  /*4c60*/  F2FP.BF16.F32.PACK_AB R168, R173, R168 ;  /* 0x000000a8ada8723e */ /* 0x000fe200000010ff */
[-C--:B------:R-:W-:Y:S01]  /*4c70*/  FMUL.FTZ R89, R89, R185.reuse ;  /* 0x000000b959597220 */ /* 0x080fe20000410000 */
[----:B------:R-:W-:Y:S01]  /*4c80*/  F2FP.BF16.F32.PACK_AB R170, R177, R20 ;  /* 0x00000014b1aa723e */ /* 0x000fe200000010ff */
[----:B---3--:R-:W-:Y:S01]  /*4c90*/  FADD.FTZ R3, R173, R158 ;  /* 0x0000009ead037221 */ /* 0x008fe20000010000 */
[----:B-1----:R-:W-:Y:S01]  /*4ca0*/  F2FP.BF16.F32.PACK_AB R174, R7, R176 ;  /* 0x000000b007ae723e */ /* 0x002fe200000010ff */
[-C--:B------:R-:W-:Y:S01]  /*4cb0*/  FMUL.FTZ R92, R92, R185.reuse ;  /* 0x000000b95c5c7220 */ /* 0x080fe20000410000 */
[-C--:B------:R-:W-:Y:S01]  /*4cc0*/  FMUL.FTZ R93, R93, R185.reuse ;  /* 0x000000b95d5d7220 */ /* 0x080fe20000410000 */
[----:B------:R-:W-:Y:S01]  /*4cd0*/  FADD.FTZ R158, R20, R3 ;  /* 0x00000003149e7221 */ /* 0x000fe20000010000 */
[----:B------:R-:W0:Y:S01]  /*4ce0*/  MUFU.EX2 R192, R192 ;  /* 0x000000c000c07308 */ /* 0x000e220000000800 */
[-C--:B------:R-:W-:Y:S01]  /*4cf0*/  FMUL.FTZ R96, R96, R185.reuse ;  /* 0x000000b960607220 */ /* 0x080fe20000410000 */
[-C--:B------:R-:W-:Y:S01]  /*4d00*/  FMUL.FTZ R97, R97, R185.reuse ;  /* 0x000000b961617220 */ /* 0x080fe20000410000 */
[----:B------:R-:W-:Y:S01]  /*4d10*/  FADD.FTZ R3, R177, R158 ;  /* 0x0000009eb1037221 */ /* 0x000fe20000010000 */
[----:B------:R-:W-:Y:S01]  /*4d20*/  F2FP.BF16.F32.PACK_AB R158, R153, R10 ;  /* 0x0000000a999e723e */ /* 0x000fe200000010ff */
[-C--:B------:R-:W-:Y:S01]  /*4d30*/  FMUL.FTZ R100, R100, R185.reuse ;  /* 0x000000b964647220 */ /* 0x080fe20000410000 */
[-C--:B------:R-:W-:Y:S01]  /*4d40*/  FMUL.FTZ R101, R101, R185.reuse ;  /* 0x000000b965657220 */ /* 0x080fe20000410000 */
[----:B------:R-:W-:Y:S01]  /*4d50*/  FADD.FTZ R166, R172, R3 ;  /* 0x00000003aca67221 */ /* 0x000fe20000010000 */
[----:B------:R-:W1:Y:S01]  /*4d60*/  MUFU.EX2 R180, R180 ;  /* 0x000000b400b47308 */ /* 0x000e620000000800 */
[C---:B------:R-:W-:Y:S01]  /*4d70*/  F2FP.BF16.F32.PACK_AB R172, R181.reuse, R172 ;  /* 0x000000acb5ac723e */ /* 0x040fe200000010ff */
[-C--:B------:R-:W-:Y:S01]  /*4d80*/  FMUL.FTZ R104, R104, R185.reuse ;  /* 0x000000b968687220 */ /* 0x080fe20000410000 */
[----:B------:R-:W-:Y:S01]  /*4d90*/  FADD.FTZ R3, R181, R166 ;  /* 0x000000a6b5037221 */ /* 0x000fe20000010000 */
[----:B------:R-:W-:Y:S01]  /*4da0*/  F2FP.BF16.F32.PACK_AB R166, R169, R14 ;  /* 0x0000000ea9a6723e */ /* 0x000fe200000010ff */
[-C--:B------:R-:W-:Y:S01]  /*4db0*/  FMUL.FTZ R105, R105, R185.reuse ;  /* 0x000000b969697220 */ /* 0x080fe20000410000 */
[-C--:B------:R-:W-:Y:S01]  /*4dc0*/  FMUL.FTZ R108, R108, R185.reuse ;  /* 0x000000b96c6c7220 */ /* 0x080fe20000410000 */
[----:B------:R-:W-:Y:S01]  /*4dd0*/  FADD.FTZ R10, R176, R3 ;  /* 0x00000003b00a7221 */ /* 0x000fe20000010000 */
[----:B------:R-:W3:Y:S01]  /*4de0*/  MUFU.EX2 R155, R155 ;  /* 0x0000009b009b7308 */ /* 0x000ee20000000800 */
[-C--:B------:R-:W-:Y:S01]  /*4df0*/  FMUL.FTZ R109, R109, R185.reuse ;  /* 0x000000b96d6d7220 */ /* 0x080fe20000410000 */
[-C--:B------:R-:W-:Y:S01]  /*4e00*/  FMUL.FTZ R112, R112, R185.reuse ;  /* 0x000000b970707220 */ /* 0x080fe20000410000 */
[----:B------:R-:W-:Y:S01]  /*4e10*/  FADD.FTZ R3, R7, R10 ;  /* 0x0000000a07037221 */ /* 0x000fe20000010000 */
[----:B0-----:R-:W-:Y:S01]  /*4e20*/  FFMA.FTZ R7, R192, R0, R11 ;  /* 0x00000000c0077223 */ /* 0x001fe2000001000b */
[-C--:B------:R-:W-:Y:S01]  /*4e30*/  FMUL.FTZ R113, R113, R185.reuse ;  /* 0x000000b971717220 */ /* 0x080fe20000410000 */
[-C--:B------:R-:W-:Y:S01]  /*4e40*/  FMUL.FTZ R116, R116, R185.reuse ;  /* 0x000000b974747220 */ /* 0x080fe20000410000 */
[-C--:B------:R-:W-:Y:S01]  /*4e50*/  FMUL.FTZ R117, R117, R185.reuse ;  /* 0x000000b975757220 */ /* 0x080fe20000410000 */
[----:B------:R-:W0:Y:S01]  /*4e60*/  MUFU.EX2 R184, R184 ;  /* 0x000000b800b87308 */ /* 0x000e220000000800 */
        /* <DEDUP_REMOVED lines=20> */
[----:B------:R-:W-:Y:S01]  /*4fb0*/  FMUL.FTZ R149, R149, R185 ;  /* 0x000000b995957220 */ /* 0x000fe20000410000 */
[----:B------:R-:W-:Y:S01]  /*4fc0*/  F2FP.BF16.F32.PACK_AB R153, R180, R11 ;  /* 0x0000000bb499723e */ /* 0x000fe200000010ff */
[-C--:B------:R-:W-:Y:S01]  /*4fd0*/  FMUL.FTZ R26, R26, R192.reuse ;  /* 0x000000c01a1a7220 */ /* 0x080fe20000410000 */
[----:B------:R-:W0:Y:S01]  /*4fe0*/  MUFU.EX2 R163, R163 ;  /* 0x000000a300a37308 */ /* 0x000e220000000800 */
        /* <DEDUP_REMOVED lines=92> */
[----:B------:R-:W-:-:S03]  /*55b0*/  FMUL.FTZ R151, R151, R192 ;  /* 0x000000c097977220 */ /* 0x000fc60000410000 */
[----:B------:R-:W0:Y:S01]  /*55c0*/  MUFU.EX2 R189, R189 ;  /* 0x000000bd00bd7308 */ /* 0x000e220000000800 */
[----:B-1----:R-:W-:-:S07]  /*55d0*/  FADD.FTZ R7, R183, R0 ;  /* 0x00000000b7077221 */ /* 0x002fce0000010000 */
[----:B------:R-:W1:Y:S01]  /*55e0*/  MUFU.EX2 R190, R190 ;  /* 0x000000be00be7308 */ /* 0x000e620000000800 */
[C---:B---3--:R-:W-:Y:S01]  /*55f0*/  FADD.FTZ R0, R186.reuse, R7 ;  /* 0x00000007ba007221 */ /* 0x048fe20000010000 */
[----:B------:R-:W-:-:S06]  /*5600*/  F2FP.BF16.F32.PACK_AB R169, R186, R183 ;  /* 0x000000b7baa9723e */ /* 0x000fcc00000010ff */
[----:B------:R-:W3:Y:S01]  /*5610*/  MUFU.EX2 R191, R191 ;  /* 0x000000bf00bf7308 */ /* 0x000ee20000000800 */
[----:B0-----:R-:W-:-:S07]  /*5620*/  FADD.FTZ R7, R189, R0 ;  /* 0x00000000bd077221 */ /* 0x001fce0000010000 */
[----:B------:R-:W0:Y:S01]  /*5630*/  MUFU.EX2 R8, R195 ;  /* 0x000000c300087308 */ /* 0x000e220000000800 */
[C---:B-1----:R-:W-:Y:S01]  /*5640*/  FADD.FTZ R0, R190.reuse, R7 ;  /* 0x00000007be007221 */ /* 0x042fe20000010000 */
[----:B------:R-:W-:-:S06]  /*5650*/  F2FP.BF16.F32.PACK_AB R171, R190, R189 ;  /* 0x000000bdbeab723e */ /* 0x000fcc00000010ff */
[----:B------:R-:W1:Y:S01]  /*5660*/  MUFU.EX2 R198, R198 ;  /* 0x000000c600c67308 */ /* 0x000e620000000800 */
[----:B---3--:R-:W-:-:S07]  /*5670*/  FADD.FTZ R7, R191, R0 ;  /* 0x00000000bf077221 */ /* 0x008fce0000010000 */
[----:B------:R-:W3:Y:S01]  /*5680*/  MUFU.EX2 R199, R199 ;  /* 0x000000c700c77308 */ /* 0x000ee20000000800 */
[C---:B0-----:R-:W-:Y:S01]  /*5690*/  FADD.FTZ R7, R8.reuse, R7 ;  /* 0x0000000708077221 */ /* 0x041fe20000010000 */
[----:B------:R-:W-:-:S03]  /*56a0*/  F2FP.BF16.F32.PACK_AB R173, R8, R191 ;  /* 0x000000bf08ad723e */ /* 0x000fc600000010ff */
[----:B-1----:R-:W-:-:S04]  /*56b0*/  FADD.FTZ R0, R198, R7 ;  /* 0x00000007c6007221 */ /* 0x002fc80000010000 */
[C---:B---3--:R-:W-:Y:S01]  /*56c0*/  FADD.FTZ R0, R199.reuse, R0 ;  /* 0x00000000c7007221 */ /* 0x048fe20000010000 */
[----:B------:R-:W-:Y:S01]  /*56d0*/  F2FP.BF16.F32.PACK_AB R175, R199, R198 ;  /* 0x000000c6c7af723e */ /* 0x000fe200000010ff */
[----:B--2---:R-:W-:Y:S06]  /*56e0*/  @!P0 BRA `(.L_x_3562) ;  /* 0x0000000000048947 */ /* 0x004fec0003800000 */
[----:B------:R-:W-:Y:S01]  /*56f0*/  BPT.TRAP 0x1 ;  /* 0x000000040000795c */ /* 0x000fe20000300000 */
.L_x_3562:
[----:B------:R0:W1:Y:S01]  /*5700*/  SYNCS.PHASECHK.TRANS64.TRYWAIT P2, [UR25+0x22850], R6 ;  /* 0x02285006ff0075a7 */ /* 0x0000620008040159 */
[----:B------:R-:W-:Y:S05]  /*5710*/  @!P0 BRA `(.L_x_3563) ;  /* 0x0000000000048947 */ /* 0x000fea0003800000 */
[----:B------:R-:W-:Y:S01]  /*5720*/  BPT.TRAP 0x1 ;  /* 0x000000040000795c */ /* 0x000fe20000300000 */
.L_x_3563:
[----:B-1----:R-:W-:Y:S05]  /*5730*/  @P2 BRA `(.L_x_3564) ;  /* 0x0000000000082947 */ /* 0x002fea0003800000 */
[----:B------:R-:W1:Y:S02]  /*5740*/  SYNCS.PHASECHK.TRANS64.TRYWAIT P2, [UR25+0x22850], R6 ;  /* 0x02285006ff0075a7 */ /* 0x000e640008040159 */
[----:B-1----:R-:W-:Y:S05]  /*5750*/  @!P2 BRA `(.L_x_3565) ;  /* 0x000000a000b0a947 */ /* 0x002fea0003800000 */
.L_x_3564:
[----:B01----:R-:W-:Y:S01]  /*5760*/  VIADD R6, R22, 0x8 ;  /* 0x0000000816067836 */ /* 0x003fe20000000000 */
[----:B------:R-:W-:Y:S01]  /*5770*/  UIMAD UR11, UR37, 0xc00, UR21 ;  /* 0x00000c00250b78a4 */ /* 0x000fe2000f8e0215 */
[----:B------:R-:W-:Y:S01]  /*5780*/  @!P1 VIADD R187, R187, 0x22860 ;  /* 0x00022860bbbb9836 */ /* 0x000fe20000000000 */
[----:B------:R-:W-:Y:S01]  /*5790*/  UMOV UR7, 0x40000040 ;  /* 0x4000004000077882 */ /* 0x000fe20000000000 */
[----:B------:R-:W-:Y:S01]  /*57a0*/  UISETP.GT.AND UP0, UPT, UR23, UR22, UPT ;  /* 0x000000161700728c */ /* 0x000fe2000bf04270 */
[----:B------:R0:W-:Y:S01]  /*57b0*/  BAR.SYNC.DEFER_BLOCKING R6, 0x100 ;  /* 0x000400060000751d */ /* 0x0001e20000010000 */
[----:B------:R-:W-:Y:S01]  /*57c0*/  UIADD3 UR23, UR23, -0x1, URZ ;  /* 0xffffffff17177890 */ /* 0x000fe2000fffe03f */
[----:B------:R-:W-:Y:S01]  /*57d0*/  @!P1 PRMT R187, RZ, 0x654, R187 ;  /* 0x00000654ffbb9816 */ /* 0x000fe200000000bb */
[----:B------:R-:W-:Y:S02]  /*57e0*/  IMAD.MOV.U32 R8, RZ, RZ, R5 ;  /* 0x000000ffff087224 */ /* 0x000fe400078e0005 */
[----:B------:R-:W-:Y:S01]  /*57f0*/  PLOP3.LUT P2, PT, PT, PT, UP0, 0x80, 0x0 ;  /* 0x000000000000781c */ /* 0x000fe20003f4f008 */
[----:B------:R-:W-:Y:S01]  /*5800*/  UMOV UR6, UR11 ;  /* 0x0000000b00067c82 */ /* 0x000fe20008000000 */
[----:B------:R-:W-:Y:S01]  /*5810*/  IMAD.MOV.U32 R7, RZ, RZ, R4 ;  /* 0x000000ffff077224 */ /* 0x000fe200078e0004 */
        /* <DEDUP_REMOVED lines=35> */
.L_x_3557:
[----:B------:R-:W-:-:S13]  /*5a50*/  ISETP.LE.AND P2, PT, RZ, UR23, PT ;  /* 0x00000017ff007c0c */ /* 0x000fda000bf43270 */
[----:B------:R-:W-:Y:S05]  /*5a60*/  @!P2 BRA `(.L_x_3567) ;  /* 0x0000001c003ca947 */ /* 0x000fea0003800000 */
[----:B------:R-:W-:Y:S01]  /*5a70*/  IMAD.MOV.U32 R203, RZ, RZ, R5 ;  /* 0x000000ffffcb7224 */ /* 0x000fe200078e0005 */
[----:B------:R-:W-:Y:S01]  /*5a80*/  ULDC UR22, c[0x0][0x988] ;  /* 0x0002620000167ab9 */ /* 0x000fe20000000800 */
[----:B------:R-:W-:-:S07]  /*5a90*/  IMAD.MOV.U32 R7, RZ, RZ, R4 ;  /* 0x000000ffff077224 */ /* 0x000fce00078e0004 */
.L_x_3576:
[----:B------:R-:W-:-:S04]  /*5aa0*/  UIADD3 UR37, UR37, 0x1, URZ ;  /* 0x0000000125257890 */ /* 0x000fc8000fffe03f */
[----:B------:R-:W-:-:S04]  /*5ab0*/  UISETP.NE.AND UP0, UPT, UR37, 0x2, UPT ;  /* 0x000000022500788c */ /* 0x000fc8000bf05270 */
[----:B------:R-:W-:Y:S02]  /*5ac0*/  USEL UR6, URZ, 0x1, UP0 ;  /* 0x000000013f067887 */ /* 0x000fe40008000000 */
[----:B------:R-:W-:Y:S02]  /*5ad0*/  USEL UR37, UR37, URZ, UP0 ;  /* 0x0000003f25257287 */ /* 0x000fe40008000000 */
[----:B------:R-:W-:Y:S01]  /*5ae0*/  ULOP3.LUT UR40, UR40, UR6, URZ, 0x3c, !UPT ;  /* 0x0000000628287292 */ /* 0x000fe2000f8e3c3f */
[----:B-1----:R-:W-:Y:S11]  /*5af0*/  @!P0 BRA `(.L_x_3568) ;  /* 0x0000000000048947 */ /* 0x002ff60003800000 */
[----:B------:R-:W-:Y:S01]  /*5b00*/  BPT.TRAP 0x1 ;  /* 0x000000040000795c */ /* 0x000fe20000300000 */
.L_x_3568:
[----:B------:R-:W1:Y:S01]  /*5b10*/  S2UR UR7, SR_CgaCtaId ;  /* 0x00000000000779c3 */ /* 0x000e620000008800 */
[----:B------:R-:W-:Y:S01]  /*5b20*/  UMOV UR6, 0x400 ;  /* 0x0000040000067882 */ /* 0x000fe20000000000 */
[----:B0-----:R-:W-:-:S05]  /*5b30*/  IMAD.U32 R6, RZ, RZ, UR40 ;  /* 0x00000028ff067e24 */ /* 0x001fca000f8e00ff */
[----:B------:R-:W-:Y:S01]  /*5b40*/  SHF.L.U32 R6, R6, 0x1f, RZ ;  /* 0x0000001f06067819 */ /* 0x000fe200000006ff */
[----:B-1----:R-:W-:-:S04]  /*5b50*/  ULEA UR6, UR7, UR6, 0x18 ;  /* 0x0000000607067291 */ /* 0x002fc8000f8ec03f */
[----:B------:R-:W-:-:S09]  /*5b60*/  ULEA UR24, UR37, UR6, 0x3 ;  /* 0x0000000625187291 */ /* 0x000fd2000f8e183f */
[----:B------:R0:W1:Y:S01]  /*5b70*/  SYNCS.PHASECHK.TRANS64.TRYWAIT P2, [UR24+0x22830], R6 ;  /* 0x02283006ff0075a7 */ /* 0x0000620008040158 */
[----:B------:R-:W-:Y:S05]  /*5b80*/  @!P0 BRA `(.L_x_3569) ;  /* 0x0000000000048947 */ /* 0x000fea0003800000 */
[----:B------:R-:W-:Y:S01]  /*5b90*/  BPT.TRAP 0x1 ;  /* 0x000000040000795c */ /* 0x000fe20000300000 */
.L_x_3569:
[----:B-1----:R-:W-:Y:S05]  /*5ba0*/  @P2 BRA `(.L_x_3570) ;  /* 0x0000000000082947 */ /* 0x002fea0003800000 */
[----:B------:R-:W1:Y:S02]  /*5bb0*/  SYNCS.PHASECHK.TRANS64.TRYWAIT P2, [UR24+0x22830], R6 ;  /* 0x02283006ff0075a7 */ /* 0x000e640008040158 */
[----:B-1----:R-:W-:Y:S05]  /*5bc0*/  @!P2 BRA `(.L_x_3571) ;  /* 0x0000009c00a8a947 */ /* 0x002fea0003800000 */
.L_x_3570:
        /* <DEDUP_REMOVED lines=21> */
[----:B------:R-:W-:Y:S02]  /*5d20*/  FMNMX.FTZ R4, R152, R7, !PT ;  /* 0x0000000798047209 */ /* 0x000fe40007810000 */
[----:B------:R-:W-:Y:S02]  /*5d30*/  FMNMX.FTZ R10, R154, R203, !PT ;  /* 0x000000cb9a0a7209 */ /* 0x000fe40007810000 */
        /* <DEDUP_REMOVED lines=60> */
[--C-:B-1----:R-:W-:Y:S01]  /*6100*/  FFMA.FTZ R161, R172, UR10, -R9.reuse ;  /* 0x0000000aaca17c23 */ /* 0x102fe20008010809 */
[--C-:B------:R-:W-:Y:S01]  /*6110*/  FFMA.FTZ R168, R184, UR10, -R9.reuse ;  /* 0x0000000ab8a87c23 */ /* 0x100fe20008010809 */
[--C-:B------:R-:W-:Y:S01]  /*6120*/  FFMA.FTZ R165, R185, UR10, -R9.reuse ;  /* 0x0000000ab9a57c23 */ /* 0x100fe20008010809 */
[----:B------:R-:W-:Y:S01]  /*6130*/  FMNMX.FTZ R14, R186, R5, !PT ;  /* 0x00000005ba0e7209 */ /* 0x000fe20007810000 */
[--C-:B------:R-:W-:Y:S01]  /*6140*/  FFMA.FTZ R169, R188, UR10, -R9.reuse ;  /* 0x0000000abca97c23 */ /* 0x100fe20008010809 */
[--C-:B------:R-:W-:Y:S01]  /*6150*/  FFMA.FTZ R173, R192, UR10, -R9.reuse ;  /* 0x0000000ac0ad7c23 */ /* 0x100fe20008010809 */
[--C-:B------:R-:W-:Y:S01]  /*6160*/  FFMA.FTZ R196, R196, UR10, -R9.reuse ;  /* 0x0000000ac4c47c23 */ /* 0x100fe20008010809 */
[----:B------:R-:W-:Y:S01]  /*6170*/  FMNMX.FTZ R5, R187, R14, !PT ;  /* 0x0000000ebb057209 */ /* 0x000fe20007810000 */
[--C-:B--2---:R-:W-:Y:S01]  /*6180*/  FFMA.FTZ R164, R176, UR10, -R9.reuse ;  /* 0x0000000ab0a47c23 */ /* 0x104fe20008010809 */
[----:B------:R-:W-:Y:S01]  /*6190*/  FFMA.FTZ R176, R193, UR10, -R9 ;  /* 0x0000000ac1b07c23 */ /* 0x000fe20008010809 */
[----:B------:R-:W1:Y:S01]  /*61a0*/  MUFU.EX2 R8, R8 ;  /* 0x0000000800087308 */ /* 0x000e620000000800 */
[----:B------:R-:W-:-:S04]  /*61b0*/  FMNMX.FTZ R14, R190, R5, !PT ;  /* 0x00000005be0e7209 */ /* 0x000fc80007810000 */
[----:B------:R-:W-:-:S03]  /*61c0*/  FMNMX.FTZ R5, R191, R14, !PT ;  /* 0x0000000ebf057209 */ /* 0x000fc60007810000 */
[----:B------:R-:W2:Y:S01]  /*61d0*/  MUFU.EX2 R7, R7 ;  /* 0x0000000700077308 */ /* 0x000ea20000000800 */
[----:B------:R-:W-:-:S04]  /*61e0*/  FMNMX.FTZ R14, R194, R5, !PT ;  /* 0x00000005c20e7209 */ /* 0x000fc80007810000 */
[----:B------:R-:W-:-:S03]  /*61f0*/  FMNMX.FTZ R5, R195, R14, !PT ;  /* 0x0000000ec3057209 */ /* 0x000fc60007810000 */
[----:B------:R3:W-:Y:S01]  /*6200*/  MUFU.EX2 R14, R161 ;  /* 0x000000a1000e7308 */ /* 0x0007e20000000800 */
[----:B------:R-:W-:Y:S01]  /*6210*/  FMNMX.FTZ R20, R198, R5, !PT ;  /* 0x00000005c6147209 */ /* 0x000fe20007810000 */
[-C--:B-1----:R-:W-:Y:S01]  /*6220*/  FMUL.FTZ R24, R24, R8.reuse ;  /* 0x0000000818187220 */ /* 0x082fe20000410000 */
[-C--:B------:R-:W-:Y:S01]  /*6230*/  FMUL.FTZ R25, R25, R8.reuse ;  /* 0x0000000819197220 */ /* 0x080fe20000410000 */
[----:B------:R-:W-:Y:S01]  /*6240*/  FMUL.FTZ R28, R28, R8 ;  /* 0x000000081c1c7220 */ /* 0x000fe20000410000 */
[----:B------:R-:W-:Y:S01]  /*6250*/  FMNMX.FTZ R5, R199, R20, !PT ;  /* 0x00000014c7057209 */ /* 0x000fe20007810000 */
[--C-:B------:R-:W-:Y:S01]  /*6260*/  FFMA.FTZ R20, R180, UR10, -R9.reuse ;  /* 0x0000000ab4147c23 */ /* 0x100fe20008010809 */
[-C--:B------:R-:W-:Y:S01]  /*6270*/  FMUL.FTZ R29, R29, R8.reuse ;  /* 0x000000081d1d7220 */ /* 0x080fe20000410000 */
[----:B------:R-:W1:Y:S01]  /*6280*/  MUFU.EX2 R152, R152 ;  /* 0x0000009800987308 */ /* 0x000e620000000800 */
[----:B---3--:R-:W-:Y:S01]  /*6290*/  FFMA.FTZ R161, R181, UR10, -R9 ;  /* 0x0000000ab5a17c23 */ /* 0x008fe20008010809 */
[----:B------:R-:W3:Y:S01]  /*62a0*/  SHFL.BFLY PT, R172, R5, 0x2, 0x1f ;  /* 0x0c401f0005ac7f89 */ /* 0x000ee200000e0000 */
[----:B--2---:R-:W-:Y:S01]  /*62b0*/  FFMA.FTZ R3, R8, R3, R7 ;  /* 0x0000000308037223 */ /* 0x004fe20000010007 */
        /* <DEDUP_REMOVED lines=13> */
[C---:B-1----:R-:W-:Y:S01]  /*6390*/  FADD.FTZ R3, R152.reuse, R3 ;  /* 0x0000000398037221 */ /* 0x042fe20000010000 */
        /* <DEDUP_REMOVED lines=8> */
[----:B---3--:R-:W-:Y:S01]  /*6420*/  FMNMX.FTZ R177, R5, R172, !PT ;  /* 0x000000ac05b17209 */ /* 0x008fe20007810000 */
[--C-:B------:R-:W-:Y:S01]  /*6430*/  FFMA.FTZ R172, R189, UR10, -R9.reuse ;  /* 0x0000000abdac7c23 */ /* 0x100fe20008010809 */
        /* <DEDUP_REMOVED lines=72> */
[--C-:B------:R-:W-:Y:S01]  /*68c0*/  FFMA.FTZ R195, R195, UR10, -R189.reuse ;  /* 0x0000000ac3c37c23 */ /* 0x100fe200080108bd */
[--C-:B------:R-:W-:Y:S01]  /*68d0*/  FFMA.FTZ R198, R198, UR10, -R189.reuse ;  /* 0x0000000ac6c67c23 */ /* 0x100fe200080108bd */
[----:B------:R-:W-:Y:S01]  /*68e0*/  FADD.FTZ R3, R11, R154 ;  /* 0x0000009a0b037221 */ /* 0x000fe20000010000 */
[----:B------:R-:W-:Y:S01]  /*68f0*/  FFMA.FTZ R199, R199, UR10, -R189 ;  /* 0x0000000ac7c77c23 */ /* 0x000fe200080108bd */
        /* <DEDUP_REMOVED lines=31> */
[----:B------:R-:W-:Y:S01]  /*6af0*/  FMUL.FTZ R149, R149, R8 ;  /* 0x0000000895957220 */ /* 0x000fe20000410000 */
[----:B------:R-:W2:Y:S01]  /*6b00*/  MUFU.EX2 R167, R167 ;  /* 0x000000a700a77308 */ /* 0x000ea20000000800 */
[----:B----4-:R-:W-:Y:S01]  /*6b10*/  FADD.FTZ R7, R163, R0 ;  /* 0x00000000a3077221 */ /* 0x010fe20000010000 */
[----:B------:R-:W-:Y:S01]  /*6b20*/  F2FP.BF16.F32.PACK_AB R162, R153, R14 ;  /* 0x0000000e99a2723e */ /* 0x000fe200000010ff */
[-C--:B------:R-:W-:Y:S01]  /*6b30*/  FMUL.FTZ R26, R26, R181.reuse ;  /* 0x000000b51a1a7220 */ /* 0x080fe20000410000 */
        /* <DEDUP_REMOVED lines=61> */
[C---:B--2---:R-:W-:Y:S01]  /*6f10*/  FADD.FTZ R3, R157.reuse, R154 ;  /* 0x0000009a9d037221 */ /* 0x044fe20000010000 */
[----:B------:R-:W-:Y:S01]  /*6f20*/  F2FP.BF16.F32.PACK_AB R164, R157, R164 ;  /* 0x000000a49da4723e */ /* 0x000fe200000010ff */
[----:B------:R-:W-:Y:S01]  /*6f30*/  FMUL.FTZ R114, R114, R181 ;  /* 0x000000b572727220 */ /* 0x000fe20000410000 */
[----:B------:R-:W-:Y:S01]  /*6f40*/  F2FP.BF16.F32.PACK_AB R157, R192, R159 ;  /* 0x0000009fc09d723e */ /* 0x000fe200000010ff */
[----:B------:R-:W-:Y:S01]  /*6f50*/  FMUL.FTZ R115, R115, R181 ;  /* 0x000000b573737220 */ /* 0x000fe20000410000 */
[----:B------:R-:W-:Y:S01]  /*6f60*/  F2FP.BF16.F32.PACK_AB R159, R196, R163 ;  /* 0x000000a3c49f723e */ /* 0x000fe200000010ff */
[----:B------:R-:W-:Y:S01]  /*6f70*/  FMUL.FTZ R118, R118, R181 ;  /* 0x000000b576767220 */ /* 0x000fe20000410000 */
[----:B------:R-:W2:Y:S01]  /*6f80*/  MUFU.EX2 R179, R179 ;  /* 0x000000b300b37308 */ /* 0x000ea20000000800 */
[----:B----4-:R-:W-:Y:S01]  /*6f90*/  FADD.FTZ R0, R178, R7 ;  /* 0x00000007b2007221 */ /* 0x010fe20000010000 */
        /* <DEDUP_REMOVED lines=59> */
[----:B------:R-:W-:-:S03]  /*7350*/  F2FP.BF16.F32.PACK_AB R172, R176, R173 ;  /* 0x000000adb0ac723e */ /* 0x000fc600000010ff */
[----:B------:R-:W-:-:S03]  /*7360*/  FADD.FTZ R3, R177, R10 ;  /* 0x0000000ab1037221 */ /* 0x000fc60000010000 */
[----:B------:R-:W4:Y:S01]  /*7370*/  MUFU.EX2 R180, R180 ;  /* 0x000000b400b47308 */ /* 0x000f220000000800 */
[C---:B-1----:R-:W-:Y:S01]  /*7380*/  FADD.FTZ R7, R8.reuse, R7 ;  /* 0x0000000708077221 */ /* 0x042fe20000010000 */
[----:B------:R-:W-:-:S06]  /*7390*/  F2FP.BF16.F32.PACK_AB R173, R8, R189 ;  /* 0x000000bd08ad723e */ /* 0x000fcc00000010ff */
        /* <DEDUP_REMOVED lines=8> */
.L_x_3572:
[----:B------:R1:W2:Y:S01]  /*7420*/  SYNCS.PHASECHK.TRANS64.TRYWAIT P2, [UR24+0x22850], R6 ;  /* 0x02285006ff0075a7 */ /* 0x0002a20008040158 */
[----:B------:R-:W-:Y:S05]  /*7430*/  @!P0 BRA `(.L_x_3573) ;  /* 0x0000000000048947 */ /* 0x000fea0003800000 */
[----:B------:R-:W-:Y:S01]  /*7440*/  BPT.TRAP 0x1 ;  /* 0x000000040000795c */ /* 0x000fe20000300000 */
.L_x_3573:
[----:B--2---:R-:W-:Y:S05]  /*7450*/  @P2 BRA `(.L_x_3574) ;  /* 0x0000000000082947 */ /* 0x004fea0003800000 */
[----:B------:R-:W2:Y:S02]  /*7460*/  SYNCS.PHASECHK.TRANS64.TRYWAIT P2, [UR24+0x22850], R6 ;  /* 0x02285006ff0075a7 */ /* 0x000ea40008040158 */
[----:B--2---:R-:W-:Y:S05]  /*7470*/  @!P2 BRA `(.L_x_3575) ;  /* 0x000000840094a947 */ /* 0x004fea0003800000 */
.L_x_3574:
[----:B012---:R-:W-:Y:S01]  /*7480*/  VIADD R6, R22, 0x8 ;  /* 0x0000000816067836 */ /* 0x007fe20000000000 */
[----:B------:R-:W-:-:S04]  /*7490*/  UIMAD UR11, UR37, 0xc00, UR21 ;  /* 0x00000c00250b78a4 */ /* 0x000fc8000f8e0215 */
[----:B------:R1:W-:Y:S01]  /*74a0*/  BAR.SYNC.DEFER_BLOCKING R6, 0x100 ;  /* 0x000400060000751d */ /* 0x0003e20000010000 */
[----:B------:R-:W-:Y:S01]  /*74b0*/  ISETP.LT.AND P2, PT, RZ, UR23, PT ;  /* 0x00000017ff007c0c */ /* 0x000fe2000bf41270 */
[----:B------:R-:W-:Y:S01]  /*74c0*/  @!P1 VIADD R183, R183, 0x22860 ;  /* 0x00022860b7b79836 */ /* 0x000fe20000000000 */
[----:B------:R-:W-:Y:S01]  /*74d0*/  UIADD3 UR23, UR23, -0x1, URZ ;  /* 0xffffffff17177890 */ /* 0x000fe2000fffe03f */
[----:B------:R-:W-:Y:S02]  /*74e0*/  IMAD.MOV.U32 R203, RZ, RZ, R5 ;  /* 0x000000ffffcb7224 */ /* 0x000fe400078e0005 */
[----:B------:R-:W-:Y:S01]  /*74f0*/  UMOV UR6, UR11 ;  /* 0x0000000b00067c82 */ /* 0x000fe20008000000 */
[----:B------:R-:W-:Y:S01]  /*7500*/  UMOV UR7, 0x40000040 ;  /* 0x4000004000077882 */ /* 0x000fe20000000000 */
[----:B------:R-:W-:Y:S01]  /*7510*/  @!P1 PRMT R183, RZ, 0x654, R183 ;  /* 0x00000654ffb79816 */ /* 0x000fe200000000b7 */
        /* <DEDUP_REMOVED lines=36> */
.L_x_3567:
[----:B01----:R-:W0:Y:S01]  /*7760*/  SHFL.BFLY PT, R6, R3, 0x2, 0x1f ;  /* 0x0c401f0003067f89 */ /* 0x003e2200000e0000 */
[----:B------:R-:W-:Y:S01]  /*7770*/  IMAD.MOV.U32 R13, RZ, RZ, RZ ;  /* 0x000000ffff0d7224 */ /* 0x000fe200078e00ff */
[----:B------:R-:W-:Y:S01]  /*7780*/  UIADD3 UR37, UR37, 0x1, URZ ;  /* 0x0000000125257890 */ /* 0x000fe2000fffe03f */
[----:B------:R-:W-:Y:S01]  /*7790*/  IMAD.U32 R181, RZ, RZ, UR10 ;  /* 0x0000000affb57e24 */ /* 0x000fe2000f8e00ff */
[----:B------:R-:W1:Y:S01]  /*77a0*/  SHFL.BFLY PT, R11, R0, 0x2, 0x1f ;  /* 0x0c401f00000b7f89 */ /* 0x000e6200000e0000 */
[----:B------:R-:W-:Y:S01]  /*77b0*/  IMAD.MOV.U32 R21, RZ, RZ, -0x800000 ;  /* 0xff800000ff157424 */ /* 0x000fe200078e00ff */
[----:B------:R-:W-:Y:S01]  /*77c0*/  UISETP.NE.AND UP0, UPT, UR37, 0x2, UPT ;  /* 0x000000022500788c */ /* 0x000fe2000bf05270 */
[----:B------:R2:W-:Y:S06]  /*77d0*/  BAR.ARV R9, 0x100 ;  /* 0x000400090000751d */ /* 0x0005ec0000002000 */
[----:B------:R-:W-:-:S02]  /*77e0*/  USEL UR4, URZ, 0x1, UP0 ;  /* 0x000000013f047887 */ /* 0x000fc40008000000 */
[----:B------:R-:W-:Y:S06]  /*77f0*/  BAR.ARV 0x8, 0x120 ;  /* 0x0204800000007b1d */ /* 0x000fec0000002000 */
[----:B------:R-:W-:Y:S01]  /*7800*/  PLOP3.LUT P0, PT, PT, PT, PT, 0x8, 0x0 ;  /* 0x000000000000781c */ /* 0x000fe20003f0e170 */
[----:B------:R-:W-:Y:S01]  /*7810*/  UIADD3 UR47, UR47, 0x1, URZ ;  /* 0x000000012f2f7890 */ /* 0x000fe2000fffe03f */
[----:B0-----:R-:W-:Y:S01]  /*7820*/  FADD.FTZ R6, R6, R3 ;  /* 0x0000000306067221 */ /* 0x001fe20000010000 */
[----:B------:R-:W-:Y:S02]  /*7830*/  USEL UR37, UR37, URZ, UP0 ;  /* 0x0000003f25257287 */ /* 0x000fe40008000000 */
[----:B------:R-:W-:Y:S01]  /*7840*/  ULOP3.LUT UR40, UR40, UR4, URZ, 0x3c, !UPT ;  /* 0x0000000428287292 */ /* 0x000fe2000f8e3c3f */
[----:B-1----:R-:W-:Y:S01]  /*7850*/  FADD.FTZ R11, R11, R0 ;  /* 0x000000000b0b7221 */ /* 0x002fe20000010000 */
[----:B------:R-:W0:Y:S04]  /*7860*/  SHFL.BFLY PT, R7, R6, 0x1, 0x1f ;  /* 0x0c201f0006077f89 */ /* 0x000e2800000e0000 */
[----:B------:R-:W1:Y:S01]  /*7870*/  SHFL.BFLY PT, R8, R11, 0x1, 0x1f ;  /* 0x0c201f000b087f89 */ /* 0x000e6200000e0000 */
[----:B0-----:R-:W-:Y:S01]  /*7880*/  FADD.FTZ R15, R6, R7 ;  /* 0x00000007060f7221 */ /* 0x001fe20000010000 */
[----:B------:R-:W-:-:S02]  /*7890*/  IMAD.MOV.U32 R7, RZ, RZ, RZ ;  /* 0x000000ffff077224 */ /* 0x000fc400078e00ff */
[----:B-1----:R-:W-:Y:S02]  /*78a0*/  FADD.FTZ R176, R11, R8 ;  /* 0x000000080bb07221 */ /* 0x002fe40000010000 */
[----:B------:R-:W-:-:S03]  /*78b0*/  FSETP.NE.FTZ.AND P1, PT, R15, RZ, PT ;  /* 0x000000ff0f00720b */ /* 0x000fc60003f35000 */
[----:B------:R-:W-:-:S10]  /*78c0*/  FSETP.NE.FTZ.AND P2, PT, R176, RZ, PT ;  /* 0x000000ffb000720b */ /* 0x000fd40003f55000 */
[----:B------:R-:W0:Y:S03]  /*78d0*/  @P1 MUFU.RCP R13, R15 ;  /* 0x0000000f000d1308 */ /* 0x000e260000001000 */
[----:B------:R-:W-:-:S05]  /*78e0*/  @P2 FMUL.FTZ R181, R181, 0.69314718246459960938 ;  /* 0x3f317218b5b52820 */ /* 0x000fca0000410000 */
[----:B------:R-:W1:Y:S08]  /*78f0*/  @P2 MUFU.RCP R7, R176 ;  /* 0x000000b000072308 */ /* 0x000e700000001000 */
[----:B------:R-:W3:Y:S01]  /*7900*/  @P2 MUFU.LG2 R176, R176 ;  /* 0x000000b000b02308 */ /* 0x000ee20000000c00 */
[-C--:B0-----:R-:W-:Y:S01]  /*7910*/  FMUL.FTZ R3, R108, R13.reuse ;  /* 0x0000000d6c037220 */ /* 0x081fe20000410000 */
[----:B------:R-:W-:Y:S01]  /*7920*/  FMUL.FTZ R20, R109, R13 ;  /* 0x0000000d6d147220 */ /* 0x000fe20000410000 */
[----:B------:R-:W-:-:S02]  /*7930*/  IMAD.U32 R109, RZ, RZ, UR10 ;  /* 0x0000000aff6d7e24 */ /* 0x000fc4000f8e00ff */
[-C--:B------:R-:W-:Y:S01]  /*7940*/  FMUL.FTZ R0, R24, R13.reuse ;  /* 0x0000000d18007220 */ /* 0x080fe20000410000 */
[-C--:B------:R-:W-:Y:S01]  /*7950*/  FMUL.FTZ R6, R28, R13.reuse ;  /* 0x0000000d1c067220 */ /* 0x080fe20000410000 */
[----:B------:R-:W-:Y:S01]  /*7960*/  FMUL.FTZ R8, R40, R13 ;  /* 0x0000000d28087220 */ /* 0x000fe20000410000 */
[----:B------:R-:W-:Y:S01]  /*7970*/  @P1 FMUL.FTZ R109, R109, 0.69314718246459960938 ;  /* 0x3f3172186d6d1820 */ /* 0x000fe20000410000 */
[----:B------:R-:W0:Y:S01]  /*7980*/  @P1 MUFU.LG2 R108, R15 ;  /* 0x0000000f006c1308 */ /* 0x000e220000000c00 */
        /* <DEDUP_REMOVED lines=128> */
.L_x_3546:
        /* <DEDUP_REMOVED lines=15> */
[----:B------:R-:W-:Y:S01]  /*8280*/  F2FP.BF16.F32.PACK_AB R9, R172, R9 ;  /* 0x00000009ac09723e */ /* 0x000fe200000010ff */
[----:B------:R-:W-:Y:S01]  /*8290*/  ULDC.64 UR6, c[0x0][0xbd8] ;  /* 0x0002f60000067ab9 */ /* 0x000fe20000000a00 */
[----:B------:R-:W-:Y:S01]  /*82a0*/  F2FP.BF16.F32.PACK_AB R10, R45, R10 ;  /* 0x0000000a2d0a723e */ /* 0x000fe200000010ff */
[----:B------:R-:W-:Y:S01]  /*82b0*/  UISETP.NE.AND.EX UP0, UPT, UR9, URZ, UPT, UP0 ;  /* 0x0000003f0900728c */ /* 0x000fe2000bf05300 */
[----:B------:R-:W-:Y:S01]  /*82c0*/  F2FP.BF16.F32.PACK_AB R11, R170, R11 ;  /* 0x0000000baa0b723e */ /* 0x000fe200000010ff */
[----:B------:R-:W-:Y:S01]  /*82d0*/  UISETP.NE.U32.AND UP1, UPT, UR6, URZ, UPT ;  /* 0x0000003f0600728c */ /* 0x000fe2000bf25070 */
[----:B------:R-:W-:Y:S01]  /*82e0*/  F2FP.BF16.F32.PACK_AB R12, R49, R12 ;  /* 0x0000000c310c723e */ /* 0x000fe200000010ff */
[----:B------:R-:W-:Y:S01]  /*82f0*/  USHF.L.U32 UR10, UR46, 0x2, URZ ;  /* 0x000000022e0a7899 */ /* 0x000fe2000800063f */
[----:B------:R-:W-:Y:S01]  /*8300*/  F2FP.BF16.F32.PACK_AB R13, R168, R13 ;  /* 0x0000000da80d723e */ /* 0x000fe200000010ff */
[----:B------:R-:W-:Y:S01]  /*8310*/  UISETP.NE.AND.EX UP1, UPT, UR7, URZ, UPT, UP1 ;  /* 0x0000003f0700728c */ /* 0x000fe2000bf25310 */
[----:B------:R-:W-:Y:S01]  /*8320*/  F2FP.BF16.F32.PACK_AB R14, R53, R14 ;  /* 0x0000000e350e723e */ /* 0x000fe200000010ff */
[----:B------:R-:W-:Y:S01]  /*8330*/  USHF.L.U64.HI UR11, UR46, 0x2, UR45 ;  /* 0x000000022e0b7899 */ /* 0x000fe2000801022d */
[----:B------:R-:W-:Y:S01]  /*8340*/  F2FP.BF16.F32.PACK_AB R15, R166, R15 ;  /* 0x0000000fa60f723e */ /* 0x000fe200000010ff */
[----:B------:R-:W-:Y:S01]  /*8350*/  UIADD3 UR4, UP2, UR10, UR6, URZ ;  /* 0x000000060a047290 */ /* 0x000fe2000ff5e03f */
[----:B------:R-:W-:Y:S01]  /*8360*/  F2FP.BF16.F32.PACK_AB R24, R57, R24 ;  /* 0x000000183918723e */ /* 0x000fe200000010ff */
[----:B------:R-:W-:Y:S01]  /*8370*/  @UP0 UIADD3 UR6, UP3, UR10, UR8, URZ ;  /* 0x000000080a060290 */ /* 0x000fe2000ff7e03f */
[----:B------:R-:W-:Y:S01]  /*8380*/  F2FP.BF16.F32.PACK_AB R28, R65, R28 ;  /* 0x0000001c411c723e */ /* 0x000fe200000010ff */
[----:B------:R-:W-:Y:S01]  /*8390*/  UIADD3.X UR8, UR11, UR7, URZ, UP2, !UPT ;  /* 0x000000070b087290 */ /* 0x000fe200097fe43f */
[----:B------:R-:W-:Y:S01]  /*83a0*/  F2FP.BF16.F32.PACK_AB R72, R73, R72 ;  /* 0x000000484948723e */ /* 0x000fe200000010ff */
[----:B------:R-:W-:Y:S01]  /*83b0*/  @UP0 UIADD3.X UR7, UR11, UR9, URZ, UP3, !UPT ;  /* 0x000000090b070290 */ /* 0x000fe20009ffe43f */
[----:B------:R-:W-:-:S02]  /*83c0*/  F2FP.BF16.F32.PACK_AB R73, R169, R64 ;  /* 0x00000040a949723e */ /* 0x000fc400000010ff */
[----:B------:R-:W-:Y:S02]  /*83d0*/  F2FP.BF16.F32.PACK_AB R80, R81, R80 ;  /* 0x000000505150723e */ /* 0x000fe400000010ff */
[----:B------:R-:W-:Y:S02]  /*83e0*/  F2FP.BF16.F32.PACK_AB R88, R89, R88 ;  /* 0x000000585958723e */ /* 0x000fe400000010ff */
[----:B------:R-:W-:Y:S02]  /*83f0*/  F2FP.BF16.F32.PACK_AB R81, R165, R52 ;  /* 0x00000034a551723e */ /* 0x000fe400000010ff */
[----:B------:R-:W-:Y:S02]  /*8400*/  MOV R34, R102 ;  /* 0x0000006600227202 */ /* 0x000fe40000000f00 */
[----:B0-----:R-:W-:Y:S02]  /*8410*/  MOV R35, R5 ;  /* 0x0000000500237202 */ /* 0x001fe40000000f00 */
[----:B------:R-:W-:-:S02]  /*8420*/  F2FP.BF16.F32.PACK_AB R89, R161, R90 ;  /* 0x0000005aa159723e */ /* 0x000fc400000010ff */
[----:B------:R-:W-:Y:S01]  /*8430*/  F2FP.BF16.F32.PACK_AB R96, R97, R96 ;  /* 0x000000606160723e */ /* 0x000fe200000010ff */
[----:B------:R-:W-:Y:S01]  /*8440*/  IMAD.WIDE R4, R201, 0x2, R34 ;  /* 0x00000002c9047825 */ /* 0x000fe200078e0222 */
[----:B------:R-:W-:Y:S02]  /*8450*/  F2FP.BF16.F32.PACK_AB R90, R93, R92 ;  /* 0x0000005c5d5a723e */ /* 0x000fe400000010ff */
[----:B------:R-:W-:Y:S02]  /*8460*/  F2FP.BF16.F32.PACK_AB R91, R160, R91 ;  /* 0x0000005ba05b723e */ /* 0x000fe400000010ff */
[C---:B------:R-:W-:Y:S02]  /*8470*/  IADD3 R26, P1, R4.reuse, 0x20, RZ ;  /* 0x00000020041a7810 */ /* 0x040fe40007f3e0ff */
[C---:B------:R-:W-:Y:S02]  /*8480*/  LOP3.LUT R7, R4.reuse, 0x380, RZ, 0xc0, !PT ;  /* 0x0000038004077812 */ /* 0x040fe400078ec0ff */
        /* <DEDUP_REMOVED lines=34> */
[----:B------:R-:W-:Y:S02]  /*86b0*/  LOP3.LUT R42, R109, 0x380, RZ, 0xc0, !PT ;  /* 0x000003806d2a7812 */ /* 0x000fe400078ec0ff */
[----:B------:R-:W-:Y:S02]  /*86c0*/  LOP3.LUT R26, R7, R26, RZ, 0x3c, !PT ;  /* 0x0000001a071a7212 */ /* 0x000fe400078e3cff */
[----:B------:R-:W-:Y:S02]  /*86d0*/  LOP3.LUT R7, R50, 0x380, RZ, 0xc0, !PT ;  /* 0x0000038032077812 */ /* 0x000fe400078ec0ff */
[----:B------:R-:W-:Y:S02]  /*86e0*/  LOP3.LUT R46, R181, 0x380, RZ, 0xc0, !PT ;  /* 0x00000380b52e7812 */ /* 0x000fe400078ec0ff */
[----:B------:R-:W-:-:S02]  /*86f0*/  SHF.R.U64 R7, R7, 0x3, RZ ;  /* 0x0000000307077819 */ /* 0x000fc400000012ff */
[----:B------:R-:W-:Y:S02]  /*8700*/  MOV R108, R4 ;  /* 0x00000004006c7202 */ /* 0x000fe40000000f00 */
[----:B------:R-:W-:Y:S02]  /*8710*/  LOP3.LUT R50, R7, R50, RZ, 0x3c, !PT ;  /* 0x0000003207327212 */ /* 0x000fe400078e3cff */
[----:B------:R-:W-:Y:S02]  /*8720*/  LOP3.LUT R7, R66, 0x380, RZ, 0xc0, !PT ;  /* 0x0000038042077812 */ /* 0x000fe400078ec0ff */
[----:B------:R-:W-:Y:S02]  /*8730*/  LOP3.LUT R74, R191, 0x380, RZ, 0xc0, !PT ;  /* 0x00000380bf4a7812 */ /* 0x000fe400078ec0ff */
[----:B------:R-:W-:Y:S02]  /*8740*/  SHF.R.U64 R7, R7, 0x3, RZ ;  /* 0x0000000307077819 */ /* 0x000fe400000012ff */
[----:B------:R-:W-:-:S02]  /*8750*/  F2FP.BF16.F32.PACK_AB R4, R25, R0 ;  /* 0x000000001904723e */ /* 0x000fc400000010ff */
[----:B------:R-:W-:Y:S02]  /*8760*/  LOP3.LUT R66, R7, R66, RZ, 0x3c, !PT ;  /* 0x0000004207427212 */ /* 0x000fe400078e3cff */
[----:B------:R-:W-:Y:S02]  /*8770*/  LOP3.LUT R7, R110, 0x380, RZ, 0xc0, !PT ;  /* 0x000003806e077812 */ /* 0x000fe400078ec0ff */
[----:B------:R-:W-:Y:S02]  /*8780*/  SHF.R.U64 R38, R38, 0x3, RZ ;  /* 0x0000000326267819 */ /* 0x000fe400000012ff */
[----:B------:R-:W-:Y:S02]  /*8790*/  LOP3.LUT R54, R183, 0x380, RZ, 0xc0, !PT ;  /* 0x00000380b7367812 */ /* 0x000fe400078ec0ff */
[----:B------:R-:W-:Y:S02]  /*87a0*/  LOP3.LUT R0, R195, 0x380, RZ, 0xc0, !PT ;  /* 0x00000380c3007812 */ /* 0x000fe400078ec0ff */
[----:B------:R-:W-:-:S02]  /*87b0*/  SHF.R.U64 R29, R7, 0x3, RZ ;  /* 0x00000003071d7819 */ /* 0x000fc400000012ff */
[----:B------:R-:W-:Y:S02]  /*87c0*/  SHF.R.U64 R42, R42, 0x3, RZ ;  /* 0x000000032a2a7819 */ /* 0x000fe400000012ff */
[----:B------:R-:W-:Y:S02]  /*87d0*/  LOP3.LUT R58, R185, 0x380, RZ, 0xc0, !PT ;  /* 0x00000380b93a7812 */ /* 0x000fe400078ec0ff */
[----:B------:R-:W-:Y:S02]  /*87e0*/  F2FP.BF16.F32.PACK_AB R5, R179, R158 ;  /* 0x0000009eb305723e */ /* 0x000fe400000010ff */
[----:B------:R-:W-:Y:S02]  /*87f0*/  LOP3.LUT R25, R86, 0x380, RZ, 0xc0, !PT ;  /* 0x0000038056197812 */ /* 0x000fe400078ec0ff */
[----:B------:R-:W-:Y:S01]  /*8800*/  F2FP.BF16.F32.PACK_AB R7, R177, R30 ;  /* 0x0000001eb107723e */ /* 0x000fe200000010ff */
[----:B------:R-:W-:Y:S01]  /*8810*/  BAR.SYNC.DEFER_BLOCKING 0x1, 0x100 ;  /* 0x0044000000007b1d */ /* 0x000fe20000010000 */
[----:B------:R-:W-:-:S02]  /*8820*/  SHF.R.U64 R46, R46, 0x3, RZ ;  /* 0x000000032e2e7819 */ /* 0x000fc400000012ff */
[----:B------:R-:W-:Y:S02]  /*8830*/  LOP3.LUT R62, R187, 0x380, RZ, 0xc0, !PT ;  /* 0x00000380bb3e7812 */ /* 0x000fe400078ec0ff */
[----:B------:R-:W-:Y:S02]  /*8840*/  SHF.R.U64 R74, R74, 0x3, RZ ;  /* 0x000000034a4a7819 */ /* 0x000fe400000012ff */
[----:B------:R-:W-:Y:S02]  /*8850*/  LOP3.LUT R38, R38, R103, RZ, 0x3c, !PT ;  /* 0x0000006726267212 */ /* 0x000fe400078e3cff */
[----:B------:R-:W-:Y:S02]  /*8860*/  SHF.R.U64 R54, R54, 0x3, RZ ;  /* 0x0000000336367819 */ /* 0x000fe400000012ff */
[----:B------:R-:W-:Y:S02]  /*8870*/  LOP3.LUT R70, R189, 0x380, RZ, 0xc0, !PT ;  /* 0x00000380bd467812 */ /* 0x000fe400078ec0ff */
[----:B------:R-:W-:-:S02]  /*8880*/  SHF.R.U64 R0, R0, 0x3, RZ ;  /* 0x0000000300007819 */ /* 0x000fc400000012ff */
[----:B------:R-:W-:Y:S02]  /*8890*/  LOP3.LUT R42, R42, R109, RZ, 0x3c, !PT ;  /* 0x0000006d2a2a7212 */ /* 0x000fe400078e3cff */
[----:B------:R-:W-:Y:S02]  /*88a0*/  SHF.R.U64 R58, R58, 0x3, RZ ;  /* 0x000000033a3a7819 */ /* 0x000fe400000012ff */
[----:B------:R-:W-:Y:S02]  /*88b0*/  SHF.R.U64 R25, R25, 0x3, RZ ;  /* 0x0000000319197819 */ /* 0x000fe400000012ff */
[----:B------:R-:W-:Y:S02]  /*88c0*/  LOP3.LUT R46, R46, R181, RZ, 0x3c, !PT ;  /* 0x000000b52e2e7212 */ /* 0x000fe400078e3cff */
[----:B------:R-:W-:Y:S01]  /*88d0*/  SHF.R.U64 R62, R62, 0x3, RZ ;  /* 0x000000033e3e7819 */ /* 0x000fe200000012ff */
[----:B------:R0:W-:Y:S01]  /*88e0*/  STSM.16.M88.4 [R108], R4 ;  /* 0x000000046c007844 */ /* 0x0001e20000000200 */
[----:B------:R-:W-:-:S02]  /*88f0*/  LOP3.LUT R78, R193, 0x380, RZ, 0xc0, !PT ;  /* 0x00000380c14e7812 */ /* 0x000fc400078ec0ff */
[----:B------:R-:W-:Y:S02]  /*8900*/  LOP3.LUT R30, R29, R110, RZ, 0x3c, !PT ;  /* 0x0000006e1d1e7212 */ /* 0x000fe400078e3cff */
[----:B------:R-:W-:Y:S02]  /*8910*/  LOP3.LUT R74, R74, R191, RZ, 0x3c, !PT ;  /* 0x000000bf4a4a7212 */ /* 0x000fe400078e3cff */
[----:B------:R-:W-:Y:S02]  /*8920*/  MOV R103, R26 ;  /* 0x0000001a00677202 */ /* 0x000fe40000000f00 */
[----:B------:R-:W-:Y:S02]  /*8930*/  LOP3.LUT R54, R54, R183, RZ, 0x3c, !PT ;  /* 0x000000b736367212 */ /* 0x000fe400078e3cff */
[----:B------:R-:W-:Y:S02]  /*8940*/  SHF.R.U64 R70, R70, 0x3, RZ ;  /* 0x0000000346467819 */ /* 0x000fe400000012ff */
[----:B------:R-:W-:-:S02]  /*8950*/  LOP3.LUT R82, R0, R195, RZ, 0x3c, !PT ;  /* 0x000000c300527212 */ /* 0x000fc400078e3cff */
[----:B------:R-:W-:Y:S02]  /*8960*/  MOV R39, R38 ;  /* 0x0000002600277202 */ /* 0x000fe40000000f00 */
[----:B0-----:R-:W-:Y:S02]  /*8970*/  F2FP.BF16.F32.PACK_AB R4, R33, R32 ;  /* 0x000000202104723e */ /* 0x001fe400000010ff */
[----:B------:R-:W-:Y:S02]  /*8980*/  F2FP.BF16.F32.PACK_AB R5, R174, R157 ;  /* 0x0000009dae05723e */ /* 0x000fe400000010ff */
[----:B------:R-:W-:Y:S02]  /*8990*/  F2FP.BF16.F32.PACK_AB R6, R37, R36 ;  /* 0x000000242506723e */ /* 0x000fe400000010ff */
[----:B------:R-:W-:Y:S02]  /*89a0*/  F2FP.BF16.F32.PACK_AB R7, R175, R156 ;  /* 0x0000009caf07723e */ /* 0x000fe400000010ff */
[----:B------:R-:W-:-:S02]  /*89b0*/  LOP3.LUT R58, R58, R185, RZ, 0x3c, !PT ;  /* 0x000000b93a3a7212 */ /* 0x000fc400078e3cff */
[----:B------:R-:W-:Y:S01]  /*89c0*/  LOP3.LUT R86, R25, R86, RZ, 0x3c, !PT ;  /* 0x0000005619567212 */ /* 0x000fe200078e3cff */
[----:B------:R0:W-:Y:S01]  /*89d0*/  STSM.16.M88.4 [R103], R4 ;  /* 0x0000000467007844 */ /* 0x0001e20000000200 */
[----:B------:R-:W-:Y:S02]  /*89e0*/  MOV R42, R42 ;  /* 0x0000002a002a7202 */ /* 0x000fe40000000f00 */
[----:B------:R-:W-:Y:S01]  /*89f0*/  LOP3.LUT R62, R62, R187, RZ, 0x3c, !PT ;  /* 0x000000bb3e3e7212 */ /* 0x000fe200078e3cff */
[----:B------:R-:W-:Y:S01]  /*8a00*/  STSM.16.M88.4 [R39], R8 ;  /* 0x0000000827007844 */ /* 0x000fe20000000200 */
[----:B------:R-:W-:Y:S02]  /*8a10*/  SHF.R.U64 R78, R78, 0x3, RZ ;  /* 0x000000034e4e7819 */ /* 0x000fe400000012ff */
[----:B------:R-:W-:Y:S01]  /*8a20*/  MOV R46, R46 ;  /* 0x0000002e002e7202 */ /* 0x000fe20000000f00 */
[----:B------:R-:W-:Y:S01]  /*8a30*/  STSM.16.M88.4 [R42], R12 ;  /* 0x0000000c2a007844 */ /* 0x000fe20000000200 */
[----:B------:R-:W-:-:S02]  /*8a40*/  F2FP.BF16.F32.PACK_AB R25, R164, R155 ;  /* 0x0000009ba419723e */ /* 0x000fc400000010ff */
[----:B------:R-:W-:Y:S02]  /*8a50*/  F2FP.BF16.F32.PACK_AB R26, R61, R60 ;  /* 0x0000003c3d1a723e */ /* 0x000fe400000010ff */
[----:B------:R-:W-:Y:S02]  /*8a60*/  F2FP.BF16.F32.PACK_AB R27, R173, R154 ;  /* 0x0000009aad1b723e */ /* 0x000fe400000010ff */
[----:B------:R-:W-:Y:S01]  /*8a70*/  MOV R32, R30 ;  /* 0x0000001e00207202 */ /* 0x000fe20000000f00 */
[----:B0-----:R-:W-:Y:S01]  /*8a80*/  IMAD.U32 R4, RZ, RZ, UR4 ;  /* 0x00000004ff047e24 */ /* 0x001fe2000f8e00ff */
[----:B------:R-:W-:Y:S01]  /*8a90*/  MOV R50, R50 ;  /* 0x0000003200327202 */ /* 0x000fe20000000f00 */
[----:B------:R-:W-:Y:S01]  /*8aa0*/  STSM.16.M88.4 [R46], R24 ;  /* 0x000000182e007844 */ /* 0x000fe20000000200 */
[----:B------:R-:W-:Y:S01]  /*8ab0*/  MOV R0, R74 ;  /* 0x0000004a00007202 */ /* 0x000fe20000000f00 */
[----:B------:R-:W-:Y:S01]  /*8ac0*/  IMAD.U32 R5, RZ, RZ, UR8 ;  /* 0x00000008ff057e24 */ /* 0x000fe2000f8e00ff */
[----:B------:R-:W-:-:S02]  /*8ad0*/  F2FP.BF16.F32.PACK_AB R29, R162, R153 ;  /* 0x00000099a21d723e */ /* 0x000fc400000010ff */
[----:B------:R-:W-:Y:S02]  /*8ae0*/  F2FP.BF16.F32.PACK_AB R30, R69, R68 ;  /* 0x00000044451e723e */ /* 0x000fe400000010ff */
[----:B------:R-:W-:Y:S02]  /*8af0*/  F2FP.BF16.F32.PACK_AB R31, R171, R152 ;  /* 0x00000098ab1f723e */ /* 0x000fe400000010ff */
[----:B------:R-:W-:Y:S02]  /*8b00*/  LOP3.LUT R70, R70, R189, RZ, 0x3c, !PT ;  /* 0x000000bd46467212 */ /* 0x000fe400078e3cff */
[----:B------:R-:W-:Y:S01]  /*8b10*/  MOV R54, R54 ;  /* 0x0000003600367202 */ /* 0x000fe20000000f00 */
[----:B------:R-:W-:Y:S01]  /*8b20*/  STSM.16.M88.4 [R50], R28 ;  /* 0x0000001c32007844 */ /* 0x000fe20000000200 */
[----:B------:R-:W-:Y:S02]  /*8b30*/  MOV R38, R82 ;  /* 0x0000005200267202 */ /* 0x000fe40000000f00 */
[----:B------:R-:W-:-:S02]  /*8b40*/  F2FP.BF16.F32.PACK_AB R74, R77, R76 ;  /* 0x0000004c4d4a723e */ /* 0x000fc400000010ff */
[----:B------:R-:W-:Y:S02]  /*8b50*/  F2FP.BF16.F32.PACK_AB R75, R167, R56 ;  /* 0x00000038a74b723e */ /* 0x000fe400000010ff */
[----:B------:R-:W-:Y:S02]  /*8b60*/  MOV R58, R58 ;  /* 0x0000003a003a7202 */ /* 0x000fe40000000f00 */
[----:B------:R-:W-:Y:S01]  /*8b70*/  F2FP.BF16.F32.PACK_AB R82, R85, R84 ;  /* 0x000000545552723e */ /* 0x000fe200000010ff */
[----:B------:R-:W-:Y:S01]  /*8b80*/  STSM.16.M88.4 [R54], R72 ;  /* 0x0000004836007844 */ /* 0x000fe20000000200 */
[----:B------:R-:W-:Y:S02]  /*8b90*/  F2FP.BF16.F32.PACK_AB R83, R163, R48 ;  /* 0x00000030a353723e */ /* 0x000fe400000010ff */
[----:B------:R-:W-:Y:S02]  /*8ba0*/  LOP3.LUT R78, R78, R193, RZ, 0x3c, !PT ;  /* 0x000000c14e4e7212 */ /* 0x000fe400078e3cff */
[----:B------:R-:W-:Y:S01]  /*8bb0*/  MOV R62, R62 ;  /* 0x0000003e003e7202 */ /* 0x000fe20000000f00 */
[----:B------:R-:W-:Y:S01]  /*8bc0*/  STSM.16.M88.4 [R58], R80 ;  /* 0x000000503a007844 */ /* 0x000fe20000000200 */
[----:B------:R-:W-:-:S02]  /*8bd0*/  F2FP.BF16.F32.PACK_AB R97, R159, R98 ;  /* 0x000000629f61723e */ /* 0x000fc400000010ff */
[----:B------:R-:W-:Y:S01]  /*8be0*/  MOV R66, R66 ;  /* 0x0000004200427202 */ /* 0x000fe20000000f00 */
[----:B------:R-:W-:Y:S01]  /*8bf0*/  STSM.16.M88.4 [R62], R88 ;  /* 0x000000583e007844 */ /* 0x000fe20000000200 */
[----:B------:R-:W-:Y:S02]  /*8c00*/  F2FP.BF16.F32.PACK_AB R98, R101, R100 ;  /* 0x000000646562723e */ /* 0x000fe400000010ff */
[----:B------:R-:W-:Y:S02]  /*8c10*/  F2FP.BF16.F32.PACK_AB R99, R94, R99 ;  /* 0x000000635e63723e */ /* 0x000fe400000010ff */
[----:B------:R-:W-:Y:S02]  /*8c20*/  F2FP.BF16.F32.PACK_AB R112, R113, R112 ;  /* 0x000000707170723e */ /* 0x000fe400000010ff */
[----:B------:R-:W-:Y:S01]  /*8c30*/  MOV R70, R70 ;  /* 0x0000004600467202 */ /* 0x000fe20000000f00 */
[----:B------:R-:W-:Y:S01]  /*8c40*/  STSM.16.M88.4 [R66], R96 ;  /* 0x0000006042007844 */ /* 0x000fe20000000200 */
[----:B------:R-:W-:-:S02]  /*8c50*/  F2FP.BF16.F32.PACK_AB R92, R105, R104 ;  /* 0x00000068695c723e */ /* 0x000fc400000010ff */
        /* <DEDUP_REMOVED lines=29> */
[----:B------:R-:W-:-:S02]  /*8e30*/  PLOP3.LUT P1, PT, PT, PT, UP1, 0x80, 0x0 ;  /* 0x000000000000781c */ /* 0x000fc40003f2f018 */
[----:B------:R-:W-:Y:S01]  /*8e40*/  PLOP3.LUT P2, PT, PT, PT, UP0, 0x80, 0x0 ;  /* 0x000000000000781c */ /* 0x000fe20003f4f008 */
[----:B------:R1:W-:Y:S01]  /*8e50*/  STSM.16.M88.4 [R32], R144 ;  /* 0x0000009020007844 */ /* 0x0003e20000000200 */
[----:B------:R-:W-:Y:S01]  /*8e60*/  BAR.SYNC.DEFER_BLOCKING 0x1, 0x100 ;  /* 0x0044000000007b1d */ /* 0x000fe20000010000 */
[----:B------:R-:W-:Y:S02]  /*8e70*/  IMAD.U32 R6, RZ, RZ, UR6 ;  /* 0x00000006ff067e24 */ /* 0x000fe4000f8e00ff */
[----:B------:R-:W-:-:S06]  /*8e80*/  IMAD.U32 R7, RZ, RZ, UR7 ;  /* 0x00000007ff077e24 */ /* 0x000fcc000f8e00ff */
[----:B0-----:R-:W2:Y:S04]  /*8e90*/  @P1 LDG.E R0, desc[UR38][R4.64] ;  /* 0x0000002604001981 */ /* 0x001ea8000c1e1900 */
[----:B------:R-:W3:Y:S01]  /*8ea0*/  @P2 LDG.E R6, desc[UR38][R6.64] ;  /* 0x0000002606062981 */ /* 0x000ee2000c1e1900 */
[----:B------:R-:W-:Y:S01]  /*8eb0*/  IMAD R3, R16, 0x40, R2 ;  /* 0x0000004010037824 */ /* 0x000fe200078e0202 */
[----:B------:R-:W-:Y:S01]  /*8ec0*/  UMOV UR4, URZ ;  /* 0x0000003f00047c82 */ /* 0x000fe20008000000 */
[----:B------:R-:W-:Y:S02]  /*8ed0*/  ULDC UR10, c[0x0][0xa88] ;  /* 0x0002a200000a7ab9 */ /* 0x000fe40000000800 */
[----:B------:R-:W-:-:S03]  /*8ee0*/  IMAD.WIDE R34, R3, 0x2, R34 ;  /* 0x0000000203227825 */ /* 0x000fc600078e0222 */
[----:B------:R-:W-:Y:S02]  /*8ef0*/  IADD3 R33, P0, R34, 0x1000, RZ ;  /* 0x0000100022217810 */ /* 0x000fe40007f1e0ff */
        /* <DEDUP_REMOVED lines=9> */
.L_x_3579:
[----:B------:R-:W-:Y:S01]  /*8f90*/  USHF.R.S32.HI UR14, URZ, 0x1f, UR43 ;  /* 0x0000001f3f0e7899 */ /* 0x000fe2000801142b */
[----:B------:R-:W-:Y:S01]  /*8fa0*/  IADD3 R5, P2, R34, 0x3000, RZ ;  /* 0x0000300022057810 */ /* 0x000fe20007f5e0ff */
[----:B------:R-:W-:Y:S01]  /*8fb0*/  ULDC.64 UR12, c[0x0][0xb70] ;  /* 0x0002dc00000c7ab9 */ /* 0x000fe20000000a00 */
[----:B------:R-:W-:Y:S01]  /*8fc0*/  USHF.R.S32.HI UR9, URZ, 0x1f, UR4 ;  /* 0x0000001f3f097899 */ /* 0x000fe20008011404 */
[----:B------:R-:W-:Y:S01]  /*8fd0*/  IMAD.U32 R6, RZ, RZ, UR42 ;  /* 0x0000002aff067e24 */ /* 0x000fe2000f8e00ff */
[----:B------:R-:W-:Y:S01]  /*8fe0*/  UIMAD UR11, UR14, UR12, URZ ;  /* 0x0000000c0e0b72a4 */ /* 0x000fe2000f8e023f */
[----:B------:R-:W-:Y:S01]  /*8ff0*/  LOP3.LUT R4, R5, 0x380, RZ, 0xc0, !PT ;  /* 0x0000038005047812 */ /* 0x000fe200078ec0ff */
[----:B------:R-:W-:Y:S01]  /*9000*/  UMOV UR8, UR4 ;  /* 0x0000000400087c82 */ /* 0x000fe20008000000 */
[----:B------:R-:W-:Y:S01]  /*9010*/  USEL UR45, UR45, URZ, !UP1 ;  /* 0x0000003f2d2d7287 */ /* 0x000fe2000c800000 */
[----:B------:R-:W-:Y:S01]  /*9020*/  IMAD R6, R6, 0x80, R19 ;  /* 0x0000008006067824 */ /* 0x000fe200078e0213 */
[----:B------:R-:W-:Y:S01]  /*9030*/  UIMAD.WIDE.U32 UR6, UR43, UR12, UR8 ;  /* 0x0000000c2b0672a5 */ /* 0x000fe2000f8e0008 */
[----:B------:R-:W-:Y:S01]  /*9040*/  SHF.R.U64 R4, R4, 0x3, RZ ;  /* 0x0000000304047819 */ /* 0x000fe200000012ff */
[----:B------:R-:W-:Y:S01]  /*9050*/  UIMAD UR11, UR43, UR13, UR11 ;  /* 0x0000000d2b0b72a4 */ /* 0x000fe2000f8e020b */
[----:B------:R-:W-:Y:S01]  /*9060*/  LOP3.LUT R32, R33, 0x380, RZ, 0xc0, !PT ;  /* 0x0000038021207812 */ /* 0x000fe200078ec0ff */
[----:B------:R-:W-:Y:S01]  /*9070*/  USEL UR46, UR46, URZ, !UP1 ;  /* 0x0000003f2e2e7287 */ /* 0x000fe2000c800000 */
[----:B------:R-:W-:Y:S01]  /*9080*/  LOP3.LUT R4, R4, R5, RZ, 0x3c, !PT ;  /* 0x0000000504047212 */ /* 0x000fe200078e3cff */
[----:B------:R-:W-:Y:S01]  /*9090*/  ULDC.64 UR12, c[0x0][0xb78] ;  /* 0x0002de00000c7ab9 */ /* 0x000fe20000000a00 */
[----:B------:R-:W-:Y:S01]  /*90a0*/  UIADD3 UR7, UR7, UR11, URZ ;  /* 0x0000000b07077290 */ /* 0x000fe2000fffe03f */
[----:B------:R-:W-:Y:S01]  /*90b0*/  SHF.R.S32.HI R0, RZ, 0x1f, R6 ;  /* 0x0000001fff007819 */ /* 0x000fe20000011406 */
[----:B------:R-:W-:Y:S01]  /*90c0*/  UIMAD UR8, UR45, UR12, URZ ;  /* 0x0000000c2d0872a4 */ /* 0x000fe2000f8e023f */
[----:B------:R-:W-:Y:S01]  /*90d0*/  IADD3 R9, P1, R34, 0x2000, RZ ;  /* 0x0000200022097810 */ /* 0x000fe20007f3e0ff */
[----:B------:R-:W-:Y:S01]  /*90e0*/  UIMAD.WIDE.U32 UR6, UR46, UR12, UR6 ;  /* 0x0000000c2e0672a5 */ /* 0x000fe2000f8e0006 */
[----:B------:R-:W-:Y:S01]  /*90f0*/  SHF.R.U64 R32, R32, 0x3, RZ ;  /* 0x0000000320207819 */ /* 0x000fe200000012ff */
[----:B------:R-:W-:Y:S01]  /*9100*/  UIMAD UR8, UR46, UR13, UR8 ;  /* 0x0000000d2e0872a4 */ /* 0x000fe2000f8e0208 */
[----:B------:R-:W-:-:S02]  /*9110*/  LOP3.LUT R8, R9, 0x380, RZ, 0xc0, !PT ;  /* 0x0000038009087812 */ /* 0x000fc400078ec0ff */
[----:B------:R-:W-:Y:S01]  /*9120*/  LOP3.LUT R32, R32, R33, RZ, 0x3c, !PT ;  /* 0x0000002120207212 */ /* 0x000fe200078e3cff */
[----:B------:R-:W-:Y:S01]  /*9130*/  IMAD.X R33, RZ, RZ, R35, P0 ;  /* 0x000000ffff217224 */ /* 0x000fe200000e0623 */
[----:B------:R-:W-:Y:S01]  /*9140*/  IADD3 R3, P3, R6, UR6, RZ ;  /* 0x0000000606037c10 */ /* 0x000fe2000ff7e0ff */
[----:B------:R-:W-:Y:S01]  /*9150*/  IMAD.U32 R5, RZ, RZ, UR8 ;  /* 0x00000008ff057e24 */ /* 0x000fe2000f8e00ff */
[----:B------:R-:W-:Y:S01]  /*9160*/  SHF.R.U64 R8, R8, 0x3, RZ ;  /* 0x0000000308087819 */ /* 0x000fe200000012ff */
[----:B------:R-:W-:Y:S01]  /*9170*/  ULDC.64 UR12, c[0x0][0xaa0] ;  /* 0x0002a800000c7ab9 */ /* 0x000fe20000000a00 */
[----:B------:R-:W-:Y:S02]  /*9180*/  IADD3 R69, P0, R34, 0x8000, RZ ;  /* 0x0000800022457810 */ /* 0x000fe40007f1e0ff */
[----:B------:R-:W-:Y:S01]  /*9190*/  IADD3.X R0, R0, UR7, R5, P3, !PT ;  /* 0x0000000700007c10 */ /* 0x000fe20009ffe405 */
[----:B------:R-:W-:Y:S01]  /*91a0*/  ULDC.64 UR6, c[0x0][0xb40] ;  /* 0x0002d00000067ab9 */ /* 0x000fe20000000a00 */
[----:B------:R-:W-:Y:S01]  /*91b0*/  IADD3 R61, P6, R34, 0x4000, RZ ;  /* 0x00004000223d7810 */ /* 0x000fe20007fde0ff */
[----:B------:R-:W-:Y:S01]  /*91c0*/  IMAD.X R5, RZ, RZ, R35, P2 ;  /* 0x000000ffff057224 */ /* 0x000fe200010e0623 */
[----:B------:R-:W-:-:S02]  /*91d0*/  LEA R26, P3, R3, UR6, 0x2 ;  /* 0x00000006031a7c11 */ /* 0x000fc4000f8610ff */
[----:B------:R-:W-:Y:S02]  /*91e0*/  IADD3 R45, P5, R34, 0x5000, RZ ;  /* 0x00005000222d7810 */ /* 0x000fe40007fbe0ff */
[----:B------:R-:W-:Y:S01]  /*91f0*/  LEA.HI.X R27, R3, UR7, R0, 0x2, P3 ;  /* 0x00000007031b7c11 */ /* 0x000fe200098f1400 */
[----:B------:R-:W-:Y:S01]  /*9200*/  VIADD R0, R6, 0x8 ;  /* 0x0000000806007836 */ /* 0x000fe20000000000 */
[C---:B------:R-:W-:Y:S02]  /*9210*/  IADD3 R29, P4, R34.reuse, 0x6000, RZ ;  /* 0x00006000221d7810 */ /* 0x040fe40007f9e0ff */
[----:B------:R-:W-:Y:S02]  /*9220*/  IADD3 R13, P3, R34, 0x7000, RZ ;  /* 0x00007000220d7810 */ /* 0x000fe40007f7e0ff */
[----:B------:R-:W-:Y:S01]  /*9230*/  LOP3.LUT R8, R8, R9, RZ, 0x3c, !PT ;  /* 0x0000000908087212 */ /* 0x000fe200078e3cff */
[----:B------:R-:W-:Y:S01]  /*9240*/  IMAD.X R9, RZ, RZ, R35, P1 ;  /* 0x000000ffff097224 */ /* 0x000fe200008e0623 */
[----:B------:R-:W-:-:S02]  /*9250*/  IADD3 R43, P2, R34, 0xa000, RZ ;  /* 0x0000a000222b7810 */ /* 0x000fc40007f5e0ff */
[----:B------:R-:W-:Y:S02]  /*9260*/  IADD3 R57, P1, R34, 0x9000, RZ ;  /* 0x0000900022397810 */ /* 0x000fe40007f3e0ff */
[----:B------:R-:W-:Y:S02]  /*9270*/  LOP3.LUT R68, R69, 0x380, RZ, 0xc0, !PT ;  /* 0x0000038045447812 */ /* 0x000fe400078ec0ff */
[----:B------:R-:W-:Y:S02]  /*9280*/  LOP3.LUT R60, R61, 0x380, RZ, 0xc0, !PT ;  /* 0x000003803d3c7812 */ /* 0x000fe400078ec0ff */
        /* <DEDUP_REMOVED lines=26> */
[C---:B------:R-:W-:Y:S02]  /*9430*/  IADD3 R73, P5, R34.reuse, 0xc000, RZ ;  /* 0x0000c00022497810 */ /* 0x040fe40007fbe0ff */
[C---:B------:R-:W-:Y:S02]  /*9440*/  IADD3 R65, P4, R34.reuse, 0xd000, RZ ;  /* 0x0000d00022417810 */ /* 0x040fe40007f9e0ff */
[----:B------:R-:W-:Y:S02]  /*9450*/  IADD3 R49, P3, R34, 0xe000, RZ ;  /* 0x0000e00022317810 */ /* 0x000fe40007f7e0ff */
[----:B------:R-:W-:Y:S01]  /*9460*/  LOP3.LUT R56, R56, R57, RZ, 0x3c, !PT ;  /* 0x0000003938387212 */ /* 0x000fe200078e3cff */
[----:B------:R-:W-:Y:S01]  /*9470*/  IMAD.X R57, RZ, RZ, R35, P1 ;  /* 0x000000ffff397224 */ /* 0x000fe200008e0623 */
[----:B------:R-:W-:-:S02]  /*9480*/  IADD3 R3, P2, R34, 0xf000, RZ ;  /* 0x0000f00022037810 */ /* 0x000fc40007f5e0ff */
[----:B------:R-:W-:Y:S02]  /*9490*/  ISETP.GE.OR P1, PT, R6, UR10, P0 ;  /* 0x0000000a06007c0c */ /* 0x000fe40008726670 */
[----:B------:R-:W-:Y:S01]  /*94a0*/  LOP3.LUT R24, R25, 0x380, RZ, 0xc0, !PT ;  /* 0x0000038019187812 */ /* 0x000fe200078ec0ff */
[----:B------:R-:W-:Y:S01]  /*94b0*/  IMAD.X R37, RZ, RZ, R35, P2 ;  /* 0x000000ffff257224 */ /* 0x000fe200010e0623 */
[----:B------:R-:W-:Y:S02]  /*94c0*/  LOP3.LUT R72, R73, 0x380, RZ, 0xc0, !PT ;  /* 0x0000038049487812 */ /* 0x000fe400078ec0ff */
[----:B------:R-:W-:Y:S02]  /*94d0*/  LOP3.LUT R64, R65, 0x380, RZ, 0xc0, !PT ;  /* 0x0000038041407812 */ /* 0x000fe400078ec0ff */
[----:B------:R-:W-:Y:S02]  /*94e0*/  LOP3.LUT R48, R49, 0x380, RZ, 0xc0, !PT ;  /* 0x0000038031307812 */ /* 0x000fe400078ec0ff */
[----:B------:R-:W-:-:S02]  /*94f0*/  LOP3.LUT R53, R34, 0x380, RZ, 0xc0, !PT ;  /* 0x0000038022357812 */ /* 0x000fc400078ec0ff */
[----:B------:R-:W-:Y:S01]  /*9500*/  ISETP.GE.OR P0, PT, R0, UR10, P0 ;  /* 0x0000000a00007c0c */ /* 0x000fe20008706670 */
[----:B------:R-:W-:Y:S01]  /*9510*/  UIMAD UR6, UR9, UR12, URZ ;  /* 0x0000000c090672a4 */ /* 0x000fe2000f8e023f */
[----:B------:R-:W-:Y:S01]  /*9520*/  LOP3.LUT R0, R3, 0x380, RZ, 0xc0, !PT ;  /* 0x0000038003007812 */ /* 0x000fe200078ec0ff */
[----:B------:R0:W-:Y:S01]  /*9530*/  @!P1 STG.E desc[UR38][R26.64], R21 ;  /* 0x000000151a009986 */ /* 0x0001e2000c101926 */
[----:B------:R-:W-:Y:S01]  /*9540*/  SHF.R.U64 R24, R24, 0x3, RZ ;  /* 0x0000000318187819 */ /* 0x000fe200000012ff */
[----:B------:R-:W-:Y:S01]  /*9550*/  ULDC.64 UR8, c[0x0][0xae0] ;  /* 0x0002b80000087ab9 */ /* 0x000fe20000000a00 */
[----:B------:R-:W-:Y:S02]  /*9560*/  SHF.R.U64 R72, R72, 0x3, RZ ;  /* 0x0000000348487819 */ /* 0x000fe400000012ff */
[----:B------:R-:W-:Y:S02]  /*9570*/  SHF.R.U64 R64, R64, 0x3, RZ ;  /* 0x0000000340407819 */ /* 0x000fe400000012ff */
[----:B------:R-:W-:-:S02]  /*9580*/  SHF.R.U64 R48, R48, 0x3, RZ ;  /* 0x0000000330307819 */ /* 0x000fc400000012ff */
[----:B------:R-:W-:Y:S01]  /*9590*/  SHF.R.U64 R53, R53, 0x3, RZ ;  /* 0x0000000335357819 */ /* 0x000fe200000012ff */
[----:B------:R1:W-:Y:S01]  /*95a0*/  @!P0 STG.E desc[UR38][R26.64+0x20], R40 ;  /* 0x000020281a008986 */ /* 0x0003e2000c101926 */
        /* <DEDUP_REMOVED lines=12> */
[----:B0-----:R-:W-:Y:S01]  /*9670*/  IMAD.U32 R21, RZ, RZ, UR12 ;  /* 0x0000000cff157e24 */ /* 0x001fe2000f8e00ff */
[----:B------:R-:W-:Y:S01]  /*9680*/  SHF.R.S32.HI R3, RZ, 0x1f, R2 ;  /* 0x0000001fff037819 */ /* 0x000fe20000011402 */
[----:B------:R-:W5:Y:S01]  /*9690*/  LD.E.128 R32, desc[UR38][R32.64] ;  /* 0x0000002620207980 */ /* 0x000f62000c101d00 */
[----:B------:R-:W-:-:S03]  /*96a0*/  UIMAD UR6, UR4, UR13, UR6 ;  /* 0x0000000d040672a4 */ /* 0x000fc6000f8e0206 */
[----:B------:R-:W5:Y:S01]  /*96b0*/  LD.E.128 R52, desc[UR38][R52.64] ;  /* 0x0000002634347980 */ /* 0x000f62000c101d00 */
[----:B------:R-:W-:-:S03]  /*96c0*/  IMAD.WIDE.U32 R20, R21, UR4, R2 ;  /* 0x0000000415147c25 */ /* 0x000fc6000f8e0002 */
        /* <DEDUP_REMOVED lines=8> */
[----:B-1----:R-:W5:Y:S04]  /*9750*/  LD.E.128 R40, desc[UR38][R42.64] ;  /* 0x000000262a287980 */ /* 0x002f68000c101d00 */
        /* <DEDUP_REMOVED lines=12> */
[----:B------:R-:W-:Y:S01]  /*9820*/  VIADD R21, R21, UR6 ;  /* 0x0000000615157c36 */ /* 0x000fe20008000000 */
[----:B------:R-:W-:Y:S01]  /*9830*/  UIMAD UR10, UR42, -0x80, UR10 ;  /* 0xffffff802a0a78a4 */ /* 0x000fe2000f8e020a */
[----:B------:R-:W-:Y:S01]  /*9840*/  IMAD.U32 R3, RZ, RZ, UR8 ;  /* 0x00000008ff037e24 */ /* 0x000fe2000f8e00ff */
[----:B------:R-:W-:Y:S01]  /*9850*/  UIMAD UR4, UR43, UR9, UR4 ;  /* 0x000000092b0472a4 */ /* 0x000fe2000f8e0204 */
[----:B------:R-:W-:-:S02]  /*9860*/  ULDC.64 UR6, c[0x0][0xae8] ;  /* 0x0002ba0000067ab9 */ /* 0x000fc40000000a00 */
[----:B------:R-:W-:Y:S01]  /*9870*/  IMAD.WIDE.U32 R20, R3, UR43, R20 ;  /* 0x0000002b03147c25 */ /* 0x000fe2000f8e0014 */
[----:B------:R-:W-:-:S03]  /*9880*/  ISETP.GE.AND P3, PT, R16, UR10, PT ;  /* 0x0000000a10007c0c */ /* 0x000fc6000bf66270 */
[----:B------:R-:W-:Y:S01]  /*9890*/  VIADD R21, R21, UR4 ;  /* 0x0000000415157c36 */ /* 0x000fe20008000000 */
[----:B------:R-:W-:Y:S01]  /*98a0*/  UIMAD UR4, UR45, UR6, URZ ;  /* 0x000000062d0472a4 */ /* 0x000fe2000f8e023f */
[----:B------:R-:W-:Y:S02]  /*98b0*/  VIADD R102, R102, 0x22820 ;  /* 0x0002282066667836 */ /* 0x000fe40000000000 */
[----:B------:R-:W-:Y:S02]  /*98c0*/  VIADD R17, R16, 0x60 ;  /* 0x0000006010117836 */ /* 0x000fe40000000000 */
[----:B------:R-:W-:Y:S01]  /*98d0*/  IMAD.U32 R79, RZ, RZ, UR6 ;  /* 0x00000006ff4f7e24 */ /* 0x000fe2000f8e00ff */
[----:B------:R-:W-:Y:S01]  /*98e0*/  UIMAD UR4, UR46, UR7, UR4 ;  /* 0x000000072e0472a4 */ /* 0x000fe2000f8e0204 */
[----:B------:R-:W-:Y:S02]  /*98f0*/  PRMT R102, RZ, 0x654, R102 ;  /* 0x00000654ff667816 */ /* 0x000fe40000000066 */
[----:B------:R-:W-:Y:S01]  /*9900*/  IMAD.WIDE.U32 R78, R79, UR46, R20 ;  /* 0x0000002e4f4e7c25 */ /* 0x000fe2000f8e0014 */
[----:B------:R-:W-:-:S02]  /*9910*/  ISETP.GE.AND P2, PT, R17, UR10, PT ;  /* 0x0000000a11007c0c */ /* 0x000fc4000bf46270 */
[--C-:B------:R-:W-:Y:S01]  /*9920*/  SHF.R.S32.HI R17, RZ, 0x1f, R16.reuse ;  /* 0x0000001fff117819 */ /* 0x100fe20000011410 */
[C---:B------:R-:W-:Y:S01]  /*9930*/  VIADD R0, R16.reuse, 0x20 ;  /* 0x0000002010007836 */ /* 0x040fe20000000000 */
[----:B0-----:R0:W-:Y:S01]  /*9940*/  SYNCS.ARRIVE.TRANS64.RED.A1T0 RZ, [R102+URZ], RZ ;  /* 0x000000ff66ff79a7 */ /* 0x0011e2000810043f */
[----:B------:R-:W-:Y:S01]  /*9950*/  VIADD R3, R16, 0x40 ;  /* 0x0000004010037836 */ /* 0x000fe20000000000 */
[----:B------:R-:W-:Y:S01]  /*9960*/  BSSY B1, `(.L_x_3580) ;  /* 0x000001d000017945 */ /* 0x000fe20003800000 */
[----:B------:R-:W-:Y:S02]  /*9970*/  IMAD.U32 R77, RZ, RZ, UR42 ;  /* 0x0000002aff4d7e24 */ /* 0x000fe4000f8e00ff */
[----:B------:R-:W-:Y:S01]  /*9980*/  VIADD R83, R79, UR4 ;  /* 0x000000044f537c36 */ /* 0x000fe20008000000 */
[----:B------:R-:W-:Y:S01]  /*9990*/  ISETP.GE.AND P0, PT, R0, UR10, PT ;  /* 0x0000000a00007c0c */ /* 0x000fe2000bf06270 */
[----:B------:R-:W-:Y:S01]  /*99a0*/  IMAD.WIDE R76, R77, 0x80, R16 ;  /* 0x000000804d4c7825 */ /* 0x000fe200078e0210 */
[----:B------:R-:W-:Y:S01]  /*99b0*/  ISETP.GE.AND P1, PT, R3, UR10, PT ;  /* 0x0000000a03007c0c */ /* 0x000fe2000bf26270 */
[----:B0-----:R-:W-:-:S12]  /*99c0*/  @P3 BRA `(.L_x_3581) ;  /* 0x0000000000583947 */ /* 0x001fd80003800000 */
        /* <DEDUP_REMOVED lines=22> */
.L_x_3581:
[----:B------:R-:W-:Y:S05]  /*9b30*/  BSYNC B1 ;  /* 0x0000000000017941 */ /* 0x000fea0003800000 */
.L_x_3580:
        /* <DEDUP_REMOVED lines=14> */
[----:B0----5:R-:W-:Y:S02]  /*9c20*/  VIADD R52, R2, 0xc0 ;  /* 0x000000c002347836 */ /* 0x021fe40000000000 */
        /* <DEDUP_REMOVED lines=11> */
.L_x_3583:
[----:B------:R-:W-:Y:S05]  /*9ce0*/  BSYNC B1 ;  /* 0x0000000000017941 */ /* 0x000fea0003800000 */
.L_x_3582:
        /* <DEDUP_REMOVED lines=14> */
[----:B-1---5:R-:W-:Y:S02]  /*9dd0*/  VIADD R32, R2, 0xc0 ;  /* 0x000000c002207836 */ /* 0x022fe40000000000 */
        /* <DEDUP_REMOVED lines=11> */
.L_x_3585:
[----:B------:R-:W-:Y:S05]  /*9e90*/  BSYNC B1 ;  /* 0x0000000000017941 */ /* 0x000fea0003800000 */
.L_x_3584:
        /* <DEDUP_REMOVED lines=27> */
.L_x_3578:
[----:B------:R-:W-:Y:S01]  /*a050*/  ULDC.64 UR6, c[0x0][0xbe0] ;  /* 0x0002f80000067ab9 */ /* 0x000fe20000000a00 */
[----:B------:R-:W-:Y:S02]  /*a060*/  USHF.L.U32 UR4, UR46, 0x2, URZ ;  /* 0x000000022e047899 */ /* 0x000fe4000800063f */
[----:B------:R-:W-:Y:S01]  /*a070*/  UISETP.NE.U32.AND UP0, UPT, UR6, URZ, UPT ;  /* 0x0000003f0600728c */ /* 0x000fe2000bf05070 */
[----:B------:R-:W-:Y:S01]  /*a080*/  ULDC.64 UR8, c[0x0][0xbd8] ;  /* 0x0002f60000087ab9 */ /* 0x000fe20000000a00 */
[----:B------:R-:W-:Y:S02]  /*a090*/  USHF.L.U64.HI UR10, UR46, 0x2, UR45 ;  /* 0x000000022e0a7899 */ /* 0x000fe4000801022d */
[----:B------:R-:W-:Y:S02]  /*a0a0*/  UISETP.NE.AND.EX UP1, UPT, UR7, URZ, UPT, UP0 ;  /* 0x0000003f0700728c */ /* 0x000fe4000bf25300 */
[----:B------:R-:W-:-:S04]  /*a0b0*/  UISETP.NE.U32.AND UP0, UPT, UR8, URZ, UPT ;  /* 0x0000003f0800728c */ /* 0x000fc8000bf05070 */
[----:B------:R-:W-:Y:S01]  /*a0c0*/  PLOP3.LUT P2, PT, PT, PT, UP1, 0x80, 0x0 ;  /* 0x000000000000781c */ /* 0x000fe20003f4f018 */
[----:B------:R-:W-:-:S04]  /*a0d0*/  UISETP.NE.AND.EX UP0, UPT, UR9, URZ, UPT, UP0 ;  /* 0x0000003f0900728c */ /* 0x000fc8000bf05300 */
[----:B------:R-:W-:Y:S02]  /*a0e0*/  @UP1 UIADD3 UR6, UP2, UR4, UR6, URZ ;  /* 0x0000000604061290 */ /* 0x000fe4000ff5e03f */
[----:B------:R-:W-:Y:S02]  /*a0f0*/  PLOP3.LUT P1, PT, PT, PT, UP0, 0x80, 0x0 ;  /* 0x000000000000781c */ /* 0x000fe40003f2f008 */
[----:B------:R-:W-:Y:S02]  /*a100*/  @UP1 UIADD3.X UR7, UR10, UR7, URZ, UP2, !UPT ;  /* 0x000000070a071290 */ /* 0x000fe400097fe43f */
[----:B------:R-:W-:Y:S01]  /*a110*/  UIADD3 UR4, UP1, UR4, UR8, URZ ;  /* 0x0000000804047290 */ /* 0x000fe2000ff3e03f */
[----:B------:R-:W-:-:S03]  /*a120*/  IMAD.U32 R6, RZ, RZ, UR6 ;  /* 0x00000006ff067e24 */ /* 0x000fc6000f8e00ff */
[----:B------:R-:W-:Y:S01]  /*a130*/  IMAD.U32 R7, RZ, RZ, UR7 ;  /* 0x00000007ff077e24 */ /* 0x000fe2000f8e00ff */
[----:B------:R-:W-:Y:S01]  /*a140*/  UIADD3.X UR6, UR10, UR9, URZ, UP1, !UPT ;  /* 0x000000090a067290 */ /* 0x000fe20008ffe43f */
[----:B------:R-:W-:-:S03]  /*a150*/  IMAD.MOV.U32 R9, RZ, RZ, RZ ;  /* 0x000000ffff097224 */ /* 0x000fc600078e00ff */
[----:B------:R-:W2:Y:S01]  /*a160*/  @P2 LDG.E R6, desc[UR38][R6.64] ;  /* 0x0000002606062981 */ /* 0x000ea2000c1e1900 */
[----:B------:R-:W-:Y:S02]  /*a170*/  IMAD.U32 R4, RZ, RZ, UR4 ;  /* 0x00000004ff047e24 */ /* 0x000fe4000f8e00ff */
[----:B------:R-:W-:-:S05]  /*a180*/  IMAD.U32 R5, RZ, RZ, UR6 ;  /* 0x00000006ff057e24 */ /* 0x000fca000f8e00ff */
[----:B------:R0:W5:Y:S01]  /*a190*/  @P1 LDG.E R9, desc[UR38][R4.64] ;  /* 0x0000002604091981 */ /* 0x000162000c1e1900 */
[----:B------:R-:W-:Y:S01]  /*a1a0*/  ULDC UR4, c[0x0][0xa88] ;  /* 0x0002a20000047ab9 */ /* 0x000fe20000000800 */
        /* <DEDUP_REMOVED lines=9> */
.L_x_3587:
        /* <DEDUP_REMOVED lines=32> */
.L_x_3589:
[----:B------:R-:W-:Y:S05]  /*a440*/  BSYNC B1 ;  /* 0x0000000000017941 */ /* 0x000fea0003800000 */
.L_x_3588:
[----:B------:R-:W-:Y:S01]  /*a450*/  ULDC.64 UR6, c[0x0][0xaa0] ;  /* 0x0002a80000067ab9 */ /* 0x000fe20000000a00 */
[----:B0-----:R-:W-:Y:S01]  /*a460*/  IMAD.MOV.U32 R3, RZ, RZ, R11 ;  /* 0x000000ffff037224 */ /* 0x001fe200078e000b */
[----:B------:R-:W-:Y:S01]  /*a470*/  ULDC.64 UR10, c[0x0][0xae0] ;  /* 0x0002b800000a7ab9 */ /* 0x000fe20000000a00 */
[----:B------:R-:W-:Y:S01]  /*a480*/  IMAD R0, R8, UR6, RZ ;  /* 0x0000000608007c24 */ /* 0x000fe2000f8e02ff */
[----:B------:R-:W-:Y:S01]  /*a490*/  BSSY B1, `(.L_x_3590) ;  /* 0x0000031000017945 */ /* 0x000fe20003800000 */
[----:B------:R-:W-:Y:S01]  /*a4a0*/  IMAD.WIDE.U32 R4, R9, UR6, R2 ;  /* 0x0000000609047c25 */ /* 0x000fe2000f8e0002 */
[----:B------:R-:W-:-:S03]  /*a4b0*/  UIMAD UR6, UR8, UR10, URZ ;  /* 0x0000000a080672a4 */ /* 0x000fc6000f8e023f */
[----:B------:R-:W-:Y:S01]  /*a4c0*/  IMAD R9, R9, UR7, R0 ;  /* 0x0000000709097c24 */ /* 0x000fe2000f8e0200 */
[----:B------:R-:W-:Y:S01]  /*a4d0*/  UIMAD UR7, UR42, -0x80, UR4 ;  /* 0xffffff802a0778a4 */ /* 0x000fe2000f8e0204 */
[----:B------:R-:W-:Y:S01]  /*a4e0*/  IMAD.U32 R3, RZ, RZ, UR10 ;  /* 0x0000000aff037e24 */ /* 0x000fe2000f8e00ff */
[----:B------:R-:W-:Y:S01]  /*a4f0*/  UIMAD UR6, UR43, UR11, UR6 ;  /* 0x0000000b2b0672a4 */ /* 0x000fe2000f8e0206 */
[----:B------:R-:W-:Y:S01]  /*a500*/  IMAD.IADD R5, R5, 0x1, R9 ;  /* 0x0000000105057824 */ /* 0x000fe200078e0209 */
[----:B------:R-:W-:Y:S01]  /*a510*/  ULDC.64 UR8, c[0x0][0xae8] ;  /* 0x0002ba0000087ab9 */ /* 0x000fe20000000a00 */
[C---:B------:R-:W-:Y:S01]  /*a520*/  VIADD R0, R16.reuse, 0x20 ;  /* 0x0000002010007836 */ /* 0x040fe20000000000 */
[----:B------:R-:W-:Y:S01]  /*a530*/  ISETP.GE.AND P2, PT, R16, UR7, PT ;  /* 0x0000000710007c0c */ /* 0x000fe2000bf46270 */
[----:B------:R-:W-:Y:S01]  /*a540*/  IMAD.WIDE.U32 R4, R3, UR43, R4 ;  /* 0x0000002b03047c25 */ /* 0x000fe2000f8e0004 */
[----:B------:R-:W-:Y:S01]  /*a550*/  UIMAD UR4, UR45, UR8, URZ ;  /* 0x000000082d0472a4 */ /* 0x000fe2000f8e023f */
[----:B------:R-:W-:-:S02]  /*a560*/  SHF.R.S32.HI R9, RZ, 0x1f, R16 ;  /* 0x0000001fff097819 */ /* 0x000fc40000011410 */
[----:B------:R-:W-:Y:S01]  /*a570*/  VIADD R5, R5, UR6 ;  /* 0x0000000605057c36 */ /* 0x000fe20008000000 */
[----:B------:R-:W-:Y:S01]  /*a580*/  UIMAD UR4, UR46, UR9, UR4 ;  /* 0x000000092e0472a4 */ /* 0x000fe2000f8e0204 */
        /* <DEDUP_REMOVED lines=33> */
.L_x_3591:
[----:B------:R-:W-:Y:S05]  /*a7a0*/  BSYNC B1 ;  /* 0x0000000000017941 */ /* 0x000fea0003800000 */
.L_x_3590:
        /* <DEDUP_REMOVED lines=27> */
.L_x_3593:
[----:B------:R-:W-:Y:S05]  /*a960*/  BSYNC B1 ;  /* 0x0000000000017941 */ /* 0x000fea0003800000 */
.L_x_3592:
        /* <DEDUP_REMOVED lines=19> */
[----:B01----:R-:W-:Y:S01]  /*aaa0*/  LEA R12, P0, R4, UR8, 0x1 ;  /* 0x00000008040c7c11 */ /* 0x003fe2000f8008ff */
[----:B------:R-:W-:-:S05]  /*aab0*/  IMAD.IADD R3, R5, 0x1, R3 ;  /* 0x0000000105037824 */ /* 0x000fca00078e0203 */
[----:B------:R-:W-:-:S05]  /*aac0*/  LEA.HI.X R13, R4, UR9, R3, 0x1, P0 ;  /* 0x00000009040d7c11 */ /* 0x000fca00080f0c03 */
[----:B------:R2:W-:Y:S04]  /*aad0*/  @!P1 STG.E.128 desc[UR38][R12.64], RZ ;  /* 0x000000ff0c009986 */ /* 0x0005e8000c101d26 */
[----:B------:R2:W-:Y:S04]  /*aae0*/  @!P3 STG.E.128 desc[UR38][R12.64+0x80], RZ ;  /* 0x000080ff0c00b986 */ /* 0x0005e8000c101d26 */
[----:B------:R2:W-:Y:S04]  /*aaf0*/  @!P4 STG.E.128 desc[UR38][R12.64+0x100], RZ ;  /* 0x000100ff0c00c986 */ /* 0x0005e8000c101d26 */
[----:B------:R2:W-:Y:S02]  /*ab00*/  @!P5 STG.E.128 desc[UR38][R12.64+0x180], RZ ;  /* 0x000180ff0c00d986 */ /* 0x0005e4000c101d26 */
.L_x_3595:
[----:B------:R-:W-:Y:S05]  /*ab10*/  BSYNC B1 ;  /* 0x0000000000017941 */ /* 0x000fea0003800000 */
.L_x_3594:
        /* <DEDUP_REMOVED lines=25> */
.L_x_3586:
[----:B------:R-:W-:Y:S05]  /*acb0*/  BSYNC B0 ;  /* 0x0000000000007941 */ /* 0x000fea0003800000 */
.L_x_3577:
[----:B------:R-:W-:Y:S02]  /*acc0*/  ULDC UR4, c[0x0][0xc14] ;  /* 0x0003050000047ab9 */ /* 0x000fe40000000800 */
[----:B------:R-:W-:-:S13]  /*acd0*/  ISETP.GE.AND P0, PT, R111, UR4, PT ;  /* 0x000000046f007c0c */ /* 0x000fda000bf06270 */
[----:B------:R-:W-:Y:S05]  /*ace0*/  @!P0 BRA `(.L_x_3596) ;  /* 0xffffff6000248947 */ /* 0x000fea000383ffff */
[----:B------:R-:W-:Y:S05]  /*acf0*/  EXIT ;  /* 0x000000000000794d */ /* 0x000fea0003800000 */
.L_x_3541:
        /* <DEDUP_REMOVED lines=61> */
.L_x_3601:
        /* <DEDUP_REMOVED lines=15> */
.L_x_3600:
[----:B------:R-:W-:Y:S05]  /*b1c0*/  BSYNC B0 ;  /* 0x0000000000007941 */ /* 0x000fea0003800000 */
.L_x_3599:
[----:B0----5:R-:W0:Y:S01]  /*b1d0*/  SHFL.UP PT, R2, R8, 0x1, RZ ;  /* 0x0420000008027989 */ /* 0x021e2200000e00ff */
        /* <DEDUP_REMOVED lines=24> */
.L_x_3597:
        /* <DEDUP_REMOVED lines=20> */
.L_x_3602:
[----:B-1----:R-:W-:Y:S01]  /*b4a0*/  IMAD.MOV R2, RZ, RZ, -R3 ;  /* 0x000000ffff027224 */ /* 0x002fe200078e0a03 */
[----:B--2---:R-:W-:Y:S01]  /*b4b0*/  IABS R4, R6 ;  /* 0x0000000600047213 */ /* 0x004fe20000000000 */
[----:B---3--:R-:W-:Y:S02]  /*b4c0*/  IMAD R16, R16, UR4, R7 ;  /* 0x0000000410107c24 */ /* 0x008fe4000f8e0207 */
[----:B------:R-:W-:Y:S02]  /*b4d0*/  IMAD R5, R2, R11, RZ ;  /* 0x0000000b02057224 */ /* 0x000fe400078e02ff */
[----:B------:R-:W-:Y:S02]  /*b4e0*/  IMAD.MOV.U32 R2, RZ, RZ, RZ ;  /* 0x000000ffff027224 */ /* 0x000fe400078e00ff */
[----:B------:R-:W-:Y:S02]  /*b4f0*/  IMAD.MOV R4, RZ, RZ, -R4 ;  /* 0x000000ffff047224 */ /* 0x000fe400078e0a04 */
[----:B------:R-:W-:Y:S01]  /*b500*/  IMAD.HI.U32 R2, R3, R5, R2 ;  /* 0x0000000503027227 */ /* 0x000fe200078e0002 */
[----:B------:R-:W-:-:S04]  /*b510*/  IADD3 R5, -R16, UR6, RZ ;  /* 0x0000000610057c10 */ /* 0x000fc8000fffe1ff */
        /* <DEDUP_REMOVED lines=48> */
.L_x_3598:
[----:B------:R-:W-:Y:S02]  /*b820*/  IMAD.MOV.U32 R17, RZ, RZ, RZ ;  /* 0x000000ffff117224 */ /* 0x000fe400078e00ff */
[----:B------:R-:W-:Y:S02]  /*b830*/  IMAD.U32 R16, RZ, RZ, UR6 ;  /* 0x00000006ff107e24 */ /* 0x000fe4000f8e00ff */
[----:B------:R-:W-:-:S07]  /*b840*/  IMAD.MOV.U32 R18, RZ, RZ, RZ ;  /* 0x000000ffff127224 */ /* 0x000fce00078e00ff */
.L_x_3603:
[----:B------:R-:W1:Y:S01]  /*b850*/  S2R R2, SR_TID.X ;  /* 0x0000000000027919 */ /* 0x000e620000002100 */
        /* <DEDUP_REMOVED lines=11> */
[----:B------:R1:W-:Y:S03]  /*b910*/  STL [R1], RZ ;  /* 0x000000ff01007387 */ /* 0x0003e60000100800 */
[----:B------:R-:W-:Y:S05]  /*b920*/  @P0 BRA `(.L_x_3604) ;  /* 0x0000003800f40947 */ /* 0x000fea0003800000 */
[----:B-1----:R-:W-:Y:S01]  /*b930*/  IMAD.MOV.U32 R0, RZ, RZ, 0x1 ;  /* 0x00000001ff007424 */ /* 0x002fe200078e00ff */
[----:B------:R1:W-:Y:S01]  /*b940*/  STL [R1], RZ ;  /* 0x000000ff01007387 */ /* 0x0003e20000100800 */
[----:B------:R-:W-:Y:S01]  /*b950*/  ULDC UR37, c[0x0][0xc] ;  /* 0x0000030000257ab9 */ /* 0x000fe20000000800 */
[----:B------:R-:W-:Y:S02]  /*b960*/  ULDC.64 UR40, c[0x0][0x198] ;  /* 0x0000660000287ab9 */ /* 0x000fe40000000a00 */
[----:B------:R1:W-:Y:S04]  /*b970*/  STL [R1+0x4], R0 ;  /* 0x0000040001007387 */ /* 0x0003e80000100800 */
[----:B------:R1:W-:Y:S02]  /*b980*/  STL [R1+0x20], RZ ;  /* 0x000020ff01007387 */ /* 0x0003e40000100800 */
.L_x_3669:
[----:B--2---:R-:W2:Y:S02]  /*b990*/  LDC.64 R2, c[0x0][0xc60] ;  /* 0x00031800ff027b82 */ /* 0x004ea40000000a00 */
[----:B--2---:R-:W-:-:S05]  /*b9a0*/  IMAD.WIDE R2, R19, 0x4, R2 ;  /* 0x0000000413027825 */ /* 0x004fca00078e0202 */
[----:B------:R-:W2:Y:S01]  /*b9b0*/  LDG.E R5, desc[UR38][R2.64] ;  /* 0x0000002602057981 */ /* 0x000ea2000c1e1900 */
[----:B------:R-:W-:Y:S05]  /*b9c0*/  YIELD ;  /* 0x0000000000007946 */ /* 0x000fea0003800000 */
[----:B------:R-:W-:Y:S01]  /*b9d0*/  ULDC.64 UR4, c[0x0][0xa28] ;  /* 0x00028a0000047ab9 */ /* 0x000fe20000000a00 */
[----:B-1----:R-:W-:Y:S01]  /*b9e0*/  IMAD.MOV.U32 R0, RZ, RZ, RZ ;  /* 0x000000ffff007224 */ /* 0x002fe200078e00ff */
[----:B------:R-:W-:Y:S01]  /*b9f0*/  ISETP.NE.U32.AND P0, PT, RZ, UR4, PT ;  /* 0x00000004ff007c0c */ /* 0x000fe2000bf05070 */
[----:B------:R-:W-:Y:S01]  /*ba00*/  IMAD.MOV.U32 R6, RZ, RZ, RZ ;  /* 0x000000ffff067224 */ /* 0x000fe200078e00ff */
[----:B------:R-:W-:-:S02]  /*ba10*/  ULDC.64 UR6, c[0x0][0xa08] ;  /* 0x0002820000067ab9 */ /* 0x000fc40000000a00 */
[----:B------:R-:W-:Y:S02]  /*ba20*/  ISETP.NE.AND.EX P0, PT, RZ, UR5, PT, P0 ;  /* 0x00000005ff007c0c */ /* 0x000fe4000bf05300 */
[----:B--2---:R-:W-:Y:S01]  /*ba30*/  SHF.R.S32.HI R4, RZ, 0x1f, R5 ;  /* 0x0000001fff047819 */ /* 0x004fe20000011405 */
[----:B------:R-:W-:-:S10]  /*ba40*/  IMAD.SHL.U32 R11, R5, 0x4, RZ ;  /* 0x00000004050b7824 */ /* 0x000fd400078e00ff */
[C---:B------:R-:W-:Y:S01]  /*ba50*/  @P0 LEA R2, P1, R5.reuse, UR4, 0x2 ;  /* 0x0000000405020c11 */ /* 0x040fe2000f8210ff */
[----:B------:R1:W-:Y:S03]  /*ba60*/  STL [R1+0x10], R5 ;  /* 0x0000100501007387 */ /* 0x0003e60000100800 */
[C-C-:B------:R-:W-:Y:S01]  /*ba70*/  @P0 LEA.HI.X R3, R5.reuse, UR5, R4.reuse, 0x2, P1 ;  /* 0x0000000505030c11 */ /* 0x140fe200088f1404 */
[----:B------:R-:W-:Y:S02]  /*ba80*/  ULDC.64 UR4, c[0x0][0xa18] ;  /* 0x0002860000047ab9 */ /* 0x000fe40000000a00 */
[----:B------:R-:W-:Y:S02]  /*ba90*/  ISETP.NE.U32.AND P1, PT, RZ, UR4, PT ;  /* 0x00000004ff007c0c */ /* 0x000fe4000bf25070 */
[----:B------:R2:W5:Y:S01]  /*baa0*/  @P0 LDG.E R0, desc[UR38][R2.64] ;  /* 0x0000002602000981 */ /* 0x000562000c1e1900 */
[----:B------:R-:W-:-:S02]  /*bab0*/  SHF.L.U64.HI R10, R5, 0x2, R4 ;  /* 0x00000002050a7819 */ /* 0x000fc40000010204 */
[----:B------:R-:W-:Y:S01]  /*bac0*/  ISETP.NE.AND.EX P1, PT, RZ, UR5, PT, P1 ;  /* 0x00000005ff007c0c */ /* 0x000fe2000bf25310 */
[----:B------:R-:W-:Y:S04]  /*bad0*/  STL [R1+0x18], R11 ;  /* 0x0000180b01007387 */ /* 0x000fe80000100800 */
[----:B------:R-:W-:Y:S08]  /*bae0*/  STL [R1+0x1c], R10 ;  /* 0x00001c0a01007387 */ /* 0x000ff00000100800 */
[----:B------:R-:W-:-:S04]  /*baf0*/  @P1 IADD3 R8, P0, R11, UR4, RZ ;  /* 0x000000040b081c10 */ /* 0x000fc8000ff1e0ff */
[C---:B------:R-:W-:Y:S01]  /*bb00*/  @P1 IADD3.X R9, R10.reuse, UR5, RZ, P0, !PT ;  /* 0x000000050a091c10 */ /* 0x040fe200087fe4ff */
[----:B------:R-:W-:Y:S02]  /*bb10*/  ULDC.64 UR4, c[0x0][0xa00] ;  /* 0x0002800000047ab9 */ /* 0x000fe40000000a00 */
[----:B------:R-:W-:Y:S02]  /*bb20*/  ISETP.NE.U32.AND P2, PT, RZ, UR4, PT ;  /* 0x00000004ff007c0c */ /* 0x000fe4000bf45070 */
[C---:B--2---:R-:W-:Y:S02]  /*bb30*/  IADD3 R2, P0, R11.reuse, UR4, RZ ;  /* 0x000000040b027c10 */ /* 0x044fe4000ff1e0ff */
[----:B------:R-:W-:Y:S02]  /*bb40*/  ISETP.NE.AND.EX P2, PT, RZ, UR5, PT, P2 ;  /* 0x00000005ff007c0c */ /* 0x000fe4000bf45320 */
[----:B------:R-:W-:Y:S01]  /*bb50*/  IADD3.X R3, R10, UR5, RZ, P0, !PT ;  /* 0x000000050a037c10 */ /* 0x000fe200087fe4ff */
[----:B------:R-:W-:Y:S01]  /*bb60*/  ULDC UR4, c[0x0][0x288] ;  /* 0x0000a20000047ab9 */ /* 0x000fe20000000800 */
[----:B------:R-:W-:-:S04]  /*bb70*/  IADD3 R4, P0, R11, UR6, RZ ;  /* 0x000000060b047c10 */ /* 0x000fc8000ff1e0ff */
[----:B-1----:R-:W-:-:S05]  /*bb80*/  IADD3.X R5, R10, UR7, RZ, P0, !PT ;  /* 0x000000070a057c10 */ /* 0x002fca00087fe4ff */
[----:B------:R-:W2:Y:S01]  /*bb90*/  @P2 LDG.E R6, desc[UR38][R2.64] ;  /* 0x0000002602062981 */ /* 0x000ea2000c1e1900 */
[----:B------:R-:W-:-:S03]  /*bba0*/  ISETP.NE.U32.AND P0, PT, RZ, UR6, PT ;  /* 0x00000006ff007c0c */ /* 0x000fc6000bf05070 */
[----:B--2---:R1:W-:Y:S02]  /*bbb0*/  STL [R1+0x24], R6 ;  /* 0x0000240601007387 */ /* 0x0043e40000100800 */
[----:B-1----:R-:W-:Y:S01]  /*bbc0*/  IMAD.U32 R6, RZ, RZ, UR4 ;  /* 0x00000004ff067e24 */ /* 0x002fe2000f8e00ff */
[----:B------:R-:W-:-:S05]  /*bbd0*/  ULDC.64 UR4, c[0x0][0x3f8] ;  /* 0x0000fe0000047ab9 */ /* 0x000fca0000000a00 */
[----:B------:R1:W5:Y:S01]  /*bbe0*/  @P1 LDG.E R6, desc[UR38][R8.64] ;  /* 0x0000002608061981 */ /* 0x000362000c1e1900 */
[----:B------:R-:W-:Y:S01]  /*bbf0*/  UISETP.NE.U32.AND UP0, UPT, UR4, URZ, UPT ;  /* 0x0000003f0400728c */ /* 0x000fe2000bf05070 */
[----:B------:R-:W-:Y:S02]  /*bc00*/  ISETP.NE.AND.EX P0, PT, RZ, UR7, PT, P0 ;  /* 0x00000007ff007c0c */ /* 0x000fe4000bf05300 */
[----:B------:R-:W-:Y:S01]  /*bc10*/  ULDC UR4, c[0x0][0x404] ;  /* 0x0001010000047ab9 */ /* 0x000fe20000000800 */
[----:B------:R-:W-:-:S03]  /*bc20*/  UISETP.NE.AND.EX UP0, UPT, UR5, URZ, UPT, UP0 ;  /* 0x0000003f0500728c */ /* 0x000fc6000bf05300 */
[----:B------:R-:W-:Y:S01]  /*bc30*/  ULDC UR5, c[0x0][0x2e0] ;  /* 0x0000b80000057ab9 */ /* 0x000fe20000000800 */
[----:B------:R-:W-:-:S04]  /*bc40*/  USEL UR4, UR4, 0x1, UP0 ;  /* 0x0000000104047887 */ /* 0x000fc80008000000 */
[----:B------:R-:W-:-:S06]  /*bc50*/  UIMAD UR4, UR4, UR5, URZ ;  /* 0x00000005040472a4 */ /* 0x000fcc000f8e023f */
[----:B------:R-:W-:Y:S01]  /*bc60*/  IMAD.U32 R7, RZ, RZ, UR4 ;  /* 0x00000004ff077e24 */ /* 0x000fe2000f8e00ff */
[----:B-1----:R-:W-:Y:S06]  /*bc70*/  @P1 BRA `(.L_x_3605) ;  /* 0x0000000000101947 */ /* 0x002fec0003800000 */
[----:B------:R-:W-:Y:S05]  /*bc80*/  @!P2 BRA `(.L_x_3605) ;  /* 0x00000000000ca947 */ /* 0x000fea0003800000 */
[----:B-----5:R-:W2:Y:S04]  /*bc90*/  LDG.E R6, desc[UR38][R2.64] ;  /* 0x0000002602067981 */ /* 0x020ea8000c1e1900 */
[----:B------:R-:W2:Y:S02]  /*bca0*/  LDG.E R9, desc[UR38][R2.64+0x4] ;  /* 0x0000042602097981 */ /* 0x000ea4000c1e1900 */
[----:B--2---:R-:W-:-:S07]  /*bcb0*/  IMAD.IADD R6, R9, 0x1, -R6 ;  /* 0x0000000109067824 */ /* 0x004fce00078e0a06 */
.L_x_3605:
[----:B------:R-:W-:Y:S01]  /*bcc0*/  IMAD.MOV.U32 R3, RZ, RZ, RZ ;  /* 0x000000ffff037224 */ /* 0x000fe200078e00ff */
[----:B------:R-:W-:-:S05]  /*bcd0*/  ULDC.64 UR4, c[0x0][0xa20] ;  /* 0x0002880000047ab9 */ /* 0x000fca0000000a00 */
[----:B------:R-:W2:Y:S01]  /*bce0*/  @P0 LDG.E R3, desc[UR38][R4.64] ;  /* 0x0000002604030981 */ /* 0x000ea2000c1e1900 */
[----:B------:R-:W-:-:S04]  /*bcf0*/  ISETP.NE.U32.AND P1, PT, RZ, UR4, PT ;  /* 0x00000004ff007c0c */ /* 0x000fc8000bf25070 */
[----:B------:R-:W-:Y:S01]  /*bd00*/  ISETP.NE.AND.EX P1, PT, RZ, UR5, PT, P1 ;  /* 0x00000005ff007c0c */ /* 0x000fe2000bf25310 */
[----:B--2--5:R-:W-:-:S05]  /*bd10*/  IMAD.IADD R2, R3, 0x1, R0 ;  /* 0x0000000103027824 */ /* 0x024fca00078e0200 */
[----:B------:R1:W-:Y:S07]  /*bd20*/  STL [R1+0x8], R2 ;  /* 0x0000080201007387 */ /* 0x0003ee0000100800 */
[----:B------:R-:W-:Y:S05]  /*bd30*/  @!P1 BRA `(.L_x_3606) ;  /* 0x0000000000109947 */ /* 0x000fea0003800000 */
[----:B-1----:R-:W-:-:S04]  /*bd40*/  IADD3 R2, P0, R11, UR4, RZ ;  /* 0x000000040b027c10 */ /* 0x002fc8000ff1e0ff */
[----:B------:R-:W-:-:S05]  /*bd50*/  IADD3.X R3, R10, UR5, RZ, P0, !PT ;  /* 0x000000050a037c10 */ /* 0x000fca00087fe4ff */
[----:B------:R1:W5:Y:S01]  /*bd60*/  LDG.E R7, desc[UR38][R2.64] ;  /* 0x0000002602077981 */ /* 0x000362000c1e1900 */
[----:B------:R-:W-:Y:S05]  /*bd70*/  BRA `(.L_x_3607) ;  /* 0x0000000000107947 */ /* 0x000fea0003800000 */
.L_x_3606:
[----:B------:R-:W-:Y:S05]  /*bd80*/  @!P0 BRA `(.L_x_3607) ;  /* 0x00000000000c8947 */ /* 0x000fea0003800000 */
[----:B-1----:R-:W2:Y:S04]  /*bd90*/  LDG.E R2, desc[UR38][R4.64] ;  /* 0x0000002604027981 */ /* 0x002ea8000c1e1900 */
[----:B------:R-:W2:Y:S02]  /*bda0*/  LDG.E R7, desc[UR38][R4.64+0x4] ;  /* 0x0000042604077981 */ /* 0x000ea4000c1e1900 */
[----:B--2---:R-:W-:-:S07]  /*bdb0*/  IMAD.IADD R7, R7, 0x1, -R2 ;  /* 0x0000000107077824 */ /* 0x004fce00078e0a02 */
.L_x_3607:
[----:B-----5:R-:W-:Y:S01]  /*bdc0*/  IMAD.IADD R7, R7, 0x1, -R0 ;  /* 0x0000000107077824 */ /* 0x020fe200078e0a00 */
[----:B------:R-:W-:Y:S01]  /*bdd0*/  LEA R0, R17, 0xdf, 0x7 ;  /* 0x000000df11007811 */ /* 0x000fe200078e38ff */
[----:B------:R-:W-:Y:S03]  /*bde0*/  BSSY B6, `(.L_x_3608) ;  /* 0x00002b0000067945 */ /* 0x000fe60003800000 */
[C---:B------:R-:W-:Y:S01]  /*bdf0*/  IADD3 R0, R7.reuse, R0, -R6 ;  /* 0x0000000007007210 */ /* 0x040fe20007ffe806 */
[----:B------:R-:W-:-:S04]  /*be00*/  VIADD R7, R7, 0x5f ;  /* 0x0000005f07077836 */ /* 0x000fc80000000000 */
[----:B------:R-:W-:-:S04]  /*be10*/  IMAD.HI R7, R7, 0x2aaaaaab, RZ ;  /* 0x2aaaaaab07077827 */ /* 0x000fc800078e02ff */
[----:B-1----:R-:W-:Y:S01]  /*be20*/  IMAD.HI R2, R0, 0x2aaaaaab, RZ ;  /* 0x2aaaaaab00027827 */ /* 0x002fe200078e02ff */
[----:B------:R-:W-:-:S04]  /*be30*/  SHF.R.U32.HI R0, RZ, 0x1f, R7 ;  /* 0x0000001fff007819 */ /* 0x000fc80000011607 */
[----:B------:R-:W-:Y:S02]  /*be40*/  SHF.R.U32.HI R3, RZ, 0x1f, R2 ;  /* 0x0000001fff037819 */ /* 0x000fe40000011602 */
[----:B------:R-:W-:Y:S02]  /*be50*/  LEA.HI.SX32 R0, R7, R0, 0x1c ;  /* 0x0000000007007211 */ /* 0x000fe400078fe2ff */
[----:B------:R-:W-:-:S04]  /*be60*/  LEA.HI.SX32 R3, R2, R3, 0x1c ;  /* 0x0000000302037211 */ /* 0x000fc800078fe2ff */
[----:B------:R-:W-:-:S04]  /*be70*/  VIMNMX R4, R0, R3, PT ;  /* 0x0000000300047248 */ /* 0x000fc80003fe0100 */
[----:B------:R-:W-:Y:S01]  /*be80*/  ISETP.GT.AND P0, PT, R4, RZ, PT ;  /* 0x000000ff0400720c */ /* 0x000fe20003f04270 */
[----:B------:R1:W-:-:S12]  /*be90*/  STL [R1+0x14], R4 ;  /* 0x0000140401007387 */ /* 0x0003d80000100800 */
[----:B-1----:R-:W-:Y:S05]  /*bea0*/  @P0 BRA `(.L_x_3609) ;  /* 0x0000000000440947 */ /* 0x002fea0003800000 */
[----:B------:R-:W1:Y:S02]  /*beb0*/  S2R R4, SR_TID.X ;  /* 0x0000000000047919 */ /* 0x000e640000002100 */
[----:B-1----:R-:W-:-:S04]  /*bec0*/  LOP3.LUT R4, R4, 0x1f, RZ, 0xc0, !PT ;  /* 0x0000001f04047812 */ /* 0x002fc800078ec0ff */
[----:B------:R-:W-:-:S13]  /*bed0*/  ISETP.NE.AND P1, PT, R4, RZ, PT ;  /* 0x000000ff0400720c */ /* 0x000fda0003f25270 */
[----:B------:R-:W-:Y:S05]  /*bee0*/  @P1 BRA `(.L_x_3610) ;  /* 0x00000028007c1947 */ /* 0x000fea0003800000 */
[----:B------:R-:W1:Y:S01]  /*bef0*/  S2R R7, SR_LANEID ;  /* 0x0000000000077919 */ /* 0x000e620000000000 */
[----:B------:R-:W-:Y:S01]  /*bf00*/  VOTEU.ANY UR4, UPT, PT ;  /* 0x0000000000047886 */ /* 0x000fe200038e0100 */
[----:B------:R-:W2:Y:S01]  /*bf10*/  LDC.64 R2, c[0x0][0xc38] ;  /* 0x00030e00ff027b82 */ /* 0x000ea20000000a00 */
[----:B------:R-:W1:Y:S08]  /*bf20*/  FLO.U32 R0, UR4 ;  /* 0x0000000400007d00 */ /* 0x000e7000080e0000 */
[----:B------:R-:W2:Y:S01]  /*bf30*/  POPC R5, UR4 ;  /* 0x0000000400057d09 */ /* 0x000ea20008000000 */
[----:B-1----:R-:W-:-:S13]  /*bf40*/  ISETP.EQ.U32.AND P0, PT, R0, R7, PT ;  /* 0x000000070000720c */ /* 0x002fda0003f02070 */
[----:B--2---:R-:W2:Y:S01]  /*bf50*/  @P0 ATOMG.E.ADD.STRONG.GPU PT, R3, desc[UR38][R2.64], R5 ;  /* 0x00000005020309a8 */ /* 0x004ea200081ee1e6 */
[----:B------:R-:W1:Y:S02]  /*bf60*/  S2R R4, SR_LTMASK ;  /* 0x0000000000047919 */ /* 0x000e640000003900 */
[----:B-1----:R-:W-:-:S04]  /*bf70*/  LOP3.LUT R4, R4, UR4, RZ, 0xc0, !PT ;  /* 0x0000000404047c12 */ /* 0x002fc8000f8ec0ff */
[----:B------:R-:W1:Y:S01]  /*bf80*/  POPC R7, R4 ;  /* 0x0000000400077309 */ /* 0x000e620000000000 */
[----:B--2---:R-:W1:Y:S02]  /*bf90*/  SHFL.IDX PT, R0, R3, R0, 0x1f ;  /* 0x00001f0003007589 */ /* 0x004e6400000e0000 */
[----:B-1----:R-:W-:Y:S01]  /*bfa0*/  IADD3 R16, R0, UR37, R7 ;  /* 0x0000002500107c10 */ /* 0x002fe2000fffe007 */
[----:B------:R-:W-:Y:S06]  /*bfb0*/  BRA `(.L_x_3610) ;  /* 0x0000002800487947 */ /* 0x000fec0003800000 */
.L_x_3609:
[----:B------:R-:W1:Y:S01]  /*bfc0*/  S2R R3, SR_CgaCtaId ;  /* 0x0000000000037919 */ /* 0x000e620000008800 */
[----:B------:R-:W-:-:S04]  /*bfd0*/  MOV R0, 0x400 ;  /* 0x0000040000007802 */ /* 0x000fc80000000f00 */
[----:B-1----:R-:W-:-:S05]  /*bfe0*/  LEA R2, R3, R0, 0x18 ;  /* 0x0000000003027211 */ /* 0x002fca00078ec0ff */
[----:B------:R1:W-:Y:S01]  /*bff0*/  STL [R1+0xc], R2 ;  /* 0x00000c0201007387 */ /* 0x0003e20000100800 */
[----:B------:R-:W-:-:S05]  /*c000*/  VIADD R0, R2, 0x1c400 ;  /* 0x0001c40002007836 */ /* 0x000fca0000000000 */
[----:B------:R-:W-:-:S13]  /*c010*/  LOP3.LUT P0, RZ, R0, 0x3ff, RZ, 0xc0, !PT ;  /* 0x000003ff00ff7812 */ /* 0x000fda000780c0ff */
[----:B-1----:R-:W-:Y:S05]  /*c020*/  @!P0 BRA `(.L_x_3611) ;  /* 0x0000000000408947 */ /* 0x002fea0003800000 */
        /* <DEDUP_REMOVED lines=16> */
.L_x_3611:
        /* <DEDUP_REMOVED lines=17> */
[----:B01----:R-:W-:-:S07]  /*c240*/  IMAD.MOV.U32 R13, RZ, RZ, RZ ;  /* 0x000000ffff0d7224 */ /* 0x003fce00078e00ff */
[----:B------:R-:W-:-:S07]  /*c250*/  LEPC R20, `(.L_x_3613) ;  /* 0x000000001014794e */ /* 0x000fce0000000000 */
[----:B--2---:R-:W-:Y:S05]  /*c260*/  CALL.ABS.NOINC R2 ;  /* 0x0000000002007343 */ /* 0x004fea0003c00000 */
.L_x_3613:
        /* <DEDUP_REMOVED lines=16> */
.L_x_3612:
[----:B------:R-:W2:Y:S01]  /*c370*/  LDL.LU R2, [R1+0x18] ;  /* 0x0000180001027983 */ /* 0x000ea20000300800 */
[----:B------:R-:W-:Y:S01]  /*c380*/  ULDC.64 UR4, c[0x0][0x9f8] ;  /* 0x00027e0000047ab9 */ /* 0x000fe20000000a00 */
[----:B------:R-:W1:Y:S02]  /*c390*/  LDC R4, c[0x0][0x428] ;  /* 0x00010a00ff047b82 */ /* 0x000e640000000800 */
        /* <DEDUP_REMOVED lines=17> */
[----:B-1----:R-:W-:Y:S01]  /*c4b0*/  ISETP.NE.AND P0, PT, R4, 0x1, PT ;  /* 0x000000010400780c */ /* 0x002fe20003f05270 */
[----:B------:R-:W-:Y:S01]  /*c4c0*/  IMAD.MOV.U32 R4, RZ, RZ, R18 ;  /* 0x000000ffff047224 */ /* 0x000fe200078e0012 */
[----:B------:R-:W-:Y:S01]  /*c4d0*/  PLOP3.LUT P1, PT, P6, PT, PT, 0x8, 0x0 ;  /* 0x000000000000781c */ /* 0x000fe2000372e170 */
[----:B------:R-:W-:-:S10]  /*c4e0*/  IMAD R17, R17, 0x80, R7 ;  /* 0x0000008011117824 */ /* 0x000fd400078e0207 */
[----:B------:R-:W1:Y:S08]  /*c4f0*/  @P0 LDC R5, c[0x0][0x42c] ;  /* 0x00010b00ff050b82 */ /* 0x000e700000000800 */
[----:B------:R-:W2:Y:S01]  /*c500*/  @P0 LDC R6, c[0x0][0x430] ;  /* 0x00010c00ff060b82 */ /* 0x000ea20000000800 */
[----:B-1----:R-:W-:-:S05]  /*c510*/  @P0 IMAD.HI.U32 R5, R18, R5, RZ ;  /* 0x0000000512050227 */ /* 0x002fca00078e00ff */
[----:B--2---:R-:W-:Y:S02]  /*c520*/  @P0 SHF.R.U32.HI R4, RZ, R6, R5 ;  /* 0x00000006ff040219 */ /* 0x004fe40000011605 */
[----:B------:R-:W-:-:S04]  /*c530*/  ISETP.NE.U32.AND P0, PT, RZ, UR4, PT ;  /* 0x00000004ff007c0c */ /* 0x000fc8000bf05070 */
[----:B------:R-:W-:-:S04]  /*c540*/  ISETP.NE.AND.EX P0, PT, RZ, UR5, PT, P0 ;  /* 0x00000005ff007c0c */ /* 0x000fc8000bf05300 */
[----:B0-----:R-:W-:-:S09]  /*c550*/  SEL R6, R8, RZ, !P0 ;  /* 0x000000ff08067207 */ /* 0x001fd20004000000 */
.L_x_3614:
        /* <DEDUP_REMOVED lines=10> */
[----:B------:R-:W2:Y:S01]  /*c600*/  LDL R5, [R1+0x14] ;  /* 0x0000140001057983 */ /* 0x000ea20000100800 */
[----:B------:R-:W0:Y:S01]  /*c610*/  LDC.64 R2, c[0x0][0x3f8] ;  /* 0x0000fe00ff027b82 */ /* 0x000e220000000a00 */
[----:B------:R-:W-:Y:S02]  /*c620*/  ULDC.64 UR4, c[0x0][0xa08] ;  /* 0x0002820000047ab9 */ /* 0x000fe40000000a00 */
[----:B0-----:R-:W-:Y:S01]  /*c630*/  LOP3.LUT P0, RZ, R2, UR4, RZ, 0xfc, !PT ;  /* 0x0000000402ff7c12 */ /* 0x001fe2000f80fcff */
[----:B------:R-:W-:-:S03]  /*c640*/  UMOV UR4, 0xffffffff ;  /* 0xffffffff00047882 */ /* 0x000fc60000000000 */
[----:B------:R-:W-:-:S04]  /*c650*/  LOP3.LUT P0, RZ, R3, UR5, RZ, 0xfc, P0 ;  /* 0x0000000503ff7c12 */ /* 0x000fc8000800fcff */
[----:B-----5:R-:W-:Y:S01]  /*c660*/  SEL R9, R0, RZ, !P0 ;  /* 0x000000ff00097207 */ /* 0x020fe20004000000 */
[----:B--2---:R-:W-:Y:S01]  /*c670*/  VIADD R7, R5, 0xffffffff ;  /* 0xffffffff05077836 */ /* 0x004fe20000000000 */
[----:B------:R-:W-:Y:S07]  /*c680*/  BRA.DIV UR4, `(.L_x_3615) ;  /* 0x0000003604247947 */ /* 0x000fee000b800000 */
.L_x_3685:
[----:B------:R-:W-:Y:S01]  /*c690*/  UMOV UR4, 0xffffffff ;  /* 0xffffffff00047882 */ /* 0x000fe20000000000 */
[----:B------:R-:W-:Y:S02]  /*c6a0*/  SHF.R.S32.HI R5, RZ, 0x1f, R0 ;  /* 0x0000001fff057819 */ /* 0x000fe40000011400 */
[----:B------:R-:W-:Y:S05]  /*c6b0*/  BRA.DIV UR4, `(.L_x_3616) ;  /* 0x00000036044c7947 */ /* 0x000fea000b800000 */
[----:B------:R-:W-:-:S13]  /*c6c0*/  ELECT P6, URZ, PT ;  /* 0x00000000003f782f */ /* 0x000fda00038c0000 */
.L_x_3688:
[----:B------:R-:W-:Y:S05]  /*c6d0*/  @!P6 BRA `(.L_x_3617) ;  /* 0x0000000000f8e947 */ /* 0x000fea0003800000 */
[----:B------:R-:W-:-:S04]  /*c6e0*/  ISETP.NE.U32.AND P0, PT, R2, RZ, PT ;  /* 0x000000ff0200720c */ /* 0x000fc80003f05070 */
[----:B------:R-:W-:-:S13]  /*c6f0*/  ISETP.NE.AND.EX P0, PT, R3, RZ, PT, P0 ;  /* 0x000000ff0300720c */ /* 0x000fda0003f05300 */
[----:B------:R-:W-:Y:S05]  /*c700*/  @!P0 BRA `(.L_x_3618) ;  /* 0x0000000000448947 */ /* 0x000fea0003800000 */
[----:B------:R-:W0:Y:S01]  /*c710*/  LDC R11, c[0x0][0x41c] ;  /* 0x00010700ff0b7b82 */ /* 0x000e220000000800 */
[----:B------:R-:W-:Y:S01]  /*c720*/  ULDC.64 UR4, c[0x0][0x408] ;  /* 0x0001020000047ab9 */ /* 0x000fe20000000a00 */
[----:B0-----:R-:W-:-:S13]  /*c730*/  ISETP.NE.AND P0, PT, R11, 0x1, PT ;  /* 0x000000010b00780c */ /* 0x001fda0003f05270 */
[----:B------:R-:W0:Y:S02]  /*c740*/  @P0 LDC.64 R8, c[0x0][0x420] ;  /* 0x00010800ff080b82 */ /* 0x000e240000000a00 */
[----:B0-----:R-:W-:-:S04]  /*c750*/  @P0 IMAD.HI.U32 R10, R7, R8, RZ ;  /* 0x00000008070a0227 */ /* 0x001fc800078e00ff */
        /* <DEDUP_REMOVED lines=12> */
.L_x_3618:
[----:B------:R-:W2:Y:S01]  /*c820*/  LDL R8, [R1] ;  /* 0x0000000001087983 */ /* 0x000ea20000100800 */
        /* <DEDUP_REMOVED lines=8> */
.L_x_3689:
        /* <DEDUP_REMOVED lines=11> */
.L_x_3620:
        /* <DEDUP_REMOVED lines=22> */
.L_x_3617:
        /* <DEDUP_REMOVED lines=30> */
.L_x_3690:
[----:B------:R-:W-:Y:S05]  /*cca0*/  BSYNC B0 ;  /* 0x0000000000007941 */ /* 0x000fea0003800000 */
.L_x_3621:
        /* <DEDUP_REMOVED lines=11> */
.L_x_3691:
        /* <DEDUP_REMOVED lines=11> */
.L_x_3626:
[----:B0-----:R-:W2:Y:S01]  /*ce10*/  LDL R6, [R1] ;  /* 0x0000000001067983 */ /* 0x001ea20000100800 */
        /* <DEDUP_REMOVED lines=36> */
.L_x_3624:
[----:B------:R-:W-:Y:S05]  /*d060*/  BSYNC B0 ;  /* 0x0000000000007941 */ /* 0x000fea0003800000 */
.L_x_3623:
[----:B------:R-:W2:Y:S01]  /*d070*/  LDL R7, [R1+0x14] ;  /* 0x0000140001077983 */ /* 0x000ea20000100800 */
[----:B------:R-:W-:Y:S01]  /*d080*/  BSSY B0, `(.L_x_3627) ;  /* 0x000016a000007945 */ /* 0x000fe20003800000 */
[----:B--2---:R-:W-:-:S13]  /*d090*/  ISETP.GE.AND P0, PT, R7, 0x2, PT ;  /* 0x000000020700780c */ /* 0x004fda0003f06270 */
[----:B------:R-:W-:Y:S05]  /*d0a0*/  @!P0 BRA `(.L_x_3628) ;  /* 0x00000014009c8947 */ /* 0x000fea0003800000 */
[C---:B0-----:R-:W-:Y:S01]  /*d0b0*/  LOP3.LUT R6, R7.reuse, 0x1, RZ, 0xc0, !PT ;  /* 0x0000000107067812 */ /* 0x041fe200078ec0ff */
[----:B------:R-:W-:Y:S01]  /*d0c0*/  VIADD R10, R7, 0xfffffffe ;  /* 0xfffffffe070a7836 */ /* 0x000fe20000000000 */
[----:B------:R-:W-:Y:S02]  /*d0d0*/  BSSY B1, `(.L_x_3629) ;  /* 0x000007a000017945 */ /* 0x000fe40003800000 */
[----:B------:R-:W-:Y:S01]  /*d0e0*/  ISETP.NE.U32.AND P0, PT, R6, 0x1, PT ;  /* 0x000000010600780c */ /* 0x000fe20003f05070 */
[----:B------:R-:W-:-:S12]  /*d0f0*/  IMAD.MOV.U32 R8, RZ, RZ, R10 ;  /* 0x000000ffff087224 */ /* 0x000fd800078e000a */
[----:B------:R-:W-:Y:S05]  /*d100*/  @!P0 BRA `(.L_x_3630) ;  /* 0x0000000400d88947 */ /* 0x000fea0003800000 */
        /* <DEDUP_REMOVED lines=11> */
[----:B------:R-:W-:Y:S01]  /*d1c0*/  ISETP.NE.U32.AND P0, PT, R2, RZ, PT ;  /* 0x000000ff0200720c */ /* 0x000fe20003f05070 */
[----:B------:R-:W-:-:S03]  /*d1d0*/  IMAD.MOV.U32 R11, RZ, RZ, R10 ;  /* 0x000000ffff0b7224 */ /* 0x000fc600078e000a */
        /* <DEDUP_REMOVED lines=20> */
.L_x_3633:
[----:B-1----:R-:W1:Y:S01]  /*d320*/  S2R R3, SR_CgaCtaId ;  /* 0x0000000000037919 */ /* 0x002e620000008800 */
[----:B------:R-:W-:-:S04]  /*d330*/  MOV R2, 0x400 ;  /* 0x0000040000027802 */ /* 0x000fc80000000f00 */
[----:B-1----:R-:W-:Y:S02]  /*d340*/  LEA R2, R3, R2, 0x18 ;  /* 0x0000000203027211 */ /* 0x002fe400078ec0ff */
[----:B------:R-:W-:-:S03]  /*d350*/  SHF.L.U32 R3, R12, 0x1f, RZ ;  /* 0x0000001f0c037819 */ /* 0x000fc600000006ff */
[----:B------:R-:W-:-:S04]  /*d360*/  IMAD R2, R13, 0x8, R2 ;  /* 0x000000080d027824 */ /* 0x000fc800078e0202 */
[----:B------:R-:W1:Y:S02]  /*d370*/  SYNCS.PHASECHK.TRANS64.TRYWAIT P0, [R2+URZ+0x22840], R3 ;  /* 0x02284003020075a7 */ /* 0x000e64000800017f */
[----:B-1----:R-:W-:Y:S05]  /*d380*/  @!P0 BRA `(.L_x_3634) ;  /* 0x0000002800808947 */ /* 0x002fea0003800000 */
.L_x_3692:
        /* <DEDUP_REMOVED lines=11> */
.L_x_3635:
[----:B------:R-:W2:Y:S01]  /*d440*/  LDL R6, [R1] ;  /* 0x0000000001067983 */ /* 0x000ea20000100800 */
[----:B------:R-:W-:-:S03]  /*d450*/  MOV R8, 0x400 ;  /* 0x0000040000087802 */ /* 0x000fc60000000f00 */
[----:B------:R-:W3:Y:S01]  /*d460*/  LDL R7, [R1+0x8] ;  /* 0x0000080001077983 */ /* 0x000ee20000100800 */
        /* <DEDUP_REMOVED lines=17> */
[----:B------:R-:W2:Y:S02]  /*d580*/  SYNCS.PHASECHK.TRANS64.TRYWAIT P0, [R2+URZ+0x22860], R3 ;  /* 0x02286003020075a7 */ /* 0x000ea4000800017f */
[----:B0-2---:R-:W-:Y:S05]  /*d590*/  @!P0 BRA `(.L_x_3636) ;  /* 0x0000002800108947 */ /* 0x005fea0003800000 */
.L_x_3693:
        /* <DEDUP_REMOVED lines=8> */
.L_x_3637:
[----:B01----:R-:W2:Y:S01]  /*d620*/  LDL R3, [R1] ;  /* 0x0000000001037983 */ /* 0x003ea20000100800 */
        /* <DEDUP_REMOVED lines=33> */
.L_x_3632:
[----:B------:R-:W-:Y:S05]  /*d840*/  BSYNC B2 ;  /* 0x0000000000027941 */ /* 0x000fea0003800000 */
.L_x_3631:
[----:B------:R-:W2:Y:S02]  /*d850*/  LDL.LU R2, [R1+0x14] ;  /* 0x0000140001027983 */ /* 0x000ea40000300800 */
[----:B--2---:R-:W-:-:S07]  /*d860*/  VIADD R8, R2, 0xfffffffd ;  /* 0xfffffffd02087836 */ /* 0x004fce0000000000 */
.L_x_3630:
[----:B------:R-:W-:Y:S05]  /*d870*/  BSYNC B1 ;  /* 0x0000000000017941 */ /* 0x000fea0003800000 */
.L_x_3629:
[----:B------:R-:W-:-:S13]  /*d880*/  ISETP.NE.AND P0, PT, R10, RZ, PT ;  /* 0x000000ff0a00720c */ /* 0x000fda0003f05270 */
[----:B------:R-:W-:Y:S05]  /*d890*/  @!P0 BRA `(.L_x_3628) ;  /* 0x0000000c00a08947 */ /* 0x000fea0003800000 */
.L_x_3652:
[----:B------:R-:W2:Y:S04]  /*d8a0*/  LDL.LU R3, [R1] ;  /* 0x0000000001037983 */ /* 0x000ea80000300800 */
[----:B------:R-:W3:Y:S01]  /*d8b0*/  LDL.LU R2, [R1+0x4] ;  /* 0x0000040001027983 */ /* 0x000ee20000300800 */
[----:B------:R-:W-:Y:S05]  /*d8c0*/  YIELD ;  /* 0x0000000000007946 */ /* 0x000fea0003800000 */
[----:B------:R-:W-:Y:S01]  /*d8d0*/  BSSY B1, `(.L_x_3638) ;  /* 0x000006e000017945 */ /* 0x000fe20003800000 */
[----:B--2---:R-:W-:-:S05]  /*d8e0*/  VIADD R10, R3, 0x1 ;  /* 0x00000001030a7836 */ /* 0x004fca0000000000 */
[----:B------:R-:W-:-:S04]  /*d8f0*/  ISETP.NE.AND P0, PT, R10, 0x2, PT ;  /* 0x000000020a00780c */ /* 0x000fc80003f05270 */
[----:B0-----:R-:W-:Y:S02]  /*d900*/  SEL R11, RZ, 0x1, P0 ;  /* 0x00000001ff0b7807 */ /* 0x001fe40000000000 */
[----:B------:R-:W-:Y:S02]  /*d910*/  SEL R10, R10, RZ, P0 ;  /* 0x000000ff0a0a7207 */ /* 0x000fe40000000000 */
[----:B---3--:R-:W-:Y:S01]  /*d920*/  LOP3.LUT R11, R2, R11, RZ, 0x3c, !PT ;  /* 0x0000000b020b7212 */ /* 0x008fe200078e3cff */
[----:B------:R-:W-:Y:S06]  /*d930*/  @!P6 BRA `(.L_x_3639) ;  /* 0x00000004009ce947 */ /* 0x000fec0003800000 */
[----:B------:R-:W-:Y:S01]  /*d940*/  ULDC.64 UR4, c[0x0][0x3f8] ;  /* 0x0000fe0000047ab9 */ /* 0x000fe20000000a00 */
[----:B0-----:R-:W-:Y:S01]  /*d950*/  IMAD.MOV.U32 R12, RZ, RZ, R8 ;  /* 0x000000ffff0c7224 */ /* 0x001fe200078e0008 */
[----:B------:R-:W-:-:S04]  /*d960*/  ISETP.NE.U32.AND P0, PT, RZ, UR4, PT ;  /* 0x00000004ff007c0c */ /* 0x000fc8000bf05070 */
[----:B------:R-:W-:-:S13]  /*d970*/  ISETP.NE.AND.EX P0, PT, RZ, UR5, PT, P0 ;  /* 0x00000005ff007c0c */ /* 0x000fda000bf05300 */
[----:B------:R-:W-:Y:S05]  /*d980*/  @!P0 BRA `(.L_x_3640) ;  /* 0x0000000000488947 */ /* 0x000fea0003800000 */
[----:B------:R-:W0:Y:S01]  /*d990*/  LDC R12, c[0x0][0x41c] ;  /* 0x00010700ff0c7b82 */ /* 0x000e220000000800 */
[----:B------:R-:W-:Y:S01]  /*d9a0*/  IMAD.MOV.U32 R9, RZ, RZ, R8 ;  /* 0x000000ffff097224 */ /* 0x000fe200078e0008 */
[----:B------:R-:W-:Y:S02]  /*d9b0*/  ULDC.64 UR6, c[0x0][0x408] ;  /* 0x0001020000067ab9 */ /* 0x000fe40000000a00 */
[----:B------:R-:W-:-:S04]  /*d9c0*/  IMAD R7, R5, UR6, RZ ;  /* 0x0000000605077c24 */ /* 0x000fc8000f8e02ff */
[----:B------:R-:W-:Y:S01]  /*d9d0*/  IMAD R7, R0, UR7, R7 ;  /* 0x0000000700077c24 */ /* 0x000fe2000f8e0207 */
[----:B0-----:R-:W-:-:S13]  /*d9e0*/  ISETP.NE.AND P0, PT, R12, 0x1, PT ;  /* 0x000000010c00780c */ /* 0x001fda0003f05270 */
        /* <DEDUP_REMOVED lines=10> */
[----:B------:R0:W5:Y:S01]  /*da90*/  LDG.E R9, desc[UR38][R6.64] ;  /* 0x0000002606097981 */ /* 0x000162000c1e1900 */
[----:B------:R-:W-:-:S07]  /*daa0*/  IMAD R12, R12, R3, R8 ;  /* 0x000000030c0c7224 */ /* 0x000fce00078e0208 */
.L_x_3640:
[----:B------:R-:W1:Y:S01]  /*dab0*/  S2R R3, SR_CgaCtaId ;  /* 0x0000000000037919 */ /* 0x000e620000008800 */
[----:B------:R-:W-:-:S04]  /*dac0*/  MOV R2, 0x400 ;  /* 0x0000040000027802 */ /* 0x000fc80000000f00 */
[----:B-1----:R-:W-:Y:S02]  /*dad0*/  LEA R2, R3, R2, 0x18 ;  /* 0x0000000203027211 */ /* 0x002fe400078ec0ff */
[----:B------:R-:W-:-:S03]  /*dae0*/  SHF.L.U32 R3, R11, 0x1f, RZ ;  /* 0x0000001f0b037819 */ /* 0x000fc600000006ff */
[----:B------:R-:W-:-:S04]  /*daf0*/  IMAD R2, R10, 0x8, R2 ;  /* 0x000000080a027824 */ /* 0x000fc800078e0202 */
[----:B------:R-:W1:Y:S02]  /*db00*/  SYNCS.PHASECHK.TRANS64.TRYWAIT P0, [R2+URZ+0x22840], R3 ;  /* 0x02284003020075a7 */ /* 0x000e64000800017f */
[----:B-1----:R-:W-:Y:S05]  /*db10*/  @!P0 BRA `(.L_x_3641) ;  /* 0x0000002000c48947 */ /* 0x002fea0003800000 */
.L_x_3694:
[----:B0-----:R-:W0:Y:S02]  /*db20*/  S2R R6, SR_TID.X ;  /* 0x0000000000067919 */ /* 0x001e240000002100 */
[----:B0-----:R-:W-:-:S04]  /*db30*/  LOP3.LUT R6, R6, 0x7f, RZ, 0xc0, !PT ;  /* 0x0000007f06067812 */ /* 0x001fc800078ec0ff */
[----:B------:R-:W-:-:S13]  /*db40*/  ISETP.NE.AND P0, PT, R6, RZ, PT ;  /* 0x000000ff0600720c */ /* 0x000fda0003f05270 */
[----:B------:R-:W-:Y:S05]  /*db50*/  @P0 BRA `(.L_x_3642) ;  /* 0x00000000001c0947 */ /* 0x000fea0003800000 */
[----:B------:R-:W0:Y:S01]  /*db60*/  S2R R6, SR_TID.X ;  /* 0x0000000000067919 */ /* 0x000e220000002100 */
[----:B------:R-:W-:-:S04]  /*db70*/  IMAD.MOV.U32 R7, RZ, RZ, 0x3000 ;  /* 0x00003000ff077424 */ /* 0x000fc800078e00ff */
[----:B------:R2:W-:Y:S01]  /*db80*/  SYNCS.ARRIVE.TRANS64 RZ, [R2+URZ+0x22830], R7 ;  /* 0x0228300702ff79a7 */ /* 0x0005e2000800003f */
[----:B0-----:R-:W-:-:S04]  /*db90*/  LOP3.LUT R6, R6, 0x1f, RZ, 0xc0, !PT ;  /* 0x0000001f06067812 */ /* 0x001fc800078ec0ff */
[----:B------:R-:W-:-:S13]  /*dba0*/  ISETP.NE.AND P1, PT, R6, RZ, PT ;  /* 0x000000ff0600720c */ /* 0x000fda0003f25270 */
[----:B--2---:R-:W-:Y:S05]  /*dbb0*/  @!P1 BRA `(.L_x_3642) ;  /* 0x0000000000049947 */ /* 0x004fea0003800000 */
[----:B------:R-:W-:Y:S01]  /*dbc0*/  BPT.TRAP 0x1 ;  /* 0x000000040000795c */ /* 0x000fe20000300000 */
.L_x_3642:
[----:B------:R-:W2:Y:S01]  /*dbd0*/  LDL R7, [R1+0x8] ;  /* 0x0000080001077983 */ /* 0x000ea20000100800 */
        /* <DEDUP_REMOVED lines=15> */
[----:B--2---:R-:W-:-:S05]  /*dcd0*/  IMAD R6, R12, 0x60, R7 ;  /* 0x000000600c067824 */ /* 0x004fca00078e0207 */
[----:B------:R-:W-:-:S13]  /*dce0*/  R2UR UR11, R6 ;  /* 0x00000000060b72ca */ /* 0x000fda00000e0000 */
[----:B------:R0:W-:Y:S01]  /*dcf0*/  UTMALDG.4D [UR8], [UR4], desc[UR6] ;  /* 0x00000608040075b4 */ /* 0x0001e20008019000 */
[----:B------:R-:W2:Y:S02]  /*dd00*/  SYNCS.PHASECHK.TRANS64.TRYWAIT P1, [R2+URZ+0x22860], R3 ;  /* 0x02286003020075a7 */ /* 0x000ea4000802017f */
[----:B0-2---:R-:W-:Y:S05]  /*dd10*/  @!P1 BRA `(.L_x_3643) ;  /* 0x0000002000589947 */ /* 0x005fea0003800000 */
.L_x_3695:
        /* <DEDUP_REMOVED lines=8> */
.L_x_3644:
[----:B------:R-:W2:Y:S01]  /*dda0*/  S2R R7, SR_CgaCtaId ;  /* 0x0000000000077919 */ /* 0x000ea20000008800 */
[----:B01----:R-:W-:Y:S01]  /*ddb0*/  MOV R3, 0x400 ;  /* 0x0000040000037802 */ /* 0x003fe20000000f00 */
        /* <DEDUP_REMOVED lines=31> */
.L_x_3639:
[----:B------:R-:W-:Y:S05]  /*dfb0*/  BSYNC B1 ;  /* 0x0000000000017941 */ /* 0x000fea0003800000 */
.L_x_3638:
[----:B------:R-:W-:Y:S01]  /*dfc0*/  VIADD R10, R10, 0x1 ;  /* 0x000000010a0a7836 */ /* 0x000fe20000000000 */
[----:B------:R-:W-:Y:S04]  /*dfd0*/  BSSY B1, `(.L_x_3645) ;  /* 0x0000070000017945 */ /* 0x000fe80003800000 */
[----:B------:R-:W-:-:S04]  /*dfe0*/  ISETP.NE.AND P0, PT, R10, 0x2, PT ;  /* 0x000000020a00780c */ /* 0x000fc80003f05270 */
[----:B------:R-:W-:Y:S02]  /*dff0*/  SEL R2, RZ, 0x1, P0 ;  /* 0x00000001ff027807 */ /* 0x000fe40000000000 */
[----:B0-----:R-:W-:Y:S02]  /*e000*/  SEL R12, R10, RZ, P0 ;  /* 0x000000ff0a0c7207 */ /* 0x001fe40000000000 */
        /* <DEDUP_REMOVED lines=26> */
.L_x_3647:
[----:B------:R-:W2:Y:S01]  /*e1b0*/  S2R R3, SR_CgaCtaId ;  /* 0x0000000000037919 */ /* 0x000ea20000008800 */
[----:B------:R-:W-:-:S04]  /*e1c0*/  MOV R2, 0x400 ;  /* 0x0000040000027802 */ /* 0x000fc80000000f00 */
[----:B--2---:R-:W-:Y:S02]  /*e1d0*/  LEA R2, R3, R2, 0x18 ;  /* 0x0000000203027211 */ /* 0x004fe400078ec0ff */
[----:B------:R-:W-:-:S03]  /*e1e0*/  SHF.L.U32 R3, R11, 0x1f, RZ ;  /* 0x0000001f0b037819 */ /* 0x000fc600000006ff */
[----:B------:R-:W-:-:S04]  /*e1f0*/  IMAD R2, R12, 0x8, R2 ;  /* 0x000000080c027824 */ /* 0x000fc800078e0202 */
[----:B------:R-:W2:Y:S02]  /*e200*/  SYNCS.PHASECHK.TRANS64.TRYWAIT P0, [R2+URZ+0x22840], R3 ;  /* 0x02284003020075a7 */ /* 0x000ea4000800017f */
[----:B--2---:R-:W-:Y:S05]  /*e210*/  @!P0 BRA `(.L_x_3648) ;  /* 0x0000001c002c8947 */ /* 0x004fea0003800000 */
.L_x_3696:
        /* <DEDUP_REMOVED lines=11> */
.L_x_3649:
[----:B------:R-:W3:Y:S01]  /*e2d0*/  LDL R6, [R1] ;  /* 0x0000000001067983 */ /* 0x000ee20000100800 */
        /* <DEDUP_REMOVED lines=21> */
.L_x_3697:
        /* <DEDUP_REMOVED lines=8> */
.L_x_3651:
        /* <DEDUP_REMOVED lines=34> */
.L_x_3646:
[----:B------:R-:W-:Y:S05]  /*e6d0*/  BSYNC B1 ;  /* 0x0000000000017941 */ /* 0x000fea0003800000 */
.L_x_3645:
[C---:B------:R-:W-:Y:S01]  /*e6e0*/  ISETP.GT.AND P0, PT, R8.reuse, 0x1, PT ;  /* 0x000000010800780c */ /* 0x040fe20003f04270 */
[----:B------:R-:W-:-:S04]  /*e6f0*/  VIADD R2, R8, 0xfffffffe ;  /* 0xfffffffe08027836 */ /* 0x000fc80000000000 */
[----:B------:R-:W-:-:S08]  /*e700*/  IMAD.MOV.U32 R8, RZ, RZ, R2 ;  /* 0x000000ffff087224 */ /* 0x000fd000078e0002 */
[----:B------:R-:W-:Y:S05]  /*e710*/  @P0 BRA `(.L_x_3652) ;  /* 0xfffffff000600947 */ /* 0x000fea000383ffff */
.L_x_3628:
[----:B------:R-:W-:Y:S05]  /*e720*/  BSYNC B0 ;  /* 0x0000000000007941 */ /* 0x000fea0003800000 */
.L_x_3627:
[----:B------:R-:W2:Y:S01]  /*e730*/  LDL.LU R3, [R1] ;  /* 0x0000000001037983 */ /* 0x000ea20000300800 */
        /* <DEDUP_REMOVED lines=8> */
[----:B------:R1:W-:Y:S01]  /*e7c0*/  STL [R1], R2 ;  /* 0x0000000201007387 */ /* 0x0003e20000100800 */
        /* <DEDUP_REMOVED lines=8> */
[----:B0-----:R-:W0:Y:S02]  /*e850*/  S2R R6, SR_LTMASK ;  /* 0x0000000000067919 */ /* 0x001e240000003900 */
[----:B0-----:R-:W-:-:S04]  /*e860*/  LOP3.LUT R6, R6, UR4, RZ, 0xc0, !PT ;  /* 0x0000000406067c12 */ /* 0x001fc8000f8ec0ff */
[----:B------:R-:W0:Y:S01]  /*e870*/  POPC R7, R6 ;  /* 0x0000000600077309 */ /* 0x000e220000000000 */
[----:B--2---:R-:W0:Y:S02]  /*e880*/  SHFL.IDX PT, R4, R3, R4, 0x1f ;  /* 0x00001f0403047589 */ /* 0x004e2400000e0000 */
[----:B0-----:R-:W-:-:S07]  /*e890*/  IADD3 R16, R4, UR37, R7 ;  /* 0x0000002504107c10 */ /* 0x001fce000fffe007 */
.L_x_3654:
[----:B------:R-:W-:Y:S05]  /*e8a0*/  BSYNC B0 ;  /* 0x0000000000007941 */ /* 0x000fea0003800000 */
.L_x_3653:
[----:B-1----:R-:W2:Y:S02]  /*e8b0*/  LDL.LU R2, [R1+0x4] ;  /* 0x0000040001027983 */ /* 0x002ea40000300800 */
[----:B--2---:R-:W-:-:S05]  /*e8c0*/  LOP3.LUT R2, R2, R0, RZ, 0x3c, !PT ;  /* 0x0000000002027212 */ /* 0x004fca00078e3cff */
[----:B------:R1:W-:Y:S02]  /*e8d0*/  STL [R1+0x4], R2 ;  /* 0x0000040201007387 */ /* 0x0003e40000100800 */
.L_x_3610:
[----:B------:R-:W-:Y:S05]  /*e8e0*/  BSYNC B6 ;  /* 0x0000000000067941 */ /* 0x000fea0003800000 */
.L_x_3608:
[----:B------:R-:W-:-:S03]  /*e8f0*/  UMOV UR4, 0xffffffff ;  /* 0xffffffff00047882 */ /* 0x000fc60000000000 */
[----:B------:R-:W-:Y:S05]  /*e900*/  BRA.DIV UR4, `(.L_x_3655) ;  /* 0x0000001604987947 */ /* 0x000fea000b800000 */
[----:B------:R2:W3:Y:S04]  /*e910*/  SHFL.IDX PT, R4, R16, RZ, 0x1f ;  /* 0x00001fff10047589 */ /* 0x0004e800000e0000 */
[----:B------:R2:W4:Y:S02]  /*e920*/  SHFL.IDX PT, R7, R16, 0x1, 0x1f ;  /* 0x00201f0010077f89 */ /* 0x00052400000e0000 */
.L_x_3701:
[----:B------:R-:W0:Y:S01]  /*e930*/  S2R R0, SR_TID.X ;  /* 0x0000000000007919 */ /* 0x000e220000002100 */
        /* <DEDUP_REMOVED lines=9> */
[----:B-1----:R-:W0:Y:S02]  /*e9d0*/  LDC.64 R2, c[0x0][0xc58] ;  /* 0x00031600ff027b82 */ /* 0x002e240000000a00 */
[----:B0-----:R-:W-:-:S05]  /*e9e0*/  IMAD.WIDE R2, R5, 0x4, R2 ;  /* 0x0000000405027825 */ /* 0x001fca00078e0202 */
[----:B------:R0:W5:Y:S02]  /*e9f0*/  LDG.E R17, desc[UR38][R2.64] ;  /* 0x0000002602117981 */ /* 0x000164000c1e1900 */
.L_x_3657:
[----:B------:R-:W-:Y:S05]  /*ea00*/  BSYNC B0 ;  /* 0x0000000000007941 */ /* 0x000fea0003800000 */
.L_x_3656:
        /* <DEDUP_REMOVED lines=23> */
.L_x_3709:
[----:B------:R-:W-:Y:S02]  /*eb80*/  ULDC UR4, c[0x0][0xc10] ;  /* 0x0003040000047ab9 */ /* 0x000fe40000000800 */
[----:B------:R-:W-:-:S04]  /*eb90*/  IMAD.U32 R5, RZ, RZ, UR4 ;  /* 0x00000004ff057e24 */ /* 0x000fc8000f8e00ff */
[----:B-1----:R-:W-:-:S04]  /*eba0*/  IMAD R14, R14, R5, RZ ;  /* 0x000000050e0e7224 */ /* 0x002fc800078e02ff */
[----:B----4-:R-:W-:-:S05]  /*ebb0*/  IMAD.IADD R7, R7, 0x1, R14 ;  /* 0x0000000107077824 */ /* 0x010fca00078e020e */
[----:B---3--:R-:W-:-:S13]  /*ebc0*/  ISETP.GT.AND P0, PT, R7, R4, PT ;  /* 0x000000040700720c */ /* 0x008fda0003f04270 */
[----:B------:R-:W-:Y:S05]  /*ebd0*/  @P0 BRA `(.L_x_3659) ;  /* 0x0000000000b40947 */ /* 0x000fea0003800000 */
[----:B------:R-:W1:Y:S02]  /*ebe0*/  LDC R0, c[0x0][0xc14] ;  /* 0x00030500ff007b82 */ /* 0x000e640000000800 */
.L_x_3664:
        /* <DEDUP_REMOVED lines=14> */
.L_x_3662:
[----:B------:R-:W-:Y:S05]  /*ecd0*/  BSYNC B0 ;  /* 0x0000000000007941 */ /* 0x000fea0003800000 */
.L_x_3661:
        /* <DEDUP_REMOVED lines=23> */
.L_x_3717:
[----:B------:R-:W-:Y:S02]  /*ee50*/  ULDC UR4, c[0x0][0xc10] ;  /* 0x0003040000047ab9 */ /* 0x000fe40000000800 */
[----:B------:R-:W-:-:S04]  /*ee60*/  IMAD.U32 R5, RZ, RZ, UR4 ;  /* 0x00000004ff057e24 */ /* 0x000fc8000f8e00ff */
[----:B-1----:R-:W-:-:S04]  /*ee70*/  IMAD R14, R14, R5, RZ ;  /* 0x000000050e0e7224 */ /* 0x002fc800078e02ff */
[----:B------:R-:W-:-:S05]  /*ee80*/  IMAD.IADD R7, R14, 0x1, R7 ;  /* 0x000000010e077824 */ /* 0x000fca00078e0207 */
[----:B------:R-:W-:-:S13]  /*ee90*/  ISETP.GT.AND P0, PT, R7, R4, PT ;  /* 0x000000040700720c */ /* 0x000fda0003f04270 */
[----:B------:R-:W-:Y:S05]  /*eea0*/  @!P0 BRA `(.L_x_3664) ;  /* 0xfffffffc00508947 */ /* 0x000fea000383ffff */
.L_x_3659:
        /* <DEDUP_REMOVED lines=8> */
.L_x_3721:
[----:B------:R-:W-:Y:S01]  /*ef30*/  ISETP.NE.AND P0, PT, R3, RZ, PT ;  /* 0x000000ff0300720c */ /* 0x000fe20003f05270 */
[----:B------:R-:W-:-:S12]  /*ef40*/  IMAD.MOV.U32 R7, RZ, RZ, RZ ;  /* 0x000000ffff077224 */ /* 0x000fd800078e00ff */
[----:B------:R-:W-:Y:S05]  /*ef50*/  @!P0 BRA `(.L_x_3666) ;  /* 0x0000000000108947 */ /* 0x000fea0003800000 */
[----:B------:R-:W-:Y:S01]  /*ef60*/  UMOV UR4, 0xffffffff ;  /* 0xffffffff00047882 */ /* 0x000fe20000000000 */
[----:B------:R-:W-:Y:S02]  /*ef70*/  VIADD R12, R6, 0xffffffff ;  /* 0xffffffff060c7836 */ /* 0x000fe40000000000 */
[----:B------:R-:W-:Y:S05]  /*ef80*/  BRA.DIV UR4, `(.L_x_3667) ;  /* 0x0000001a042c7947 */ /* 0x000fea000b800000 */
[----:B------:R3:W4:Y:S02]  /*ef90*/  SHFL.IDX PT, R7, R2, R12, 0x1f ;  /* 0x00001f0c02077589 */ /* 0x00072400000e0000 */
.L_x_3666:
        /* <DEDUP_REMOVED lines=67> */
.L_x_3660:
[----:B------:R-:W-:Y:S01]  /*f3d0*/  UMOV UR4, URZ ;  /* 0x0000003f00047c82 */ /* 0x000fe20008000000 */
[----:B------:R-:W-:Y:S01]  /*f3e0*/  UMOV UR5, URZ ;  /* 0x0000003f00057c82 */ /* 0x000fe20008000000 */
[----:B------:R-:W-:Y:S01]  /*f3f0*/  ULDC UR6, c[0x0][0xc14] ;  /* 0x0003050000067ab9 */ /* 0x000fe20000000800 */
[----:B--2---:R-:W-:Y:S02]  /*f400*/  IMAD.MOV.U32 R16, RZ, RZ, R4 ;  /* 0x000000ffff107224 */ /* 0x004fe400078e0004 */
[----:B------:R-:W-:Y:S02]  /*f410*/  IMAD.U32 R17, RZ, RZ, UR4 ;  /* 0x00000004ff117e24 */ /* 0x000fe4000f8e00ff */
[----:B------:R-:W-:Y:S02]  /*f420*/  IMAD.U32 R18, RZ, RZ, UR5 ;  /* 0x00000005ff127e24 */ /* 0x000fe4000f8e00ff */
[----:B------:R-:W-:-:S07]  /*f430*/  IMAD.U32 R19, RZ, RZ, UR6 ;  /* 0x00000006ff137e24 */ /* 0x000fce000f8e00ff */
.L_x_3668:
        /* <DEDUP_REMOVED lines=12> */
.L_x_3604:
        /* <DEDUP_REMOVED lines=12> */
.L_x_3724:
[----:B------:R-:W-:Y:S05]  /*f5c0*/  BSYNC B0 ;  /* 0x0000000000007941 */ /* 0x000fea0003800000 */
.L_x_3670:
[----:B------:R-:W-:-:S03]  /*f5d0*/  UMOV UR4, 0xffffffff ;  /* 0xffffffff00047882 */ /* 0x000fc60000000000 */
[----:B------:R-:W-:Y:S05]  /*f5e0*/  BRA.DIV UR4, `(.L_x_3672) ;  /* 0x0000001204d07947 */ /* 0x000fea000b800000 */
[----:B------:R-:W2:Y:S02]  /*f5f0*/  S2R R2, SR_TID.X ;  /* 0x0000000000027919 */ /* 0x000ea40000002100 */
[----:B--2---:R-:W-:-:S04]  /*f600*/  SHF.R.U32.HI R2, RZ, 0x5, R2 ;  /* 0x00000005ff027819 */ /* 0x004fc80000011602 */
[----:B------:R-:W-:-:S05]  /*f610*/  LOP3.LUT R2, R2, 0x3, RZ, 0xc0, !PT ;  /* 0x0000000302027812 */ /* 0x000fca00078ec0ff */
[----:B------:R2:W3:Y:S02]  /*f620*/  SHFL.IDX PT, R14, R2, RZ, 0x1f ;  /* 0x00001fff020e7589 */ /* 0x0004e400000e0000 */
.L_x_3727:
[----:B---3--:R-:W-:Y:S01]  /*f630*/  ISETP.NE.AND P0, PT, R14, RZ, PT ;  /* 0x000000ff0e00720c */ /* 0x008fe20003f05270 */
[----:B------:R-:W-:-:S12]  /*f640*/  BSSY B0, `(.L_x_3673) ;  /* 0x0000027000007945 */ /* 0x000fd80003800000 */
[----:B------:R-:W-:Y:S05]  /*f650*/  @P0 BRA `(.L_x_3674) ;  /* 0x0000000000940947 */ /* 0x000fea0003800000 */
[----:B------:R-:W-:-:S03]  /*f660*/  UMOV UR4, 0xffffffff ;  /* 0xffffffff00047882 */ /* 0x000fc60000000000 */
[----:B------:R-:W-:Y:S05]  /*f670*/  BRA.DIV UR4, `(.L_x_3675) ;  /* 0x0000001204e07947 */ /* 0x000fea000b800000 */
[----:B------:R-:W-:-:S13]  /*f680*/  ELECT P6, URZ, PT ;  /* 0x00000000003f782f */ /* 0x000fda00038c0000 */
.L_x_3730:
[----:B------:R-:W-:Y:S05]  /*f690*/  @!P6 BRA `(.L_x_3674) ;  /* 0x000000000084e947 */ /* 0x000fea0003800000 */
[----:B------:R-:W-:-:S06]  /*f6a0*/  ULOP3.LUT UR4, UR36, 0x2, URZ, 0xfc, !UPT ;  /* 0x0000000224047892 */ /* 0x000fcc000f8efc3f */
[----:B--2---:R-:W-:-:S05]  /*f6b0*/  IMAD.U32 R2, RZ, RZ, UR4 ;  /* 0x00000004ff027e24 */ /* 0x004fca000f8e00ff */
[----:B------:R-:W-:-:S13]  /*f6c0*/  ISETP.NE.AND P2, PT, R2, 0x3, PT ;  /* 0x000000030200780c */ /* 0x000fda0003f45270 */
[----:B------:R-:W-:Y:S05]  /*f6d0*/  @!P2 BRA `(.L_x_3676) ;  /* 0x000000000004a947 */ /* 0x000fea0003800000 */
[----:B------:R-:W-:Y:S01]  /*f6e0*/  BPT.TRAP 0x1 ;  /* 0x000000040000795c */ /* 0x000fe20000300000 */
.L_x_3676:
        /* <DEDUP_REMOVED lines=14> */
.L_x_3731:
[----:B------:R-:W2:Y:S02]  /*f7d0*/  SYNCS.PHASECHK.TRANS64.TRYWAIT P0, [R7+URZ], R2 ;  /* 0x00000002070075a7 */ /* 0x000ea4000800017f */
[----:B--2---:R-:W-:Y:S05]  /*f7e0*/  @!P0 BRA `(.L_x_3678) ;  /* 0x0000001000b88947 */ /* 0x004fea0003800000 */
.L_x_3732:
[----:B------:R-:W-:Y:S05]  /*f7f0*/  @!P2 BRA `(.L_x_3679) ;  /* 0x000000000004a947 */ /* 0x000fea0003800000 */
[----:B------:R-:W-:Y:S01]  /*f800*/  BPT.TRAP 0x1 ;  /* 0x000000040000795c */ /* 0x000fe20000300000 */
.L_x_3679:
[----:B------:R-:W3:Y:S01]  /*f810*/  LDL.LU R4, [R1] ;  /* 0x0000000001047983 */ /* 0x000ee20000300800 */
[----:B------:R-:W-:-:S04]  /*f820*/  VIADD R0, R0, 0x22860 ;  /* 0x0002286000007836 */ /* 0x000fc80000000000 */
[----:B---3--:R-:W-:-:S04]  /*f830*/  IMAD R4, R4, 0x8, R0 ;  /* 0x0000000804047824 */ /* 0x008fc800078e0200 */
[----:B------:R-:W3:Y:S02]  /*f840*/  SYNCS.PHASECHK.TRANS64.TRYWAIT P0, [R4+URZ], R5 ;  /* 0x00000005040075a7 */ /* 0x000ee4000800017f */
[----:B---3--:R-:W-:Y:S05]  /*f850*/  @!P0 BRA `(.L_x_3680) ;  /* 0x0000001000b08947 */ /* 0x008fea0003800000 */
.L_x_3733:
[----:B------:R-:W-:-:S07]  /*f860*/  IMAD R3, R3, 0x8, R0 ;  /* 0x0000000803037824 */ /* 0x000fce00078e0200 */
.L_x_3681:
[----:B----4-:R4:W0:Y:S02]  /*f870*/  SYNCS.PHASECHK.TRANS64.TRYWAIT P0, [R3+URZ], R2 ;  /* 0x00000002030075a7 */ /* 0x010824000800017f */
[----:B0-----:R-:W-:Y:S05]  /*f880*/  @!P0 NANOSLEEP.SYNCS 0x989680 ;  /* 0x009896800000895d */ /* 0x001fea0003900000 */
[----:B------:R-:W0:Y:S02]  /*f890*/  @!P0 SYNCS.PHASECHK.TRANS64 P0, [R3+URZ], R2 ;  /* 0x00000002030085a7 */ /* 0x000e24000800007f */
[----:B0-----:R-:W-:Y:S05]  /*f8a0*/  @!P0 BRA `(.L_x_3681) ;  /* 0xfffffffc00f08947 */ /* 0x001fea000383ffff */
.L_x_3674:
[----:B------:R-:W-:Y:S05]  /*f8b0*/  BSYNC B0 ;  /* 0x0000000000007941 */ /* 0x000fea0003800000 */
.L_x_3673:
[----:B------:R-:W-:Y:S05]  /*f8c0*/  EXIT ;  /* 0x000000000000794d */ /* 0x000fea0003800000 */
.L_x_3548:
[----:B0-----:R0:W1:Y:S02]  /*f8d0*/  SYNCS.PHASECHK.TRANS64.TRYWAIT P0, [R7+URZ+0x22800], R0 ;  /* 0x02280000070075a7 */ /* 0x001064000800017f */
[----:B-1----:R-:W-:Y:S05]  /*f8e0*/  @!P0 NANOSLEEP.SYNCS 0x989680 ;  /* 0x009896800000895d */ /* 0x002fea0003900000 */
[----:B------:R-:W1:Y:S02]  /*f8f0*/  @!P0 SYNCS.PHASECHK.TRANS64 P0, [R7+URZ+0x22800], R0 ;  /* 0x02280000070085a7 */ /* 0x000e64000800007f */
[----:B-1----:R-:W-:Y:S05]  /*f900*/  @!P0 BRA `(.L_x_3548) ;  /* 0xfffffffc00f08947 */ /* 0x002fea000383ffff */
[----:B------:R-:W-:Y:S05]  /*f910*/  BRA `(.L_x_3682) ;  /* 0xffffff2000387947 */ /* 0x000fea000383ffff */
.L_x_3552:
[----:B-1----:R1:W2:Y:S02]  /*f920*/  SYNCS.PHASECHK.TRANS64.TRYWAIT P1, [R6+URZ+0x22830], R11 ;  /* 0x0228300b060075a7 */ /* 0x0022a4000802017f */
[----:B--2---:R-:W-:Y:S05]  /*f930*/  @!P1 NANOSLEEP.SYNCS 0x989680 ;  /* 0x009896800000995d */ /* 0x004fea0003900000 */
[----:B------:R-:W2:Y:S02]  /*f940*/  @!P1 SYNCS.PHASECHK.TRANS64 P1, [R6+URZ+0x22830], R11 ;  /* 0x0228300b060095a7 */ /* 0x000ea4000802007f */
[----:B--2---:R-:W-:Y:S05]  /*f950*/  @!P1 BRA `(.L_x_3552) ;  /* 0xfffffffc00f09947 */ /* 0x004fea000383ffff */
[----:B------:R-:W-:Y:S05]  /*f960*/  BRA `(.L_x_3551) ;  /* 0xffffff2000647947 */ /* 0x000fea000383ffff */
.L_x_3556:
[----:B---3--:R3:W4:Y:S02]  /*f970*/  SYNCS.PHASECHK.TRANS64.TRYWAIT P2, [R6+URZ+0x22850], R11 ;  /* 0x0228500b060075a7 */ /* 0x008724000804017f */
[----:B----4-:R-:W-:Y:S05]  /*f980*/  @!P2 NANOSLEEP.SYNCS 0x989680 ;  /* 0x009896800000a95d */ /* 0x010fea0003900000 */
[----:B------:R-:W4:Y:S02]  /*f990*/  @!P2 SYNCS.PHASECHK.TRANS64 P2, [R6+URZ+0x22850], R11 ;  /* 0x0228500b0600a5a7 */ /* 0x000f24000804007f */
[----:B----4-:R-:W-:Y:S05]  /*f9a0*/  @!P2 BRA `(.L_x_3556) ;  /* 0xfffffffc00f0a947 */ /* 0x010fea000383ffff */
[----:B------:R-:W-:Y:S05]  /*f9b0*/  BRA `(.L_x_3555) ;  /* 0xffffff38004c7947 */ /* 0x000fea000383ffff */
.L_x_3561:
[----:B-1----:R-:W-:-:S04]  /*f9c0*/  IMAD.U32 R5, RZ, RZ, UR25 ;  /* 0x00000019ff057e24 */ /* 0x002fc8000f8e00ff */
[----:B------:R1:W2:Y:S03]  /*f9d0*/  SYNCS.PHASECHK.TRANS64.TRYWAIT P2, [R5+URZ+0x22830], R6 ;  /* 0x02283006050075a7 */ /* 0x0002a6000804017f */
[----:B--2---:R-:W-:Y:S05]  /*f9e0*/  @!P2 NANOSLEEP.SYNCS 0x989680 ;  /* 0x009896800000a95d */ /* 0x004fea0003900000 */
[----:B------:R-:W2:Y:S02]  /*f9f0*/  @!P2 SYNCS.PHASECHK.TRANS64 P2, [R5+URZ+0x22830], R6 ;  /* 0x022830060500a5a7 */ /* 0x000ea4000804007f */
[----:B--2---:R-:W-:Y:S05]  /*fa00*/  @!P2 BRA `(.L_x_3561) ;  /* 0xfffffffc00eca947 */ /* 0x004fea000383ffff */
[----:B------:R-:W-:Y:S05]  /*fa10*/  BRA `(.L_x_3560) ;  /* 0xffffff3c006c7947 */ /* 0x000fea000383ffff */
.L_x_3565:
[----:B-1----:R1:W2:Y:S02]  /*fa20*/  SYNCS.PHASECHK.TRANS64.TRYWAIT P2, [R187+URZ+0x22850], R6 ;  /* 0x02285006bb0075a7 */ /* 0x0022a4000804017f */
[----:B--2---:R-:W-:Y:S05]  /*fa30*/  @!P2 NANOSLEEP.SYNCS 0x989680 ;  /* 0x009896800000a95d */ /* 0x004fea0003900000 */
[----:B------:R-:W2:Y:S02]  /*fa40*/  @!P2 SYNCS.PHASECHK.TRANS64 P2, [R187+URZ+0x22850], R6 ;  /* 0x02285006bb00a5a7 */ /* 0x000ea4000804007f */
[----:B--2---:R-:W-:Y:S05]  /*fa50*/  @!P2 BRA `(.L_x_3565) ;  /* 0xfffffffc00f0a947 */ /* 0x004fea000383ffff */
[----:B------:R-:W-:Y:S05]  /*fa60*/  BRA `(.L_x_3564) ;  /* 0xffffff5c003c7947 */ /* 0x000fea000383ffff */
.L_x_3571:
[----:B-1----:R-:W-:-:S04]  /*fa70*/  IMAD.U32 R5, RZ, RZ, UR24 ;  /* 0x00000018ff057e24 */ /* 0x002fc8000f8e00ff */
[----:B------:R1:W2:Y:S03]  /*fa80*/  SYNCS.PHASECHK.TRANS64.TRYWAIT P2, [R5+URZ+0x22830], R6 ;  /* 0x02283006050075a7 */ /* 0x0002a6000804017f */
[----:B--2---:R-:W-:Y:S05]  /*fa90*/  @!P2 NANOSLEEP.SYNCS 0x989680 ;  /* 0x009896800000a95d */ /* 0x004fea0003900000 */
[----:B------:R-:W2:Y:S02]  /*faa0*/  @!P2 SYNCS.PHASECHK.TRANS64 P2, [R5+URZ+0x22830], R6 ;  /* 0x022830060500a5a7 */ /* 0x000ea4000804007f */
[----:B--2---:R-:W-:Y:S05]  /*fab0*/  @!P2 BRA `(.L_x_3571) ;  /* 0xfffffffc00eca947 */ /* 0x004fea000383ffff */
[----:B------:R-:W-:Y:S05]  /*fac0*/  BRA `(.L_x_3570) ;  /* 0xffffff6000407947 */ /* 0x000fea000383ffff */
.L_x_3575:
[----:B--2---:R2:W3:Y:S02]  /*fad0*/  SYNCS.PHASECHK.TRANS64.TRYWAIT P2, [R183+URZ+0x22850], R6 ;  /* 0x02285006b70075a7 */ /* 0x0044e4000804017f */
[----:B---3--:R-:W-:Y:S05]  /*fae0*/  @!P2 NANOSLEEP.SYNCS 0x989680 ;  /* 0x009896800000a95d */ /* 0x008fea0003900000 */
[----:B------:R-:W3:Y:S02]  /*faf0*/  @!P2 SYNCS.PHASECHK.TRANS64 P2, [R183+URZ+0x22850], R6 ;  /* 0x02285006b700a5a7 */ /* 0x000ee4000804007f */
[----:B---3--:R-:W-:Y:S05]  /*fb00*/  @!P2 BRA `(.L_x_3575) ;  /* 0xfffffffc00f0a947 */ /* 0x008fea000383ffff */
[----:B------:R-:W-:Y:S05]  /*fb10*/  BRA `(.L_x_3574) ;  /* 0xffffff7800587947 */ /* 0x000fea000383ffff */
.L_x_3615:
        /* <DEDUP_REMOVED lines=11> */
.L_x_3684:
[----:B------:R-:W-:Y:S05]  /*fbd0*/  BSYNC B0 ;  /* 0x0000000000007941 */ /* 0x000fea0003800000 */
.L_x_3683:
[----:B------:R-:W-:Y:S05]  /*fbe0*/  BRA `(.L_x_3685) ;  /* 0xffffffc800a87947 */ /* 0x000fea000383ffff */
.L_x_3616:
[----:B------:R-:W-:Y:S01]  /*fbf0*/  BSSY B0, `(.L_x_3686) ;  /* 0x0000006000007945 */ /* 0x000fe20003800000 */
[----:B------:R-:W-:-:S07]  /*fc00*/  IMAD.MOV.U32 R15, RZ, RZ, -0x1 ;  /* 0xffffffffff0f7424 */ /* 0x000fce00078e00ff */
[----:B------:R-:W-:Y:S05]  /*fc10*/  WARPSYNC.COLLECTIVE R15, `(.L_x_3687) ;  /* 0x000000000f0c7348 */ /* 0x000fea0003c00000 */
[----:B------:R-:W-:Y:S02]  /*fc20*/  ELECT P6, UR62, PT ;  /* 0x00000000003e782f */ /* 0x000fe400038c0000 */
[----:B------:R-:W-:Y:S01]  /*fc30*/  MOV R14, UR62 ;  /* 0x0000003e000e7c02 */ /* 0x000fe20008000f00 */
[----:B------:R-:W-:Y:S10]  /*fc40*/  ENDCOLLECTIVE ;  /* 0x000000000000791b */ /* 0x000ff40003800000 */
.L_x_3687:
[----:B------:R-:W-:Y:S05]  /*fc50*/  BSYNC B0 ;  /* 0x0000000000007941 */ /* 0x000fea0003800000 */
.L_x_3686:
[----:B------:R-:W-:Y:S05]  /*fc60*/  BRA `(.L_x_3688) ;  /* 0xffffffc800987947 */ /* 0x000fea000383ffff */
.L_x_3619:
[----:B0-----:R0:W1:Y:S02]  /*fc70*/  SYNCS.PHASECHK.TRANS64.TRYWAIT P0, [R8+URZ+0x22840], R10 ;  /* 0x0228400a080075a7 */ /* 0x001064000800017f */
[----:B-1----:R-:W-:Y:S05]  /*fc80*/  @!P0 NANOSLEEP.SYNCS 0x989680 ;  /* 0x009896800000895d */ /* 0x002fea0003900000 */
[----:B------:R-:W1:Y:S02]  /*fc90*/  @!P0 SYNCS.PHASECHK.TRANS64 P0, [R8+URZ+0x22840], R10 ;  /* 0x0228400a080085a7 */ /* 0x000e64000800007f */
[----:B-1----:R-:W-:Y:S05]  /*fca0*/  @!P0 BRA `(.L_x_3619) ;  /* 0xfffffffc00f08947 */ /* 0x002fea000383ffff */
[----:B------:R-:W-:Y:S05]  /*fcb0*/  BRA `(.L_x_3689) ;  /* 0xffffffc800fc7947 */ /* 0x000fea000383ffff */
.L_x_3622:
        /* <DEDUP_REMOVED lines=8> */
.L_x_3625:
[----:B0-----:R0:W1:Y:S02]  /*fd40*/  SYNCS.PHASECHK.TRANS64.TRYWAIT P0, [R11+URZ+0x22860], R6 ;  /* 0x022860060b0075a7 */ /* 0x001064000800017f */
[----:B-1----:R-:W-:Y:S05]  /*fd50*/  @!P0 NANOSLEEP.SYNCS 0x989680 ;  /* 0x009896800000895d */ /* 0x002fea0003900000 */
[----:B------:R-:W1:Y:S02]  /*fd60*/  @!P0 SYNCS.PHASECHK.TRANS64 P0, [R11+URZ+0x22860], R6 ;  /* 0x022860060b0085a7 */ /* 0x000e64000800007f */
[----:B-1----:R-:W-:Y:S05]  /*fd70*/  @!P0 BRA `(.L_x_3625) ;  /* 0xfffffffc00f08947 */ /* 0x002fea000383ffff */
[----:B------:R-:W-:Y:S05]  /*fd80*/  BRA `(.L_x_3691) ;  /* 0xffffffcc00f47947 */ /* 0x000fea000383ffff */
.L_x_3634:
[----:B-1----:R1:W2:Y:S02]  /*fd90*/  SYNCS.PHASECHK.TRANS64.TRYWAIT P0, [R2+URZ+0x22840], R3 ;  /* 0x02284003020075a7 */ /* 0x0022a4000800017f */
[----:B--2---:R-:W-:Y:S05]  /*fda0*/  @!P0 NANOSLEEP.SYNCS 0x989680 ;  /* 0x009896800000895d */ /* 0x004fea0003900000 */
[----:B------:R-:W2:Y:S02]  /*fdb0*/  @!P0 SYNCS.PHASECHK.TRANS64 P0, [R2+URZ+0x22840], R3 ;  /* 0x02284003020085a7 */ /* 0x000ea4000800007f */
[----:B--2---:R-:W-:Y:S05]  /*fdc0*/  @!P0 BRA `(.L_x_3634) ;  /* 0xfffffffc00f08947 */ /* 0x004fea000383ffff */
[----:B------:R-:W-:Y:S05]  /*fdd0*/  BRA `(.L_x_3692) ;  /* 0xffffffd4006c7947 */ /* 0x000fea000383ffff */
.L_x_3636:
[----:B0-----:R0:W2:Y:S02]  /*fde0*/  SYNCS.PHASECHK.TRANS64.TRYWAIT P0, [R2+URZ+0x22860], R3 ;  /* 0x02286003020075a7 */ /* 0x0010a4000800017f */
[----:B--2---:R-:W-:Y:S05]  /*fdf0*/  @!P0 NANOSLEEP.SYNCS 0x989680 ;  /* 0x009896800000895d */ /* 0x004fea0003900000 */
[----:B------:R-:W2:Y:S02]  /*fe00*/  @!P0 SYNCS.PHASECHK.TRANS64 P0, [R2+URZ+0x22860], R3 ;  /* 0x02286003020085a7 */ /* 0x000ea4000800007f */
[----:B--2---:R-:W-:Y:S05]  /*fe10*/  @!P0 BRA `(.L_x_3636) ;  /* 0xfffffffc00f08947 */ /* 0x004fea000383ffff */
[----:B------:R-:W-:Y:S05]  /*fe20*/  BRA `(.L_x_3693) ;  /* 0xffffffd400dc7947 */ /* 0x000fea000383ffff */
.L_x_3641:
[----:B-1----:R1:W2:Y:S02]  /*fe30*/  SYNCS.PHASECHK.TRANS64.TRYWAIT P0, [R2+URZ+0x22840], R3 ;  /* 0x02284003020075a7 */ /* 0x0022a4000800017f */
[----:B--2---:R-:W-:Y:S05]  /*fe40*/  @!P0 NANOSLEEP.SYNCS 0x989680 ;  /* 0x009896800000895d */ /* 0x004fea0003900000 */
[----:B------:R-:W2:Y:S02]  /*fe50*/  @!P0 SYNCS.PHASECHK.TRANS64 P0, [R2+URZ+0x22840], R3 ;  /* 0x02284003020085a7 */ /* 0x000ea4000800007f */
[----:B--2---:R-:W-:Y:S05]  /*fe60*/  @!P0 BRA `(.L_x_3641) ;  /* 0xfffffffc00f08947 */ /* 0x004fea000383ffff */
[----:B------:R-:W-:Y:S05]  /*fe70*/  BRA `(.L_x_3694) ;  /* 0xffffffdc00287947 */ /* 0x000fea000383ffff */
.L_x_3643:
[----:B0-----:R0:W2:Y:S02]  /*fe80*/  SYNCS.PHASECHK.TRANS64.TRYWAIT P1, [R2+URZ+0x22860], R3 ;  /* 0x02286003020075a7 */ /* 0x0010a4000802017f */
[----:B--2---:R-:W-:Y:S05]  /*fe90*/  @!P1 NANOSLEEP.SYNCS 0x989680 ;  /* 0x009896800000995d */ /* 0x004fea0003900000 */
[----:B------:R-:W2:Y:S02]  /*fea0*/  @!P1 SYNCS.PHASECHK.TRANS64 P1, [R2+URZ+0x22860], R3 ;  /* 0x02286003020095a7 */ /* 0x000ea4000802007f */
[----:B--2---:R-:W-:Y:S05]  /*feb0*/  @!P1 BRA `(.L_x_3643) ;  /* 0xfffffffc00f09947 */ /* 0x004fea000383ffff */
[----:B------:R-:W-:Y:S05]  /*fec0*/  BRA `(.L_x_3695) ;  /* 0xffffffdc00947947 */ /* 0x000fea000383ffff */
.L_x_3648:
[----:B--2---:R2:W3:Y:S02]  /*fed0*/  SYNCS.PHASECHK.TRANS64.TRYWAIT P0, [R2+URZ+0x22840], R3 ;  /* 0x02284003020075a7 */ /* 0x0044e4000800017f */
[----:B---3--:R-:W-:Y:S05]  /*fee0*/  @!P0 NANOSLEEP.SYNCS 0x989680 ;  /* 0x009896800000895d */ /* 0x008fea0003900000 */
[----:B------:R-:W3:Y:S02]  /*fef0*/  @!P0 SYNCS.PHASECHK.TRANS64 P0, [R2+URZ+0x22840], R3 ;  /* 0x02284003020085a7 */ /* 0x000ee4000800007f */
[----:B---3--:R-:W-:Y:S05]  /*ff00*/  @!P0 BRA `(.L_x_3648) ;  /* 0xfffffffc00f08947 */ /* 0x008fea000383ffff */
[----:B------:R-:W-:Y:S05]  /*ff10*/  BRA `(.L_x_3696) ;  /* 0xffffffe000c07947 */ /* 0x000fea000383ffff */
.L_x_3650:
[----:B0-----:R0:W1:Y:S02]  /*ff20*/  SYNCS.PHASECHK.TRANS64.TRYWAIT P1, [R2+URZ+0x22860], R3 ;  /* 0x02286003020075a7 */ /* 0x001064000802017f */
[----:B-1----:R-:W-:Y:S05]  /*ff30*/  @!P1 NANOSLEEP.SYNCS 0x989680 ;  /* 0x009896800000995d */ /* 0x002fea0003900000 */
[----:B------:R-:W1:Y:S02]  /*ff40*/  @!P1 SYNCS.PHASECHK.TRANS64 P1, [R2+URZ+0x22860], R3 ;  /* 0x02286003020095a7 */ /* 0x000e64000802007f */
[----:B-1----:R-:W-:Y:S05]  /*ff50*/  @!P1 BRA `(.L_x_3650) ;  /* 0xfffffffc00f09947 */ /* 0x002fea000383ffff */
[----:B------:R-:W-:Y:S05]  /*ff60*/  BRA `(.L_x_3697) ;  /* 0xffffffe400307947 */ /* 0x000fea000383ffff */
.L_x_3655:
        /* <DEDUP_REMOVED lines=8> */
.L_x_3699:
[----:B------:R-:W-:Y:S05]  /*fff0*/  BSYNC B0 ;  /* 0x0000000000007941 */ /* 0x000fea0003800000 */
.L_x_3698:
        /* <DEDUP_REMOVED lines=8> */
.L_x_3700:
[----:B------:R-:W-:Y:S01]  /*10080*/  IMAD.MOV.U32 R7, RZ, RZ, R14 ;  /* 0x000000ffff077224 */ /* 0x000fe200078e000e */
[----:B------:R-:W-:Y:S06]  /*10090*/  BRA `(.L_x_3701) ;  /* 0xffffffe800247947 */ /* 0x000fec000383ffff */
.L_x_3658:
[----:B------:R-:W-:Y:S01]  /*100a0*/  BSSY B0, `(.L_x_3702) ;  /* 0x0000008000007945 */ /* 0x000fe20003800000 */
[----:B-----5:R-:W-:Y:S02]  /*100b0*/  IMAD.MOV.U32 R13, RZ, RZ, R17 ;  /* 0x000000ffff0d7224 */ /* 0x020fe400078e0011 */
[----:B------:R-:W-:Y:S02]  /*100c0*/  IMAD.MOV.U32 R12, RZ, RZ, 0x1 ;  /* 0x00000001ff0c7424 */ /* 0x000fe400078e00ff */
[----:B------:R-:W-:Y:S02]  /*100d0*/  IMAD.MOV.U32 R11, RZ, RZ, RZ ;  /* 0x000000ffff0b7224 */ /* 0x000fe400078e00ff */
[----:B------:R-:W-:-:S07]  /*100e0*/  IMAD.MOV.U32 R15, RZ, RZ, -0x1 ;  /* 0xffffffffff0f7424 */ /* 0x000fce00078e00ff */
[----:B01234-:R-:W-:Y:S05]  /*100f0*/  WARPSYNC.COLLECTIVE R15, `(.L_x_3703) ;  /* 0x000000000f087348 */ /* 0x01ffea0003c00000 */
[----:B------:R0:W0:Y:S02]  /*10100*/  SHFL.UP P6, R14, R13, R12, R11 ;  /* 0x0400000c0d0e7389 */ /* 0x00002400000c000b */
[----:B01234-:R-:W-:Y:S01]  /*10110*/  ENDCOLLECTIVE ;  /* 0x000000000000791b */ /* 0x01ffe20003800000 */
.L_x_3703:
[----:B------:R-:W-:Y:S05]  /*10120*/  BSYNC B0 ;  /* 0x0000000000007941 */ /* 0x000fea0003800000 */
.L_x_3702:
        /* <DEDUP_REMOVED lines=10> */
.L_x_3704:
        /* <DEDUP_REMOVED lines=8> */
.L_x_3705:
        /* <DEDUP_REMOVED lines=8> */
.L_x_3706:
        /* <DEDUP_REMOVED lines=8> */
.L_x_3707:
        /* <DEDUP_REMOVED lines=8> */
.L_x_3708:
[----:B------:R-:W-:Y:S05]  /*103d0*/  BRA `(.L_x_3709) ;  /* 0xffffffe400e87947 */ /* 0x000fea000383ffff */
.L_x_3663:
[----:B------:R-:W-:Y:S01]  /*103e0*/  BSSY B0, `(.L_x_3710) ;  /* 0x0000008000007945 */ /* 0x000fe20003800000 */
[----:B-----5:R-:W-:Y:S02]  /*103f0*/  IMAD.MOV.U32 R13, RZ, RZ, R17 ;  /* 0x000000ffff0d7224 */ /* 0x020fe400078e0011 */
[----:B------:R-:W-:Y:S02]  /*10400*/  IMAD.MOV.U32 R12, RZ, RZ, 0x1 ;  /* 0x00000001ff0c7424 */ /* 0x000fe400078e00ff */
[----:B------:R-:W-:Y:S02]  /*10410*/  IMAD.MOV.U32 R11, RZ, RZ, RZ ;  /* 0x000000ffff0b7224 */ /* 0x000fe400078e00ff */
[----:B------:R-:W-:-:S07]  /*10420*/  IMAD.MOV.U32 R15, RZ, RZ, -0x1 ;  /* 0xffffffffff0f7424 */ /* 0x000fce00078e00ff */
[----:B0-2---:R-:W-:Y:S05]  /*10430*/  WARPSYNC.COLLECTIVE R15, `(.L_x_3711) ;  /* 0x000000000f087348 */ /* 0x005fea0003c00000 */
[----:B------:R1:W3:Y:S02]  /*10440*/  SHFL.UP P6, R14, R13, R12, R11 ;  /* 0x0400000c0d0e7389 */ /* 0x0002e400000c000b */
[----:B0123--:R-:W-:Y:S01]  /*10450*/  ENDCOLLECTIVE ;  /* 0x000000000000791b */ /* 0x00ffe20003800000 */
.L_x_3711:
[----:B------:R-:W-:Y:S05]  /*10460*/  BSYNC B0 ;  /* 0x0000000000007941 */ /* 0x000fea0003800000 */
.L_x_3710:
        /* <DEDUP_REMOVED lines=10> */
.L_x_3712:
        /* <DEDUP_REMOVED lines=8> */
.L_x_3713:
        /* <DEDUP_REMOVED lines=8> */
.L_x_3714:
        /* <DEDUP_REMOVED lines=8> */
.L_x_3715:
        /* <DEDUP_REMOVED lines=8> */
.L_x_3716:
[----:B------:R-:W-:Y:S05]  /*10710*/  BRA `(.L_x_3717) ;  /* 0xffffffe400cc7947 */ /* 0x000fea000383ffff */
.L_x_3665:
[----:B------:R-:W-:Y:S01]  /*10720*/  BSSY B0, `(.L_x_3718) ;  /* 0x0000006000007945 */ /* 0x000fe20003800000 */
[----:B------:R-:W-:Y:S01]  /*10730*/  PLOP3.LUT P6, PT, P6, PT, PT, 0x8, 0x0 ;  /* 0x000000000000781c */ /* 0x000fe200037ce170 */
[----:B------:R-:W-:-:S12]  /*10740*/  IMAD.MOV.U32 R15, RZ, RZ, -0x1 ;  /* 0xffffffffff0f7424 */ /* 0x000fd800078e00ff */
[----:B0-----:R-:W-:Y:S05]  /*10750*/  WARPSYNC.COLLECTIVE R15, `(.L_x_3719) ;  /* 0x000000000f087348 */ /* 0x001fea0003c00000 */
[----:B------:R-:W-:Y:S01]  /*10760*/  VOTE.ANY R14, PT, P6 ;  /* 0x00000000000e7806 */ /* 0x000fe200030e0100 */
[----:B0-----:R-:W-:Y:S06]  /*10770*/  ENDCOLLECTIVE ;  /* 0x000000000000791b */ /* 0x001fec0003800000 */
.L_x_3719:
[----:B------:R-:W-:Y:S05]  /*10780*/  BSYNC B0 ;  /* 0x0000000000007941 */ /* 0x000fea0003800000 */
.L_x_3718:
        /* <DEDUP_REMOVED lines=9> */
.L_x_3720:
[----:B------:R-:W-:Y:S01]  /*10820*/  IMAD.MOV.U32 R17, RZ, RZ, R14 ;  /* 0x000000ffff117224 */ /* 0x000fe200078e000e */
[----:B------:R-:W-:Y:S06]  /*10830*/  BRA `(.L_x_3721) ;  /* 0xffffffe400bc7947 */ /* 0x000fec000383ffff */
.L_x_3667:
[----:B------:R-:W-:Y:S01]  /*10840*/  BSSY B0, `(.L_x_3722) ;  /* 0x0000007000007945 */ /* 0x000fe20003800000 */
[----:B------:R-:W-:Y:S02]  /*10850*/  IMAD.MOV.U32 R13, RZ, RZ, R2 ;  /* 0x000000ffff0d7224 */ /* 0x000fe400078e0002 */
[----:B------:R-:W-:Y:S02]  /*10860*/  IMAD.MOV.U32 R11, RZ, RZ, 0x1f ;  /* 0x0000001fff0b7424 */ /* 0x000fe400078e00ff */
[----:B------:R-:W-:-:S07]  /*10870*/  IMAD.MOV.U32 R15, RZ, RZ, -0x1 ;  /* 0xffffffffff0f7424 */ /* 0x000fce00078e00ff */
[----:B012---:R-:W-:Y:S05]  /*10880*/  WARPSYNC.COLLECTIVE R15, `(.L_x_3723) ;  /* 0x000000000f087348 */ /* 0x007fea0003c00000 */
[----:B------:R3:W4:Y:S02]  /*10890*/  SHFL.IDX P6, R14, R13, R12, R11 ;  /* 0x0000000c0d0e7389 */ /* 0x00072400000c000b */
[----:B01234-:R-:W-:Y:S01]  /*108a0*/  ENDCOLLECTIVE ;  /* 0x000000000000791b */ /* 0x01ffe20003800000 */
.L_x_3723:
[----:B------:R-:W-:Y:S05]  /*108b0*/  BSYNC B0 ;  /* 0x0000000000007941 */ /* 0x000fea0003800000 */
.L_x_3722:
[----:B------:R-:W-:Y:S01]  /*108c0*/  IMAD.MOV.U32 R7, RZ, RZ, R14 ;  /* 0x000000ffff077224 */ /* 0x000fe200078e000e */
[----:B------:R-:W-:Y:S06]  /*108d0*/  BRA `(.L_x_3666) ;  /* 0xffffffe400b07947 */ /* 0x000fec000383ffff */
.L_x_3671:
[----:B-1----:R1:W2:Y:S02]  /*108e0*/  SYNCS.PHASECHK.TRANS64.TRYWAIT P0, [R0+URZ+0x22820], R3 ;  /* 0x02282003000075a7 */ /* 0x0022a4000800017f */
[----:B--2---:R-:W-:Y:S05]  /*108f0*/  @!P0 NANOSLEEP.SYNCS 0x989680 ;  /* 0x009896800000895d */ /* 0x004fea0003900000 */
[----:B------:R-:W2:Y:S02]  /*10900*/  @!P0 SYNCS.PHASECHK.TRANS64 P0, [R0+URZ+0x22820], R3 ;  /* 0x02282003000085a7 */ /* 0x000ea4000800007f */
[----:B--2---:R-:W-:Y:S05]  /*10910*/  @!P0 BRA `(.L_x_3671) ;  /* 0xfffffffc00f08947 */ /* 0x004fea000383ffff */
[----:B------:R-:W-:Y:S05]  /*10920*/  BRA `(.L_x_3724) ;  /* 0xffffffec00247947 */ /* 0x000fea000383ffff */
.L_x_3672:
        /* <DEDUP_REMOVED lines=11> */
.L_x_3726:
[----:B------:R-:W-:Y:S05]  /*109e0*/  BSYNC B0 ;  /* 0x0000000000007941 */ /* 0x000fea0003800000 */
.L_x_3725:
[----:B------:R-:W-:Y:S05]  /*109f0*/  BRA `(.L_x_3727) ;  /* 0xffffffec000c7947 */ /* 0x000fea000383ffff */
.L_x_3675:
[----:B------:R-:W-:Y:S01]  /*10a00*/  BSSY B1, `(.L_x_3728) ;  /* 0x0000006000017945 */ /* 0x000fe20003800000 */
[----:B------:R-:W-:-:S07]  /*10a10*/  IMAD.MOV.U32 R15, RZ, RZ, -0x1 ;  /* 0xffffffffff0f7424 */ /* 0x000fce00078e00ff */
[----:B012---:R-:W-:Y:S05]  /*10a20*/  WARPSYNC.COLLECTIVE R15, `(.L_x_3729) ;  /* 0x000000000f0c7348 */ /* 0x007fea0003c00000 */
[----:B------:R-:W-:Y:S02]  /*10a30*/  ELECT P6, UR62, PT ;  /* 0x00000000003e782f */ /* 0x000fe400038c0000 */
[----:B------:R-:W-:Y:S01]  /*10a40*/  MOV R14, UR62 ;  /* 0x0000003e000e7c02 */ /* 0x000fe20008000f00 */
[----:B012---:R-:W-:Y:S10]  /*10a50*/  ENDCOLLECTIVE ;  /* 0x000000000000791b */ /* 0x007ff40003800000 */
.L_x_3729:
[----:B------:R-:W-:Y:S05]  /*10a60*/  BSYNC B1 ;  /* 0x0000000000017941 */ /* 0x000fea0003800000 */
.L_x_3728:
[----:B------:R-:W-:Y:S05]  /*10a70*/  BRA `(.L_x_3730) ;  /* 0xffffffec00047947 */ /* 0x000fea000383ffff */
.L_x_3677:
[----:B-1----:R1:W2:Y:S02]  /*10a80*/  SYNCS.PHASECHK.TRANS64.TRYWAIT P0, [R6+URZ], R5 ;  /* 0x00000005060075a7 */ /* 0x0022a4000800017f */
[----:B--2---:R-:W-:Y:S05]  /*10a90*/  @!P0 NANOSLEEP.SYNCS 0x989680 ;  /* 0x009896800000895d */ /* 0x004fea0003900000 */
[----:B------:R-:W2:Y:S02]  /*10aa0*/  @!P0 SYNCS.PHASECHK.TRANS64 P0, [R6+URZ], R5 ;  /* 0x00000005060085a7 */ /* 0x000ea4000800007f */
[----:B--2---:R-:W-:Y:S05]  /*10ab0*/  @!P0 BRA `(.L_x_3677) ;  /* 0xfffffffc00f08947 */ /* 0x004fea000383ffff */
[----:B------:R-:W-:Y:S05]  /*10ac0*/  BRA `(.L_x_3731) ;  /* 0xffffffec00407947 */ /* 0x000fea000383ffff */
.L_x_3678:
[----:B--2---:R2:W3:Y:S02]  /*10ad0*/  SYNCS.PHASECHK.TRANS64.TRYWAIT P0, [R7+URZ], R2 ;  /* 0x00000002070075a7 */ /* 0x0044e4000800017f */
[----:B---3--:R-:W-:Y:S05]  /*10ae0*/  @!P0 NANOSLEEP.SYNCS 0x989680 ;  /* 0x009896800000895d */ /* 0x008fea0003900000 */
[----:B------:R-:W3:Y:S02]  /*10af0*/  @!P0 SYNCS.PHASECHK.TRANS64 P0, [R7+URZ], R2 ;  /* 0x00000002070085a7 */ /* 0x000ee4000800007f */
[----:B---3--:R-:W-:Y:S05]  /*10b00*/  @!P0 BRA `(.L_x_3678) ;  /* 0xfffffffc00f08947 */ /* 0x008fea000383ffff */
[----:B------:R-:W-:Y:S05]  /*10b10*/  BRA `(.L_x_3732) ;  /* 0xffffffec00347947 */ /* 0x000fea000383ffff */
.L_x_3680:
[----:B---3--:R3:W4:Y:S02]  /*10b20*/  SYNCS.PHASECHK.TRANS64.TRYWAIT P0, [R4+URZ], R5 ;  /* 0x00000005040075a7 */ /* 0x008724000800017f */
[----:B----4-:R-:W-:Y:S05]  /*10b30*/  @!P0 NANOSLEEP.SYNCS 0x989680 ;  /* 0x009896800000895d */ /* 0x010fea0003900000 */
[----:B------:R-:W4:Y:S02]  /*10b40*/  @!P0 SYNCS.PHASECHK.TRANS64 P0, [R4+URZ], R5 ;  /* 0x00000005040085a7 */ /* 0x000f24000800007f */
[----:B----4-:R-:W-:Y:S05]  /*10b50*/  @!P0 BRA `(.L_x_3680) ;  /* 0xfffffffc00f08947 */ /* 0x010fea000383ffff */
[----:B------:R-:W-:Y:S05]  /*10b60*/  BRA `(.L_x_3733) ;  /* 0xffffffec003c7947 */ /* 0x000fea000383ffff */
.L_x_3734:
        /* <DEDUP_REMOVED lines=9> */
.L_x_4731:


//--------------------- .text._ZN7cutlass13device_kernelIN5flash11enable_sm90INS1_16FlashAttnFwdSm90INS1_25CollectiveMainloopFwdSm90ILi2EN4cute5tupleIJNS5_1CILi1EEES8_S8_EEENS6_IJNS7_ILi128EEENS7_ILi96EEENS7_ILi64EEEEEELi256ENS_10bfloat16_tEfNS_4arch4Sm90ELb1ELb0ELb0ELb1ELb0ELb1ELb0ELb1ELb0ELb0ELb0ELb0EEENS1_21CollectiveEpilogueFwdINS6_IJSA_NS7_ILi256EEESB_EEES9_SE_SG_Li256ELb1ELb0ELb0ELb0EEENS1_36VarlenDynamicPersistentTileSchedulerILi128ELi96ELi256ELi32ELb0ELb0ELb1ELb1ELb1ELb1EEEEEEEEEvNT_6ParamsE --------------------------
	.section	.text._ZN7cutlass13device_kernelIN5flash11enable_sm90INS1_16FlashAttnFwdSm90INS1_25CollectiveMainloopFwdSm90ILi2EN4cute5tupleIJNS5_1CILi1EEES8_S8_EEENS6_IJNS7_ILi128EEENS7_ILi96EEENS7_ILi64EEEEEELi256ENS_10bfloat16_tEfNS_4arch4Sm90ELb1ELb0ELb0ELb1ELb0ELb1ELb0ELb1ELb0ELb0ELb0ELb0EEENS1_21CollectiveEpilogueFwdINS6_IJSA_NS7_ILi256EEESB_EEES9_SE_SG_Li256ELb1ELb0ELb0ELb0EEENS1_36VarlenDynamicPersistentTileSchedulerILi128ELi96ELi256ELi32ELb0ELb0ELb1ELb1ELb1ELb1EEEEEEEEEvNT_6ParamsE,"ax",@progbits
	.align	128
.text._ZN7cutlass13device_kernelIN5flash11enable_sm90INS1_16FlashAttnFwdSm90INS1_25CollectiveMainloopFwdSm90ILi2EN4cute5tupleIJNS5_1CILi1EEES8_S8_EEENS6_IJNS7_ILi128EEENS7_ILi96EEENS7_ILi64EEEEEELi256ENS_10bfloat16_tEfNS_4arch4Sm90ELb1ELb0ELb0ELb1ELb0ELb1ELb0ELb1ELb0ELb0ELb0ELb0EEENS1_21CollectiveEpilogueFwdINS6_IJSA_NS7_ILi256EEESB_EEES9_SE_SG_Li256ELb1ELb0ELb0ELb0EEENS1_36VarlenDynamicPersistentTileSchedulerILi128ELi96ELi256ELi32ELb0ELb0ELb1ELb1ELb1ELb1EEEEEEEEEvNT_6ParamsE:
        .type           _ZN7cutlass13device_kernelIN5flash11enable_sm90INS1_16FlashAttnFwdSm90INS1_25CollectiveMainloopFwdSm90ILi2EN4cute5tupleIJNS5_1CILi1EEES8_S8_EEENS6_IJNS7_ILi128EEENS7_ILi96EEENS7_ILi64EEEEEELi256ENS_10bfloat16_tEfNS_4arch4Sm90ELb1ELb0ELb0ELb1ELb0ELb1ELb0ELb1ELb0ELb0ELb0ELb0EEENS1_21CollectiveEpilogueFwdINS6_IJSA_NS7_ILi256EEESB_EEES9_SE_SG_Li256ELb1ELb0ELb0ELb0EEENS1_36VarlenDynamicPersistentTileSchedulerILi128ELi96ELi256ELi32ELb0ELb0ELb1ELb1ELb1ELb1EEEEEEEEEvNT_6ParamsE,@function
        .size           _ZN7cutlass13device_kernelIN5flash11enable_sm90INS1_16FlashAttnFwdSm90INS1_25CollectiveMainloopFwdSm90ILi2EN4cute5tupleIJNS5_1CILi1EEES8_S8_EEENS6_IJNS7_ILi128EEENS7_ILi96EEENS7_ILi64EEEEEELi256ENS_10bfloat16_tEfNS_4arch4Sm90ELb1ELb0ELb0ELb1ELb0ELb1ELb0ELb1ELb0ELb0ELb0ELb0EEENS1_21CollectiveEpilogueFwdINS6_IJSA_NS7_ILi256EEESB_EEES9_SE_SG_Li256ELb1ELb0ELb0ELb0EEENS1_36VarlenDynamicPersistentTileSchedulerILi128ELi96ELi256ELi32ELb0ELb0ELb1ELb1ELb1ELb1EEEEEEEEEvNT_6ParamsE,(.L_x_4732 - _ZN7cutlass13device_kernelIN5flash11enable_sm90INS1_16FlashAttnFwdSm90INS1_25CollectiveMainloopFwdSm90ILi2EN4cute5tupleIJNS5_1CILi1EEES8_S8_EEENS6_IJNS7_ILi128EEENS7_ILi96EEENS7_ILi64EEEEEELi256ENS_10bfloat16_tEfNS_4arch4Sm90ELb1ELb0ELb0ELb1ELb0ELb1ELb0ELb1ELb0ELb0ELb0ELb0EEENS1_21CollectiveEpilogueFwdINS6_IJSA_NS7_ILi256EEESB_EEES9_SE_SG_Li256ELb1ELb0ELb0ELb0EEENS1_36VarlenDynamicPersistentTileSchedulerILi128ELi96ELi256ELi32ELb0ELb0ELb1ELb1ELb1ELb1EEEEEEEEEvNT_6ParamsE)
        .other          _ZN7cutlass13device_kernelIN5flash11enable_sm90INS1_16FlashAttnFwdSm90INS1_25CollectiveMainloopFwdSm90ILi2EN4cute5tupleIJNS5_1CILi1EEES8_S8_EEENS6_IJNS7_ILi128EEENS7_ILi96EEENS7_ILi64EEEEEELi256ENS_10bfloat16_tEfNS_4arch4Sm90ELb1ELb0ELb0ELb1ELb0ELb1ELb0ELb1ELb0ELb0ELb0ELb0EEENS1_21CollectiveEpilogueFwdINS6_IJSA_NS7_ILi256EEESB_EEES9_SE_SG_Li256ELb1ELb0ELb0ELb0EEENS1_36VarlenDynamicPersistentTileSchedulerILi128ELi96ELi256ELi32ELb0ELb0ELb1ELb1ELb1ELb1EEEEEEEEEvNT_6ParamsE,@"STO_CUDA_ENTRY STV_DEFAULT"
_ZN7cutlass13device_kernelIN5flash11enable_sm90INS1_16FlashAttnFwdSm90INS1_25CollectiveMainloopFwdSm90ILi2EN4cute5tupleIJNS5_1CILi1EEES8_S8_EEENS6_IJNS7_ILi128EEENS7_ILi96EEENS7_ILi64EEEEEELi256ENS_10bfloat16_tEfNS_4arch4Sm90ELb1ELb0ELb0ELb1ELb0ELb1ELb0ELb1ELb0ELb0ELb0ELb0EEENS1_21CollectiveEpilogueFwdINS6_IJSA_NS7_ILi256EEESB_EEES9_SE_SG_Li256ELb1ELb0ELb0ELb0EEENS1_36VarlenDynamicPersistentTileSchedulerILi128ELi96ELi256ELi32ELb0ELb0ELb1ELb1ELb1ELb1EEEEEEEEEvNT_6ParamsE:
        /* <DEDUP_REMOVED lines=27> */
.L_x_3736:
[----:B------:R-:W-:Y:S05]  /*01b0*/  BSYNC B0 ;  /* 0x0000000000007941 */ /* 0x000fea0003800000 */
.L_x_3735:
        /* <DEDUP_REMOVED lines=41> */
.L_x_3737:
        /* <DEDUP_REMOVED lines=22> */
.L_x_3738:
        /* <DEDUP_REMOVED lines=18> */
.L_x_3739:
        /* <DEDUP_REMOVED lines=22> */
.L_x_3740:
        /* <DEDUP_REMOVED lines=22> */
.L_x_3741:
        /* <DEDUP_REMOVED lines=8> */
.L_x_3744:
[----:B------:R-:W-:-:S08]  /*0a10*/  NOP ;  /* 0x0000000000007918 */ /* 0x000fd00000000000 */
[----:B------:R-:W0:Y:S02]  /*0a20*/  USETMAXREG.TRY_ALLOC.CTAPOOL UP0, 0xf0 ;  /* 0x000000f0000079c8 */ /* 0x000e240008000600 */
[----:B0-----:R-:W-:-:S13]  /*0a30*/  PLOP3.LUT P0, PT, PT, PT, UP0, 0x80, 0x0 ;  /* 0x000000000000781c */ /* 0x001fda0003f0f008 */
[----:B------:R-:W-:Y:S05]  /*0a40*/  @!P0 BRA `(.L_x_3744) ;  /* 0xfffffffc00f08947 */ /* 0x000fea000383ffff */
[----:B------:R-:W2:Y:S01]  /*0a50*/  LDL.LU R0, [R1] ;  /* 0x0000000001007983 */ /* 0x000ea20000300800 */
[----:B------:R-:W0:Y:S01]  /*0a60*/  S2R R2, SR_TID.X ;  /* 0x0000000000027919 */ /* 0x000e220000002100 */
[----:B------:R-:W1:Y:S01]  /*0a70*/  S2UR UR5, SR_CgaCtaId ;  /* 0x00000000000579c3 */ /* 0x000e620000008800 */
[----:B------:R-:W-:Y:S01]  /*0a80*/  UMOV UR4, 0x400 ;  /* 0x0000040000047882 */ /* 0x000fe20000000000 */
[----:B0-----:R-:W-:-:S06]  /*0a90*/  SHF.R.U32.HI R2, RZ, 0x7, R2 ;  /* 0x00000007ff027819 */ /* 0x001fcc0000011602 */
[----:B------:R-:W-:Y:S06]  /*0aa0*/  BAR.ARV 0x8, 0x120 ;  /* 0x0204800000007b1d */ /* 0x000fec0000002000 */
[----:B------:R-:W-:-:S13]  /*0ab0*/  ISETP.NE.AND P0, PT, R2, 0x1, PT ;  /* 0x000000010200780c */ /* 0x000fda0003f05270 */
[----:B------:R-:W-:Y:S08]  /*0ac0*/  @!P0 BAR.ARV 0x9, 0x100 ;  /* 0x0244000000008b1d */ /* 0x000ff00000002000 */
[----:B------:R-:W-:Y:S01]  /*0ad0*/  BAR.SYNC.DEFER_BLOCKING 0x5, 0x120 ;  /* 0x0144800000007b1d */ /* 0x000fe20000010000 */
[----:B-1----:R-:W-:-:S06]  /*0ae0*/  ULEA UR4, UR5, UR4, 0x18 ;  /* 0x0000000405047291 */ /* 0x002fcc000f8ec03f */
[----:B------:R-:W-:Y:S01]  /*0af0*/  IMAD.U32 R18, RZ, RZ, UR4 ;  /* 0x00000004ff127e24 */ /* 0x000fe2000f8e00ff */
[----:B------:R-:W-:-:S04]  /*0b00*/  ULDC UR4, c[0x0][0xc14] ;  /* 0x0003050000047ab9 */ /* 0x000fc80000000800 */
[----:B------:R-:W0:Y:S01]  /*0b10*/  LDS.128 R204, [R18+0x228d0] ;  /* 0x0228d00012cc7984 */ /* 0x000e220000000c00 */
[----:B------:R-:W-:Y:S06]  /*0b20*/  BAR.ARV 0x4, 0x120 ;  /* 0x0104800000007b1d */ /* 0x000fec0000002000 */
[----:B--2---:R-:W-:-:S04]  /*0b30*/  LOP3.LUT R0, R0, 0xffffffef, RZ, 0xc0, !PT ;  /* 0xffffffef00007812 */ /* 0x004fc800078ec0ff */
[----:B------:R-:W-:-:S05]  /*0b40*/  @P0 LOP3.LUT R0, R0, 0x10, RZ, 0xfc, !PT ;  /* 0x0000001000000812 */ /* 0x000fca00078efcff */
[----:B------:R1:W-:Y:S01]  /*0b50*/  STL [R1], R0 ;  /* 0x0000000001007387 */ /* 0x0003e20000100800 */
[----:B0-----:R-:W-:-:S13]  /*0b60*/  ISETP.GE.AND P0, PT, R207, UR4, PT ;  /* 0x00000004cf007c0c */ /* 0x001fda000bf06270 */
[----:B-1----:R-:W-:Y:S05]  /*0b70*/  @P0 BRA `(.L_x_3745) ;  /* 0x0000017400cc0947 */ /* 0x002fea0003800000 */
        /* <DEDUP_REMOVED lines=12> */
[----:B------:R-:W-:-:S03]  /*0c40*/  IMAD.IADD R233, R10, 0x1, -R233 ;  /* 0x000000010ae97824 */ /* 0x000fc600078e0ae9 */
        /* <DEDUP_REMOVED lines=10> */
[----:B------:R-:W-:Y:S02]  /*0cf0*/  LEA.HI R3, R0, R10, RZ, 0x4 ;  /* 0x0000000a00037211 */ /* 0x000fe400078f20ff */
[----:B------:R-:W-:Y:S02]  /*0d00*/  LOP3.LUT R5, R5, 0xfffffff8, RZ, 0xc0, !PT ;  /* 0xfffffff805057812 */ /* 0x000fe400078ec0ff */
[----:B------:R-:W-:-:S02]  /*0d10*/  SHF.R.S32.HI R6, RZ, 0x4, R3 ;  /* 0x00000004ff067819 */ /* 0x000fc40000011403 */
[----:B------:R-:W-:Y:S01]  /*0d20*/  LOP3.LUT R212, R7, 0x7ffffffc, RZ, 0xc0, !PT ;  /* 0x7ffffffc07d47812 */ /* 0x000fe200078ec0ff */
[----:B------:R-:W-:Y:S01]  /*0d30*/  IMAD.IADD R9, R4, 0x1, -R5 ;  /* 0x0000000104097824 */ /* 0x000fe200078e0a05 */
[C---:B------:R-:W-:Y:S02]  /*0d40*/  LOP3.LUT R4, R3.reuse, 0x3fffff0, RZ, 0xc0, !PT ;  /* 0x03fffff003047812 */ /* 0x040fe400078ec0ff */
[----:B------:R-:W-:Y:S01]  /*0d50*/  LEA.HI R3, R3, R6, RZ, 0x1 ;  /* 0x0000000603037211 */ /* 0x000fe200078f08ff */
[----:B------:R-:W-:Y:S02]  /*0d60*/  IMAD R9, R8, 0x10, R9 ;  /* 0x0000001008097824 */ /* 0x000fe400078e0209 */
[----:B------:R-:W-:Y:S01]  /*0d70*/  IMAD.IADD R212, R233, 0x1, -R212 ;  /* 0x00000001e9d47824 */ /* 0x000fe200078e0ad4 */
[----:B------:R-:W-:Y:S01]  /*0d80*/  LOP3.LUT R5, R3, 0x1ffffffe, RZ, 0xc0, !PT ;  /* 0x1ffffffe03057812 */ /* 0x000fe200078ec0ff */
[----:B------:R-:W-:Y:S02]  /*0d90*/  IMAD.IADD R3, R10, 0x1, -R4 ;  /* 0x000000010a037824 */ /* 0x000fe400078e0a04 */
[----:B------:R-:W-:-:S02]  /*0da0*/  IMAD R213, R2, 0x40, R9 ;  /* 0x0000004002d57824 */ /* 0x000fc400078e0209 */
[----:B------:R-:W-:Y:S01]  /*0db0*/  IMAD R4, R210, 0x10, R3 ;  /* 0x00000010d2047824 */ /* 0x000fe200078e0203 */
[-C--:B------:R-:W-:Y:S01]  /*0dc0*/  LEA.HI R3, R0, R10.reuse, RZ, 0x2 ;  /* 0x0000000a00037211 */ /* 0x080fe200078f10ff */
[----:B------:R-:W-:Y:S01]  /*0dd0*/  IMAD.IADD R5, R6, 0x1, -R5 ;  /* 0x0000000106057824 */ /* 0x000fe200078e0a05 */
[----:B------:R-:W-:Y:S01]  /*0de0*/  LEA.HI R0, R0, R10, RZ, 0x3 ;  /* 0x0000000a00007211 */ /* 0x000fe200078f18ff */
[----:B------:R-:W-:Y:S01]  /*0df0*/  IMAD.MOV.U32 R2, RZ, RZ, RZ ;  /* 0x000000ffff027224 */ /* 0x000fe200078e00ff */
[----:B------:R-:W-:Y:S01]  /*0e00*/  SHF.R.S32.HI R19, RZ, 0x2, R3 ;  /* 0x00000002ff137819 */ /* 0x000fe20000011403 */
[----:B------:R-:W-:Y:S01]  /*0e10*/  IMAD R5, R4, 0x8, R5 ;  /* 0x0000000804057824 */ /* 0x000fe200078e0205 */
        /* <DEDUP_REMOVED lines=11> */
[----:B------:R-:W-:Y:S01]  /*0ed0*/  LEA.HI R3, R3, R218, RZ, 0x3 ;  /* 0x000000da03037211 */ /* 0x000fe200078f18ff */
[----:B------:R-:W-:Y:S01]  /*0ee0*/  IMAD.SHL.U32 R236, R5, 0x8, RZ ;  /* 0x0000000805ec7824 */ /* 0x000fe200078e00ff */
[----:B------:R-:W-:Y:S01]  /*0ef0*/  LOP3.LUT R203, R203, 0x1c0, RZ, 0xc0, !PT ;  /* 0x000001c0cbcb7812 */ /* 0x000fe200078ec0ff */
[----:B------:R-:W-:Y:S01]  /*0f00*/  IMAD.SHL.U32 R201, R0, 0x8, RZ ;  /* 0x0000000800c97824 */ /* 0x000fe200078e00ff */
[----:B------:R-:W-:Y:S01]  /*0f10*/  LOP3.LUT R4, R4, 0xfffffff8, RZ, 0xc0, !PT ;  /* 0xfffffff804047812 */ /* 0x000fe200078ec0ff */
[----:B------:R-:W-:Y:S01]  /*0f20*/  IMAD.SHL.U32 R3, R3, 0x40, RZ ;  /* 0x0000004003037824 */ /* 0x000fe200078e00ff */
[----:B------:R-:W-:-:S02]  /*0f30*/  SHF.R.U32.HI R237, RZ, 0x3, R203 ;  /* 0x00000003ffed7819 */ /* 0x000fc400000116cb */
[----:B------:R-:W-:Y:S01]  /*0f40*/  LOP3.LUT R0, R203, 0x38, R16, 0xf8, !PT ;  /* 0x00000038cb007812 */ /* 0x000fe200078ef810 */
[----:B------:R-:W-:Y:S01]  /*0f50*/  IMAD.IADD R230, R19, 0x1, -R4 ;  /* 0x0000000113e67824 */ /* 0x000fe200078e0a04 */
[----:B------:R-:W-:Y:S02]  /*0f60*/  LOP3.LUT R211, R3, 0xfffffe00, RZ, 0xc0, !PT ;  /* 0xfffffe0003d37812 */ /* 0x000fe400078ec0ff */
[----:B------:R-:W-:Y:S02]  /*0f70*/  SHF.R.S32.HI R226, RZ, 0x1f, R19 ;  /* 0x0000001fffe27819 */ /* 0x000fe40000011413 */
[----:B------:R-:W-:Y:S02]  /*0f80*/  LOP3.LUT R3, R211, R0, R237, 0xf6, !PT ;  /* 0x00000000d3037212 */ /* 0x000fe400078ef6ed */
[----:B------:R-:W-:Y:S02]  /*0f90*/  SHF.R.S32.HI R229, RZ, 0x1f, R218 ;  /* 0x0000001fffe57819 */ /* 0x000fe400000114da */
[----:B------:R-:W-:Y:S01]  /*0fa0*/  SHF.R.S32.HI R17, RZ, 0x1f, R16 ;  /* 0x0000001fff117819 */ /* 0x000fe20000011410 */
[----:B------:R-:W-:-:S07]  /*0fb0*/  IMAD R234, R3, 0x2, R18 ;  /* 0x0000000203ea7824 */ /* 0x000fce00078e0212 */
.L_x_3899:
[----:B0--3-5:R-:W0:Y:S02]  /*0fc0*/  LDC.64 R4, c[0x0][0xc60] ;  /* 0x00031800ff047b82 */ /* 0x029e240000000a00 */
[----:B0-----:R-:W-:-:S05]  /*0fd0*/  IMAD.WIDE R4, R207, 0x4, R4 ;  /* 0x00000004cf047825 */ /* 0x001fca00078e0204 */
[----:B------:R-:W2:Y:S01]  /*0fe0*/  LDG.E R217, desc[UR40][R4.64] ;  /* 0x0000002804d97981 */ /* 0x000ea2000c1e1900 */
[----:B------:R-:W-:Y:S05]  /*0ff0*/  YIELD ;  /* 0x0000000000007946 */ /* 0x000fea0003800000 */
[----:B------:R-:W-:Y:S01]  /*1000*/  ULDC.64 UR4, c[0x0][0xa28] ;  /* 0x00028a0000047ab9 */ /* 0x000fe20000000a00 */
[----:B------:R-:W-:Y:S01]  /*1010*/  ULDC.64 UR8, c[0x0][0xa18] ;  /* 0x0002860000087ab9 */ /* 0x000fe20000000a00 */
[----:B------:R-:W-:Y:S01]  /*1020*/  ISETP.NE.U32.AND P1, PT, RZ, UR4, PT ;  /* 0x00000004ff007c0c */ /* 0x000fe2000bf25070 */
[----:B------:R-:W-:Y:S01]  /*1030*/  ULDC.64 UR6, c[0x0][0xa08] ;  /* 0x0002820000067ab9 */ /* 0x000fe20000000a00 */
[----:B------:R-:W-:Y:S01]  /*1040*/  IMAD.MOV.U32 R3, RZ, RZ, RZ ;  /* 0x000000ffff037224 */ /* 0x000fe200078e00ff */
[----:B------:R-:W-:Y:S01]  /*1050*/  ISETP.NE.U32.AND P0, PT, RZ, UR6, PT ;  /* 0x00000006ff007c0c */ /* 0x000fe2000bf05070 */
[----:B----4-:R-:W-:Y:S01]  /*1060*/  IMAD.MOV.U32 R27, RZ, RZ, RZ ;  /* 0x000000ffff1b7224 */ /* 0x010fe200078e00ff */
[----:B------:R-:W-:-:S02]  /*1070*/  ISETP.NE.AND.EX P1, PT, RZ, UR5, PT, P1 ;  /* 0x00000005ff007c0c */ /* 0x000fc4000bf25310 */
[----:B------:R-:W-:Y:S02]  /*1080*/  ISETP.NE.AND.EX P0, PT, RZ, UR7, PT, P0 ;  /* 0x00000007ff007c0c */ /* 0x000fe4000bf05300 */
[----:B--2---:R-:W-:Y:S01]  /*1090*/  SHF.R.S32.HI R231, RZ, 0x1f, R217 ;  /* 0x0000001fffe77819 */ /* 0x004fe200000114d9 */
[----:B------:R-:W-:-:S08]  /*10a0*/  IMAD.SHL.U32 R215, R217, 0x4, RZ ;  /* 0x00000004d9d77824 */ /* 0x000fd000078e00ff */
[C---:B------:R-:W-:Y:S02]  /*10b0*/  @P1 LEA R6, P2, R217.reuse, UR4, 0x2 ;  /* 0x00000004d9061c11 */ /* 0x040fe4000f8410ff */
[C-C-:B------:R-:W-:Y:S02]  /*10c0*/  SHF.L.U64.HI R216, R217.reuse, 0x2, R231.reuse ;  /* 0x00000002d9d87819 */ /* 0x140fe400000102e7 */
[----:B------:R-:W-:Y:S02]  /*10d0*/  @P1 LEA.HI.X R7, R217, UR5, R231, 0x2, P2 ;  /* 0x00000005d9071c11 */ /* 0x000fe400090f14e7 */
[----:B------:R-:W-:Y:S01]  /*10e0*/  ISETP.NE.U32.AND P2, PT, RZ, UR8, PT ;  /* 0x00000008ff007c0c */ /* 0x000fe2000bf45070 */
[----:B------:R-:W-:Y:S01]  /*10f0*/  ULDC UR4, c[0x0][0x288] ;  /* 0x0000a20000047ab9 */ /* 0x000fe20000000800 */
[----:B-1----:R-:W-:Y:S01]  /*1100*/  IADD3 R8, P3, R215, UR6, RZ ;  /* 0x00000006d7087c10 */ /* 0x002fe2000ff7e0ff */
        /* <DEDUP_REMOVED lines=29> */
.L_x_3746:
        /* <DEDUP_REMOVED lines=10> */
.L_x_3747:
[----:B------:R-:W-:Y:S05]  /*1380*/  @!P0 BRA `(.L_x_3748) ;  /* 0x00000000000c8947 */ /* 0x000fea0003800000 */
[----:B------:R-:W2:Y:S04]  /*1390*/  LDG.E R5, desc[UR40][R8.64] ;  /* 0x0000002808057981 */ /* 0x000ea8000c1e1900 */
[----:B------:R-:W2:Y:S02]  /*13a0*/  LDG.E R24, desc[UR40][R8.64+0x4] ;  /* 0x0000042808187981 */ /* 0x000ea4000c1e1900 */
[----:B--2---:R-:W-:-:S07]  /*13b0*/  IMAD.IADD R24, R24, 0x1, -R5 ;  /* 0x0000000118187824 */ /* 0x004fce00078e0a05 */
.L_x_3748:
        /* <DEDUP_REMOVED lines=9> */
[----:B------:R-:W-:Y:S01]  /*1450*/  LEA R3, R205, 0xdf, 0x7 ;  /* 0x000000dfcd037811 */ /* 0x000fe200078e38ff */
        /* <DEDUP_REMOVED lines=10> */
[C---:B------:R-:W-:Y:S01]  /*1500*/  VIADD R0, R204.reuse, 0x5f ;  /* 0x0000005fcc007836 */ /* 0x040fe20000000000 */
[----:B------:R-:W-:-:S03]  /*1510*/  IADD3 R3, R204, R3, -R202 ;  /* 0x00000003cc037210 */ /* 0x000fc60007ffe8ca */
[----:B------:R-:W-:-:S04]  /*1520*/  IMAD.HI R0, R0, 0x2aaaaaab, RZ ;  /* 0x2aaaaaab00007827 */ /* 0x000fc800078e02ff */
[----:B------:R-:W-:Y:S01]  /*1530*/  IMAD.HI R4, R3, 0x2aaaaaab, RZ ;  /* 0x2aaaaaab03047827 */ /* 0x000fe200078e02ff */
[----:B------:R-:W-:-:S04]  /*1540*/  SHF.R.U32.HI R3, RZ, 0x1f, R0 ;  /* 0x0000001fff037819 */ /* 0x000fc80000011600 */
[----:B------:R-:W-:Y:S02]  /*1550*/  SHF.R.U32.HI R5, RZ, 0x1f, R4 ;  /* 0x0000001fff057819 */ /* 0x000fe40000011604 */
[----:B------:R-:W-:Y:S02]  /*1560*/  LEA.HI.SX32 R3, R0, R3, 0x1c ;  /* 0x0000000300037211 */ /* 0x000fe400078fe2ff */
[----:B------:R-:W-:-:S04]  /*1570*/  LEA.HI.SX32 R4, R4, R5, 0x1c ;  /* 0x0000000504047211 */ /* 0x000fc800078fe2ff */
[----:B------:R-:W-:-:S05]  /*1580*/  VIMNMX R177, R3, R4, PT ;  /* 0x0000000403b17248 */ /* 0x000fca0003fe0100 */
        /* <DEDUP_REMOVED lines=33> */
.L_x_3751:
[----:B------:R-:W-:Y:S05]  /*17a0*/  BSYNC B6 ;  /* 0x0000000000067941 */ /* 0x000fea0003800000 */
.L_x_3750:
        /* <DEDUP_REMOVED lines=20> */
.L_x_3753:
[----:B------:R-:W-:Y:S05]  /*18f0*/  BSYNC B6 ;  /* 0x0000000000067941 */ /* 0x000fea0003800000 */
.L_x_3752:
        /* <DEDUP_REMOVED lines=19> */
[----:B------:R-:W-:Y:S01]  /*1a30*/  VIADD R92, R16, 0x80 ;  /* 0x00000080105c7836 */ /* 0x000fe20000000000 */
[----:B-1----:R-:W-:Y:S01]  /*1a40*/  SHF.L.U64.HI R86, R42, 0x6, R43 ;  /* 0x000000062a567819 */ /* 0x002fe2000001022b */
[----:B------:R-:W-:Y:S02]  /*1a50*/  VIADD R90, R16, 0xa0 ;  /* 0x000000a0105a7836 */ /* 0x000fe40000000000 */
[-C--:B------:R-:W-:Y:S01]  /*1a60*/  IMAD R6, R33, R42.reuse, RZ ;  /* 0x0000002a21067224 */ /* 0x080fe200078e02ff */
[----:B---3--:R-:W-:Y:S01]  /*1a70*/  SHF.L.U64.HI R83, R54, 0x6, R55 ;  /* 0x0000000636537819 */ /* 0x008fe20000010237 */
[----:B--2---:R-:W-:Y:S01]  /*1a80*/  IMAD.WIDE.U32 R4, R56, R42, RZ ;  /* 0x0000002a38047225 */ /* 0x004fe200078e00ff */
[----:B------:R-:W-:-:S03]  /*1a90*/  SHF.R.U32.HI R26, RZ, 0x7, R20 ;  /* 0x00000007ff1a7819 */ /* 0x000fc60000011614 */
[----:B------:R-:W0:Y:S01]  /*1aa0*/  @P0 LDC R3, c[0x0][0x42c] ;  /* 0x00010b00ff030b82 */ /* 0x000e220000000800 */
[----:B------:R-:W-:Y:S01]  /*1ab0*/  ISETP.NE.AND P6, PT, R26, 0x1, PT ;  /* 0x000000011a00780c */ /* 0x000fe20003fc5270 */
[----:B------:R-:W-:Y:S02]  /*1ac0*/  IMAD.SHL.U32 R28, R232, 0x4, RZ ;  /* 0x00000004e81c7824 */ /* 0x000fe400078e00ff */
[----:B------:R-:W-:Y:S02]  /*1ad0*/  IMAD.SHL.U32 R85, R230, 0x40, RZ ;  /* 0x00000040e6557824 */ /* 0x000fe400078e00ff */
[----:B------:R-:W-:Y:S01]  /*1ae0*/  IMAD.MOV.U32 R78, RZ, RZ, 0x20 ;  /* 0x00000020ff4e7424 */ /* 0x000fe200078e00ff */
[----:B------:R-:W-:Y:S01]  /*1af0*/  SHF.R.S32.HI R29, RZ, 0x1f, R28 ;  /* 0x0000001fff1d7819 */ /* 0x000fe2000001141c */
[----:B------:R-:W1:Y:S01]  /*1b00*/  @P0 LDC R7, c[0x0][0x430] ;  /* 0x00010c00ff070b82 */ /* 0x000e620000000800 */
[----:B------:R-:W-:Y:S01]  /*1b10*/  LOP3.LUT R85, R85, 0x1c0, RZ, 0xc0, !PT ;  /* 0x000001c055557812 */ /* 0x000fe200078ec0ff */
[----:B------:R-:W-:-:S02]  /*1b20*/  IMAD R75, R43, 0x60, RZ ;  /* 0x000000602b4b7824 */ /* 0x000fc400078e02ff */
[----:B------:R-:W-:Y:S01]  /*1b30*/  IMAD.SHL.U32 R84, R42, 0x40, RZ ;  /* 0x000000402a547824 */ /* 0x000fe200078e00ff */
[----:B------:R-:W-:Y:S01]  /*1b40*/  SHF.R.U32.HI R80, RZ, 0x3, R85 ;  /* 0x00000003ff507819 */ /* 0x000fe20000011655 */
[----:B------:R-:W-:Y:S02]  /*1b50*/  IMAD.SHL.U32 R81, R54, 0x40, RZ ;  /* 0x0000004036517824 */ /* 0x000fe400078e00ff */
[----:B------:R-:W-:Y:S02]  /*1b60*/  VIADD R79, R26, 0x8 ;  /* 0x000000081a4f7836 */ /* 0x000fe40000000000 */
[----:B----4-:R-:W-:Y:S02]  /*1b70*/  IMAD.SHL.U32 R76, R27, 0x2, RZ ;  /* 0x000000021b4c7824 */ /* 0x010fe400078e00ff */
        /* <DEDUP_REMOVED lines=16> */
[----:B------:R-:W-:Y:S01]  /*1c80*/  SEL R8, R0, RZ, !P0 ;  /* 0x000000ff00087207 */ /* 0x000fe20004000000 */
[----:B------:R-:W0:Y:S02]  /*1c90*/  LDC.64 R24, c[0x0][0x3e8] ;  /* 0x0000fa00ff187b82 */ /* 0x000e240000000a00 */
[----:B------:R-:W-:-:S04]  /*1ca0*/  IMAD.WIDE.U32 R20, R41, UR4, R4 ;  /* 0x0000000429147c25 */ /* 0x000fc8000f8e0004 */
[----:B------:R-:W-:Y:S02]  /*1cb0*/  IMAD R0, R8, UR4, RZ ;  /* 0x0000000408007c24 */ /* 0x000fe4000f8e02ff */
[----:B------:R-:W-:-:S04]  /*1cc0*/  IMAD.WIDE.U32 R4, R19, R42, R16 ;  /* 0x0000002a13047225 */ /* 0x000fc800078e0010 */
[----:B------:R-:W-:Y:S01]  /*1cd0*/  IMAD R93, R41, UR5, R0 ;  /* 0x00000005295d7c24 */ /* 0x000fe2000f8e0200 */
[----:B------:R-:W-:Y:S05]  /*1ce0*/  @!P6 WARPSYNC.ALL ;  /* 0x000000000000e948 */ /* 0x000fea0003800000 */
[----:B------:R-:W-:Y:S01]  /*1cf0*/  ULDC UR4, c[0x0][0x310] ;  /* 0x0000c40000047ab9 */ /* 0x000fe20000000800 */
[----:B------:R-:W-:Y:S01]  /*1d00*/  IMAD.IADD R93, R21, 0x1, R93 ;  /* 0x00000001155d7824 */ /* 0x000fe200078e025d */
[----:B------:R-:W-:Y:S01]  /*1d10*/  ISETP.GE.AND P1, PT, R96, UR4, PT ;  /* 0x0000000460007c0c */ /* 0x000fe2000bf26270 */
[----:B------:R-:W-:Y:S01]  /*1d20*/  ULDC.64 UR6, c[0x0][0x320] ;  /* 0x0000c80000067ab9 */ /* 0x000fe20000000a00 */
[----:B------:R-:W-:Y:S01]  /*1d30*/  @!P6 BAR.SYNC.DEFER_BLOCKING 0x9, 0x100 ;  /* 0x024400000000eb1d */ /* 0x000fe20000010000 */
[----:B------:R-:W-:Y:S01]  /*1d40*/  IADD3 R91, P0, R20, R4, RZ ;  /* 0x00000004145b7210 */ /* 0x000fe20007f1e0ff */
[----:B------:R-:W-:Y:S01]  /*1d50*/  VIADD R4, R16, 0xc0 ;  /* 0x000000c010047836 */ /* 0x000fe20000000000 */
[----:B------:R-:W-:Y:S01]  /*1d60*/  SEL R3, RZ, 0xffffffff, P1 ;  /* 0xffffffffff037807 */ /* 0x000fe20000800000 */
[----:B0-----:R-:W-:Y:S01]  /*1d70*/  IMAD.WIDE.U32 R10, R19, R24, R16 ;  /* 0x00000018130a7225 */ /* 0x001fe200078e0010 */
[----:B------:R-:W-:-:S02]  /*1d80*/  IADD3.X R89, R93, R5, R6, P0, !PT ;  /* 0x000000055d597210 */ /* 0x000fc400007fe406 */
[C---:B------:R-:W-:Y:S01]  /*1d90*/  ISETP.GE.AND P0, PT, R16.reuse, UR4, PT ;  /* 0x0000000410007c0c */ /* 0x040fe2000bf06270 */
[----:B------:R-:W-:Y:S01]  /*1da0*/  VIADD R6, R16, 0xe0 ;  /* 0x000000e010067836 */ /* 0x000fe20000000000 */
[----:B------:R-:W-:Y:S01]  /*1db0*/  ISETP.GE.AND P1, PT, R94, UR4, PT ;  /* 0x000000045e007c0c */ /* 0x000fe2000bf26270 */
[----:B------:R-:W-:Y:S01]  /*1dc0*/  IMAD.SHL.U32 R5, R3, 0x2, RZ ;  /* 0x0000000203057824 */ /* 0x000fe200078e00ff */
[----:B------:R-:W-:Y:S01]  /*1dd0*/  SEL R0, RZ, 0x1, P0 ;  /* 0x00000001ff007807 */ /* 0x000fe20000000000 */
[----:B------:R-:W-:Y:S01]  /*1de0*/  IMAD R3, R7, UR6, RZ ;  /* 0x0000000607037c24 */ /* 0x000fe2000f8e02ff */
[----:B------:R-:W-:Y:S01]  /*1df0*/  ISETP.GE.AND P0, PT, R95, UR4, PT ;  /* 0x000000045f007c0c */ /* 0x000fe2000bf06270 */
[----:B------:R-:W-:Y:S01]  /*1e00*/  IMAD.WIDE.U32 R42, R42, 0x60, RZ ;  /* 0x000000602a2a7825 */ /* 0x000fe200078e00ff */
[----:B------:R-:W-:Y:S02]  /*1e10*/  ISETP.GE.AND P3, PT, R6, UR4, PT ;  /* 0x0000000406007c0c */ /* 0x000fe4000bf66270 */
[----:B------:R-:W-:Y:S01]  /*1e20*/  LOP3.LUT R0, R5, 0x2, R0, 0xe2, !PT ;  /* 0x0000000205007812 */ /* 0x000fe200078ee200 */
[----:B------:R-:W-:Y:S01]  /*1e30*/  IMAD R7, R206, UR7, R3 ;  /* 0x00000007ce077c24 */ /* 0x000fe2000f8e0203 */
[----:B------:R-:W-:Y:S01]  /*1e40*/  SEL R3, RZ, 0x4, P0 ;  /* 0x00000004ff037807 */ /* 0x000fe20000000000 */
[----:B------:R-:W-:Y:S01]  /*1e50*/  IMAD.WIDE.U32 R48, R24, 0x60, RZ ;  /* 0x0000006018307825 */ /* 0x000fe200078e00ff */
[----:B------:R-:W-:-:S02]  /*1e60*/  SEL R6, RZ, 0x8, P1 ;  /* 0x00000008ff067807 */ /* 0x000fc40000800000 */
[----:B------:R-:W-:Y:S01]  /*1e70*/  ISETP.GE.AND P0, PT, R92, UR4, PT ;  /* 0x000000045c007c0c */ /* 0x000fe2000bf06270 */
[----:B------:R-:W-:Y:S01]  /*1e80*/  IMAD.SHL.U32 R87, R24, 0x40, RZ ;  /* 0x0000004018577824 */ /* 0x000fe200078e00ff */
[----:B------:R-:W-:Y:S01]  /*1e90*/  ISETP.GE.AND P1, PT, R90, UR4, PT ;  /* 0x000000045a007c0c */ /* 0x000fe2000bf26270 */
[----:B------:R-:W-:Y:S01]  /*1ea0*/  IMAD.IADD R75, R43, 0x1, R75 ;  /* 0x000000012b4b7824 */ /* 0x000fe200078e024b */
[----:B------:R-:W-:Y:S02]  /*1eb0*/  LOP3.LUT R0, R6, R0, R3, 0xfe, !PT ;  /* 0x0000000006007212 */ /* 0x000fe400078efe03 */
[----:B------:R-:W-:Y:S02]  /*1ec0*/  SEL R3, RZ, 0x10, P0 ;  /* 0x00000010ff037807 */ /* 0x000fe40000000000 */
[----:B------:R-:W-:Y:S02]  /*1ed0*/  SEL R6, RZ, 0x20, P1 ;  /* 0x00000020ff067807 */ /* 0x000fe40000800000 */
[----:B------:R-:W-:Y:S01]  /*1ee0*/  ISETP.GE.AND P2, PT, R4, UR4, PT ;  /* 0x0000000404007c0c */ /* 0x000fe2000bf46270 */
[----:B------:R-:W-:Y:S01]  /*1ef0*/  IMAD.WIDE.U32 R4, R206, UR6, R16 ;  /* 0x00000006ce047c25 */ /* 0x000fe2000f8e0010 */
[----:B------:R-:W-:Y:S01]  /*1f00*/  LOP3.LUT R3, R6, R0, R3, 0xfe, !PT ;  /* 0x0000000006037212 */ /* 0x000fe200078efe03 */
[----:B------:R-:W-:Y:S01]  /*1f10*/  ULDC.64 UR4, c[0x0][0x328] ;  /* 0x0000ca0000047ab9 */ /* 0x000fe20000000a00 */
[----:B------:R-:W-:Y:S01]  /*1f20*/  SEL R0, RZ, 0x40, P2 ;  /* 0x00000040ff007807 */ /* 0x000fe20001000000 */
[----:B------:R-:W-:Y:S01]  /*1f30*/  IMAD.IADD R5, R5, 0x1, R7 ;  /* 0x0000000105057824 */ /* 0x000fe200078e0207 */
[----:B------:R-:W-:Y:S01]  /*1f40*/  ISETP.GE.AND P0, PT, R16, R27, PT ;  /* 0x0000001b1000720c */ /* 0x000fe20003f06270 */
[----:B------:R-:W-:Y:S01]  /*1f50*/  IMAD R7, R8, UR4, RZ ;  /* 0x0000000408077c24 */ /* 0x000fe2000f8e02ff */
[----:B------:R-:W-:Y:S01]  /*1f60*/  LOP3.LUT R0, R3, R0, RZ, 0xfc, !PT ;  /* 0x0000000003007212 */ /* 0x000fe200078efcff */
[----:B------:R-:W-:Y:S01]  /*1f70*/  IMAD.WIDE.U32 R8, R19, R54, R16 ;  /* 0x0000003613087225 */ /* 0x000fe200078e0010 */
[----:B------:R-:W-:-:S02]  /*1f80*/  SEL R3, R27, RZ, P0 ;  /* 0x000000ff1b037207 */ /* 0x000fc40000000000 */
[----:B------:R-:W-:Y:S01]  /*1f90*/  LOP3.LUT P1, RZ, R230, 0x4, RZ, 0xc0, !PT ;  /* 0x00000004e6ff7812 */ /* 0x000fe2000782c0ff */
[----:B------:R-:W-:Y:S01]  /*1fa0*/  IMAD R63, R41, UR5, R7 ;  /* 0x00000005293f7c24 */ /* 0x000fe2000f8e0207 */
[----:B------:R-:W-:Y:S01]  /*1fb0*/  IADD3 R56, P2, R19, R56, RZ ;  /* 0x0000003813387210 */ /* 0x000fe20007f5e0ff */
[----:B------:R-:W-:Y:S01]  /*1fc0*/  IMAD.WIDE.U32 R40, R41, UR4, R4 ;  /* 0x0000000429287c25 */ /* 0x000fe2000f8e0004 */
[----:B------:R-:W-:Y:S01]  /*1fd0*/  SHF.L.U64.HI R82, R24, 0x6, R25 ;  /* 0x0000000618527819 */ /* 0x000fe20000010219 */
[----:B------:R-:W-:Y:S01]  /*1fe0*/  ULDC UR4, c[0x0][0x2e4] ;  /* 0x0000b90000047ab9 */ /* 0x000fe20000000800 */
[----:B------:R-:W-:Y:S01]  /*1ff0*/  SEL R78, R78, 0xffffffe0, !P1 ;  /* 0xffffffe04e4e7807 */ /* 0x000fe20004800000 */
[C---:B------:R-:W-:Y:S01]  /*2000*/  IMAD.IADD R3, R16.reuse, 0x1, R3 ;  /* 0x0000000110037824 */ /* 0x040fe200078e0203 */
[----:B------:R-:W-:Y:S01]  /*2010*/  ISETP.GE.AND P1, PT, R16, UR4, PT ;  /* 0x0000000410007c0c */ /* 0x000fe2000bf26270 */
[C---:B------:R-:W-:Y:S02]  /*2020*/  IMAD R4, R226.reuse, R54, RZ ;  /* 0x00000036e2047224 */ /* 0x040fe400078e02ff */
[----:B------:R-:W-:Y:S01]  /*2030*/  IMAD R6, R226, R24, RZ ;  /* 0x00000018e2067224 */ /* 0x000fe200078e02ff */
[----:B------:R-:W-:Y:S01]  /*2040*/  SHF.R.S32.HI R12, RZ, 0x1f, R3 ;  /* 0x0000001fff0c7819 */ /* 0x000fe20000011403 */
[----:B------:R-:W-:-:S02]  /*2050*/  IMAD R13, R19, R55, R4 ;  /* 0x00000037130d7224 */ /* 0x000fc400078e0204 */
[----:B------:R-:W-:Y:S01]  /*2060*/  IMAD.WIDE.U32 R4, R19, R54, R28 ;  /* 0x0000003613047225 */ /* 0x000fe200078e001c */
[----:B------:R-:W-:Y:S02]  /*2070*/  LEA.HI R12, R12, R3, RZ, 0x3 ;  /* 0x000000030c0c7211 */ /* 0x000fe400078f18ff */
[----:B------:R-:W-:Y:S01]  /*2080*/  LOP3.LUT R3, R85, 0x18, R16, 0xf8, !PT ;  /* 0x0000001855037812 */ /* 0x000fe200078ef810 */
[----:B------:R-:W-:Y:S01]  /*2090*/  IMAD.IADD R9, R13, 0x1, R9 ;  /* 0x000000010d097824 */ /* 0x000fe200078e0209 */
[----:B------:R-:W-:Y:S01]  /*20a0*/  SHF.R.S32.HI R68, RZ, 0x3, R12 ;  /* 0x00000003ff447819 */ /* 0x000fe2000001140c */
[----:B------:R-:W-:Y:S01]  /*20b0*/  IMAD.IADD R5, R5, 0x1, R13 ;  /* 0x0000000105057824 */ /* 0x000fe200078e020d */
[----:B-----5:R-:W-:Y:S01]  /*20c0*/  SHF.R.S32.HI R13, RZ, 0x1f, R31 ;  /* 0x0000001fff0d7819 */ /* 0x020fe2000001141f */
[----:B------:R-:W-:Y:S01]  /*20d0*/  IMAD R15, R19, R25, R6 ;  /* 0x00000019130f7224 */ /* 0x000fe200078e0206 */
[----:B------:R-:W-:Y:S01]  /*20e0*/  LOP3.LUT R3, R3, R80, RZ, 0x3c, !PT ;  /* 0x0000005003037212 */ /* 0x000fe200078e3cff */
[----:B------:R-:W-:Y:S01]  /*20f0*/  IMAD.WIDE.U32 R6, R19, R24, R28 ;  /* 0x0000001813067225 */ /* 0x000fe200078e001c */
[----:B------:R-:W-:-:S03]  /*2100*/  LOP3.LUT R69, R12, 0xfffffff8, RZ, 0xc0, !PT ;  /* 0xfffffff80c457812 */ /* 0x000fc600078ec0ff */
[----:B------:R-:W-:Y:S01]  /*2110*/  IMAD R14, R13, R24, RZ ;  /* 0x000000180d0e7224 */ /* 0x000fe200078e02ff */
[----:B------:R-:W-:Y:S01]  /*2120*/  SHF.R.S32.HI R62, RZ, 0x1f, R69 ;  /* 0x0000001fff3e7819 */ /* 0x000fe20000011445 */
[----:B------:R-:W-:Y:S02]  /*2130*/  IMAD.IADD R11, R15, 0x1, R11 ;  /* 0x000000010f0b7824 */ /* 0x000fe400078e020b */
[----:B------:R-:W-:Y:S02]  /*2140*/  IMAD.IADD R7, R7, 0x1, R15 ;  /* 0x0000000107077824 */ /* 0x000fe400078e020f */
[----:B------:R-:W-:Y:S01]  /*2150*/  IMAD R77, R210, 0x200, R3 ;  /* 0x00000200d24d7824 */ /* 0x000fe200078e0203 */
[----:B------:R-:W-:Y:S01]  /*2160*/  LOP3.LUT R3, R85, 0x38, R12, 0xf8, !PT ;  /* 0x0000003855037812 */ /* 0x000fe200078ef80c */
[----:B------:R-:W-:Y:S01]  /*2170*/  IMAD R15, R31, R25, R14 ;  /* 0x000000191f0f7224 */ /* 0x000fe200078e020e */
[----:B------:R-:W-:Y:S01]  /*2180*/  LOP3.LUT R12, R203, 0x38, R12, 0xf8, !PT ;  /* 0x00000038cb0c7812 */ /* 0x000fe200078ef80c */
[----:B------:R-:W-:Y:S01]  /*2190*/  IMAD R14, R13, R54, RZ ;  /* 0x000000360d0e7224 */ /* 0x000fe200078e02ff */
[----:B------:R-:W-:Y:S01]  /*21a0*/  LOP3.LUT R67, R3, R80, RZ, 0x3c, !PT ;  /* 0x0000005003437212 */ /* 0x000fe200078e3cff */
[----:B------:R-:W-:Y:S01]  /*21b0*/  IMAD.WIDE.U32 R44, R31, R24, R10 ;  /* 0x000000181f2c7225 */ /* 0x000fe200078e000a */
[----:B------:R-:W-:-:S02]  /*21c0*/  LOP3.LUT R12, R12, R237, RZ, 0x3c, !PT ;  /* 0x000000ed0c0c7212 */ /* 0x000fc400078e3cff */
[----:B------:R-:W-:Y:S01]  /*21d0*/  SEL R3, RZ, 0xffffff80, P3 ;  /* 0xffffff80ff037807 */ /* 0x000fe20001800000 */
[----:B------:R-:W-:-:S03]  /*21e0*/  IMAD.WIDE.U32 R46, R31, R24, R6 ;  /* 0x000000181f2e7225 */ /* 0x000fc600078e0006 */
[C---:B------:R-:W-:Y:S01]  /*21f0*/  LOP3.LUT R3, R0.reuse, 0x80, R3, 0xc8, !PT ;  /* 0x0000008000037812 */ /* 0x040fe200078ec803 */
[----:B------:R-:W-:Y:S01]  /*2200*/  IMAD R7, R31, R55, R14 ;  /* 0x000000371f077224 */ /* 0x000fe200078e020e */
[----:B------:R-:W-:Y:S01]  /*2210*/  LOP3.LUT R0, R0, 0x40, RZ, 0xc0, !PT ;  /* 0x0000004000007812 */ /* 0x000fe200078ec0ff */
[----:B------:R-:W-:Y:S02]  /*2220*/  IMAD R11, R55, 0x60, RZ ;  /* 0x00000060370b7824 */ /* 0x000fe400078e02ff */
[----:B------:R-:W-:-:S04]  /*2230*/  IMAD.WIDE.U32 R50, R31, R54, R8 ;  /* 0x000000361f327225 */ /* 0x000fc800078e0008 */
        /* <DEDUP_REMOVED lines=15> */
.L_x_3801:
        /* <DEDUP_REMOVED lines=68> */
.L_x_3758:
[----:B------:R-:W-:Y:S05]  /*2770*/  BSYNC B1 ;  /* 0x0000000000017941 */ /* 0x000fea0003800000 */
.L_x_3757:
        /* <DEDUP_REMOVED lines=29> */
.L_x_3760:
[----:B------:R-:W-:Y:S05]  /*2950*/  BSYNC B1 ;  /* 0x0000000000017941 */ /* 0x000fea0003800000 */
.L_x_3759:
        /* <DEDUP_REMOVED lines=34> */
.L_x_3761:
[----:B------:R-:W-:Y:S01]  /*2b80*/  IMAD R88, R2, 0x8, R18 ;  /* 0x0000000802587824 */ /* 0x000fe200078e0212 */
[----:B------:R-:W-:Y:S01]  /*2b90*/  SHF.L.U32 R101, R200, 0x1f, RZ ;  /* 0x0000001fc8657819 */ /* 0x000fe200000006ff */
[----:B------:R-:W-:Y:S03]  /*2ba0*/  BSSY B1, `(.L_x_3762) ;  /* 0x0000003000017945 */ /* 0x000fe60003800000 */
[----:B------:R-:W0:Y:S02]  /*2bb0*/  SYNCS.PHASECHK.TRANS64.TRYWAIT P6, [R88+URZ+0x22890], R101 ;  /* 0x02289065580075a7 */ /* 0x000e2400080c017f */
[----:B0-----:R-:W-:Y:S05]  /*2bc0*/  @!P6 BRA `(.L_x_3763) ;  /* 0x0000015400c0e947 */ /* 0x001fea0003800000 */
.L_x_4002:
[----:B------:R-:W-:Y:S05]  /*2bd0*/  BSYNC B1 ;  /* 0x0000000000017941 */ /* 0x000fea0003800000 */
.L_x_3762:
        /* <DEDUP_REMOVED lines=54> */
.L_x_3769:
[----:B------:R-:W-:Y:S05]  /*2f40*/  BSYNC B3 ;  /* 0x0000000000037941 */ /* 0x000fea0003800000 */
.L_x_3768:
[----:B--2---:R1:W-:Y:S02]  /*2f50*/  STG.E.128 desc[UR40][R14.64], R4 ;  /* 0x000000040e007986 */ /* 0x0043e4000c101d28 */
.L_x_3767:
[----:B------:R-:W-:Y:S05]  /*2f60*/  BSYNC B2 ;  /* 0x0000000000027941 */ /* 0x000fea0003800000 */
.L_x_3766:
        /* <DEDUP_REMOVED lines=52> */
.L_x_3771:
[----:B------:R-:W-:Y:S05]  /*32b0*/  BSYNC B2 ;  /* 0x0000000000027941 */ /* 0x000fea0003800000 */
.L_x_3770:
[----:B--2---:R2:W-:Y:S02]  /*32c0*/  STG.E.128 desc[UR40][R14.64+0x40], R4 ;  /* 0x000040040e007986 */ /* 0x0045e4000c101d28 */
.L_x_3765:
[----:B------:R-:W-:Y:S05]  /*32d0*/  BSYNC B1 ;  /* 0x0000000000017941 */ /* 0x000fea0003800000 */
.L_x_3764:
        /* <DEDUP_REMOVED lines=53> */
.L_x_3776:
[----:B------:R-:W-:Y:S05]  /*3630*/  BSYNC B2 ;  /* 0x0000000000027941 */ /* 0x000fea0003800000 */
.L_x_3775:
[----:B--2---:R3:W-:Y:S02]  /*3640*/  STG.E.128 desc[UR40][R12.64], R4 ;  /* 0x000000040c007986 */ /* 0x0047e4000c101d28 */
.L_x_3774:
[----:B------:R-:W-:Y:S05]  /*3650*/  BSYNC B1 ;  /* 0x0000000000017941 */ /* 0x000fea0003800000 */
.L_x_3773:
        /* <DEDUP_REMOVED lines=52> */
.L_x_3778:
[----:B------:R-:W-:Y:S05]  /*39a0*/  BSYNC B1 ;  /* 0x0000000000017941 */ /* 0x000fea0003800000 */
.L_x_3777:
[----:B--2---:R1:W-:Y:S01]  /*39b0*/  STG.E.128 desc[UR40][R12.64+0x40], R4 ;  /* 0x000040040c007986 */ /* 0x0043e2000c101d28 */
[----:B------:R-:W-:Y:S05]  /*39c0*/  BRA `(.L_x_3772) ;  /* 0x0000001400c07947 */ /* 0x000fea0003800000 */
.L_x_3756:
[----:B------:R-:W-:Y:S02]  /*39d0*/  ISETP.GE.AND P3, PT, R218, R100, PT ;  /* 0x00000064da00720c */ /* 0x000fe40003f66270 */
        /* <DEDUP_REMOVED lines=18> */
[----:B------:R-:W-:Y:S02]  /*3b00*/  CS2R R12, SRZ ;  /* 0x00000000000c7805 */ /* 0x000fe4000001ff00 */
[----:B------:R-:W-:-:S05]  /*3b10*/  @!P4 IADD3 R4, P5, R44, R4, RZ ;  /* 0x000000042c04c210 */ /* 0x000fca0007fbe0ff */
[----:B------:R-:W-:Y:S01]  /*3b20*/  @!P4 IMAD.X R10, R107, 0x1, R71, P5 ;  /* 0x000000016b0ac824 */ /* 0x000fe200028e0647 */
[C---:B---3--:R-:W-:Y:S01]  /*3b30*/  @!P4 LEA R32, P5, R4.reuse, R32, 0x1 ;  /* 0x000000200420c211 */ /* 0x048fe200078a08ff */
[----:B------:R2:W3:Y:S03]  /*3b40*/  @!P4 LDG.E.128 R12, desc[UR40][R6.64] ;  /* 0x00000028060cc981 */ /* 0x0004e6000c1e1d00 */
[----:B------:R-:W-:-:S05]  /*3b50*/  @!P4 LEA.HI.X R33, R4, R33, R10, 0x1, P5 ;  /* 0x000000210421c211 */ /* 0x000fca00028f0c0a */
[----:B------:R3:W4:Y:S01]  /*3b60*/  @!P4 LDG.E.128 R24, desc[UR40][R32.64] ;  /* 0x000000282018c981 */ /* 0x000722000c1e1d00 */
        /* <DEDUP_REMOVED lines=13> */
[----:B---3--:R-:W-:Y:S02]  /*3c40*/  IMAD.MOV.U32 R32, RZ, RZ, R14 ;  /* 0x000000ffff207224 */ /* 0x008fe400078e000e */
[----:B------:R-:W-:-:S03]  /*3c50*/  IMAD.MOV.U32 R33, RZ, RZ, R15 ;  /* 0x000000ffff217224 */ /* 0x000fc600078e000f */
[----:B------:R-:W-:Y:S02]  /*3c60*/  PRMT R124, R32, 0x7610, R124 ;  /* 0x00007610207c7816 */ /* 0x000fe4000000007c */
[----:B------:R-:W-:Y:S01]  /*3c70*/  PRMT R108, R108, 0x5410, R33 ;  /* 0x000054106c6c7816 */ /* 0x000fe20000000021 */
[----:B----4-:R-:W-:Y:S02]  /*3c80*/  IMAD.MOV.U32 R32, RZ, RZ, R26 ;  /* 0x000000ffff207224 */ /* 0x010fe400078e001a */
[----:B------:R-:W-:Y:S02]  /*3c90*/  IMAD.MOV.U32 R33, RZ, RZ, R27 ;  /* 0x000000ffff217224 */ /* 0x000fe400078e001b */
[----:B0-----:R-:W-:Y:S02]  /*3ca0*/  IMAD.MOV.U32 R34, RZ, RZ, R24 ;  /* 0x000000ffff227224 */ /* 0x001fe400078e0018 */
[----:B------:R-:W-:Y:S02]  /*3cb0*/  IMAD.MOV.U32 R35, RZ, RZ, R25 ;  /* 0x000000ffff237224 */ /* 0x000fe400078e0019 */
[----:B------:R-:W-:Y:S01]  /*3cc0*/  IMAD.MOV.U32 R38, RZ, RZ, R12 ;  /* 0x000000ffff267224 */ /* 0x000fe200078e000c */
[----:B------:R-:W-:-:S02]  /*3cd0*/  PRMT R132, R32, 0x7610, R132 ;  /* 0x0000761020847816 */ /* 0x000fc40000000084 */
[----:B------:R-:W-:Y:S01]  /*3ce0*/  PRMT R133, R33, 0x7610, R133 ;  /* 0x0000761021857816 */ /* 0x000fe20000000085 */
[----:B--2---:R-:W-:Y:S01]  /*3cf0*/  IMAD.MOV.U32 R32, RZ, RZ, R10 ;  /* 0x000000ffff207224 */ /* 0x004fe200078e000a */
        /* <DEDUP_REMOVED lines=22> */
.L_x_3779:
        /* <DEDUP_REMOVED lines=9> */
.L_x_4003:
[----:B------:R-:W-:Y:S05]  /*3ef0*/  BSYNC B1 ;  /* 0x0000000000017941 */ /* 0x000fea0003800000 */
.L_x_3780:
        /* <DEDUP_REMOVED lines=116> */
.L_x_3785:
[----:B------:R-:W-:Y:S05]  /*4640*/  BSYNC B2 ;  /* 0x0000000000027941 */ /* 0x000fea0003800000 */
.L_x_3784:
        /* <DEDUP_REMOVED lines=12> */
.L_x_3783:
[----:B------:R-:W-:Y:S05]  /*4710*/  BSYNC B1 ;  /* 0x0000000000017941 */ /* 0x000fea0003800000 */
.L_x_3782:
        /* <DEDUP_REMOVED lines=11> */
[----:B------:R-:W-:Y:S01]  /*47d0*/  LEA.HI.X R33, R12, R99, R13, 0x1, P5 ;  /* 0x000000630c217211 */ /* 0x000fe200028f0c0d */
[----:B------:R-:W-:Y:S01]  /*47e0*/  IMAD R13, R2, 0x1800, R65 ;  /* 0x00001800020d7824 */ /* 0x000fe200078e0241 */
[----:B------:R-:W-:-:S03]  /*47f0*/  SHF.R.S32.HI R12, RZ, 0x1f, R111 ;  /* 0x0000001fff0c7819 */ /* 0x000fc6000001146f */
[----:B------:R-:W-:Y:S01]  /*4800*/  IMAD R13, R13, 0x2, R18 ;  /* 0x000000020d0d7824 */ /* 0x000fe200078e0212 */
[----:B------:R-:W-:-:S04]  /*4810*/  LEA.HI R111, R12, R111, RZ, 0x4 ;  /* 0x0000006f0c6f7211 */ /* 0x000fc800078f20ff */
[----:B------:R-:W-:-:S05]  /*4820*/  LEA.HI.SX32 R35, R111, R68, 0x1c ;  /* 0x000000446f237211 */ /* 0x000fca00078fe2ff */
[----:B------:R-:W-:-:S05]  /*4830*/  IMAD.SHL.U32 R35, R35, 0x8, RZ ;  /* 0x0000000823237824 */ /* 0x000fca00078e00ff */
[----:B------:R-:W-:-:S04]  /*4840*/  LOP3.LUT R12, R203, 0x38, R35, 0xf8, !PT ;  /* 0x00000038cb0c7812 */ /* 0x000fc800078ef823 */
[----:B------:R-:W-:-:S05]  /*4850*/  LOP3.LUT R12, R12, R237, RZ, 0x3c, !PT ;  /* 0x000000ed0c0c7212 */ /* 0x000fca00078e3cff */
[----:B------:R-:W-:-:S04]  /*4860*/  IMAD.IADD R15, R211, 0x1, R12 ;  /* 0x00000001d30f7824 */ /* 0x000fc800078e020c */
        /* <DEDUP_REMOVED lines=29> */
[----:B------:R-:W-:Y:S01]  /*4a40*/  LOP3.LUT R113, R113, 0xffff0000, RZ, 0xc0, !PT ;  /* 0xffff000071717812 */ /* 0x000fe200078ec0ff */
[----:B------:R-:W-:Y:S01]  /*4a50*/  IMAD.U32 R5, R110, 0x10000, RZ ;  /* 0x000100006e057824 */ /* 0x000fe200078e00ff */
[----:B------:R-:W-:Y:S01]  /*4a60*/  SHF.R.U64 R111, R8, 0x10, R9 ;  /* 0x00000010086f7819 */ /* 0x000fe20000001209 */
        /* <DEDUP_REMOVED lines=65> */
.L_x_3787:
[----:B------:R-:W-:Y:S05]  /*4e80*/  BSYNC B1 ;  /* 0x0000000000017941 */ /* 0x000fea0003800000 */
.L_x_3786:
        /* <DEDUP_REMOVED lines=10> */
.L_x_3755:
[----:B------:R-:W-:-:S06]  /*4f30*/  UISETP.NE.AND UP0, UPT, UR44, 0x3, UPT ;  /* 0x000000032c00788c */ /* 0x000fcc000bf05270 */
[----:B------:R-:W-:-:S13]  /*4f40*/  PLOP3.LUT P3, PT, PT, PT, UP0, 0x80, 0x0 ;  /* 0x000000000000781c */ /* 0x000fda0003f6f008 */
[----:B------:R-:W-:Y:S05]  /*4f50*/  @!P3 BRA `(.L_x_3788) ;  /* 0x000000000004b947 */ /* 0x000fea0003800000 */
[----:B------:R-:W-:Y:S01]  /*4f60*/  BPT.TRAP 0x1 ;  /* 0x000000040000795c */ /* 0x000fe20000300000 */
.L_x_3788:
[----:B------:R-:W-:Y:S01]  /*4f70*/  IMAD R88, R2, 0x8, R18 ;  /* 0x0000000802587824 */ /* 0x000fe200078e0212 */
[----:B------:R-:W-:Y:S01]  /*4f80*/  SHF.L.U32 R101, R200, 0x1f, RZ ;  /* 0x0000001fc8657819 */ /* 0x000fe200000006ff */
[----:B------:R-:W-:Y:S01]  /*4f90*/  IMAD R100, R59, -0x60, R60 ;  /* 0xffffffa03b647824 */ /* 0x000fe200078e023c */
[----:B------:R-:W-:Y:S02]  /*4fa0*/  BSSY B1, `(.L_x_3789) ;  /* 0x0000004000017945 */ /* 0x000fe40003800000 */
[----:B------:R-:W0:Y:S02]  /*4fb0*/  SYNCS.PHASECHK.TRANS64.TRYWAIT P4, [R88+URZ+0x22890], R101 ;  /* 0x02289065580075a7 */ /* 0x000e24000808017f */
[----:B------:R-:W-:Y:S01]  /*4fc0*/  VIMNMX R100, R100, 0x60, PT ;  /* 0x0000006064647848 */ /* 0x000fe20003fe0100 */
[----:B0-----:R-:W-:Y:S06]  /*4fd0*/  @!P4 BRA `(.L_x_3790) ;  /* 0x0000013000e4c947 */ /* 0x001fec0003800000 */
.L_x_4004:
[----:B------:R-:W-:Y:S05]  /*4fe0*/  BSYNC B1 ;  /* 0x0000000000017941 */ /* 0x000fea0003800000 */
.L_x_3789:
        /* <DEDUP_REMOVED lines=8> */
.L_x_3792:
[----:B------:R-:W-:Y:S05]  /*5070*/  BSYNC B1 ;  /* 0x0000000000017941 */ /* 0x000fea0003800000 */
.L_x_3791:
[----:B------:R-:W-:Y:S05]  /*5080*/  @P4 BRA `(.L_x_3772) ;  /* 0x0000000000104947 */ /* 0x000fea0003800000 */
[----:B-1----:R-:W1:Y:S04]  /*5090*/  @!P1 LDS.128 R4, [R106+0x2000] ;  /* 0x002000006a049984 */ /* 0x002e680000000c00 */
[----:B------:R-:W2:Y:S04]  /*50a0*/  @!P2 LDS.128 R8, [R102+0x2000] ;  /* 0x002000006608a984 */ /* 0x000ea80000000c00 */
[----:B-1----:R3:W-:Y:S04]  /*50b0*/  @!P1 STG.E.128 desc[UR40][R12.64], R4 ;  /* 0x000000040c009986 */ /* 0x0027e8000c101d28 */
[----:B--2---:R3:W-:Y:S02]  /*50c0*/  @!P2 STG.E.128 desc[UR40][R12.64+0x40], R8 ;  /* 0x000040080c00a986 */ /* 0x0047e4000c101d28 */
.L_x_3772:
[----:B------:R-:W-:Y:S05]  /*50d0*/  BSYNC B0 ;  /* 0x0000000000007941 */ /* 0x000fea0003800000 */
.L_x_3754:
        /* <DEDUP_REMOVED lines=17> */
.L_x_3794:
[----:B------:R-:W-:Y:S05]  /*51f0*/  BSYNC B0 ;  /* 0x0000000000007941 */ /* 0x000fea0003800000 */
.L_x_3793:
[----:B------:R-:W2:Y:S01]  /*5200*/  SYNCS.PHASECHK.TRANS64.TRYWAIT P3, [R88+URZ+0x228b0], R101 ;  /* 0x0228b065580075a7 */ /* 0x000ea2000806017f */
[----:B------:R-:W-:Y:S01]  /*5210*/  ULDC UR45, c[0x0][0x310] ;  /* 0x0000c400002d7ab9 */ /* 0x000fe20000000800 */
[----:B------:R-:W-:Y:S01]  /*5220*/  ULDC.64 UR42, c[0x0][0x318] ;  /* 0x0000c600002a7ab9 */ /* 0x000fe20000000a00 */
[----:B------:R-:W-:Y:S01]  /*5230*/  ULDC.64 UR38, c[0x0][0x308] ;  /* 0x0000c20000267ab9 */ /* 0x000fe20000000a00 */
[----:B------:R-:W-:Y:S01]  /*5240*/  BSSY B0, `(.L_x_3795) ;  /* 0x0000003000007945 */ /* 0x000fe20003800000 */
[----:B-1----:R-:W-:-:S03]  /*5250*/  IMAD R4, R2, 0x6000, R77 ;  /* 0x0000600002047824 */ /* 0x002fc600078e024d */
[----:B--2---:R-:W-:Y:S05]  /*5260*/  @!P3 BRA `(.L_x_3796) ;  /* 0x000001300054b947 */ /* 0x004fea0003800000 */
.L_x_4005:
[----:B------:R-:W-:Y:S05]  /*5270*/  BSYNC B0 ;  /* 0x0000000000007941 */ /* 0x000fea0003800000 */
.L_x_3795:
        /* <DEDUP_REMOVED lines=39> */
.L_x_3798:
[----:B------:R-:W-:Y:S05]  /*54f0*/  BSYNC B0 ;  /* 0x0000000000007941 */ /* 0x000fea0003800000 */
.L_x_3797:
        /* <DEDUP_REMOVED lines=37> */
.L_x_3800:
[----:B------:R-:W-:Y:S05]  /*5750*/  BSYNC B0 ;  /* 0x0000000000007941 */ /* 0x000fea0003800000 */
.L_x_3799:
        /* <DEDUP_REMOVED lines=22> */
.L_x_3749:
[----:B------:R-:W-:Y:S01]  /*58c0*/  ISETP.GE.AND P2, PT, R177, 0x1, PT ;  /* 0x00000001b100780c */ /* 0x000fe20003f46270 */
[----:B------:R-:W-:Y:S01]  /*58d0*/  IMAD.MOV.U32 R3, RZ, RZ, RZ ;  /* 0x000000ffff037224 */ /* 0x000fe200078e00ff */
[----:B------:R-:W-:Y:S02]  /*58e0*/  PLOP3.LUT P1, PT, PT, PT, PT, 0x80, 0x0 ;  /* 0x000000000000781c */ /* 0x000fe40003f2f070 */
[----:B------:R-:W-:Y:S01]  /*58f0*/  CS2R R4, SRZ ;  /* 0x0000000000047805 */ /* 0x000fe2000001ff00 */
[----:B------:R-:W-:Y:S01]  /*5900*/  IMAD.MOV.U32 R0, RZ, RZ, RZ ;  /* 0x000000ffff007224 */ /* 0x000fe200078e00ff */
        /* <DEDUP_REMOVED lines=25> */
[----:B----4-:R-:W-:Y:S02]  /*5aa0*/  CS2R R88, SRZ ;  /* 0x0000000000587805 */ /* 0x010fe4000001ff00 */
        /* <DEDUP_REMOVED lines=32> */
[----:B--2---:R-:W-:-:S02]  /*5cb0*/  CS2R R34, SRZ ;  /* 0x0000000000227805 */ /* 0x004fc4000001ff00 */
[----:B------:R-:W-:Y:S02]  /*5cc0*/  CS2R R36, SRZ ;  /* 0x0000000000247805 */ /* 0x000fe4000001ff00 */
[----:B---3--:R-:W-:Y:S02]  /*5cd0*/  CS2R R32, SRZ ;  /* 0x0000000000207805 */ /* 0x008fe4000001ff00 */
[----:B------:R-:W-:Y:S02]  /*5ce0*/  CS2R R26, SRZ ;  /* 0x00000000001a7805 */ /* 0x000fe4000001ff00 */
[----:B------:R-:W-:Y:S01]  /*5cf0*/  CS2R R28, SRZ ;  /* 0x00000000001c7805 */ /* 0x000fe2000001ff00 */
[----:B------:R-:W-:Y:S06]  /*5d00*/  @P0 BRA `(.L_x_3802) ;  /* 0x00000000000c0947 */ /* 0x000fec0003800000 */
[----:B------:R-:W0:Y:S01]  /*5d10*/  FENCE.VIEW.ASYNC.G ;  /* 0x00000000000073c6 */ /* 0x000e220000000100 */
[----:B------:R-:W-:Y:S05]  /*5d20*/  WARPSYNC.ALL ;  /* 0x0000000000007948 */ /* 0x000fea0003800000 */
[----:B0-----:R-:W-:Y:S06]  /*5d30*/  BAR.ARV 0xc, 0x120 ;  /* 0x0304800000007b1d */ /* 0x001fec0000002000 */
.L_x_3802:
[----:B------:R-:W-:Y:S01]  /*5d40*/  CS2R R24, SRZ ;  /* 0x0000000000187805 */ /* 0x000fe2000001ff00 */
[----:B------:R-:W-:Y:S06]  /*5d50*/  @!P2 BRA `(.L_x_3803) ;  /* 0x000000a0002ca947 */ /* 0x000fec0003800000 */
[----:B------:R-:W-:-:S03]  /*5d60*/  UMOV UR4, 0xffffffff ;  /* 0xffffffff00047882 */ /* 0x000fc60000000000 */
[----:B------:R-:W-:Y:S05]  /*5d70*/  BRA.DIV UR4, `(.L_x_3804) ;  /* 0x0000012604a47947 */ /* 0x000fea000b800000 */
[----:B------:R0:W1:Y:S02]  /*5d80*/  SHFL.IDX PT, R14, R235, RZ, 0x1f ;  /* 0x00001fffeb0e7589 */ /* 0x00006400000e0000 */
.L_x_4008:
        /* <DEDUP_REMOVED lines=26> */
.L_x_3806:
[----:B------:R-:W-:Y:S05]  /*5f30*/  BSYNC B6 ;  /* 0x0000000000067941 */ /* 0x000fea0003800000 */
.L_x_3805:
        /* <DEDUP_REMOVED lines=12> */
.L_x_3810:
[----:B--2---:R2:W3:Y:S02]  /*6000*/  SYNCS.PHASECHK.TRANS64.TRYWAIT P0, [R18+URZ+0x22800], R3 ;  /* 0x02280003120075a7 */ /* 0x0044e4000800017f */
[----:B---3--:R-:W-:Y:S05]  /*6010*/  @!P0 NANOSLEEP.SYNCS 0x989680 ;  /* 0x009896800000895d */ /* 0x008fea0003900000 */
[----:B------:R-:W3:Y:S02]  /*6020*/  @!P0 SYNCS.PHASECHK.TRANS64 P0, [R18+URZ+0x22800], R3 ;  /* 0x02280003120085a7 */ /* 0x000ee4000800007f */
[----:B---3--:R-:W-:Y:S05]  /*6030*/  @!P0 BRA `(.L_x_3810) ;  /* 0xfffffffc00f08947 */ /* 0x008fea000383ffff */
.L_x_3809:
[----:B------:R-:W-:Y:S05]  /*6040*/  BSYNC B0 ;  /* 0x0000000000007941 */ /* 0x000fea0003800000 */
.L_x_3808:
[----:B------:R-:W-:Y:S05]  /*6050*/  BRA `(.L_x_3811) ;  /* 0x0000002c00fc7947 */ /* 0x000fea0003800000 */
.L_x_3807:
[----:B------:R-:W1:Y:S01]  /*6060*/  LDC.64 R14, c[0x0][0x3e8] ;  /* 0x0000fa00ff0e7b82 */ /* 0x000e620000000a00 */
[----:B-----5:R-:W-:Y:S01]  /*6070*/  SHF.R.S32.HI R3, RZ, 0x1f, R31 ;  /* 0x0000001fff037819 */ /* 0x020fe2000001141f */
[----:B------:R-:W-:Y:S01]  /*6080*/  IMAD.SHL.U32 R24, R232, 0x4, RZ ;  /* 0x00000004e8187824 */ /* 0x000fe200078e00ff */
[----:B------:R-:W-:Y:S01]  /*6090*/  LOP3.LUT P0, RZ, R26, 0x3ff, RZ, 0xc0, !PT ;  /* 0x000003ff1aff7812 */ /* 0x000fe2000780c0ff */
[----:B------:R-:W-:Y:S01]  /*60a0*/  IMAD.MOV.U32 R4, RZ, RZ, R16 ;  /* 0x000000ffff047224 */ /* 0x000fe200078e0010 */
[----:B------:R-:W-:Y:S01]  /*60b0*/  BSSY B6, `(.L_x_3812) ;  /* 0x0000031000067945 */ /* 0x000fe20003800000 */
[----:B------:R-:W-:Y:S01]  /*60c0*/  IMAD.MOV.U32 R5, RZ, RZ, R17 ;  /* 0x000000ffff057224 */ /* 0x000fe200078e0011 */
[----:B------:R-:W-:Y:S01]  /*60d0*/  SHF.R.S32.HI R25, RZ, 0x1f, R24 ;  /* 0x0000001fff197819 */ /* 0x000fe20000011418 */
[----:B------:R-:W2:Y:S01]  /*60e0*/  LDC.64 R12, c[0x0][0x3d8] ;  /* 0x0000f600ff0c7b82 */ /* 0x000ea20000000a00 */
[-C--:B-1----:R-:W-:Y:S01]  /*60f0*/  IMAD R6, R3, R14.reuse, RZ ;  /* 0x0000000e03067224 */ /* 0x082fe200078e02ff */
[----:B------:R-:W-:Y:S01]  /*6100*/  SHF.L.U64.HI R59, R14, 0x6, R15 ;  /* 0x000000060e3b7819 */ /* 0x000fe2000001020f */
[----:B------:R-:W-:-:S04]  /*6110*/  IMAD.WIDE.U32 R10, R19, R14, R4 ;  /* 0x0000000e130a7225 */ /* 0x000fc800078e0004 */
[----:B------:R-:W-:Y:S02]  /*6120*/  IMAD R28, R226, R14, RZ ;  /* 0x0000000ee21c7224 */ /* 0x000fe400078e02ff */
[-C--:B--2---:R-:W-:Y:S01]  /*6130*/  IMAD R0, R3, R12.reuse, RZ ;  /* 0x0000000c03007224 */ /* 0x084fe200078e02ff */
[----:B------:R-:W-:Y:S01]  /*6140*/  SHF.L.U64.HI R57, R12, 0x6, R13 ;  /* 0x000000060c397819 */ /* 0x000fe2000001020d */
[----:B------:R-:W-:-:S04]  /*6150*/  IMAD.WIDE.U32 R8, R19, R12, R4 ;  /* 0x0000000c13087225 */ /* 0x000fc800078e0004 */
[C---:B------:R-:W-:Y:S02]  /*6160*/  IMAD R49, R31.reuse, R15, R6 ;  /* 0x0000000f1f317224 */ /* 0x040fe400078e0206 */
[----:B------:R-:W-:-:S04]  /*6170*/  IMAD.WIDE.U32 R42, R31, R14, RZ ;  /* 0x0000000e1f2a7225 */ /* 0x000fc800078e00ff */
[-C--:B------:R-:W-:Y:S02]  /*6180*/  IMAD R20, R226, R12.reuse, RZ ;  /* 0x0000000ce2147224 */ /* 0x080fe400078e02ff */
[----:B------:R-:W-:-:S04]  /*6190*/  IMAD.WIDE.U32 R44, R31, R12, RZ ;  /* 0x0000000c1f2c7225 */ /* 0x000fc800078e00ff */
[----:B------:R-:W-:Y:S01]  /*61a0*/  IMAD R47, R31, R13, R0 ;  /* 0x0000000d1f2f7224 */ /* 0x000fe200078e0200 */
[----:B------:R-:W-:Y:S01]  /*61b0*/  IADD3 R26, P3, R8, R44, RZ ;  /* 0x0000002c081a7210 */ /* 0x000fe20007f7e0ff */
[----:B------:R-:W-:-:S04]  /*61c0*/  IMAD.WIDE.U32 R4, R19, R12, R24 ;  /* 0x0000000c13047225 */ /* 0x000fc800078e0018 */
[----:B------:R-:W-:Y:S01]  /*61d0*/  IMAD.WIDE.U32 R6, R19, R14, R24 ;  /* 0x0000000e13067225 */ /* 0x000fe200078e0018 */
[----:B------:R-:W-:-:S03]  /*61e0*/  IADD3 R46, P1, R4, R44, RZ ;  /* 0x0000002c042e7210 */ /* 0x000fc60007f3e0ff */
[----:B------:R-:W-:Y:S01]  /*61f0*/  IMAD R51, R19, R15, R28 ;  /* 0x0000000f13337224 */ /* 0x000fe200078e021c */
[-C--:B------:R-:W-:Y:S01]  /*6200*/  IADD3 R28, P4, R10, R42.reuse, RZ ;  /* 0x0000002a0a1c7210 */ /* 0x080fe20007f9e0ff */
[----:B------:R-:W-:Y:S01]  /*6210*/  IMAD.IADD R49, R49, 0x1, R43 ;  /* 0x0000000131317824 */ /* 0x000fe200078e022b */
[----:B------:R-:W-:Y:S01]  /*6220*/  IADD3 R50, P2, R6, R42, RZ ;  /* 0x0000002a06327210 */ /* 0x000fe20007f5e0ff */
        /* <DEDUP_REMOVED lines=25> */
.L_x_3813:
[----:B------:R-:W-:Y:S05]  /*63c0*/  BSYNC B6 ;  /* 0x0000000000067941 */ /* 0x000fea0003800000 */
.L_x_3812:
[----:B------:R-:W1:Y:S01]  /*63d0*/  LDC.64 R6, c[0x0][0x3d8] ;  /* 0x0000f600ff067b82 */ /* 0x000e620000000a00 */
[----:B------:R-:W-:Y:S01]  /*63e0*/  SHF.R.S32.HI R3, RZ, 0x1f, R205 ;  /* 0x0000001fff037819 */ /* 0x000fe200000114cd */
[----:B------:R-:W-:Y:S01]  /*63f0*/  ULDC.U8 UR4, c[0x0][0x3f0] ;  /* 0x0000fc0000047ab9 */ /* 0x000fe20000000000 */
[----:B------:R-:W-:Y:S01]  /*6400*/  BSSY B0, `(.L_x_3814) ;  /* 0x00002bc000007945 */ /* 0x000fe20003800000 */
[----:B------:R-:W-:-:S04]  /*6410*/  ISETP.NE.AND P0, PT, RZ, UR4, PT ;  /* 0x00000004ff007c0c */ /* 0x000fc8000bf05270 */
[----:B------:R-:W2:Y:S01]  /*6420*/  LDC.64 R4, c[0x0][0x3e8] ;  /* 0x0000fa00ff047b82 */ /* 0x000ea20000000a00 */
[-C--:B-1----:R-:W-:Y:S02]  /*6430*/  IMAD R0, R3, R6.reuse, RZ ;  /* 0x0000000603007224 */ /* 0x082fe400078e02ff */
[----:B------:R-:W-:-:S04]  /*6440*/  IMAD.WIDE.U32 R8, R205, R6, RZ ;  /* 0x00000006cd087225 */ /* 0x000fc800078e00ff */
[----:B------:R-:W-:Y:S02]  /*6450*/  IMAD.SHL.U32 R53, R8, 0x80, RZ ;  /* 0x0000008008357824 */ /* 0x000fe400078e00ff */
[-C--:B--2---:R-:W-:Y:S02]  /*6460*/  IMAD R12, R3, R4.reuse, RZ ;  /* 0x00000004030c7224 */ /* 0x084fe400078e02ff */
        /* <DEDUP_REMOVED lines=58> */
.L_x_3817:
[----:B------:R-:W-:Y:S05]  /*6810*/  BSYNC B1 ;  /* 0x0000000000017941 */ /* 0x000fea0003800000 */
.L_x_3816:
[----:B------:R-:W-:Y:S04]  /*6820*/  BSSY B1, `(.L_x_3818) ;  /* 0x0000018000017945 */ /* 0x000fe80003800000 */
[----:B------:R-:W-:Y:S05]  /*6830*/  @P1 BRA `(.L_x_3819) ;  /* 0x0000000000581947 */ /* 0x000fea0003800000 */
[----:B------:R-:W-:Y:S01]  /*6840*/  IADD3 R0, P4, P5, R50, R60, R55 ;  /* 0x0000003c32007210 */ /* 0x000fe20007d9e037 */
[----:B-1----:R-:W-:Y:S01]  /*6850*/  VIADD R14, R24, 0x10 ;  /* 0x00000010180e7836 */ /* 0x002fe20000000000 */
        /* <DEDUP_REMOVED lines=20> */
.L_x_3819:
[----:B------:R-:W-:Y:S05]  /*69a0*/  BSYNC B1 ;  /* 0x0000000000017941 */ /* 0x000fea0003800000 */
.L_x_3818:
[----:B------:R-:W-:Y:S01]  /*69b0*/  IMAD.WIDE.U32 R10, R3, R6, R10 ;  /* 0x00000006030a7225 */ /* 0x000fe200078e000a */
[----:B------:R-:W-:Y:S01]  /*69c0*/  LEA.HI R0, R225, R225, RZ, 0x1 ;  /* 0x000000e1e1007211 */ /* 0x000fe200078f08ff */
[----:B------:R-:W-:Y:S01]  /*69d0*/  ULDC.64 UR4, c[0x0][0x3c8] ;  /* 0x0000f20000047ab9 */ /* 0x000fe20000000a00 */
[----:B------:R-:W-:Y:S01]  /*69e0*/  ULDC.64 UR6, c[0x0][0x3e0] ;  /* 0x0000f80000067ab9 */ /* 0x000fe20000000a00 */
[----:B------:R-:W-:-:S04]  /*69f0*/  IMAD.WIDE.U32 R12, R3, R4, R12 ;  /* 0x00000004030c7225 */ /* 0x000fc800078e000c */
[C---:B------:R-:W-:Y:S02]  /*6a00*/  IMAD R6, R41.reuse, R6, RZ ;  /* 0x0000000629067224 */ /* 0x040fe400078e02ff */
[----:B------:R-:W-:Y:S02]  /*6a10*/  IMAD R4, R41, R4, RZ ;  /* 0x0000000429047224 */ /* 0x000fe400078e02ff */
[----:B-12---:R-:W-:Y:S02]  /*6a20*/  IMAD.SHL.U32 R14, R230, 0x40, RZ ;  /* 0x00000040e60e7824 */ /* 0x006fe400078e00ff */
[C---:B------:R-:W-:Y:S01]  /*6a30*/  IMAD R7, R3.reuse, R7, R6 ;  /* 0x0000000703077224 */ /* 0x040fe200078e0206 */
[----:B------:R-:W-:Y:S01]  /*6a40*/  LOP3.LUT R6, R0, 0xfffffffe, RZ, 0xc0, !PT ;  /* 0xfffffffe00067812 */ /* 0x000fe200078ec0ff */
[----:B------:R-:W-:Y:S01]  /*6a50*/  IMAD R3, R3, R5, R4 ;  /* 0x0000000503037224 */ /* 0x000fe200078e0204 */
[----:B------:R-:W-:Y:S01]  /*6a60*/  LOP3.LUT R15, R14, 0x1c0, RZ, 0xc0, !PT ;  /* 0x000001c00e0f7812 */ /* 0x000fe200078ec0ff */
[----:B------:R-:W-:Y:S01]  /*6a70*/  IMAD.IADD R5, R11, 0x1, R7 ;  /* 0x000000010b057824 */ /* 0x000fe200078e0207 */
[----:B------:R-:W-:Y:S01]  /*6a80*/  LEA R4, P2, R10, UR4, 0x1 ;  /* 0x000000040a047c11 */ /* 0x000fe2000f8408ff */
[----:B------:R-:W-:Y:S01]  /*6a90*/  IMAD.IADD R3, R13, 0x1, R3 ;  /* 0x000000010d037824 */ /* 0x000fe200078e0203 */
[----:B------:R-:W-:Y:S01]  /*6aa0*/  LEA R0, P3, R12, UR6, 0x1 ;  /* 0x000000060c007c11 */ /* 0x000fe2000f8608ff */
[----:B------:R-:W-:Y:S01]  /*6ab0*/  IMAD.IADD R6, R225, 0x1, -R6 ;  /* 0x00000001e1067824 */ /* 0x000fe200078e0a06 */
[----:B------:R-:W-:Y:S01]  /*6ac0*/  LOP3.LUT R14, R15, 0x18, R16, 0xf8, !PT ;  /* 0x000000180f0e7812 */ /* 0x000fe200078ef810 */
[----:B------:R-:W-:Y:S01]  /*6ad0*/  UMOV UR4, 0xffffffff ;  /* 0xffffffff00047882 */ /* 0x000fe20000000000 */
[----:B------:R-:W-:-:S02]  /*6ae0*/  SHF.R.U32.HI R15, RZ, 0x3, R15 ;  /* 0x00000003ff0f7819 */ /* 0x000fc4000001160f */
[----:B------:R-:W-:Y:S02]  /*6af0*/  LEA.HI.X R5, R10, UR5, R5, 0x1, P2 ;  /* 0x000000050a057c11 */ /* 0x000fe400090f0c05 */
[----:B------:R-:W-:Y:S02]  /*6b00*/  LEA.HI.X R3, R12, UR7, R3, 0x1, P3 ;  /* 0x000000070c037c11 */ /* 0x000fe400098f0c03 */
[----:B------:R-:W-:Y:S02]  /*6b10*/  LOP3.LUT R39, R14, R15, RZ, 0x3c, !PT ;  /* 0x0000000f0e277212 */ /* 0x000fe400078e3cff */
[----:B------:R-:W-:Y:S01]  /*6b20*/  SHF.L.U32 R7, R6, 0x1f, RZ ;  /* 0x0000001f06077819 */ /* 0x000fe200000006ff */
[----:B------:R-:W-:Y:S06]  /*6b30*/  BRA.DIV UR4, `(.L_x_3820) ;  /* 0x0000011a045c7947 */ /* 0x000fec000b800000 */
.L_x_4011:
[----:B------:R-:W-:-:S03]  /*6b40*/  UMOV UR4, 0xffffffff ;  /* 0xffffffff00047882 */ /* 0x000fc60000000000 */
[----:B------:R-:W-:Y:S05]  /*6b50*/  BRA.DIV UR4, `(.L_x_3821) ;  /* 0x0000011a047c7947 */ /* 0x000fea000b800000 */
.L_x_4014:
[----:B------:R-:W-:-:S03]  /*6b60*/  UMOV UR4, 0xffffffff ;  /* 0xffffffff00047882 */ /* 0x000fc60000000000 */
[----:B------:R-:W-:Y:S05]  /*6b70*/  BRA.DIV UR4, `(.L_x_3822) ;  /* 0x0000011a049c7947 */ /* 0x000fea000b800000 */
.L_x_4017:
[----:B------:R-:W-:-:S03]  /*6b80*/  UMOV UR4, 0xffffffff ;  /* 0xffffffff00047882 */ /* 0x000fc60000000000 */
[----:B------:R-:W-:Y:S05]  /*6b90*/  BRA.DIV UR4, `(.L_x_3823) ;  /* 0x0000011a04bc7947 */ /* 0x000fea000b800000 */
.L_x_4020:
[----:B------:R-:W-:-:S03]  /*6ba0*/  UMOV UR4, 0xffffffff ;  /* 0xffffffff00047882 */ /* 0x000fc60000000000 */
[----:B------:R-:W-:Y:S05]  /*6bb0*/  BRA.DIV UR4, `(.L_x_3824) ;  /* 0x0000011a04dc7947 */ /* 0x000fea000b800000 */
.L_x_4023:
[----:B------:R-:W-:-:S03]  /*6bc0*/  UMOV UR4, 0xffffffff ;  /* 0xffffffff00047882 */ /* 0x000fc60000000000 */
[----:B------:R-:W-:Y:S05]  /*6bd0*/  BRA.DIV UR4, `(.L_x_3825) ;  /* 0x0000011a04fc7947 */ /* 0x000fea000b800000 */
.L_x_4026:
[----:B------:R-:W-:-:S03]  /*6be0*/  UMOV UR4, 0xffffffff ;  /* 0xffffffff00047882 */ /* 0x000fc60000000000 */
[----:B------:R-:W-:Y:S05]  /*6bf0*/  BRA.DIV UR4, `(.L_x_3826) ;  /* 0x0000011e041c7947 */ /* 0x000fea000b800000 */
.L_x_4029:
[----:B------:R-:W-:-:S03]  /*6c00*/  UMOV UR4, 0xffffffff ;  /* 0xffffffff00047882 */ /* 0x000fc60000000000 */
[----:B------:R-:W-:Y:S05]  /*6c10*/  BRA.DIV UR4, `(.L_x_3827) ;  /* 0x0000011e043c7947 */ /* 0x000fea000b800000 */
.L_x_4032:
[----:B------:R-:W1:Y:S01]  /*6c20*/  SYNCS.PHASECHK.TRANS64.TRYWAIT P2, [R18+URZ+0x22800], R7 ;  /* 0x02280007120075a7 */ /* 0x000e62000804017f */
        /* <DEDUP_REMOVED lines=13> */
[----:B------:R-:W-:Y:S01]  /*6d00*/  IMAD R3, R3, 0x2, R18 ;  /* 0x0000000203037824 */ /* 0x000fe200078e0212 */
        /* <DEDUP_REMOVED lines=23> */
[----:B-1----:R-:W-:Y:S06]  /*6e80*/  @!P2 BRA `(.L_x_3829) ;  /* 0x0000011800c8a947 */ /* 0x002fec0003800000 */
.L_x_4033:
[----:B------:R-:W-:Y:S05]  /*6e90*/  BSYNC B1 ;  /* 0x0000000000017941 */ /* 0x000fea0003800000 */
.L_x_3828:
[----:B------:R-:W-:Y:S01]  /*6ea0*/  BSSY B1, `(.L_x_3830) ;  /* 0x0000068000017945 */ /* 0x000fe20003800000 */
[----:B------:R-:W-:Y:S02]  /*6eb0*/  PRMT R46, R4, 0x7610, R46 ;  /* 0x00007610042e7816 */ /* 0x000fe4000000002e */
[----:B------:R-:W-:Y:S01]  /*6ec0*/  PRMT R48, R48, 0x5410, R5 ;  /* 0x0000541030307816 */ /* 0x000fe20000000005 */
[----:B------:R-:W-:Y:S06]  /*6ed0*/  @P0 BRA `(.L_x_3831) ;  /* 0x0000000400900947 */ /* 0x000fec0003800000 */
[----:B------:R-:W2:Y:S01]  /*6ee0*/  LDC R5, c[0x0][0x3d4] ;  /* 0x0000f500ff057b82 */ /* 0x000ea20000000800 */
[C---:B------:R-:W-:Y:S01]  /*6ef0*/  VIADD R4, R24.reuse, 0x10 ;  /* 0x0000001018047836 */ /* 0x040fe20000000000 */
[----:B------:R-:W-:Y:S01]  /*6f00*/  BSSY B2, `(.L_x_3832) ;  /* 0x0000032000027945 */ /* 0x000fe20003800000 */
[----:B--2---:R-:W-:-:S03]  /*6f10*/  ISETP.GE.AND P0, PT, R24, R5, PT ;  /* 0x000000051800720c */ /* 0x004fc60003f06270 */
[----:B------:R-:W-:-:S10]  /*6f20*/  ISETP.GE.AND P2, PT, R4, R5, PT ;  /* 0x000000050400720c */ /* 0x000fd40003f46270 */
[----:B------:R-:W-:Y:S05]  /*6f30*/  @P0 BRA `(.L_x_3833) ;  /* 0x0000000000b80947 */ /* 0x000fea0003800000 */
[----:B-1----:R-:W1:Y:S01]  /*6f40*/  LDS.128 R4, [R3+0x18400] ;  /* 0x0184000003047984 */ /* 0x002e620000000c00 */
        /* <DEDUP_REMOVED lines=12> */
[C---:B-1----:R-:W-:Y:S01]  /*7010*/  LOP3.LUT R11, R6.reuse, 0xffff0000, RZ, 0xc0, !PT ;  /* 0xffff0000060b7812 */ /* 0x042fe200078ec0ff */
        /* <DEDUP_REMOVED lines=32> */
.L_x_3833:
[----:B------:R-:W-:Y:S05]  /*7220*/  BSYNC B2 ;  /* 0x0000000000027941 */ /* 0x000fea0003800000 */
.L_x_3832:
[----:B------:R-:W-:Y:S05]  /*7230*/  @P2 BRA `(.L_x_3831) ;  /* 0x0000000000b82947 */ /* 0x000fea0003800000 */
[----:B-12---:R-:W1:Y:S01]  /*7240*/  LDS.128 R4, [R0] ;  /* 0x0000000000047984 */ /* 0x006e620000000c00 */
        /* <DEDUP_REMOVED lines=12> */
[C---:B-1----:R-:W-:Y:S01]  /*7310*/  LOP3.LUT R11, R6.reuse, 0xffff0000, RZ, 0xc0, !PT ;  /* 0xffff0000060b7812 */ /* 0x042fe200078ec0ff */
        /* <DEDUP_REMOVED lines=32> */
.L_x_3831:
[----:B------:R-:W-:Y:S05]  /*7520*/  BSYNC B1 ;  /* 0x0000000000017941 */ /* 0x000fea0003800000 */
.L_x_3830:
[----:B------:R-:W-:Y:S05]  /*7530*/  @P1 BRA `(.L_x_3834) ;  /* 0x0000001800a01947 */ /* 0x000fea0003800000 */
[----:B--23--:R-:W2:Y:S01]  /*7540*/  LDC R5, c[0x0][0x3d4] ;  /* 0x0000f500ff057b82 */ /* 0x00cea20000000800 */
[C---:B------:R-:W-:Y:S01]  /*7550*/  VIADD R4, R24.reuse, 0x10 ;  /* 0x0000001018047836 */ /* 0x040fe20000000000 */
[----:B------:R-:W-:Y:S01]  /*7560*/  BSSY B1, `(.L_x_3835) ;  /* 0x0000032000017945 */ /* 0x000fe20003800000 */
[----:B--2---:R-:W-:-:S03]  /*7570*/  ISETP.GE.AND P0, PT, R24, R5, PT ;  /* 0x000000051800720c */ /* 0x004fc60003f06270 */
[----:B------:R-:W-:-:S10]  /*7580*/  ISETP.GE.AND P1, PT, R4, R5, PT ;  /* 0x000000050400720c */ /* 0x000fd40003f26270 */
[----:B------:R-:W-:Y:S05]  /*7590*/  @P0 BRA `(.L_x_3836) ;  /* 0x0000000000b80947 */ /* 0x000fea0003800000 */
[----:B-1----:R-:W1:Y:S01]  /*75a0*/  LDS.128 R4, [R3+0x1a400] ;  /* 0x01a4000003047984 */ /* 0x002e620000000c00 */
        /* <DEDUP_REMOVED lines=45> */
.L_x_3836:
[----:B------:R-:W-:Y:S05]  /*7880*/  BSYNC B1 ;  /* 0x0000000000017941 */ /* 0x000fea0003800000 */
.L_x_3835:
[----:B------:R-:W-:Y:S05]  /*7890*/  @P1 BRA `(.L_x_3834) ;  /* 0x0000001400c81947 */ /* 0x000fea0003800000 */
[----:B-12---:R-:W1:Y:S01]  /*78a0*/  LDS.128 R4, [R0+0x2000] ;  /* 0x0020000000047984 */ /* 0x006e620000000c00 */
        /* <DEDUP_REMOVED lines=12> */
[C---:B-1----:R-:W-:Y:S01]  /*7970*/  LOP3.LUT R9, R6.reuse, 0xffff0000, RZ, 0xc0, !PT ;  /* 0xffff000006097812 */ /* 0x042fe200078ec0ff */
        /* <DEDUP_REMOVED lines=33> */
.L_x_3815:
[----:B------:R-:W1:Y:S01]  /*7b90*/  LDC R21, c[0x0][0x3d4] ;  /* 0x0000f500ff157b82 */ /* 0x000e620000000800 */
[-C--:B------:R-:W-:Y:S01]  /*7ba0*/  ISETP.GE.AND P0, PT, R218, R56.reuse, PT ;  /* 0x00000038da00720c */ /* 0x080fe20003f06270 */
[----:B------:R-:W-:Y:S01]  /*7bb0*/  ULDC.64 UR4, c[0x0][0x3c8] ;  /* 0x0000f20000047ab9 */ /* 0x000fe20000000a00 */
[----:B------:R-:W-:Y:S01]  /*7bc0*/  ISETP.GE.AND P1, PT, R19, R56, PT ;  /* 0x000000381300720c */ /* 0x000fe20003f26270 */
[----:B------:R-:W-:Y:S01]  /*7bd0*/  ULDC.64 UR6, c[0x0][0x3e0] ;  /* 0x0000f80000067ab9 */ /* 0x000fe20000000a00 */
[----:B------:R-:W-:Y:S02]  /*7be0*/  CS2R R32, SRZ ;  /* 0x0000000000207805 */ /* 0x000fe4000001ff00 */
[----:B------:R-:W-:Y:S02]  /*7bf0*/  CS2R R34, SRZ ;  /* 0x0000000000227805 */ /* 0x000fe4000001ff00 */
[CC--:B-1----:R-:W-:Y:S02]  /*7c00*/  ISETP.GE.OR P0, PT, R16.reuse, R21.reuse, P0 ;  /* 0x000000151000720c */ /* 0x0c2fe40000706670 */
[----:B------:R-:W-:-:S11]  /*7c10*/  ISETP.GE.OR P1, PT, R16, R21, P1 ;  /* 0x000000151000720c */ /* 0x000fd60000f26670 */
[----:B------:R-:W1:Y:S01]  /*7c20*/  @!P0 LDC.64 R14, c[0x0][0x3c8] ;  /* 0x0000f200ff0e8b82 */ /* 0x000e620000000a00 */
[----:B------:R-:W-:Y:S02]  /*7c30*/  @!P0 IADD3 R13, P2, P3, R26, R58, R53 ;  /* 0x0000003a1a0d8210 */ /* 0x000fe40007b5e035 */
[----:B------:R-:W-:Y:S02]  /*7c40*/  @!P1 IADD3 R9, P5, R53, R26, RZ ;  /* 0x0000001a35099210 */ /* 0x000fe40007fbe0ff */
[----:B------:R-:W-:Y:S02]  /*7c50*/  @!P0 IADD3.X R20, R27, R57, R52, P2, P3 ;  /* 0x000000391b148210 */ /* 0x000fe400017e6434 */
[----:B------:R-:W-:Y:S01]  /*7c60*/  @!P0 IADD3 R0, P3, P4, R28, R60, R55 ;  /* 0x0000003c1c008210 */ /* 0x000fe20007c7e037 */
[----:B------:R-:W2:Y:S01]  /*7c70*/  @!P0 LDC.64 R30, c[0x0][0x3e0] ;  /* 0x0000f800ff1e8b82 */ /* 0x000ea20000000a00 */
[----:B------:R-:W-:Y:S01]  /*7c80*/  @!P1 IADD3 R11, P2, R55, R28, RZ ;  /* 0x0000001c370b9210 */ /* 0x000fe20007f5e0ff */
[----:B------:R-:W-:Y:S01]  /*7c90*/  @!P1 IMAD.X R10, R52, 0x1, R27, P5 ;  /* 0x00000001340a9824 */ /* 0x000fe200028e061b */
[----:B------:R-:W-:-:S02]  /*7ca0*/  @!P0 IADD3.X R3, R29, R59, R54, P3, P4 ;  /* 0x0000003b1d038210 */ /* 0x000fc40001fe8436 */
[----:B------:R-:W-:Y:S01]  /*7cb0*/  @!P1 LEA R8, P5, R9, UR4, 0x1 ;  /* 0x0000000409089c11 */ /* 0x000fe2000f8a08ff */
[----:B------:R-:W-:-:S03]  /*7cc0*/  @!P1 IMAD.X R24, R54, 0x1, R29, P2 ;  /* 0x0000000136189824 */ /* 0x000fc600010e061d */
[----:B------:R-:W-:Y:S02]  /*7cd0*/  @!P1 LEA.HI.X R9, R9, UR5, R10, 0x1, P5 ;  /* 0x0000000509099c11 */ /* 0x000fe4000a8f0c0a */
[----:B------:R-:W-:Y:S02]  /*7ce0*/  @!P1 LEA R10, P2, R11, UR6, 0x1 ;  /* 0x000000060b0a9c11 */ /* 0x000fe4000f8408ff */
[----:B-1----:R-:W-:Y:S02]  /*7cf0*/  @!P0 LEA R12, P3, R13, R14, 0x1 ;  /* 0x0000000e0d0c8211 */ /* 0x002fe400078608ff */
[----:B------:R-:W-:Y:S02]  /*7d00*/  CS2R R26, SRZ ;  /* 0x00000000001a7805 */ /* 0x000fe4000001ff00 */
[----:B------:R-:W-:Y:S02]  /*7d10*/  @!P1 LEA.HI.X R11, R11, UR7, R24, 0x1, P2 ;  /* 0x000000070b0b9c11 */ /* 0x000fe400090f0c18 */
[----:B------:R-:W-:-:S02]  /*7d20*/  CS2R R28, SRZ ;  /* 0x00000000001c7805 */ /* 0x000fc4000001ff00 */
[----:B------:R-:W-:Y:S01]  /*7d30*/  @!P0 LEA.HI.X R13, R13, R15, R20, 0x1, P3 ;  /* 0x0000000f0d0d8211 */ /* 0x000fe200018f0c14 */
[----:B------:R1:W5:Y:S01]  /*7d40*/  @!P1 LDG.E.128 R32, desc[UR40][R8.64] ;  /* 0x0000002808209981 */ /* 0x000362000c1e1d00 */
[----:B--2---:R-:W-:-:S04]  /*7d50*/  @!P0 LEA R14, P4, R0, R30, 0x1 ;  /* 0x0000001e000e8211 */ /* 0x004fc800078808ff */
[----:B------:R-:W-:Y:S02]  /*7d60*/  @!P0 LEA.HI.X R15, R0, R31, R3, 0x1, P4 ;  /* 0x0000001f000f8211 */ /* 0x000fe400020f0c03 */
[----:B------:R-:W2:Y:S01]  /*7d70*/  LDC R0, c[0x0][0x428] ;  /* 0x00010a00ff007b82 */ /* 0x000ea20000000800 */
[----:B------:R-:W-:Y:S02]  /*7d80*/  CS2R R24, SRZ ;  /* 0x0000000000187805 */ /* 0x000fe4000001ff00 */
[----:B------:R-:W-:-:S04]  /*7d90*/  CS2R R30, SRZ ;  /* 0x00000000001e7805 */ /* 0x000fc8000001ff00 */
[----:B------:R-:W5:Y:S04]  /*7da0*/  @!P0 LDG.E.128 R24, desc[UR40][R12.64] ;  /* 0x000000280c188981 */ /* 0x000f68000c1e1d00 */
[----:B------:R-:W5:Y:S01]  /*7db0*/  @!P0 LDG.E.128 R28, desc[UR40][R14.64] ;  /* 0x000000280e1c8981 */ /* 0x000f62000c1e1d00 */
[----:B--2---:R-:W-:-:S13]  /*7dc0*/  ISETP.NE.AND P0, PT, R0, 0x1, PT ;  /* 0x000000010000780c */ /* 0x004fda0003f05270 */
[----:B------:R-:W2:Y:S08]  /*7dd0*/  @P0 LDC R0, c[0x0][0x42c] ;  /* 0x00010b00ff000b82 */ /* 0x000eb00000000800 */
[----:B-1----:R-:W1:Y:S01]  /*7de0*/  @P0 LDC R9, c[0x0][0x430] ;  /* 0x00010c00ff090b82 */ /* 0x002e620000000800 */
[----:B------:R-:W-:-:S04]  /*7df0*/  IMAD R3, R205, 0x80, R19 ;  /* 0x00000080cd037824 */ /* 0x000fc800078e0213 */
[----:B------:R-:W-:Y:S01]  /*7e00*/  IMAD R3, R232, 0x40, R3 ;  /* 0x00000040e8037824 */ /* 0x000fe200078e0203 */
[----:B------:R-:W-:Y:S02]  /*7e10*/  CS2R R36, SRZ ;  /* 0x0000000000247805 */ /* 0x000fe4000001ff00 */
[----:B------:R-:W-:Y:S01]  /*7e20*/  CS2R R38, SRZ ;  /* 0x0000000000267805 */ /* 0x000fe2000001ff00 */
[----:B------:R-:W-:-:S05]  /*7e30*/  IMAD.MOV.U32 R8, RZ, RZ, R44 ;  /* 0x000000ffff087224 */ /* 0x000fca00078e002c */
[----:B------:R3:W5:Y:S01]  /*7e40*/  @!P1 LDG.E.128 R36, desc[UR40][R10.64] ;  /* 0x000000280a249981 */ /* 0x000762000c1e1d00 */
[----:B--2---:R-:W-:-:S05]  /*7e50*/  @P0 IMAD.HI.U32 R0, R3, R0, RZ ;  /* 0x0000000003000227 */ /* 0x004fca00078e00ff */
[----:B-1----:R-:W-:-:S04]  /*7e60*/  @P0 SHF.R.U32.HI R3, RZ, R9, R0 ;  /* 0x00000009ff030219 */ /* 0x002fc80000011600 */
[----:B------:R-:W-:Y:S01]  /*7e70*/  SHF.R.S32.HI R41, RZ, 0x1f, R3 ;  /* 0x0000001fff297819 */ /* 0x000fe20000011403 */
[----:B------:R-:W-:Y:S02]  /*7e80*/  IMAD.MOV.U32 R9, RZ, RZ, R47 ;  /* 0x000000ffff097224 */ /* 0x000fe400078e002f */
[----:B---3--:R-:W-:Y:S02]  /*7e90*/  IMAD.MOV.U32 R10, RZ, RZ, R42 ;  /* 0x000000ffff0a7224 */ /* 0x008fe400078e002a */
[----:B------:R-:W-:Y:S02]  /*7ea0*/  IMAD.MOV.U32 R11, RZ, RZ, R49 ;  /* 0x000000ffff0b7224 */ /* 0x000fe400078e0031 */
[C---:B------:R-:W-:Y:S02]  /*7eb0*/  IMAD R0, R41.reuse, R6, RZ ;  /* 0x0000000629007224 */ /* 0x040fe400078e02ff */
[----:B------:R-:W-:Y:S02]  /*7ec0*/  IMAD R12, R41, R4, RZ ;  /* 0x00000004290c7224 */ /* 0x000fe400078e02ff */
        /* <DEDUP_REMOVED lines=13> */
.L_x_4036:
[----:B------:R-:W-:-:S03]  /*7fa0*/  UMOV UR4, 0xffffffff ;  /* 0xffffffff00047882 */ /* 0x000fc60000000000 */
[----:B------:R-:W-:Y:S05]  /*7fb0*/  BRA.DIV UR4, `(.L_x_3838) ;  /* 0x0000010a04b87947 */ /* 0x000fea000b800000 */
.L_x_4039:
[----:B------:R-:W-:-:S03]  /*7fc0*/  UMOV UR4, 0xffffffff ;  /* 0xffffffff00047882 */ /* 0x000fc60000000000 */
[----:B------:R-:W-:Y:S05]  /*7fd0*/  BRA.DIV UR4, `(.L_x_3839) ;  /* 0x0000010a04d87947 */ /* 0x000fea000b800000 */
.L_x_4042:
[----:B------:R-:W-:-:S03]  /*7fe0*/  UMOV UR4, 0xffffffff ;  /* 0xffffffff00047882 */ /* 0x000fc60000000000 */
[----:B------:R-:W-:Y:S05]  /*7ff0*/  BRA.DIV UR4, `(.L_x_3840) ;  /* 0x0000010a04f87947 */ /* 0x000fea000b800000 */
.L_x_4045:
[----:B------:R-:W-:-:S03]  /*8000*/  UMOV UR4, 0xffffffff ;  /* 0xffffffff00047882 */ /* 0x000fc60000000000 */
[----:B------:R-:W-:Y:S05]  /*8010*/  BRA.DIV UR4, `(.L_x_3841) ;  /* 0x0000010e04187947 */ /* 0x000fea000b800000 */
.L_x_4048:
[----:B------:R-:W-:Y:S01]  /*8020*/  UMOV UR4, 0xffffffff ;  /* 0xffffffff00047882 */ /* 0x000fe20000000000 */
[----:B------:R-:W-:Y:S02]  /*8030*/  LOP3.LUT R6, R6, 0xfffffffe, RZ, 0xc0, !PT ;  /* 0xfffffffe06067812 */ /* 0x000fe400078ec0ff */
[----:B------:R-:W-:Y:S05]  /*8040*/  BRA.DIV UR4, `(.L_x_3842) ;  /* 0x0000010e04347947 */ /* 0x000fea000b800000 */
.L_x_4051:
[----:B------:R-:W-:Y:S01]  /*8050*/  UMOV UR4, 0xffffffff ;  /* 0xffffffff00047882 */ /* 0x000fe20000000000 */
[----:B------:R-:W-:Y:S02]  /*8060*/  IMAD.IADD R6, R225, 0x1, -R6 ;  /* 0x00000001e1067824 */ /* 0x000fe400078e0a06 */
[----:B------:R-:W-:Y:S05]  /*8070*/  BRA.DIV UR4, `(.L_x_3843) ;  /* 0x0000010e04507947 */ /* 0x000fea000b800000 */
.L_x_4054:
[----:B------:R-:W-:Y:S01]  /*8080*/  UMOV UR4, 0xffffffff ;  /* 0xffffffff00047882 */ /* 0x000fe20000000000 */
[----:B------:R-:W-:Y:S02]  /*8090*/  SHF.L.U32 R3, R6, 0x1f, RZ ;  /* 0x0000001f06037819 */ /* 0x000fe400000006ff */
[----:B------:R-:W-:Y:S05]  /*80a0*/  BRA.DIV UR4, `(.L_x_3844) ;  /* 0x0000010e046c7947 */ /* 0x000fea000b800000 */
.L_x_4057:
[----:B------:R-:W1:Y:S01]  /*80b0*/  SYNCS.PHASECHK.TRANS64.TRYWAIT P1, [R18+URZ+0x22800], R3 ;  /* 0x02280003120075a7 */ /* 0x000e62000802017f */
        /* <DEDUP_REMOVED lines=33> */
.L_x_4058:
[----:B------:R-:W-:Y:S05]  /*82d0*/  BSYNC B1 ;  /* 0x0000000000017941 */ /* 0x000fea0003800000 */
.L_x_3845:
[----:B------:R-:W-:Y:S04]  /*82e0*/  BSSY B1, `(.L_x_3847) ;  /* 0x000006a000017945 */ /* 0x000fe80003800000 */
[----:B------:R-:W-:Y:S05]  /*82f0*/  @P2 BRA `(.L_x_3848) ;  /* 0x0000000400a02947 */ /* 0x000fea0003800000 */
[----:B------:R-:W-:Y:S01]  /*8300*/  IMAD.SHL.U32 R0, R230, 0x40, RZ ;  /* 0x00000040e6007824 */ /* 0x000fe200078e00ff */
[----:B------:R-:W-:Y:S01]  /*8310*/  SHF.R.U64 R12, R32, 0x10, R33 ;  /* 0x00000010200c7819 */ /* 0x000fe20000001221 */
[----:B------:R-:W-:Y:S01]  /*8320*/  IMAD.IADD R4, R16, 0x1, R21 ;  /* 0x0000000110047824 */ /* 0x000fe200078e0215 */
[----:B------:R-:W-:Y:S02]  /*8330*/  SHF.R.U32.HI R32, RZ, 0x10, R33 ;  /* 0x00000010ff207819 */ /* 0x000fe40000011621 */
[----:B------:R-:W-:Y:S02]  /*8340*/  LOP3.LUT R5, R0, 0x1c0, RZ, 0xc0, !PT ;  /* 0x000001c000057812 */ /* 0x000fe400078ec0ff */
[----:B------:R-:W-:Y:S02]  /*8350*/  SHF.R.U64 R42, R38, 0x10, R39 ;  /* 0x00000010262a7819 */ /* 0x000fe40000001227 */
[----:B------:R-:W-:Y:S02]  /*8360*/  SHF.R.U32.HI R7, RZ, 0x3, R5 ;  /* 0x00000003ff077819 */ /* 0x000fe40000011605 */
[----:B------:R-:W-:-:S02]  /*8370*/  LOP3.LUT R4, R5, 0x38, R4, 0xf8, !PT ;  /* 0x0000003805047812 */ /* 0x000fc400078ef804 */
[----:B------:R-:W-:Y:S02]  /*8380*/  LOP3.LUT R0, R5, 0x38, R16, 0xf8, !PT ;  /* 0x0000003805007812 */ /* 0x000fe400078ef810 */
[-C--:B------:R-:W-:Y:S02]  /*8390*/  LOP3.LUT R5, R4, R7.reuse, RZ, 0x3c, !PT ;  /* 0x0000000704057212 */ /* 0x080fe400078e3cff */
[----:B-1----:R-:W-:Y:S02]  /*83a0*/  LOP3.LUT R3, R0, R7, RZ, 0x3c, !PT ;  /* 0x0000000700037212 */ /* 0x002fe400078e3cff */
[----:B------:R-:W-:Y:S01]  /*83b0*/  SHF.R.U64 R0, R36, 0x10, R37 ;  /* 0x0000001024007819 */ /* 0x000fe20000001225 */
[C---:B------:R-:W-:Y:S01]  /*83c0*/  IMAD R5, R210.reuse, 0x200, R5 ;  /* 0x00000200d2057824 */ /* 0x040fe200078e0205 */
[----:B------:R-:W-:Y:S01]  /*83d0*/  SHF.R.U32.HI R43, RZ, 0x10, R39 ;  /* 0x00000010ff2b7819 */ /* 0x000fe20000011627 */
[----:B------:R-:W-:Y:S01]  /*83e0*/  IMAD R3, R210, 0x200, R3 ;  /* 0x00000200d2037824 */ /* 0x000fe200078e0203 */
[----:B------:R-:W-:Y:S01]  /*83f0*/  PRMT R33, R15, 0x5432, R12 ;  /* 0x000054320f217816 */ /* 0x000fe2000000000c */
[----:B------:R-:W-:Y:S01]  /*8400*/  IMAD R50, R5, 0x2, R18 ;  /* 0x0000000205327824 */ /* 0x000fe200078e0212 */
[----:B------:R-:W-:Y:S01]  /*8410*/  PRMT R38, R13, 0x5432, R0 ;  /* 0x000054320d267816 */ /* 0x000fe20000000000 */
[----:B------:R-:W-:Y:S01]  /*8420*/  IMAD R49, R3, 0x2, R18 ;  /* 0x0000000203317824 */ /* 0x000fe200078e0212 */
[----:B------:R-:W-:-:S02]  /*8430*/  SHF.R.U64 R3, R34, 0x10, R35 ;  /* 0x0000001022037819 */ /* 0x000fc40000001223 */
[----:B------:R-:W1:Y:S01]  /*8440*/  LDS.128 R4, [R50+0x18400] ;  /* 0x0184000032047984 */ /* 0x000e620000000c00 */
[----:B------:R-:W-:Y:S01]  /*8450*/  SHF.R.U32.HI R35, RZ, 0x10, R35 ;  /* 0x00000010ff237819 */ /* 0x000fe20000011623 */
[----:B------:R-:W-:Y:S01]  /*8460*/  IMAD.U32 R39, R38, 0x10000, RZ ;  /* 0x0001000026277824 */ /* 0x000fe200078e00ff */
[----:B------:R-:W-:Y:S01]  /*8470*/  SHF.R.U32.HI R41, RZ, 0x10, R37 ;  /* 0x00000010ff297819 */ /* 0x000fe20000011625 */
[----:B------:R-:W2:Y:S01]  /*8480*/  LDS.128 R8, [R49+0x18400] ;  /* 0x0184000031087984 */ /* 0x000ea20000000c00 */
[----:B------:R-:W-:Y:S01]  /*8490*/  PRMT R37, R20, 0x5410, R35 ;  /* 0x0000541014257816 */ /* 0x000fe20000000023 */
[----:B------:R-:W-:Y:S01]  /*84a0*/  IMAD.U32 R35, R33, 0x10000, RZ ;  /* 0x0001000021237824 */ /* 0x000fe200078e00ff */
[C---:B------:R-:W-:Y:S02]  /*84b0*/  PRMT R42, R14.reuse, 0x5432, R42 ;  /* 0x000054320e2a7816 */ /* 0x040fe4000000002a */
[----:B------:R-:W-:Y:S02]  /*84c0*/  PRMT R43, R14, 0x5410, R43 ;  /* 0x000054100e2b7816 */ /* 0x000fe4000000002b */
[----:B------:R-:W-:-:S02]  /*84d0*/  LOP3.LUT R38, R38, 0xffff0000, RZ, 0xc0, !PT ;  /* 0xffff000026267812 */ /* 0x000fc400078ec0ff */
[----:B------:R-:W-:Y:S02]  /*84e0*/  PRMT R41, R13, 0x5410, R41 ;  /* 0x000054100d297816 */ /* 0x000fe40000000029 */
[----:B------:R-:W-:Y:S02]  /*84f0*/  PRMT R34, R20, 0x5432, R32 ;  /* 0x0000543214227816 */ /* 0x000fe40000000020 */
[----:B------:R-:W-:Y:S02]  /*8500*/  PRMT R36, R15, 0x5410, R3 ;  /* 0x000054100f247816 */ /* 0x000fe40000000003 */
[----:B------:R-:W-:Y:S01]  /*8510*/  LOP3.LUT R33, R33, 0xffff0000, RZ, 0xc0, !PT ;  /* 0xffff000021217812 */ /* 0x000fe200078ec0ff */
[C---:B-1----:R-:W-:Y:S01]  /*8520*/  IMAD.U32 R14, R4.reuse, 0x10000, RZ ;  /* 0x00010000040e7824 */ /* 0x042fe200078e00ff */
[----:B------:R-:W-:Y:S01]  /*8530*/  LOP3.LUT R4, R4, 0xffff0000, RZ, 0xc0, !PT ;  /* 0xffff000004047812 */ /* 0x000fe200078ec0ff */
[C---:B------:R-:W-:Y:S01]  /*8540*/  IMAD.U32 R15, R5.reuse, 0x10000, RZ ;  /* 0x00010000050f7824 */ /* 0x040fe200078e00ff */
[----:B------:R-:W-:Y:S01]  /*8550*/  LOP3.LUT R5, R5, 0xffff0000, RZ, 0xc0, !PT ;  /* 0xffff000005057812 */ /* 0x000fe200078ec0ff */
[----:B--2---:R-:W-:-:S02]  /*8560*/  IMAD.U32 R0, R8, 0x10000, RZ ;  /* 0x0001000008007824 */ /* 0x004fc400078e00ff */
        /* <DEDUP_REMOVED lines=65> */
.L_x_3848:
[----:B------:R-:W-:Y:S05]  /*8980*/  BSYNC B1 ;  /* 0x0000000000017941 */ /* 0x000fea0003800000 */
.L_x_3847:
[----:B------:R-:W-:Y:S01]  /*8990*/  PRMT R14, R57, 0x5410, R56 ;  /* 0x00005410390e7816 */ /* 0x000fe20000000038 */
[----:B------:R-:W-:Y:S06]  /*89a0*/  @P0 BRA `(.L_x_3834) ;  /* 0x0000000400840947 */ /* 0x000fec0003800000 */
[----:B------:R-:W-:Y:S01]  /*89b0*/  IMAD.IADD R0, R16, 0x1, R21 ;  /* 0x0000000110007824 */ /* 0x000fe200078e0215 */
[----:B--2---:R-:W2:Y:S01]  /*89c0*/  LDS.128 R8, [R234+0x18400] ;  /* 0x01840000ea087984 */ /* 0x004ea20000000c00 */
[----:B------:R-:W-:Y:S02]  /*89d0*/  SHF.R.U64 R13, R24, 0x10, R25 ;  /* 0x00000010180d7819 */ /* 0x000fe40000001219 */
[----:B------:R-:W-:Y:S02]  /*89e0*/  SHF.R.U64 R34, R30, 0x10, R31 ;  /* 0x000000101e227819 */ /* 0x000fe4000000121f */
[----:B------:R-:W-:Y:S02]  /*89f0*/  LOP3.LUT R0, R203, 0x38, R0, 0xf8, !PT ;  /* 0x00000038cb007812 */ /* 0x000fe400078ef800 */
[----:B------:R-:W-:Y:S02]  /*8a00*/  SHF.R.U32.HI R24, RZ, 0x10, R25 ;  /* 0x00000010ff187819 */ /* 0x000fe40000011619 */
[----:B------:R-:W-:-:S02]  /*8a10*/  LOP3.LUT R0, R0, R237, RZ, 0x3c, !PT ;  /* 0x000000ed00007212 */ /* 0x000fc400078e3cff */
[--C-:B------:R-:W-:Y:S02]  /*8a20*/  SHF.R.U64 R12, R26, 0x10, R27.reuse ;  /* 0x000000101a0c7819 */ /* 0x100fe4000000121b */
[----:B------:R-:W-:Y:S01]  /*8a30*/  SHF.R.U32.HI R26, RZ, 0x10, R27 ;  /* 0x00000010ff1a7819 */ /* 0x000fe2000001161b */
[----:B-1----:R-:W-:Y:S01]  /*8a40*/  IMAD.IADD R3, R211, 0x1, R0 ;  /* 0x00000001d3037824 */ /* 0x002fe200078e0200 */
[--C-:B------:R-:W-:Y:S02]  /*8a50*/  SHF.R.U64 R0, R28, 0x10, R29.reuse ;  /* 0x000000101c007819 */ /* 0x100fe4000000121d */
[----:B------:R-:W-:Y:S01]  /*8a60*/  SHF.R.U32.HI R32, RZ, 0x10, R29 ;  /* 0x00000010ff207819 */ /* 0x000fe2000001161d */
[----:B------:R-:W-:Y:S01]  /*8a70*/  IMAD R3, R3, 0x2, R18 ;  /* 0x0000000203037824 */ /* 0x000fe200078e0212 */
[C---:B------:R-:W-:Y:S02]  /*8a80*/  PRMT R30, R51.reuse, 0x5432, R0 ;  /* 0x00005432331e7816 */ /* 0x040fe40000000000 */
[----:B------:R-:W-:-:S02]  /*8a90*/  PRMT R25, R51, 0x5410, R13 ;  /* 0x0000541033197816 */ /* 0x000fc4000000000d */
[----:B------:R-:W1:Y:S01]  /*8aa0*/  LDS.128 R4, [R3+0x18400] ;  /* 0x0184000003047984 */ /* 0x000e620000000c00 */
[----:B------:R-:W-:Y:S01]  /*8ab0*/  SHF.R.U32.HI R35, RZ, 0x10, R31 ;  /* 0x00000010ff237819 */ /* 0x000fe2000001161f */
[----:B------:R-:W-:Y:S01]  /*8ac0*/  IMAD.U32 R31, R30, 0x10000, RZ ;  /* 0x000100001e1f7824 */ /* 0x000fe200078e00ff */
[----:B------:R-:W-:Y:S01]  /*8ad0*/  PRMT R29, R55, 0x5432, R26 ;  /* 0x00005432371d7816 */ /* 0x000fe2000000001a */
[----:B------:R-:W-:Y:S01]  /*8ae0*/  IMAD.U32 R26, R25, 0x10000, RZ ;  /* 0x00010000191a7824 */ /* 0x000fe200078e00ff */
[----:B------:R-:W-:Y:S02]  /*8af0*/  PRMT R32, R52, 0x5432, R32 ;  /* 0x0000543234207816 */ /* 0x000fe40000000020 */
[----:B------:R-:W-:Y:S02]  /*8b00*/  PRMT R27, R53, 0x5432, R24 ;  /* 0x00005432351b7816 */ /* 0x000fe40000000018 */
[----:B------:R-:W-:Y:S01]  /*8b10*/  PRMT R35, R14, 0x5410, R35 ;  /* 0x000054100e237816 */ /* 0x000fe20000000023 */
[----:B------:R-:W-:Y:S01]  /*8b20*/  IMAD.U32 R33, R32, 0x10000, RZ ;  /* 0x0001000020217824 */ /* 0x000fe200078e00ff */
[----:B------:R-:W-:-:S02]  /*8b30*/  PRMT R28, R54, 0x5432, R12 ;  /* 0x00005432361c7816 */ /* 0x000fc4000000000c */
[----:B------:R-:W-:Y:S02]  /*8b40*/  PRMT R34, R14, 0x5432, R34 ;  /* 0x000054320e227816 */ /* 0x000fe40000000022 */
[----:B------:R-:W-:Y:S01]  /*8b50*/  LOP3.LUT R25, R25, 0xffff0000, RZ, 0xc0, !PT ;  /* 0xffff000019197812 */ /* 0x000fe200078ec0ff */
[----:B--2---:R-:W-:Y:S01]  /*8b60*/  IMAD.U32 R0, R8, 0x10000, RZ ;  /* 0x0001000008007824 */ /* 0x004fe200078e00ff */
[----:B------:R-:W-:Y:S01]  /*8b70*/  LOP3.LUT R32, R32, 0xffff0000, RZ, 0xc0, !PT ;  /* 0xffff000020207812 */ /* 0x000fe200078ec0ff */
[C---:B------:R-:W-:Y:S01]  /*8b80*/  IMAD.U32 R12, R9.reuse, 0x10000, RZ ;  /* 0x00010000090c7824 */ /* 0x040fe200078e00ff */
[----:B------:R-:W-:Y:S01]  /*8b90*/  LOP3.LUT R9, R9, 0xffff0000, RZ, 0xc0, !PT ;  /* 0xffff000009097812 */ /* 0x000fe200078ec0ff */
[----:B------:R-:W-:Y:S01]  /*8ba0*/  IMAD.U32 R14, R11, 0x10000, RZ ;  /* 0x000100000b0e7824 */ /* 0x000fe200078e00ff */
[----:B------:R-:W-:Y:S01]  /*8bb0*/  LOP3.LUT R8, R8, 0xffff0000, RZ, 0xc0, !PT ;  /* 0xffff000008087812 */ /* 0x000fe200078ec0ff */
[C---:B------:R-:W-:Y:S01]  /*8bc0*/  IMAD.U32 R13, R10.reuse, 0x10000, RZ ;  /* 0x000100000a0d7824 */ /* 0x040fe200078e00ff */
[----:B------:R-:W-:-:S02]  /*8bd0*/  LOP3.LUT R10, R10, 0xffff0000, RZ, 0xc0, !PT ;  /* 0xffff00000a0a7812 */ /* 0x000fc400078ec0ff */
[----:B------:R-:W-:Y:S01]  /*8be0*/  LOP3.LUT R11, R11, 0xffff0000, RZ, 0xc0, !PT ;  /* 0xffff00000b0b7812 */ /* 0x000fe200078ec0ff */
[C---:B-1----:R-:W-:Y:S01]  /*8bf0*/  IMAD.U32 R15, R4.reuse, 0x10000, RZ ;  /* 0x00010000040f7824 */ /* 0x042fe200078e00ff */
[----:B------:R-:W-:Y:S01]  /*8c00*/  LOP3.LUT R4, R4, 0xffff0000, RZ, 0xc0, !PT ;  /* 0xffff000004047812 */ /* 0x000fe200078ec0ff */
[C---:B------:R-:W-:Y:S01]  /*8c10*/  IMAD.U32 R20, R5.reuse, 0x10000, RZ ;  /* 0x0001000005147824 */ /* 0x040fe200078e00ff */
[----:B------:R-:W-:Y:S01]  /*8c20*/  LOP3.LUT R5, R5, 0xffff0000, RZ, 0xc0, !PT ;  /* 0xffff000005057812 */ /* 0x000fe200078ec0ff */
[C---:B------:R-:W-:Y:S01]  /*8c30*/  FMUL.FTZ R37, R15.reuse, R31 ;  /* 0x0000001f0f257220 */ /* 0x040fe20000410000 */
[-C--:B------:R-:W-:Y:S01]  /*8c40*/  FMUL.FTZ R39, R15, R26.reuse ;  /* 0x0000001a0f277220 */ /* 0x080fe20000410000 */
[----:B------:R-:W-:Y:S02]  /*8c50*/  IMAD.U32 R15, R27, 0x10000, RZ ;  /* 0x000100001b0f7824 */ /* 0x000fe400078e00ff */
[----:B------:R-:W-:Y:S01]  /*8c60*/  FMUL.FTZ R41, R20, R33 ;  /* 0x0000002114297220 */ /* 0x000fe20000410000 */
[----:B------:R-:W-:Y:S01]  /*8c70*/  FFMA.FTZ R26, R0, R26, -R37 ;  /* 0x0000001a001a7223 */ /* 0x000fe20000010825 */
[----:B------:R-:W-:-:S02]  /*8c80*/  IMAD.U32 R24, R7, 0x10000, RZ ;  /* 0x0001000007187824 */ /* 0x000fc400078e00ff */
[----:B------:R-:W-:Y:S01]  /*8c90*/  FFMA.FTZ R39, R0, R31, R39 ;  /* 0x0000001f00277223 */ /* 0x000fe20000010027 */
[----:B------:R-:W-:Y:S02]  /*8ca0*/  IMAD.U32 R37, R35, 0x10000, RZ ;  /* 0x0001000023257824 */ /* 0x000fe400078e00ff */
[-C--:B------:R-:W-:Y:S01]  /*8cb0*/  FMUL.FTZ R43, R20, R15.reuse ;  /* 0x0000000f142b7220 */ /* 0x080fe20000410000 */
[----:B------:R-:W-:Y:S02]  /*8cc0*/  IMAD.U32 R31, R29, 0x10000, RZ ;  /* 0x000100001d1f7824 */ /* 0x000fe400078e00ff */
[----:B------:R-:W-:Y:S01]  /*8cd0*/  FFMA.FTZ R41, R12, R15, -R41 ;  /* 0x0000000f0c297223 */ /* 0x000fe20000010829 */
[----:B------:R-:W-:Y:S01]  /*8ce0*/  FMUL.FTZ R45, R24, R37 ;  /* 0x00000025182d7220 */ /* 0x000fe20000410000 */
[----:B------:R-:W-:Y:S01]  /*8cf0*/  LOP3.LUT R15, R30, 0xffff0000, RZ, 0xc0, !PT ;  /* 0xffff00001e0f7812 */ /* 0x000fe200078ec0ff */
[----:B------:R-:W-:Y:S01]  /*8d00*/  FMUL.FTZ R24, R24, R31 ;  /* 0x0000001f18187220 */ /* 0x000fe20000410000 */
[----:B------:R-:W-:Y:S01]  /*8d10*/  FFMA.FTZ R43, R12, R33, R43 ;  /* 0x000000210c2b7223 */ /* 0x000fe2000001002b */
[----:B------:R-:W-:Y:S01]  /*8d20*/  LOP3.LUT R0, R27, 0xffff0000, RZ, 0xc0, !PT ;  /* 0xffff00001b007812 */ /* 0x000fe200078ec0ff */
[----:B------:R-:W-:-:S02]  /*8d30*/  IMAD.U32 R21, R6, 0x10000, RZ ;  /* 0x0001000006157824 */ /* 0x000fc400078e00ff */
[----:B------:R-:W-:Y:S01]  /*8d40*/  FFMA.FTZ R45, R14, R31, -R45 ;  /* 0x0000001f0e2d7223 */ /* 0x000fe2000001082d */
[----:B------:R-:W-:Y:S02]  /*8d50*/  IMAD.U32 R12, R34, 0x10000, RZ ;  /* 0x00010000220c7824 */ /* 0x000fe400078e00ff */
[----:B------:R-:W-:Y:S01]  /*8d60*/  FFMA.FTZ R37, R14, R37, R24 ;  /* 0x000000250e257223 */ /* 0x000fe20000010018 */
[C---:B------:R-:W-:Y:S01]  /*8d70*/  FMUL.FTZ R31, R4.reuse, R15 ;  /* 0x0000000f041f7220 */ /* 0x040fe20000410000 */
[-C--:B------:R-:W-:Y:S01]  /*8d80*/  FMUL.FTZ R27, R4, R25.reuse ;  /* 0x00000019041b7220 */ /* 0x080fe20000410000 */
[C---:B------:R-:W-:Y:S01]  /*8d90*/  FMUL.FTZ R14, R5.reuse, R32 ;  /* 0x00000020050e7220 */ /* 0x040fe20000410000 */
[----:B------:R-:W-:Y:S02]  /*8da0*/  IMAD.U32 R4, R28, 0x10000, RZ ;  /* 0x000100001c047824 */ /* 0x000fe400078e00ff */
[----:B------:R-:W-:Y:S01]  /*8db0*/  FMUL.FTZ R5, R5, R0 ;  /* 0x0000000005057220 */ /* 0x000fe20000410000 */
[----:B------:R-:W-:Y:S01]  /*8dc0*/  FMUL.FTZ R20, R21, R12 ;  /* 0x0000000c15147220 */ /* 0x000fe20000410000 */
[----:B------:R-:W-:Y:S01]  /*8dd0*/  FFMA.FTZ R14, R9, R0, -R14 ;  /* 0x00000000090e7223 */ /* 0x000fe2000001080e */
[----:B------:R-:W-:Y:S01]  /*8de0*/  FMUL.FTZ R24, R21, R4 ;  /* 0x0000000415187220 */ /* 0x000fe20000410000 */
[----:B------:R-:W-:Y:S01]  /*8df0*/  FFMA.FTZ R32, R9, R32, R5 ;  /* 0x0000002009207223 */ /* 0x000fe20000010005 */
[C---:B------:R-:W-:Y:S01]  /*8e00*/  FFMA.FTZ R20, R13.reuse, R4, -R20 ;  /* 0x000000040d147223 */ /* 0x040fe20000010814 */
[----:B------:R-:W-:Y:S01]  /*8e10*/  LOP3.LUT R6, R6, 0xffff0000, RZ, 0xc0, !PT ;  /* 0xffff000006067812 */ /* 0x000fe200078ec0ff */
[----:B------:R-:W-:Y:S01]  /*8e20*/  FFMA.FTZ R24, R13, R12, R24 ;  /* 0x0000000c0d187223 */ /* 0x000fe20000010018 */
[----:B------:R-:W-:Y:S01]  /*8e30*/  LOP3.LUT R7, R7, 0xffff0000, RZ, 0xc0, !PT ;  /* 0xffff000007077812 */ /* 0x000fe200078ec0ff */
[----:B------:R-:W-:Y:S01]  /*8e40*/  FFMA.FTZ R31, R8, R25, -R31 ;  /* 0x00000019081f7223 */ /* 0x000fe2000001081f */
[----:B------:R-:W-:Y:S01]  /*8e50*/  LOP3.LUT R9, R34, 0xffff0000, RZ, 0xc0, !PT ;  /* 0xffff000022097812 */ /* 0x000fe200078ec0ff */
[----:B------:R-:W-:Y:S01]  /*8e60*/  FFMA.FTZ R8, R8, R15, R27 ;  /* 0x0000000f08087223 */ /* 0x000fe2000001001b */
[----:B------:R-:W-:-:S02]  /*8e70*/  LOP3.LUT R4, R35, 0xffff0000, RZ, 0xc0, !PT ;  /* 0xffff000023047812 */ /* 0x000fc400078ec0ff */
[----:B------:R-:W-:Y:S01]  /*8e80*/  LOP3.LUT R5, R28, 0xffff0000, RZ, 0xc0, !PT ;  /* 0xffff00001c057812 */ /* 0x000fe200078ec0ff */
[C---:B------:R-:W-:Y:S01]  /*8e90*/  FMUL.FTZ R13, R6.reuse, R9 ;  /* 0x00000009060d7220 */ /* 0x040fe20000410000 */
[----:B------:R-:W-:Y:S01]  /*8ea0*/  LOP3.LUT R0, R29, 0xffff0000, RZ, 0xc0, !PT ;  /* 0xffff00001d007812 */ /* 0x000fe200078ec0ff */
[----:B------:R-:W-:Y:S01]  /*8eb0*/  FMUL.FTZ R12, R7, R4 ;  /* 0x00000004070c7220 */ /* 0x000fe20000410000 */
[----:B------:R-:W-:Y:S01]  /*8ec0*/  F2FP.BF16.F32.PACK_AB R28, R31, R26 ;  /* 0x0000001a1f1c723e */ /* 0x000fe200000010ff */
[-C--:B------:R-:W-:Y:S01]  /*8ed0*/  FMUL.FTZ R6, R6, R5.reuse ;  /* 0x0000000506067220 */ /* 0x080fe20000410000 */
[C---:B------:R-:W-:Y:S01]  /*8ee0*/  FFMA.FTZ R13, R10.reuse, R5, -R13 ;  /* 0x000000050a0d7223 */ /* 0x040fe2000001080d */
[-C--:B------:R-:W-:Y:S01]  /*8ef0*/  FMUL.FTZ R7, R7, R0.reuse ;  /* 0x0000000007077220 */ /* 0x080fe20000410000 */
[C---:B------:R-:W-:Y:S01]  /*8f00*/  FFMA.FTZ R12, R11.reuse, R0, -R12 ;  /* 0x000000000b0c7223 */ /* 0x040fe2000001080c */
[----:B------:R-:W-:Y:S01]  /*8f10*/  FFMA.FTZ R9, R10, R9, R6 ;  /* 0x000000090a097223 */ /* 0x000fe20000010006 */
[----:B------:R-:W-:Y:S01]  /*8f20*/  F2FP.BF16.F32.PACK_AB R29, R14, R41 ;  /* 0x000000290e1d723e */ /* 0x000fe200000010ff */
[----:B------:R-:W-:Y:S01]  /*8f30*/  FFMA.FTZ R4, R11, R4, R7 ;  /* 0x000000040b047223 */ /* 0x000fe20000010007 */
[----:B------:R-:W-:-:S02]  /*8f40*/  F2FP.BF16.F32.PACK_AB R30, R13, R20 ;  /* 0x000000140d1e723e */ /* 0x000fc400000010ff */
[----:B------:R-:W-:Y:S02]  /*8f50*/  F2FP.BF16.F32.PACK_AB R31, R12, R45 ;  /* 0x0000002d0c1f723e */ /* 0x000fe400000010ff */
[----:B------:R-:W-:Y:S02]  /*8f60*/  F2FP.BF16.F32.PACK_AB R48, R8, R39 ;  /* 0x000000270830723e */ /* 0x000fe400000010ff */
[----:B------:R-:W-:Y:S01]  /*8f70*/  F2FP.BF16.F32.PACK_AB R49, R32, R43 ;  /* 0x0000002b2031723e */ /* 0x000fe200000010ff */
[----:B------:R1:W-:Y:S01]  /*8f80*/  STS.128 [R234+0x18400], R28 ;  /* 0x0184001cea007388 */ /* 0x0003e20000000c00 */
[----:B------:R-:W-:Y:S02]  /*8f90*/  F2FP.BF16.F32.PACK_AB R50, R9, R24 ;  /* 0x000000180932723e */ /* 0x000fe400000010ff */
[----:B------:R-:W-:-:S05]  /*8fa0*/  F2FP.BF16.F32.PACK_AB R51, R4, R37 ;  /* 0x000000250433723e */ /* 0x000fca00000010ff */
[----:B------:R1:W-:Y:S02]  /*8fb0*/  STS.128 [R3+0x18400], R48 ;  /* 0x0184003003007388 */ /* 0x0003e40000000c00 */
.L_x_3834:
[----:B------:R-:W-:Y:S05]  /*8fc0*/  BSYNC B0 ;  /* 0x0000000000007941 */ /* 0x000fea0003800000 */
.L_x_3814:
        /* <DEDUP_REMOVED lines=8> */
.L_x_3811:
        /* <DEDUP_REMOVED lines=9> */
.L_x_3849:
[----:B------:R-:W-:Y:S01]  /*90e0*/  IMAD R20, R22, 0x8, R18 ;  /* 0x0000000816147824 */ /* 0x000fe200078e0212 */
[----:B------:R-:W-:-:S04]  /*90f0*/  SHF.L.U32 R73, R23, 0x1f, RZ ;  /* 0x0000001f17497819 */ /* 0x000fc800000006ff */
[----:B------:R3:W4:Y:S01]  /*9100*/  SYNCS.PHASECHK.TRANS64.TRYWAIT P1, [R20+URZ+0x22830], R73 ;  /* 0x02283049140075a7 */ /* 0x000722000802017f */
[----:B------:R-:W-:Y:S05]  /*9110*/  @!P0 BRA `(.L_x_3850) ;  /* 0x0000000000048947 */ /* 0x000fea0003800000 */
[----:B------:R-:W-:Y:S01]  /*9120*/  BPT.TRAP 0x1 ;  /* 0x000000040000795c */ /* 0x000fe20000300000 */
.L_x_3850:
        /* <DEDUP_REMOVED lines=9> */
.L_x_3851:
[----:B------:R-:W-:Y:S01]  /*91c0*/  IMAD R6, R22, 0x300, R9 ;  /* 0x0000030016067824 */ /* 0x000fe200078e0209 */
[----:B------:R-:W-:Y:S05]  /*91d0*/  WARPSYNC.ALL ;  /* 0x0000000000007948 */ /* 0x000fea0003800000 */
[----:B-1----:R-:W-:Y:S01]  /*91e0*/  IMAD.MOV.U32 R7, RZ, RZ, 0x40000040 ;  /* 0x40000040ff077424 */ /* 0x002fe200078e00ff */
[C---:B------:R-:W-:Y:S01]  /*91f0*/  R2UR UR4, R4.reuse ;  /* 0x00000000040472ca */ /* 0x040fe200000e0000 */
[----:B-----5:R-:W-:Y:S01]  /*9200*/  WARPGROUP.ARRIVE ;  /* 0x00000000000079c5 */ /* 0x020fe20000000000 */
        /* <DEDUP_REMOVED lines=13> */
[----:B------:R-:W-:Y:S02]  /*92e0*/  R2UR UR4, R14 ;  /* 0x000000000e0472ca */ /* 0x000fe400000e0000 */
[----:B------:R-:W-:-:S02]  /*92f0*/  R2UR UR5, R15 ;  /* 0x000000000f0572ca */ /* 0x000fc400000e0000 */
[----:B------:R-:W-:Y:S01]  /*9300*/  R2UR UR6, R10 ;  /* 0x000000000a0672ca */ /* 0x000fe200000e0000 */
[C---:B------:R-:W-:Y:S01]  /*9310*/  VIADD R10, R6.reuse, 0x4 ;  /* 0x00000004060a7836 */ /* 0x040fe20000000000 */
[----:B------:R-:W-:Y:S01]  /*9320*/  R2UR UR7, R11 ;  /* 0x000000000b0772ca */ /* 0x000fe200000e0000 */
[----:B------:R-:W-:Y:S02]  /*9330*/  IMAD.MOV.U32 R11, RZ, RZ, 0x40000040 ;  /* 0x40000040ff0b7424 */ /* 0x000fe400078e00ff */
[----:B------:R-:W-:Y:S01]  /*9340*/  VIADD R6, R6, 0x6 ;  /* 0x0000000606067836 */ /* 0x000fe20000000000 */
[----:B-1----:R-:W-:Y:S01]  /*9350*/  LOP3.LUT R72, R72, 0x7f, RZ, 0xc0, !PT ;  /* 0x0000007f48487812 */ /* 0x002fe200078ec0ff */
[----:B------:R-:W-:Y:S02]  /*9360*/  WARPGROUP.DEPBAR.LE gsb0, 0x0 ;  /* 0x00008000000079c5 */ /* 0x000fe40000010000 */
        /* <DEDUP_REMOVED lines=14> */
[----:B------:R-:W-:Y:S02]  /*9450*/  R2UR UR7, R7 ;  /* 0x00000000070772ca */ /* 0x000fe400000e0000 */
[----:B------:R-:W-:Y:S01]  /*9460*/  IADD3 R7, -R202, 0x61, R3 ;  /* 0x00000061ca077810 */ /* 0x000fe20007ffe103 */
[----:B------:R-:W-:-:S04]  /*9470*/  VIADD R3, R3, 0x60 ;  /* 0x0000006003037836 */ /* 0x000fc80000000000 */
[C---:B------:R-:W-:Y:S02]  /*9480*/  IMAD R0, R212.reuse, -0x2, R7 ;  /* 0xfffffffed4007824 */ /* 0x040fe400078e0207 */
[----:B------:R-:W-:Y:S02]  /*9490*/  IMAD R7, R205, 0x80, R213 ;  /* 0x00000080cd077824 */ /* 0x000fe400078e02d5 */
        /* <DEDUP_REMOVED lines=13> */
[----:B------:R-:W-:Y:S02]  /*9570*/  FSEL R75, R26, -INF , P1 ;  /* 0xff8000001a4b7808 */ /* 0x000fe40000800000 */
[----:B------:R-:W-:Y:S02]  /*9580*/  FSEL R26, R27, -INF , P2 ;  /* 0xff8000001b1a7808 */ /* 0x000fe40001000000 */
[----:B------:R-:W-:Y:S02]  /*9590*/  ISETP.GT.AND P1, PT, R6, 0x9, PT ;  /* 0x000000090600780c */ /* 0x000fe40003f24270 */
[----:B------:R-:W-:-:S02]  /*95a0*/  FSEL R77, R30, -INF , P3 ;  /* 0xff8000001e4d7808 */ /* 0x000fc40001800000 */
[----:B------:R-:W-:Y:S02]  /*95b0*/  FMNMX.FTZ R8, R75, R26, !PT ;  /* 0x0000001a4b087209 */ /* 0x000fe40007810000 */
[C---:B------:R-:W-:Y:S02]  /*95c0*/  ISETP.GT.AND P2, PT, R6.reuse, 0x10, PT ;  /* 0x000000100600780c */ /* 0x040fe40003f44270 */
[----:B------:R-:W-:Y:S02]  /*95d0*/  FSEL R79, R31, -INF , P1 ;  /* 0xff8000001f4f7808 */ /* 0x000fe40000800000 */
[----:B------:R-:W-:Y:S02]  /*95e0*/  FMNMX.FTZ R8, R77, R8, !PT ;  /* 0x000000084d087209 */ /* 0x000fe40007810000 */
        /* <DEDUP_REMOVED lines=57> */
[----:B------:R-:W-:Y:S02]  /*9980*/  FSEL R119, R71, -INF , P1 ;  /* 0xff80000047777808 */ /* 0x000fe40000800000 */
[----:B------:R-:W-:Y:S02]  /*9990*/  FMNMX.FTZ R8, R117, R8, !PT ;  /* 0x0000000875087209 */ /* 0x000fe40007810000 */
[----:B------:R-:W-:Y:S02]  /*99a0*/  ISETP.GT.AND P2, PT, R3, RZ, PT ;  /* 0x000000ff0300720c */ /* 0x000fe40003f44270 */
[----:B------:R-:W-:Y:S02]  /*99b0*/  FMNMX.FTZ R27, R119, R8, !PT ;  /* 0x00000008771b7209 */ /* 0x000fe40007810000 */
[----:B------:R-:W-:-:S02]  /*99c0*/  ISETP.GT.AND P3, PT, R3, 0x1, PT ;  /* 0x000000010300780c */ /* 0x000fc40003f64270 */
[----:B------:R-:W-:Y:S01]  /*99d0*/  ISETP.GT.AND P1, PT, R3, 0x9, PT ;  /* 0x000000090300780c */ /* 0x000fe20003f24270 */
[----:B------:R-:W1:Y:S01]  /*99e0*/  SHFL.BFLY PT, R6, R27, 0x2, 0x1f ;  /* 0x0c401f001b067f89 */ /* 0x000e6200000e0000 */
[----:B------:R-:W-:Y:S02]  /*99f0*/  FSEL R25, R25, -INF , P3 ;  /* 0xff80000019197808 */ /* 0x000fe40001800000 */
        /* <DEDUP_REMOVED lines=8> */
[----:B-1----:R-:W-:Y:S01]  /*9a80*/  FMNMX.FTZ R30, R27, R6, !PT ;  /* 0x000000061b1e7209 */ /* 0x002fe20007810000 */
[----:B------:R-:W-:Y:S01]  /*9a90*/  IMAD.U32 R6, RZ, RZ, UR4 ;  /* 0x00000004ff067e24 */ /* 0x000fe2000f8e00ff */
[----:B------:R-:W-:Y:S02]  /*9aa0*/  FSEL R27, R24, -INF , P2 ;  /* 0xff800000181b7808 */ /* 0x000fe40001000000 */
[----:B------:R-:W-:Y:S01]  /*9ab0*/  ISETP.GT.AND P2, PT, R3, 0x10, PT ;  /* 0x000000100300780c */ /* 0x000fe20003f44270 */
[----:B------:R-:W1:Y:S01]  /*9ac0*/  SHFL.BFLY PT, R31, R30, 0x1, 0x1f ;  /* 0x0c201f001e1f7f89 */ /* 0x000e6200000e0000 */
[----:B------:R-:W-:-:S02]  /*9ad0*/  FMNMX.FTZ R0, R27, R25, !PT ;  /* 0x000000191b007209 */ /* 0x000fc40007810000 */
[----:B------:R-:W-:Y:S02]  /*9ae0*/  FSEL R35, R32, -INF , P2 ;  /* 0xff80000020237808 */ /* 0x000fe40001000000 */
[----:B------:R-:W-:Y:S02]  /*9af0*/  ISETP.GT.AND P2, PT, R3, 0x18, PT ;  /* 0x000000180300780c */ /* 0x000fe40003f44270 */
        /* <DEDUP_REMOVED lines=8> */
[----:B------:R-:W-:Y:S02]  /*9b80*/  ISETP.GT.AND P2, PT, R3, 0x30, PT ;  /* 0x000000300300780c */ /* 0x000fe40003f44270 */
[----:B-1----:R-:W-:-:S02]  /*9b90*/  FMNMX.FTZ R8, R30, R31, !PT ;  /* 0x0000001f1e087209 */ /* 0x002fc40007810000 */
[----:B------:R-:W-:Y:S02]  /*9ba0*/  FSEL R31, R28, -INF , P4 ;  /* 0xff8000001c1f7808 */ /* 0x000fe40002000000 */
[C---:B------:R-:W-:Y:S01]  /*9bb0*/  FSETP.NEU.FTZ.AND P3, PT, R8.reuse, -INF , PT ;  /* 0xff8000000800780b */ /* 0x040fe20003f7d000 */
[----:B------:R-:W-:Y:S01]  /*9bc0*/  FMUL.FTZ R7, R8, R6 ;  /* 0x0000000608077220 */ /* 0x000fe20000410000 */
[----:B------:R-:W-:Y:S02]  /*9bd0*/  FMNMX.FTZ R0, R31, R0, !PT ;  /* 0x000000001f007209 */ /* 0x000fe40007810000 */
[----:B------:R-:W-:Y:S02]  /*9be0*/  FSEL R51, R48, -INF , P2 ;  /* 0xff80000030337808 */ /* 0x000fe40001000000 */
[----:B------:R-:W-:Y:S02]  /*9bf0*/  FMNMX.FTZ R0, R29, R0, !PT ;  /* 0x000000001d007209 */ /* 0x000fe40007810000 */
[----:B------:R-:W-:-:S02]  /*9c00*/  FSEL R30, R7, RZ, P3 ;  /* 0x000000ff071e7208 */ /* 0x000fc40001800000 */
[----:B------:R-:W-:Y:S02]  /*9c10*/  FMNMX.FTZ R0, R35, R0, !PT ;  /* 0x0000000023007209 */ /* 0x000fe40007810000 */
[----:B------:R-:W-:Y:S01]  /*9c20*/  ISETP.GT.AND P2, PT, R3, 0x38, PT ;  /* 0x000000380300780c */ /* 0x000fe20003f44270 */
[--C-:B------:R-:W-:Y:S01]  /*9c30*/  FFMA.FTZ R26, R26, R6, -R30.reuse ;  /* 0x000000061a1a7223 */ /* 0x100fe2000001081e */
[----:B------:R-:W-:Y:S01]  /*9c40*/  FMNMX.FTZ R24, R33, R0, !PT ;  /* 0x0000000021187209 */ /* 0x000fe20007810000 */
[--C-:B------:R-:W-:Y:S01]  /*9c50*/  FFMA.FTZ R153, R75, R6, -R30.reuse ;  /* 0x000000064b997223 */ /* 0x100fe2000001081e */
[----:B------:R-:W-:Y:S01]  /*9c60*/  ISETP.GT.AND P1, PT, R3, 0x39, PT ;  /* 0x000000390300780c */ /* 0x000fe20003f24270 */
[----:B------:R1:W-:Y:S01]  /*9c70*/  MUFU.EX2 R0, R26 ;  /* 0x0000001a00007308 */ /* 0x0003e20000000800 */
[----:B------:R-:W-:Y:S01]  /*9c80*/  FMNMX.FTZ R24, R39, R24, !PT ;  /* 0x0000001827187209 */ /* 0x000fe20007810000 */
[-CC-:B------:R-:W-:Y:S01]  /*9c90*/  FFMA.FTZ R155, R77, R6.reuse, -R30.reuse ;  /* 0x000000064d9b7223 */ /* 0x180fe2000001081e */
[----:B------:R-:W-:Y:S01]  /*9ca0*/  FSEL R55, R52, -INF , P2 ;  /* 0xff80000034377808 */ /* 0x000fe20001000000 */
[--C-:B------:R-:W-:Y:S01]  /*9cb0*/  FFMA.FTZ R79, R79, R6, -R30.reuse ;  /* 0x000000064f4f7223 */ /* 0x100fe2000001081e */
[----:B------:R-:W-:Y:S01]  /*9cc0*/  FMNMX.FTZ R24, R37, R24, !PT ;  /* 0x0000001825187209 */ /* 0x000fe20007810000 */
[--C-:B------:R-:W-:Y:S01]  /*9cd0*/  FFMA.FTZ R157, R81, R6, -R30.reuse ;  /* 0x00000006519d7223 */ /* 0x100fe2000001081e */
[----:B------:R-:W-:Y:S01]  /*9ce0*/  ISETP.GT.AND P2, PT, R3, 0x40, PT ;  /* 0x000000400300780c */ /* 0x000fe20003f44270 */
[----:B------:R-:W4:Y:S01]  /*9cf0*/  MUFU.EX2 R153, R153 ;  /* 0x0000009900997308 */ /* 0x000f220000000800 */
[----:B------:R-:W-:Y:S01]  /*9d00*/  FMNMX.FTZ R24, R43, R24, !PT ;  /* 0x000000182b187209 */ /* 0x000fe20007810000 */
[-CC-:B------:R-:W-:Y:S01]  /*9d10*/  FFMA.FTZ R83, R83, R6.reuse, -R30.reuse ;  /* 0x0000000653537223 */ /* 0x180fe2000001081e */
[----:B------:R-:W-:Y:S01]  /*9d20*/  FSEL R53, R53, -INF , P1 ;  /* 0xff80000035357808 */ /* 0x000fe20000800000 */
[--C-:B------:R-:W-:Y:S01]  /*9d30*/  FFMA.FTZ R159, R85, R6, -R30.reuse ;  /* 0x00000006559f7223 */ /* 0x100fe2000001081e */
[----:B-1----:R-:W-:Y:S01]  /*9d40*/  FMNMX.FTZ R26, R41, R24, !PT ;  /* 0x00000018291a7209 */ /* 0x002fe20007810000 */
[--C-:B------:R-:W-:Y:S01]  /*9d50*/  FFMA.FTZ R87, R87, R6, -R30.reuse ;  /* 0x0000000657577223 */ /* 0x100fe2000001081e */
[----:B------:R-:W-:Y:S01]  /*9d60*/  ISETP.GT.AND P1, PT, R3, 0x41, PT ;  /* 0x000000410300780c */ /* 0x000fe20003f24270 */
[----:B------:R-:W-:Y:S01]  /*9d70*/  MUFU.EX2 R155, R155 ;  /* 0x0000009b009b7308 */ /* 0x000fe20000000800 */
[----:B------:R-:W-:Y:S01]  /*9d80*/  FMNMX.FTZ R26, R47, R26, !PT ;  /* 0x0000001a2f1a7209 */ /* 0x000fe20007810000 */
[-CC-:B------:R-:W-:Y:S01]  /*9d90*/  FFMA.FTZ R89, R89, R6.reuse, -R30.reuse ;  /* 0x0000000659597223 */ /* 0x180fe2000001081e */
[----:B------:R-:W-:Y:S01]  /*9da0*/  FSEL R59, R56, -INF , P2 ;  /* 0xff800000383b7808 */ /* 0x000fe20001000000 */
[--C-:B------:R-:W-:Y:S01]  /*9db0*/  FFMA.FTZ R91, R91, R6, -R30.reuse ;  /* 0x000000065b5b7223 */ /* 0x100fe2000001081e */
[----:B------:R-:W-:Y:S01]  /*9dc0*/  FMNMX.FTZ R26, R45, R26, !PT ;  /* 0x0000001a2d1a7209 */ /* 0x000fe20007810000 */
[----:B------:R-:W-:Y:S01]  /*9dd0*/  FFMA.FTZ R93, R93, R6, -R30 ;  /* 0x000000065d5d7223 */ /* 0x000fe2000001081e */
[----:B------:R-:W-:Y:S01]  /*9de0*/  ISETP.GT.AND P2, PT, R3, 0x48, PT ;  /* 0x000000480300780c */ /* 0x000fe20003f44270 */
[----:B------:R-:W-:Y:S01]  /*9df0*/  MUFU.EX2 R24, R79 ;  /* 0x0000004f00187308 */ /* 0x000fe20000000800 */
[----:B------:R-:W-:Y:S01]  /*9e00*/  FMNMX.FTZ R26, R51, R26, !PT ;  /* 0x0000001a331a7209 */ /* 0x000fe20007810000 */
[----:B----4-:R-:W-:Y:S01]  /*9e10*/  FADD.FTZ R48, R153, R0 ;  /* 0x0000000099307221 */ /* 0x010fe20000010000 */
[----:B------:R-:W-:Y:S01]  /*9e20*/  FSEL R57, R57, -INF , P1 ;  /* 0xff80000039397808 */ /* 0x000fe20000800000 */
[--C-:B------:R-:W-:Y:S01]  /*9e30*/  FFMA.FTZ R95, R95, R6, -R30.reuse ;  /* 0x000000065f5f7223 */ /* 0x100fe2000001081e */
[----:B------:R-:W-:Y:S01]  /*9e40*/  FMNMX.FTZ R28, R49, R26, !PT ;  /* 0x0000001a311c7209 */ /* 0x000fe20007810000 */
        /* <DEDUP_REMOVED lines=24> */
[-CC-:B------:R-:W-:Y:S01]  /*9fd0*/  FFMA.FTZ R115, R115, R6.reuse, -R30.reuse ;  /* 0x0000000673737223 */ /* 0x180fe2000001081e */
[----:B------:R-:W-:Y:S01]  /*9fe0*/  ISETP.GT.AND P2, PT, R3, 0x58, PT ;  /* 0x000000580300780c */ /* 0x000fe20003f44270 */
[----:B------:R-:W-:Y:S01]  /*9ff0*/  MUFU.EX2 R32, R87 ;  /* 0x0000005700207308 */ /* 0x000fe20000000800 */
[----:B------:R-:W-:Y:S01]  /*a000*/  FSEL R65, R65, -INF , P1 ;  /* 0xff80000041417808 */ /* 0x000fe20000800000 */
[--C-:B------:R-:W-:Y:S01]  /*a010*/  FFMA.FTZ R117, R117, R6, -R30.reuse ;  /* 0x0000000675757223 */ /* 0x100fe2000001081e */
[----:B------:R-:W-:Y:S01]  /*a020*/  FMNMX.FTZ R28, R67, R28, !PT ;  /* 0x0000001c431c7209 */ /* 0x000fe20007810000 */
[----:B------:R-:W-:Y:S01]  /*a030*/  FFMA.FTZ R30, R119, R6, -R30 ;  /* 0x00000006771e7223 */ /* 0x000fe2000001081e */
[----:B------:R-:W-:-:S02]  /*a040*/  ISETP.GT.AND P1, PT, R3, 0x59, PT ;  /* 0x000000590300780c */ /* 0x000fc40003f24270 */
[----:B------:R-:W-:Y:S01]  /*a050*/  FSEL R71, R68, -INF , P2 ;  /* 0xff80000044477808 */ /* 0x000fe20001000000 */
[----:B------:R-:W-:Y:S01]  /*a060*/  MUFU.EX2 R89, R89 ;  /* 0x0000005900597308 */ /* 0x000fe20000000800 */
[----:B------:R-:W-:Y:S02]  /*a070*/  FMNMX.FTZ R28, R65, R28, !PT ;  /* 0x0000001c411c7209 */ /* 0x000fe40007810000 */
[----:B------:R-:W-:Y:S02]  /*a080*/  FSEL R69, R69, -INF , P1 ;  /* 0xff80000045457808 */ /* 0x000fe40000800000 */
[----:B------:R-:W-:Y:S02]  /*a090*/  FMNMX.FTZ R28, R71, R28, !PT ;  /* 0x0000001c471c7209 */ /* 0x000fe40007810000 */
[----:B------:R-:W-:Y:S01]  /*a0a0*/  F2FP.BF16.F32.PACK_AB R153, R0, R153 ;  /* 0x000000990099723e */ /* 0x000fe200000010ff */
[----:B------:R-:W1:Y:S01]  /*a0b0*/  MUFU.EX2 R34, R91 ;  /* 0x0000005b00227308 */ /* 0x000e620000000800 */
[----:B------:R-:W-:-:S05]  /*a0c0*/  FMNMX.FTZ R28, R69, R28, !PT ;  /* 0x0000001c451c7209 */ /* 0x000fca0007810000 */
[----:B------:R-:W4:Y:S02]  /*a0d0*/  SHFL.BFLY PT, R3, R28, 0x2, 0x1f ;  /* 0x0c401f001c037f89 */ /* 0x000f2400000e0000 */
[----:B------:R-:W-:Y:S08]  /*a0e0*/  MUFU.EX2 R93, R93 ;  /* 0x0000005d005d7308 */ /* 0x000ff00000000800 */
[----:B------:R-:W0:Y:S01]  /*a0f0*/  MUFU.EX2 R36, R95 ;  /* 0x0000005f00247308 */ /* 0x000e220000000800 */
[----:B-1----:R-:W-:-:S07]  /*a100*/  F2FP.BF16.F32.PACK_AB R161, R34, R89 ;  /* 0x0000005922a1723e */ /* 0x002fce00000010ff */
[----:B------:R-:W-:Y:S01]  /*a110*/  MUFU.EX2 R97, R97 ;  /* 0x0000006100617308 */ /* 0x000fe20000000800 */
[----:B----4-:R-:W-:-:S07]  /*a120*/  FMNMX.FTZ R3, R28, R3, !PT ;  /* 0x000000031c037209 */ /* 0x010fce0007810000 */
[----:B------:R-:W1:Y:S01]  /*a130*/  MUFU.EX2 R38, R99 ;  /* 0x0000006300267308 */ /* 0x000e620000000800 */
[----:B0-----:R-:W-:Y:S01]  /*a140*/  F2FP.BF16.F32.PACK_AB R163, R36, R93 ;  /* 0x0000005d24a3723e */ /* 0x001fe200000010ff */
[----:B------:R-:W0:Y:S06]  /*a150*/  SHFL.BFLY PT, R28, R3, 0x1, 0x1f ;  /* 0x0c201f00031c7f89 */ /* 0x000e2c00000e0000 */
[----:B------:R-:W-:Y:S08]  /*a160*/  MUFU.EX2 R101, R101 ;  /* 0x0000006500657308 */ /* 0x000ff00000000800 */
[----:B------:R-:W4:Y:S01]  /*a170*/  MUFU.EX2 R40, R103 ;  /* 0x0000006700287308 */ /* 0x000f220000000800 */
[----:B-1----:R-:W-:-:S07]  /*a180*/  F2FP.BF16.F32.PACK_AB R165, R38, R97 ;  /* 0x0000006126a5723e */ /* 0x002fce00000010ff */
[----:B------:R-:W-:Y:S01]  /*a190*/  MUFU.EX2 R105, R105 ;  /* 0x0000006900697308 */ /* 0x000fe20000000800 */
[----:B0-----:R-:W-:-:S04]  /*a1a0*/  FMNMX.FTZ R7, R3, R28, !PT ;  /* 0x0000001c03077209 */ /* 0x001fc80007810000 */
[C---:B------:R-:W-:Y:S01]  /*a1b0*/  FSETP.NEU.FTZ.AND P1, PT, R7.reuse, -INF , PT ;  /* 0xff8000000700780b */ /* 0x040fe20003f3d000 */
[-C--:B------:R-:W-:Y:S02]  /*a1c0*/  FMUL.FTZ R3, R7, R6.reuse ;  /* 0x0000000607037220 */ /* 0x080fe40000410000 */
[----:B------:R-:W-:Y:S01]  /*a1d0*/  MUFU.EX2 R42, R107 ;  /* 0x0000006b002a7308 */ /* 0x000fe20000000800 */
[----:B----4-:R-:W-:Y:S02]  /*a1e0*/  F2FP.BF16.F32.PACK_AB R167, R40, R101 ;  /* 0x0000006528a7723e */ /* 0x010fe400000010ff */
[----:B------:R-:W-:Y:S01]  /*a1f0*/  FSEL R28, R3, RZ, P1 ;  /* 0x000000ff031c7208 */ /* 0x000fe20000800000 */
[----:B------:R-:W-:Y:S01]  /*a200*/  FADD.FTZ R3, R155, R48 ;  /* 0x000000309b037221 */ /* 0x000fe20000010000 */
[----:B------:R-:W-:Y:S02]  /*a210*/  ISETP.NE.AND P1, PT, R72, RZ, PT ;  /* 0x000000ff4800720c */ /* 0x000fe40003f25270 */
[----:B------:R-:W0:Y:S01]  /*a220*/  S2R R72, SR_TID.X ;  /* 0x0000000000487919 */ /* 0x000e220000002100 */
[-CC-:B------:R-:W-:Y:S01]  /*a230*/  FFMA.FTZ R27, R27, R6.reuse, -R28.reuse ;  /* 0x000000061b1b7223 */ /* 0x180fe2000001081c */
[-CC-:B------:R-:W-:Y:S01]  /*a240*/  FFMA.FTZ R25, R25, R6.reuse, -R28.reuse ;  /* 0x0000000619197223 */ /* 0x180fe2000001081c */
[-CC-:B------:R-:W-:Y:S01]  /*a250*/  FFMA.FTZ R31, R31, R6.reuse, -R28.reuse ;  /* 0x000000061f1f7223 */ /* 0x180fe2000001081c */
[-CC-:B------:R-:W-:Y:S01]  /*a260*/  FFMA.FTZ R29, R29, R6.reuse, -R28.reuse ;  /* 0x000000061d1d7223 */ /* 0x180fe2000001081c */
[-CC-:B------:R-:W-:Y:S01]  /*a270*/  FFMA.FTZ R35, R35, R6.reuse, -R28.reuse ;  /* 0x0000000623237223 */ /* 0x180fe2000001081c */
[----:B------:R1:W-:Y:S01]  /*a280*/  MUFU.EX2 R152, R25 ;  /* 0x0000001900987308 */ /* 0x0003e20000000800 */
[-CC-:B------:R-:W-:Y:S01]  /*a290*/  FFMA.FTZ R33, R33, R6.reuse, -R28.reuse ;  /* 0x0000000621217223 */ /* 0x180fe2000001081c */
[----:B------:R-:W-:Y:S01]  /*a2a0*/  FADD.FTZ R48, R24, R3 ;  /* 0x0000000318307221 */ /* 0x000fe20000010000 */
[-CC-:B------:R-:W-:Y:S01]  /*a2b0*/  FFMA.FTZ R39, R39, R6.reuse, -R28.reuse ;  /* 0x0000000627277223 */ /* 0x180fe2000001081c */
[-CC-:B------:R-:W-:Y:S01]  /*a2c0*/  FFMA.FTZ R37, R37, R6.reuse, -R28.reuse ;  /* 0x0000000625257223 */ /* 0x180fe2000001081c */
[-C--:B------:R-:W-:Y:S01]  /*a2d0*/  FFMA.FTZ R43, R43, R6.reuse, -R28 ;  /* 0x000000062b2b7223 */ /* 0x080fe2000001081c */
[----:B------:R-:W-:Y:S01]  /*a2e0*/  FADD.FTZ R3, R157, R48 ;  /* 0x000000309d037221 */ /* 0x000fe20000010000 */
[-CC-:B------:R-:W-:Y:S01]  /*a2f0*/  FFMA.FTZ R41, R41, R6.reuse, -R28.reuse ;  /* 0x0000000629297223 */ /* 0x180fe2000001081c */
[----:B------:R-:W4:Y:S01]  /*a300*/  MUFU.EX2 R27, R27 ;  /* 0x0000001b001b7308 */ /* 0x000f220000000800 */
[-CC-:B------:R-:W-:Y:S01]  /*a310*/  FFMA.FTZ R47, R47, R6.reuse, -R28.reuse ;  /* 0x000000062f2f7223 */ /* 0x180fe2000001081c */
[----:B------:R-:W-:Y:S01]  /*a320*/  FADD.FTZ R50, R26, R3 ;  /* 0x000000031a327221 */ /* 0x000fe20000010000 */
[-CC-:B------:R-:W-:Y:S01]  /*a330*/  FFMA.FTZ R45, R45, R6.reuse, -R28.reuse ;  /* 0x000000062d2d7223 */ /* 0x180fe2000001081c */
[-CC-:B------:R-:W-:Y:S01]  /*a340*/  FFMA.FTZ R51, R51, R6.reuse, -R28.reuse ;  /* 0x0000000633337223 */ /* 0x180fe2000001081c */
[-C--:B------:R-:W-:Y:S01]  /*a350*/  FFMA.FTZ R49, R49, R6.reuse, -R28 ;  /* 0x0000000631317223 */ /* 0x080fe2000001081c */
[----:B-1----:R-:W-:Y:S01]  /*a360*/  FADD.FTZ R25, R159, R50 ;  /* 0x000000329f197221 */ /* 0x002fe20000010000 */
[-CC-:B------:R-:W-:Y:S01]  /*a370*/  FFMA.FTZ R55, R55, R6.reuse, -R28.reuse ;  /* 0x0000000637377223 */ /* 0x180fe2000001081c */
[----:B------:R-:W1:Y:S01]  /*a380*/  MUFU.EX2 R31, R31 ;  /* 0x0000001f001f7308 */ /* 0x000e620000000800 */
[-CC-:B------:R-:W-:Y:S01]  /*a390*/  FFMA.FTZ R53, R53, R6.reuse, -R28.reuse ;  /* 0x0000000635357223 */ /* 0x180fe2000001081c */
[----:B------:R-:W-:Y:S01]  /*a3a0*/  FADD.FTZ R50, R32, R25 ;  /* 0x0000001920327221 */ /* 0x000fe20000010000 */
[-CC-:B------:R-:W-:Y:S01]  /*a3b0*/  FFMA.FTZ R59, R59, R6.reuse, -R28.reuse ;  /* 0x000000063b3b7223 */ /* 0x180fe2000001081c */
[-CC-:B------:R-:W-:Y:S01]  /*a3c0*/  FFMA.FTZ R57, R57, R6.reuse, -R28.reuse ;  /* 0x0000000639397223 */ /* 0x180fe2000001081c */
[-CC-:B------:R-:W-:Y:S01]  /*a3d0*/  FFMA.FTZ R63, R63, R6.reuse, -R28.reuse ;  /* 0x000000063f3f7223 */ /* 0x180fe2000001081c */
[----:B------:R-:W-:Y:S01]  /*a3e0*/  F2FP.BF16.F32.PACK_AB R155, R24, R155 ;  /* 0x0000009b189b723e */ /* 0x000fe200000010ff */
[-C--:B------:R-:W-:Y:S01]  /*a3f0*/  FFMA.FTZ R61, R61, R6.reuse, -R28 ;  /* 0x000000063d3d7223 */ /* 0x080fe2000001081c */
[----:B------:R2:W3:Y:S01]  /*a400*/  MUFU.EX2 R154, R29 ;  /* 0x0000001d009a7308 */ /* 0x0004e20000000800 */
[----:B----4-:R-:W-:Y:S01]  /*a410*/  FADD.FTZ R48, R27, R152 ;  /* 0x000000981b307221 */ /* 0x010fe20000010000 */
[----:B0-----:R-:W-:Y:S01]  /*a420*/  SHF.R.U32.HI R72, RZ, 0x7, R72 ;  /* 0x00000007ff487819 */ /* 0x001fe20000011648 */
[-CC-:B------:R-:W-:Y:S01]  /*a430*/  FFMA.FTZ R67, R67, R6.reuse, -R28.reuse ;  /* 0x0000000643437223 */ /* 0x180fe2000001081c */
[-CC-:B------:R-:W-:Y:S01]  /*a440*/  FFMA.FTZ R65, R65, R6.reuse, -R28.reuse ;  /* 0x0000000641417223 */ /* 0x180fe2000001081c */
[-CC-:B------:R-:W-:Y:S01]  /*a450*/  FFMA.FTZ R71, R71, R6.reuse, -R28.reuse ;  /* 0x0000000647477223 */ /* 0x180fe2000001081c */
[----:B------:R-:W-:Y:S01]  /*a460*/  IADD3 R176, -R72, 0xb, RZ ;  /* 0x0000000b48b07810 */ /* 0x000fe20007ffe1ff */
[----:B------:R-:W-:Y:S01]  /*a470*/  FFMA.FTZ R28, R69, R6, -R28 ;  /* 0x00000006451c7223 */ /* 0x000fe2000001081c */
[----:B------:R-:W0:Y:S01]  /*a480*/  MUFU.EX2 R35, R35 ;  /* 0x0000002300237308 */ /* 0x000e220000000800 */
[----:B-1----:R-:W-:Y:S01]  /*a490*/  FADD.FTZ R3, R31, R48 ;  /* 0x000000301f037221 */ /* 0x002fe20000010000 */
[----:B--2---:R-:W-:Y:S01]  /*a4a0*/  FADD.FTZ R29, R89, R50 ;  /* 0x00000032591d7221 */ /* 0x004fe20000010000 */
[----:B------:R-:W-:-:S02]  /*a4b0*/  F2FP.BF16.F32.PACK_AB R157, R26, R157 ;  /* 0x0000009d1a9d723e */ /* 0x000fc400000010ff */
[----:B------:R-:W-:Y:S01]  /*a4c0*/  F2FP.BF16.F32.PACK_AB R159, R32, R159 ;  /* 0x0000009f209f723e */ /* 0x000fe200000010ff */
[----:B------:R-:W-:Y:S01]  /*a4d0*/  FADD.FTZ R50, R34, R29 ;  /* 0x0000001d22327221 */ /* 0x000fe20000010000 */
[----:B------:R-:W-:Y:S01]  /*a4e0*/  F2FP.BF16.F32.PACK_AB R169, R42, R105 ;  /* 0x000000692aa9723e */ /* 0x000fe200000010ff */
[----:B------:R-:W1:Y:S01]  /*a4f0*/  MUFU.EX2 R156, R33 ;  /* 0x00000021009c7308 */ /* 0x000e620000000800 */
[----:B---3--:R-:W-:Y:S01]  /*a500*/  FADD.FTZ R48, R154, R3 ;  /* 0x000000039a307221 */ /* 0x008fe20000010000 */
[----:B------:R-:W-:Y:S02]  /*a510*/  @!P1 VIADD R3, R20, 0x22840 ;  /* 0x0002284014039836 */ /* 0x000fe40000000000 */
[----:B------:R-:W-:Y:S01]  /*a520*/  FADD.FTZ R29, R93, R50 ;  /* 0x000000325d1d7221 */ /* 0x000fe20000010000 */
[----:B------:R-:W-:Y:S02]  /*a530*/  F2FP.BF16.F32.PACK_AB R152, R152, R27 ;  /* 0x0000001b9898723e */ /* 0x000fe400000010ff */
[----:B------:R-:W-:Y:S01]  /*a540*/  F2FP.BF16.F32.PACK_AB R154, R154, R31 ;  /* 0x0000001f9a9a723e */ /* 0x000fe200000010ff */
[----:B------:R-:W-:Y:S01]  /*a550*/  FADD.FTZ R50, R36, R29 ;  /* 0x0000001d24327221 */ /* 0x000fe20000010000 */
[----:B------:R-:W2:Y:S01]  /*a560*/  MUFU.EX2 R39, R39 ;  /* 0x0000002700277308 */ /* 0x000ea20000000800 */
[----:B0-----:R-:W-:Y:S01]  /*a570*/  FADD.FTZ R25, R35, R48 ;  /* 0x0000003023197221 */ /* 0x001fe20000010000 */
[----:B------:R-:W-:Y:S01]  /*a580*/  @!P1 PRMT R3, RZ, 0x654, R3 ;  /* 0x00000654ff039816 */ /* 0x000fe20000000003 */
[----:B------:R0:W-:Y:S06]  /*a590*/  BAR.ARV R176, 0x100 ;  /* 0x000400b00000751d */ /* 0x0001ec0000002000 */
[----:B------:R-:W3:Y:S01]  /*a5a0*/  MUFU.EX2 R158, R37 ;  /* 0x00000025009e7308 */ /* 0x000ee20000000800 */
[C---:B-1----:R-:W-:Y:S01]  /*a5b0*/  FADD.FTZ R48, R156.reuse, R25 ;  /* 0x000000199c307221 */ /* 0x042fe20000010000 */
[----:B------:R1:W-:Y:S01]  /*a5c0*/  @!P1 SYNCS.ARRIVE.TRANS64.RED.A1T0 RZ, [R3+URZ], RZ ;  /* 0x000000ff03ff99a7 */ /* 0x0003e2000810043f */
[----:B------:R-:W-:-:S05]  /*a5d0*/  F2FP.BF16.F32.PACK_AB R156, R156, R35 ;  /* 0x000000239c9c723e */ /* 0x000fca00000010ff */
[----:B------:R-:W1:Y:S01]  /*a5e0*/  MUFU.EX2 R43, R43 ;  /* 0x0000002b002b7308 */ /* 0x000e620000000800 */
[----:B--2---:R-:W-:-:S07]  /*a5f0*/  FADD.FTZ R25, R39, R48 ;  /* 0x0000003027197221 */ /* 0x004fce0000010000 */
[----:B------:R-:W2:Y:S01]  /*a600*/  MUFU.EX2 R160, R41 ;  /* 0x0000002900a07308 */ /* 0x000ea20000000800 */
[C---:B---3--:R-:W-:Y:S01]  /*a610*/  FADD.FTZ R48, R158.reuse, R25 ;  /* 0x000000199e307221 */ /* 0x048fe20000010000 */
[----:B------:R-:W-:Y:S01]  /*a620*/  FADD.FTZ R25, R97, R50 ;  /* 0x0000003261197221 */ /* 0x000fe20000010000 */
[----:B------:R-:W-:-:S03]  /*a630*/  F2FP.BF16.F32.PACK_AB R158, R158, R39 ;  /* 0x000000279e9e723e */ /* 0x000fc600000010ff */
[----:B------:R-:W-:Y:S02]  /*a640*/  FADD.FTZ R50, R38, R25 ;  /* 0x0000001926327221 */ /* 0x000fe40000010000 */
[----:B------:R-:W3:Y:S01]  /*a650*/  MUFU.EX2 R47, R47 ;  /* 0x0000002f002f7308 */ /* 0x000ee20000000800 */
[----:B-1----:R-:W-:Y:S01]  /*a660*/  FADD.FTZ R3, R43, R48 ;  /* 0x000000302b037221 */ /* 0x002fe20000010000 */
[----:B------:R-:W-:-:S04]  /*a670*/  FADD.FTZ R25, R101, R50 ;  /* 0x0000003265197221 */ /* 0x000fc80000010000 */
[----:B------:R-:W-:Y:S02]  /*a680*/  FADD.FTZ R50, R40, R25 ;  /* 0x0000001928327221 */ /* 0x000fe40000010000 */
[----:B------:R-:W1:Y:S01]  /*a690*/  MUFU.EX2 R162, R45 ;  /* 0x0000002d00a27308 */ /* 0x000e620000000800 */
[C---:B--2---:R-:W-:Y:S01]  /*a6a0*/  FADD.FTZ R48, R160.reuse, R3 ;  /* 0x00000003a0307221 */ /* 0x044fe20000010000 */
[----:B------:R-:W-:Y:S01]  /*a6b0*/  FADD.FTZ R25, R105, R50 ;  /* 0x0000003269197221 */ /* 0x000fe20000010000 */
[----:B------:R-:W-:-:S03]  /*a6c0*/  F2FP.BF16.F32.PACK_AB R160, R160, R43 ;  /* 0x0000002ba0a0723e */ /* 0x000fc600000010ff */
[----:B------:R-:W-:Y:S02]  /*a6d0*/  FADD.FTZ R24, R42, R25 ;  /* 0x000000192a187221 */ /* 0x000fe40000010000 */
[----:B------:R-:W2:Y:S01]  /*a6e0*/  MUFU.EX2 R51, R51 ;  /* 0x0000003300337308 */ /* 0x000ea20000000800 */
[----:B---3--:R-:W-:-:S07]  /*a6f0*/  FADD.FTZ R3, R47, R48 ;  /* 0x000000302f037221 */ /* 0x008fce0000010000 */
[----:B------:R-:W3:Y:S01]  /*a700*/  MUFU.EX2 R164, R49 ;  /* 0x0000003100a47308 */ /* 0x000ee20000000800 */
[C---:B-1----:R-:W-:Y:S01]  /*a710*/  FADD.FTZ R48, R162.reuse, R3 ;  /* 0x00000003a2307221 */ /* 0x042fe20000010000 */
[----:B------:R-:W-:-:S06]  /*a720*/  F2FP.BF16.F32.PACK_AB R162, R162, R47 ;  /* 0x0000002fa2a2723e */ /* 0x000fcc00000010ff */
[----:B------:R-:W1:Y:S01]  /*a730*/  MUFU.EX2 R55, R55 ;  /* 0x0000003700377308 */ /* 0x000e620000000800 */
[----:B--2---:R-:W-:-:S07]  /*a740*/  FADD.FTZ R3, R51, R48 ;  /* 0x0000003033037221 */ /* 0x004fce0000010000 */
[----:B------:R-:W2:Y:S01]  /*a750*/  MUFU.EX2 R109, R109 ;  /* 0x0000006d006d7308 */ /* 0x000ea20000000800 */
[C---:B---3--:R-:W-:Y:S01]  /*a760*/  FADD.FTZ R0, R164.reuse, R3 ;  /* 0x00000003a4007221 */ /* 0x048fe20000010000 */
[----:B------:R-:W-:-:S06]  /*a770*/  F2FP.BF16.F32.PACK_AB R164, R164, R51 ;  /* 0x00000033a4a4723e */ /* 0x000fcc00000010ff */
[----:B------:R-:W3:Y:S01]  /*a780*/  MUFU.EX2 R166, R53 ;  /* 0x0000003500a67308 */ /* 0x000ee20000000800 */
[----:B-1----:R-:W-:-:S07]  /*a790*/  FADD.FTZ R3, R55, R0 ;  /* 0x0000000037037221 */ /* 0x002fce0000010000 */
[----:B------:R-:W1:Y:S01]  /*a7a0*/  MUFU.EX2 R44, R111 ;  /* 0x0000006f002c7308 */ /* 0x000e620000000800 */
[----:B--2---:R-:W-:-:S07]  /*a7b0*/  FADD.FTZ R25, R109, R24 ;  /* 0x000000186d197221 */ /* 0x004fce0000010000 */
[----:B------:R-:W2:Y:S01]  /*a7c0*/  MUFU.EX2 R59, R59 ;  /* 0x0000003b003b7308 */ /* 0x000ea20000000800 */
[C---:B---3--:R-:W-:Y:S01]  /*a7d0*/  FADD.FTZ R0, R166.reuse, R3 ;  /* 0x00000003a6007221 */ /* 0x048fe20000010000 */
[----:B------:R-:W-:-:S06]  /*a7e0*/  F2FP.BF16.F32.PACK_AB R166, R166, R55 ;  /* 0x00000037a6a6723e */ /* 0x000fcc00000010ff */
[----:B------:R-:W3:Y:S01]  /*a7f0*/  MUFU.EX2 R113, R113 ;  /* 0x0000007100717308 */ /* 0x000ee20000000800 */
[C---:B-1----:R-:W-:Y:S01]  /*a800*/  FADD.FTZ R24, R44.reuse, R25 ;  /* 0x000000192c187221 */ /* 0x042fe20000010000 */
[----:B------:R-:W-:-:S06]  /*a810*/  F2FP.BF16.F32.PACK_AB R171, R44, R109 ;  /* 0x0000006d2cab723e */ /* 0x000fcc00000010ff */
[----:B------:R-:W1:Y:S01]  /*a820*/  MUFU.EX2 R168, R57 ;  /* 0x0000003900a87308 */ /* 0x000e620000000800 */
[----:B--2---:R-:W-:-:S07]  /*a830*/  FADD.FTZ R3, R59, R0 ;  /* 0x000000003b037221 */ /* 0x004fce0000010000 */
[----:B------:R-:W2:Y:S01]  /*a840*/  MUFU.EX2 R46, R115 ;  /* 0x00000073002e7308 */ /* 0x000ea20000000800 */
[----:B---3--:R-:W-:-:S07]  /*a850*/  FADD.FTZ R25, R113, R24 ;  /* 0x0000001871197221 */ /* 0x008fce0000010000 */
[----:B------:R-:W3:Y:S01]  /*a860*/  MUFU.EX2 R63, R63 ;  /* 0x0000003f003f7308 */ /* 0x000ee20000000800 */
[C---:B-1----:R-:W-:Y:S01]  /*a870*/  FADD.FTZ R0, R168.reuse, R3 ;  /* 0x00000003a8007221 */ /* 0x042fe20000010000 */
[----:B------:R-:W-:-:S06]  /*a880*/  F2FP.BF16.F32.PACK_AB R168, R168, R59 ;  /* 0x0000003ba8a8723e */ /* 0x000fcc00000010ff */
        /* <DEDUP_REMOVED lines=9> */
[----:B------:R-:W-:-:S06]  /*a920*/  F2FP.BF16.F32.PACK_AB R170, R170, R63 ;  /* 0x0000003faaaa723e */ /* 0x000fcc00000010ff */
[----:B------:R-:W2:Y:S01]  /*a930*/  MUFU.EX2 R71, R71 ;  /* 0x0000004700477308 */ /* 0x000ea20000000800 */
[----:B---3--:R-:W-:-:S07]  /*a940*/  FADD.FTZ R3, R67, R24 ;  /* 0x0000001843037221 */ /* 0x008fce0000010000 */
[----:B------:R-:W3:Y:S01]  /*a950*/  MUFU.EX2 R30, R30 ;  /* 0x0000001e001e7308 */ /* 0x000ee20000000800 */
[C---:B-1----:R-:W-:Y:S01]  /*a960*/  FADD.FTZ R24, R172.reuse, R3 ;  /* 0x00000003ac187221 */ /* 0x042fe20000010000 */
[----:B------:R-:W-:-:S06]  /*a970*/  F2FP.BF16.F32.PACK_AB R172, R172, R67 ;  /* 0x00000043acac723e */ /* 0x000fcc00000010ff */
[----:B------:R-:W1:Y:S01]  /*a980*/  MUFU.EX2 R28, R28 ;  /* 0x0000001c001c7308 */ /* 0x000e620000000800 */
[----:B--2---:R-:W-:Y:S01]  /*a990*/  FADD.FTZ R3, R71, R24 ;  /* 0x0000001847037221 */ /* 0x004fe20000010000 */
[C---:B---3--:R-:W-:Y:S01]  /*a9a0*/  FADD.FTZ R0, R30.reuse, R25 ;  /* 0x000000191e007221 */ /* 0x048fe20000010000 */
[----:B------:R-:W-:Y:S02]  /*a9b0*/  F2FP.BF16.F32.PACK_AB R175, R30, R117 ;  /* 0x000000751eaf723e */ /* 0x000fe400000010ff */
[C---:B-1----:R-:W-:Y:S01]  /*a9c0*/  FADD.FTZ R3, R28.reuse, R3 ;  /* 0x000000031c037221 */ /* 0x042fe20000010000 */
[----:B------:R-:W-:Y:S01]  /*a9d0*/  F2FP.BF16.F32.PACK_AB R174, R28, R71 ;  /* 0x000000471cae723e */ /* 0x000fe200000010ff */
[----:B0-----:R-:W-:Y:S06]  /*a9e0*/  @!P0 BRA `(.L_x_3853) ;  /* 0x0000000000048947 */ /* 0x001fec0003800000 */
[----:B------:R-:W-:Y:S01]  /*a9f0*/  BPT.TRAP 0x1 ;  /* 0x000000040000795c */ /* 0x000fe20000300000 */
.L_x_3853:
[----:B------:R0:W1:Y:S01]  /*aa00*/  SYNCS.PHASECHK.TRANS64.TRYWAIT P2, [R20+URZ+0x22850], R73 ;  /* 0x02285049140075a7 */ /* 0x000062000804017f */
[----:B------:R-:W-:Y:S05]  /*aa10*/  @!P0 BRA `(.L_x_3854) ;  /* 0x0000000000048947 */ /* 0x000fea0003800000 */
[----:B------:R-:W-:Y:S01]  /*aa20*/  BPT.TRAP 0x1 ;  /* 0x000000040000795c */ /* 0x000fe20000300000 */
.L_x_3854:
[----:B------:R-:W-:Y:S04]  /*aa30*/  BSSY B0, `(.L_x_3855) ;  /* 0x0000004000007945 */ /* 0x000fe80003800000 */
[----:B-1----:R-:W-:Y:S05]  /*aa40*/  @P2 BRA `(.L_x_3856) ;  /* 0x0000000000082947 */ /* 0x002fea0003800000 */
[----:B------:R-:W1:Y:S02]  /*aa50*/  SYNCS.PHASECHK.TRANS64.TRYWAIT P2, [R20+URZ+0x22850], R73 ;  /* 0x02285049140075a7 */ /* 0x000e64000804017f */
[----:B-1----:R-:W-:Y:S05]  /*aa60*/  @!P2 BRA `(.L_x_3857) ;  /* 0x000000e4004ca947 */ /* 0x002fea0003800000 */
.L_x_3856:
[----:B------:R-:W-:Y:S05]  /*aa70*/  BSYNC B0 ;  /* 0x0000000000007941 */ /* 0x000fea0003800000 */
.L_x_3855:
[----:B------:R-:W-:Y:S05]  /*aa80*/  WARPSYNC.ALL ;  /* 0x0000000000007948 */ /* 0x000fea0003800000 */
[----:B------:R-:W-:Y:S01]  /*aa90*/  R2UR UR4, R18 ;  /* 0x00000000120472ca */ /* 0x000fe200000e0000 */
[----:B------:R2:W-:Y:S01]  /*aaa0*/  BAR.SYNC.DEFER_BLOCKING R21, 0x100 ;  /* 0x000400150000751d */ /* 0x0005e20000010000 */
[----:B------:R-:W-:Y:S02]  /*aab0*/  IMAD.MOV.U32 R179, RZ, RZ, 0xc00 ;  /* 0x00000c00ffb37424 */ /* 0x000fe400078e00ff */
[----:B01----:R-:W-:-:S03]  /*aac0*/  @!P1 VIADD R20, R20, 0x22860 ;  /* 0x0002286014149836 */ /* 0x003fc60000000000 */
[----:B------:R-:W-:Y:S01]  /*aad0*/  ULDC UR46, c[0x0][0x988] ;  /* 0x00026200002e7ab9 */ /* 0x000fe20000000800 */
[----:B------:R-:W-:Y:S01]  /*aae0*/  ULDC UR47, c[0x0][0x988] ;  /* 0x00026200002f7ab9 */ /* 0x000fe20000000800 */
        /* <DEDUP_REMOVED lines=38> */
[----:B------:R-:W-:Y:S01]  /*ad50*/  R2UR UR6, R152 ;  /* 0x00000000980672ca */ /* 0x000fe200000e0000 */
[----:B------:R-:W-:Y:S01]  /*ad60*/  IMAD.IADD R152, R204, 0x1, -R202 ;  /* 0x00000001cc987824 */ /* 0x000fe200078e0aca */
[----:B------:R-:W-:-:S03]  /*ad70*/  R2UR UR7, R153 ;  /* 0x00000000990772ca */ /* 0x000fc600000e0000 */
[----:B------:R-:W-:-:S04]  /*ad80*/  IMAD R152, R205, 0x80, R152 ;  /* 0x00000080cd987824 */ /* 0x000fc800078e0298 */
[----:B------:R-:W-:-:S05]  /*ad90*/  IMAD.HI R152, R152, 0x2aaaaaab, RZ ;  /* 0x2aaaaaab98987827 */ /* 0x000fca00078e02ff */
[----:B--2---:R-:W-:Y:S01]  /*ada0*/  SHF.R.U32.HI R21, RZ, 0x1f, R152 ;  /* 0x0000001fff157819 */ /* 0x004fe20000011698 */
[----:B------:R-:W-:Y:S02]  /*adb0*/  WARPGROUP.DEPBAR.LE gsb0, 0x0 ;  /* 0x00008000000079c5 */ /* 0x000fe40000010000 */
[----:B------:R-:W-:-:S10]  /*adc0*/  WARPGROUP.ARRIVE ;  /* 0x00000000000079c5 */ /* 0x000fd40000000000 */
        /* <DEDUP_REMOVED lines=9> */
[----:B0-----:R-:W-:Y:S01]  /*ae60*/  LEA.HI.SX32 R20, R152, R21, 0x1c ;  /* 0x0000001598147211 */ /* 0x001fe200078fe2ff */
[----:B------:R-:W-:-:S03]  /*ae70*/  VIADD R21, R177, 0xfffffffe ;  /* 0xfffffffeb1157836 */ /* 0x000fc60000000000 */
[----:B------:R-:W-:-:S04]  /*ae80*/  VIMNMX R20, RZ, R20, !PT ;  /* 0x00000014ff147248 */ /* 0x000fc80007fe0100 */
[----:B------:R-:W-:-:S13]  /*ae90*/  ISETP.GE.AND P2, PT, R21, R20, PT ;  /* 0x000000141500720c */ /* 0x000fda0003f46270 */
[----:B------:R-:W-:Y:S05]  /*aea0*/  @!P2 BRA `(.L_x_3858) ;  /* 0x000000240094a947 */ /* 0x000fea0003800000 */
[----:B------:R-:W-:Y:S02]  /*aeb0*/  IMAD.MOV.U32 R219, RZ, RZ, R8 ;  /* 0x000000ffffdb7224 */ /* 0x000fe400078e0008 */
[----:B------:R-:W-:-:S07]  /*aec0*/  IMAD.MOV.U32 R220, RZ, RZ, R7 ;  /* 0x000000ffffdc7224 */ /* 0x000fce00078e0007 */
.L_x_3868:
        /* <DEDUP_REMOVED lines=8> */
.L_x_3859:
[----:B------:R-:W-:Y:S01]  /*af50*/  IMAD R206, R22, 0x8, R18 ;  /* 0x0000000816ce7824 */ /* 0x000fe200078e0212 */
[----:B------:R-:W-:-:S04]  /*af60*/  SHF.L.U32 R207, R23, 0x1f, RZ ;  /* 0x0000001f17cf7819 */ /* 0x000fc800000006ff */
[----:B------:R0:W1:Y:S01]  /*af70*/  SYNCS.PHASECHK.TRANS64.TRYWAIT P2, [R206+URZ+0x22830], R207 ;  /* 0x022830cfce0075a7 */ /* 0x000062000804017f */
[----:B------:R-:W-:Y:S05]  /*af80*/  @!P0 BRA `(.L_x_3860) ;  /* 0x0000000000048947 */ /* 0x000fea0003800000 */
[----:B------:R-:W-:Y:S01]  /*af90*/  BPT.TRAP 0x1 ;  /* 0x000000040000795c */ /* 0x000fe20000300000 */
.L_x_3860:
[----:B------:R-:W-:Y:S02]  /*afa0*/  IMAD R6, R22, 0x300, R9 ;  /* 0x0000030016067824 */ /* 0x000fe400078e0209 */
[----:B------:R-:W-:Y:S01]  /*afb0*/  IMAD.MOV.U32 R7, RZ, RZ, 0x40000040 ;  /* 0x40000040ff077424 */ /* 0x000fe200078e00ff */
[----:B-1----:R-:W-:Y:S06]  /*afc0*/  @P2 BRA `(.L_x_3861) ;  /* 0x0000000000082947 */ /* 0x002fec0003800000 */
[----:B------:R-:W1:Y:S02]  /*afd0*/  SYNCS.PHASECHK.TRANS64.TRYWAIT P2, [R206+URZ+0x22830], R207 ;  /* 0x022830cfce0075a7 */ /* 0x000e64000804017f */
[----:B-1----:R-:W-:Y:S05]  /*afe0*/  @!P2 BRA `(.L_x_3862) ;  /* 0x000000e00000a947 */ /* 0x002fea0003800000 */
.L_x_3861:
[----:B------:R-:W-:Y:S05]  /*aff0*/  WARPSYNC.ALL ;  /* 0x0000000000007948 */ /* 0x000fea0003800000 */
[C---:B------:R-:W-:Y:S01]  /*b000*/  R2UR UR6, R6.reuse ;  /* 0x00000000060672ca */ /* 0x040fe200000e0000 */
[C---:B------:R-:W-:Y:S01]  /*b010*/  VIADD R152, R6.reuse, 0x2 ;  /* 0x0000000206987836 */ /* 0x040fe20000000000 */
[----:B------:R-:W-:Y:S01]  /*b020*/  R2UR UR7, R7 ;  /* 0x00000000070772ca */ /* 0x000fe200000e0000 */
[----:B------:R-:W-:Y:S01]  /*b030*/  VIADD R154, R6, 0x4 ;  /* 0x00000004069a7836 */ /* 0x000fe20000000000 */
[----:B------:R-:W-:Y:S01]  /*b040*/  R2UR UR4, R4 ;  /* 0x00000000040472ca */ /* 0x000fe200000e0000 */
[----:B------:R-:W-:Y:S01]  /*b050*/  IMAD.MOV.U32 R153, RZ, RZ, 0x40000040 ;  /* 0x40000040ff997424 */ /* 0x000fe200078e00ff */
[----:B------:R-:W-:Y:S01]  /*b060*/  R2UR UR5, R5 ;  /* 0x00000000050572ca */ /* 0x000fe200000e0000 */
[----:B------:R-:W-:Y:S01]  /*b070*/  IMAD.MOV.U32 R155, RZ, RZ, 0x40000040 ;  /* 0x40000040ff9b7424 */ /* 0x000fe200078e00ff */
[----:B------:R-:W-:Y:S01]  /*b080*/  R2UR UR10, R152 ;  /* 0x00000000980a72ca */ /* 0x000fe200000e0000 */
[----:B------:R-:W2:Y:S01]  /*b090*/  LDL.LU R224, [R1] ;  /* 0x0000000001e07983 */ /* 0x000ea20000300800 */
[----:B------:R-:W-:Y:S01]  /*b0a0*/  R2UR UR11, R153 ;  /* 0x00000000990b72ca */ /* 0x000fe200000e0000 */
[----:B------:R-:W-:Y:S01]  /*b0b0*/  VIADD R6, R6, 0x6 ;  /* 0x0000000606067836 */ /* 0x000fe20000000000 */
[----:B------:R-:W-:Y:S01]  /*b0c0*/  R2UR UR14, R154 ;  /* 0x000000009a0e72ca */ /* 0x000fe200000e0000 */
[----:B------:R-:W-:Y:S01]  /*b0d0*/  IMAD.MOV.U32 R7, RZ, RZ, 0x40000040 ;  /* 0x40000040ff077424 */ /* 0x000fe200078e00ff */
[----:B------:R-:W-:Y:S01]  /*b0e0*/  R2UR UR15, R155 ;  /* 0x000000009b0f72ca */ /* 0x000fe200000e0000 */
[----:B------:R-:W3:Y:S01]  /*b0f0*/  S2R R227, SR_TID.X ;  /* 0x0000000000e37919 */ /* 0x000ee20000002100 */
[----:B------:R-:W-:Y:S01]  /*b100*/  WARPGROUP.ARRIVE ;  /* 0x00000000000079c5 */ /* 0x000fe20000000000 */
[----:B------:R-:W-:-:S02]  /*b110*/  R2UR UR8, R14 ;  /* 0x000000000e0872ca */ /* 0x000fc400000e0000 */
[----:B------:R-:W-:Y:S02]  /*b120*/  R2UR UR9, R15 ;  /* 0x000000000f0972ca */ /* 0x000fe400000e0000 */
[----:B------:R-:W-:Y:S01]  /*b130*/  R2UR UR12, R12 ;  /* 0x000000000c0c72ca */ /* 0x000fe200000e0000 */
[----:B------:R-:W-:Y:S01]  /*b140*/  HGMMA.64x96x16.F32.BF16 R152, gdesc[UR4], RZ, !UPT, gsb0 ;  /* 0x01600000049879f0 */ /* 0x000fe2000c0018ff */
[----:B------:R-:W-:Y:S02]  /*b150*/  R2UR UR13, R13 ;  /* 0x000000000d0d72ca */ /* 0x000fe400000e0000 */
[----:B------:R-:W-:Y:S01]  /*b160*/  R2UR UR6, R6 ;  /* 0x00000000060672ca */ /* 0x000fe200000e0000 */
[----:B------:R-:W-:Y:S01]  /*b170*/  IMAD.SHL.U32 R6, R205, 0x80, RZ ;  /* 0x00000080cd067824 */ /* 0x000fe200078e00ff */
[----:B------:R-:W-:Y:S02]  /*b180*/  R2UR UR7, R7 ;  /* 0x00000000070772ca */ /* 0x000fe400000e0000 */
[----:B------:R-:W-:Y:S01]  /*b190*/  R2UR UR4, R10 ;  /* 0x000000000a0472ca */ /* 0x000fe200000e0000 */
[----:B------:R-:W-:Y:S01]  /*b1a0*/  IMAD R7, R21, -0x60, R6 ;  /* 0xffffffa015077824 */ /* 0x000fe200078e0206 */
[----:B------:R-:W-:-:S04]  /*b1b0*/  R2UR UR5, R11 ;  /* 0x000000000b0572ca */ /* 0x000fc800000e0000 */
[----:B------:R-:W-:-:S05]  /*b1c0*/  IADD3 R7, R7, 0x1, R204 ;  /* 0x0000000107077810 */ /* 0x000fca0007ffe0cc */
[----:B------:R-:W-:-:S04]  /*b1d0*/  IMAD.IADD R7, R7, 0x1, -R202 ;  /* 0x0000000107077824 */ /* 0x000fc800078e0aca */
        /* <DEDUP_REMOVED lines=9> */
[----:B------:R-:W-:Y:S01]  /*b270*/  HGMMA.64x96x16.F32.BF16 R152, gdesc[UR12], R152, gsb0 ;  /* 0x016000000c9879f0 */ /* 0x000fe20008001898 */
[----:B--2---:R-:W-:-:S04]  /*b280*/  LOP3.LUT R224, R224, 0xfffffeff, RZ, 0xc0, !PT ;  /* 0xfffffeffe0e07812 */ /* 0x004fc800078ec0ff */
[----:B------:R-:W-:-:S04]  /*b290*/  @P1 LOP3.LUT R224, R224, 0x100, RZ, 0xfc, !PT ;  /* 0x00000100e0e01812 */ /* 0x000fc800078efcff */
[----:B------:R-:W-:-:S04]  /*b2a0*/  LOP3.LUT R224, R224, 0xffffff7f, RZ, 0xc0, !PT ;  /* 0xffffff7fe0e07812 */ /* 0x000fc800078ec0ff */
[----:B------:R-:W-:-:S04]  /*b2b0*/  @P0 LOP3.LUT R224, R224, 0x80, RZ, 0xfc, !PT ;  /* 0x00000080e0e00812 */ /* 0x000fc800078efcff */
[----:B------:R-:W-:Y:S01]  /*b2c0*/  LOP3.LUT R224, R224, 0xfffffdff, RZ, 0xc0, !PT ;  /* 0xfffffdffe0e07812 */ /* 0x000fe200078ec0ff */
        /* <DEDUP_REMOVED lines=71> */
[----:B------:R-:W-:Y:S02]  /*b740*/  FSEL R197, R197, -INF , P3 ;  /* 0xff800000c5c57808 */ /* 0x000fe40001800000 */
[----:B------:R-:W-:-:S04]  /*b750*/  FMNMX.FTZ R8, R196, R7, !PT ;  /* 0x00000007c4087209 */ /* 0x000fc80007810000 */
[----:B------:R-:W-:-:S05]  /*b760*/  FMNMX.FTZ R222, R197, R8, !PT ;  /* 0x00000008c5de7209 */ /* 0x000fca0007810000 */
[----:B------:R-:W2:Y:S02]  /*b770*/  SHFL.BFLY PT, R7, R222, 0x2, 0x1f ;  /* 0x0c401f00de077f89 */ /* 0x000ea400000e0000 */
[----:B--2---:R-:W-:-:S05]  /*b780*/  FMNMX.FTZ R223, R222, R7, !PT ;  /* 0x00000007dedf7209 */ /* 0x004fca0007810000 */
[----:B------:R-:W2:Y:S02]  /*b790*/  SHFL.BFLY PT, R8, R223, 0x1, 0x1f ;  /* 0x0c201f00df087f89 */ /* 0x000ea400000e0000 */
[----:B--2---:R-:W-:Y:S01]  /*b7a0*/  FMNMX.FTZ R7, R223, R8, !PT ;  /* 0x00000008df077209 */ /* 0x004fe20007810000 */
[----:B------:R-:W-:Y:S02]  /*b7b0*/  VIADD R8, R6, 0x8 ;  /* 0x0000000806087836 */ /* 0x000fe40000000000 */
[----:B------:R-:W-:Y:S01]  /*b7c0*/  IMAD.U32 R6, RZ, RZ, UR47 ;  /* 0x0000002fff067e24 */ /* 0x000fe2000f8e00ff */
[----:B------:R-:W-:Y:S02]  /*b7d0*/  FSETP.NEU.FTZ.AND P2, PT, R7, -INF , PT ;  /* 0xff8000000700780b */ /* 0x000fe40003f5d000 */
[C---:B------:R-:W-:Y:S02]  /*b7e0*/  ISETP.GT.AND P3, PT, R8.reuse, RZ, PT ;  /* 0x000000ff0800720c */ /* 0x040fe40003f64270 */
[----:B------:R-:W-:-:S02]  /*b7f0*/  ISETP.GT.AND P5, PT, R8, 0x1, PT ;  /* 0x000000010800780c */ /* 0x000fc40003fa4270 */
[----:B------:R-:W-:Y:S02]  /*b800*/  FSEL R154, R154, -INF , P3 ;  /* 0xff8000009a9a7808 */ /* 0x000fe40001800000 */
[C---:B------:R-:W-:Y:S02]  /*b810*/  ISETP.GT.AND P4, PT, R8.reuse, 0x8, PT ;  /* 0x000000080800780c */ /* 0x040fe40003f84270 */
        /* <DEDUP_REMOVED lines=8> */
[----:B------:R-:W-:Y:S02]  /*b8a0*/  FSEL R163, R163, -INF , P4 ;  /* 0xff800000a3a37808 */ /* 0x000fe40002000000 */
[----:B------:R-:W-:-:S02]  /*b8b0*/  FSEL R166, R166, -INF , P3 ;  /* 0xff800000a6a67808 */ /* 0x000fc40001800000 */
[----:B------:R-:W-:Y:S02]  /*b8c0*/  FSEL R221, R7, RZ, P2 ;  /* 0x000000ff07dd7208 */ /* 0x000fe40001000000 */
[C---:B------:R-:W-:Y:S02]  /*b8d0*/  ISETP.GT.AND P5, PT, R8.reuse, 0x19, PT ;  /* 0x000000190800780c */ /* 0x040fe40003fa4270 */
[C---:B------:R-:W-:Y:S01]  /*b8e0*/  ISETP.GT.AND P4, PT, R8.reuse, 0x20, PT ;  /* 0x000000200800780c */ /* 0x040fe20003f84270 */
[----:B------:R-:W-:Y:S01]  /*b8f0*/  FADD.FTZ R220, -R221, R220 ;  /* 0x000000dcdddc7221 */ /* 0x000fe20000010100 */
[C---:B------:R-:W-:Y:S01]  /*b900*/  ISETP.GT.AND P3, PT, R8.reuse, 0x21, PT ;  /* 0x000000210800780c */ /* 0x040fe20003f64270 */
[----:B------:R-:W-:Y:S01]  /*b910*/  FMUL.FTZ R221, R7, R6 ;  /* 0x0000000607dd7220 */ /* 0x000fe20000410000 */
[----:B------:R-:W-:Y:S02]  /*b920*/  ISETP.GT.AND P1, PT, R8, 0x41, PT ;  /* 0x000000410800780c */ /* 0x000fe40003f24270 */
[----:B------:R-:W-:-:S02]  /*b930*/  FSEL R167, R167, -INF , P5 ;  /* 0xff800000a7a77808 */ /* 0x000fc40002800000 */
[----:B------:R-:W-:Y:S02]  /*b940*/  FSEL R170, R170, -INF , P4 ;  /* 0xff800000aaaa7808 */ /* 0x000fe40002000000 */
[----:B------:R-:W-:Y:S02]  /*b950*/  FSEL R171, R171, -INF , P3 ;  /* 0xff800000abab7808 */ /* 0x000fe40001800000 */
[C---:B------:R-:W-:Y:S02]  /*b960*/  ISETP.GT.AND P5, PT, R8.reuse, 0x28, PT ;  /* 0x000000280800780c */ /* 0x040fe40003fa4270 */
[C---:B------:R-:W-:Y:S02]  /*b970*/  ISETP.GT.AND P4, PT, R8.reuse, 0x29, PT ;  /* 0x000000290800780c */ /* 0x040fe40003f84270 */
[----:B------:R-:W-:Y:S02]  /*b980*/  ISETP.GT.AND P3, PT, R8, 0x30, PT ;  /* 0x000000300800780c */ /* 0x000fe40003f64270 */
[----:B------:R-:W-:-:S02]  /*b990*/  FSEL R174, R174, -INF , P5 ;  /* 0xff800000aeae7808 */ /* 0x000fc40002800000 */
[----:B------:R-:W-:Y:S02]  /*b9a0*/  FSEL R175, R175, -INF , P4 ;  /* 0xff800000afaf7808 */ /* 0x000fe40002000000 */
[----:B------:R-:W-:Y:S02]  /*b9b0*/  FSEL R178, R178, -INF , P3 ;  /* 0xff800000b2b27808 */ /* 0x000fe40001800000 */
[C---:B------:R-:W-:Y:S02]  /*b9c0*/  ISETP.GT.AND P5, PT, R8.reuse, 0x31, PT ;  /* 0x000000310800780c */ /* 0x040fe40003fa4270 */
[C---:B------:R-:W-:Y:S02]  /*b9d0*/  ISETP.GT.AND P4, PT, R8.reuse, 0x38, PT ;  /* 0x000000380800780c */ /* 0x040fe40003f84270 */
[----:B------:R-:W-:Y:S02]  /*b9e0*/  ISETP.GT.AND P3, PT, R8, 0x39, PT ;  /* 0x000000390800780c */ /* 0x000fe40003f64270 */
[----:B------:R-:W-:-:S02]  /*b9f0*/  FSEL R221, R221, RZ, P2 ;  /* 0x000000ffdddd7208 */ /* 0x000fc40001000000 */
[----:B------:R-:W-:Y:S02]  /*ba00*/  FSEL R179, R179, -INF , P5 ;  /* 0xff800000b3b37808 */ /* 0x000fe40002800000 */
[----:B------:R-:W-:Y:S01]  /*ba10*/  FSEL R182, R182, -INF , P4 ;  /* 0xff800000b6b67808 */ /* 0x000fe20002000000 */
[-CC-:B------:R-:W-:Y:S01]  /*ba20*/  FFMA.FTZ R152, R152, R6.reuse, -R221.reuse ;  /* 0x0000000698987223 */ /* 0x180fe200000108dd */
[----:B------:R-:W-:Y:S01]  /*ba30*/  @P1 LOP3.LUT R224, R224, 0x200, RZ, 0xfc, !PT ;  /* 0x00000200e0e01812 */ /* 0x000fe200078efcff */
[-CC-:B------:R-:W-:Y:S01]  /*ba40*/  FFMA.FTZ R153, R153, R6.reuse, -R221.reuse ;  /* 0x0000000699997223 */ /* 0x180fe200000108dd */
[----:B------:R-:W-:Y:S01]  /*ba50*/  FSEL R183, R183, -INF , P3 ;  /* 0xff800000b7b77808 */ /* 0x000fe20001800000 */
[-CC-:B------:R-:W-:Y:S01]  /*ba60*/  FFMA.FTZ R156, R156, R6.reuse, -R221.reuse ;  /* 0x000000069c9c7223 */ /* 0x180fe200000108dd */
[C---:B------:R-:W-:Y:S01]  /*ba70*/  ISETP.GT.AND P0, PT, R8.reuse, 0x48, PT ;  /* 0x000000480800780c */ /* 0x040fe20003f04270 */
[----:B------:R-:W-:Y:S01]  /*ba80*/  MUFU.EX2 R152, R152 ;  /* 0x0000009800987308 */ /* 0x000fe20000000800 */
[C---:B------:R-:W-:Y:S01]  /*ba90*/  ISETP.GT.AND P3, PT, R8.reuse, 0x50, PT ;  /* 0x000000500800780c */ /* 0x040fe20003f64270 */
[-CC-:B------:R-:W-:Y:S01]  /*baa0*/  FFMA.FTZ R157, R157, R6.reuse, -R221.reuse ;  /* 0x000000069d9d7223 */ /* 0x180fe200000108dd */
[----:B------:R-:W-:Y:S01]  /*bab0*/  ISETP.GT.AND P4, PT, R8, 0x51, PT ;  /* 0x000000510800780c */ /* 0x000fe20003f84270 */
[-CC-:B------:R-:W-:Y:S01]  /*bac0*/  FFMA.FTZ R160, R160, R6.reuse, -R221.reuse ;  /* 0x00000006a0a07223 */ /* 0x180fe200000108dd */
[C---:B------:R-:W-:Y:S01]  /*bad0*/  ISETP.GT.AND P5, PT, R8.reuse, 0x58, PT ;  /* 0x000000580800780c */ /* 0x040fe20003fa4270 */
[-CC-:B------:R-:W-:Y:S01]  /*bae0*/  FFMA.FTZ R161, R161, R6.reuse, -R221.reuse ;  /* 0x00000006a1a17223 */ /* 0x180fe200000108dd */
[C---:B------:R-:W-:Y:S01]  /*baf0*/  ISETP.GT.AND P6, PT, R8.reuse, 0x59, PT ;  /* 0x000000590800780c */ /* 0x040fe20003fc4270 */
[----:B------:R-:W-:Y:S01]  /*bb00*/  MUFU.EX2 R153, R153 ;  /* 0x0000009900997308 */ /* 0x000fe20000000800 */
[----:B------:R-:W-:Y:S01]  /*bb10*/  ISETP.GT.AND P1, PT, R8, 0x40, PT ;  /* 0x000000400800780c */ /* 0x000fe20003f24270 */
[-CC-:B------:R-:W-:Y:S01]  /*bb20*/  FFMA.FTZ R164, R164, R6.reuse, -R221.reuse ;  /* 0x00000006a4a47223 */ /* 0x180fe200000108dd */
[----:B------:R-:W-:Y:S01]  /*bb30*/  ISETP.GT.AND P2, PT, R8, 0x49, PT ;  /* 0x000000490800780c */ /* 0x000fe20003f44270 */
[-CC-:B------:R-:W-:Y:S01]  /*bb40*/  FFMA.FTZ R8, R177, R6.reuse, -R221.reuse ;  /* 0x00000006b1087223 */ /* 0x180fe200000108dd */
[-C--:B------:R-:W-:Y:S01]  /*bb50*/  FMUL.FTZ R177, R220, R6.reuse ;  /* 0x00000006dcb17220 */ /* 0x080fe20000410000 */
        /* <DEDUP_REMOVED lines=17> */
[----:B------:R-:W-:Y:S01]  /*bc70*/  FSEL R186, R186, -INF , P1 ;  /* 0xff800000baba7808 */ /* 0x000fe20000800000 */
[----:B------:R-:W-:Y:S01]  /*bc80*/  MUFU.EX2 R157, R157 ;  /* 0x0000009d009d7308 */ /* 0x000fe20000000800 */
[----:B------:R-:W-:Y:S01]  /*bc90*/  LOP3.LUT P1, RZ, R224, 0x200, RZ, 0xc0, !PT ;  /* 0x00000200e0ff7812 */ /* 0x000fe2000782c0ff */
[----:B------:R-:W-:Y:S01]  /*bca0*/  STL [R1], R224 ;  /* 0x000000e001007387 */ /* 0x000fe20000100800 */
[----:B------:R-:W-:Y:S01]  /*bcb0*/  FSEL R190, R190, -INF , P0 ;  /* 0xff800000bebe7808 */ /* 0x000fe20000000000 */
[----:B--2---:R-:W-:Y:S01]  /*bcc0*/  FFMA.FTZ R220, R177, R3, R152 ;  /* 0x00000003b1dc7223 */ /* 0x004fe20000010098 */
[----:B------:R-:W-:Y:S01]  /*bcd0*/  F2FP.BF16.F32.PACK_AB R152, R153, R152 ;  /* 0x000000989998723e */ /* 0x000fe200000010ff */
[----:B------:R-:W-:Y:S01]  /*bce0*/  FMUL.FTZ R24, R24, R177 ;  /* 0x000000b118187220 */ /* 0x000fe20000410000 */
[----:B------:R-:W-:Y:S01]  /*bcf0*/  FSEL R187, R187, -INF , P1 ;  /* 0xff800000bbbb7808 */ /* 0x000fe20000800000 */
[----:B------:R-:W-:Y:S01]  /*bd00*/  FADD.FTZ R3, R153, R220 ;  /* 0x000000dc99037221 */ /* 0x000fe20000010000 */
[----:B------:R-:W-:Y:S01]  /*bd10*/  FMNMX.FTZ R220, R154, R219, !PT ;  /* 0x000000db9adc7209 */ /* 0x000fe20007810000 */
[----:B------:R-:W-:Y:S01]  /*bd20*/  MUFU.EX2 R161, R161 ;  /* 0x000000a100a17308 */ /* 0x000fe20000000800 */
[----:B------:R-:W-:Y:S01]  /*bd30*/  FSEL R191, R191, -INF , P2 ;  /* 0xff800000bfbf7808 */ /* 0x000fe20001000000 */
[-C--:B------:R-:W-:Y:S01]  /*bd40*/  FMUL.FTZ R25, R25, R177.reuse ;  /* 0x000000b119197220 */ /* 0x080fe20000410000 */
[----:B------:R-:W-:Y:S01]  /*bd50*/  FMNMX.FTZ R221, R155, R220, !PT ;  /* 0x000000dc9bdd7209 */ /* 0x000fe20007810000 */
[-C--:B------:R-:W-:Y:S01]  /*bd60*/  FMUL.FTZ R28, R28, R177.reuse ;  /* 0x000000b11c1c7220 */ /* 0x080fe20000410000 */
[----:B------:R-:W-:Y:S01]  /*bd70*/  FSEL R194, R194, -INF , P3 ;  /* 0xff800000c2c27808 */ /* 0x000fe20001800000 */
[----:B------:R-:W-:Y:S01]  /*bd80*/  FMUL.FTZ R29, R29, R177 ;  /* 0x000000b11d1d7220 */ /* 0x000fe20000410000 */
        /* <DEDUP_REMOVED lines=14> */
[----:B------:R-:W-:Y:S01]  /*be70*/  LOP3.LUT P1, RZ, R224, 0x100, RZ, 0xc0, !PT ;  /* 0x00000100e0ff7812 */ /* 0x000fe2000782c0ff */
[----:B------:R-:W-:Y:S01]  /*be80*/  FMUL.FTZ R41, R41, R177 ;  /* 0x000000b129297220 */ /* 0x000fe20000410000 */
[----:B------:R-:W-:Y:S01]  /*be90*/  FMNMX.FTZ R220, R166, R221, !PT ;  /* 0x000000dda6dc7209 */ /* 0x000fe20007810000 */
[----:B------:R-:W-:Y:S01]  /*bea0*/  MUFU.EX2 R169, R169 ;  /* 0x000000a900a97308 */ /* 0x000fe20000000800 */
[----:B------:R-:W-:Y:S01]  /*beb0*/  LOP3.LUT P0, RZ, R224, 0x80, RZ, 0xc0, !PT ;  /* 0x00000080e0ff7812 */ /* 0x000fe2000780c0ff */
        /* <DEDUP_REMOVED lines=68> */
[-C--:B------:R-:W-:Y:S01]  /*c300*/  FMUL.FTZ R129, R129, R177.reuse ;  /* 0x000000b181817220 */ /* 0x080fe20000410000 */
[-C--:B------:R-:W-:Y:S01]  /*c310*/  FMUL.FTZ R132, R132, R177.reuse ;  /* 0x000000b184847220 */ /* 0x080fe20000410000 */
[----:B------:R-:W2:Y:S01]  /*c320*/  SHFL.BFLY PT, R220, R221, 0x2, 0x1f ;  /* 0x0c401f00dddc7f89 */ /* 0x000ea200000e0000 */
[----:B------:R-:W4:Y:S01]  /*c330*/  MUFU.EX2 R153, R156 ;  /* 0x0000009c00997308 */ /* 0x000f220000000800 */
        /* <DEDUP_REMOVED lines=9> */
[----:B------:R-:W-:-:S06]  /*c3d0*/  FMUL.FTZ R149, R149, R177 ;  /* 0x000000b195957220 */ /* 0x000fcc0000410000 */
[----:B------:R-:W-:Y:S01]  /*c3e0*/  MUFU.EX2 R160, R168 ;  /* 0x000000a800a07308 */ /* 0x000fe20000000800 */
[----:B----4-:R-:W-:-:S04]  /*c3f0*/  FADD.FTZ R3, R153, R3 ;  /* 0x0000000399037221 */ /* 0x010fc80000010000 */
[----:B------:R-:W-:Y:S01]  /*c400*/  FADD.FTZ R3, R157, R3 ;  /* 0x000000039d037221 */ /* 0x000fe20000010000 */
[----:B--2---:R-:W-:Y:S02]  /*c410*/  FMNMX.FTZ R221, R221, R220, !PT ;  /* 0x000000dcdddd7209 */ /* 0x004fe40007810000 */
[----:B------:R-:W-:Y:S03]  /*c420*/  MUFU.EX2 R168, R176 ;  /* 0x000000b000a87308 */ /* 0x000fe60000000800 */
[----:B------:R-:W2:Y:S05]  /*c430*/  SHFL.BFLY PT, R222, R221, 0x1, 0x1f ;  /* 0x0c201f00ddde7f89 */ /* 0x000eaa00000e0000 */
[----:B------:R2:W4:Y:S08]  /*c440*/  MUFU.EX2 R220, R8 ;  /* 0x0000000800dc7308 */ /* 0x0005300000000800 */
[----:B------:R-:W-:Y:S08]  /*c450*/  MUFU.EX2 R192, R192 ;  /* 0x000000c000c07308 */ /* 0x000ff00000000800 */
[----:B------:R-:W-:Y:S01]  /*c460*/  MUFU.EX2 R193, R193 ;  /* 0x000000c100c17308 */ /* 0x000fe20000000800 */
[----:B--2---:R-:W-:-:S04]  /*c470*/  FMNMX.FTZ R8, R221, R222, !PT ;  /* 0x000000dedd087209 */ /* 0x004fc80007810000 */
[C---:B------:R-:W-:Y:S01]  /*c480*/  FSETP.NEU.FTZ.AND P2, PT, R8.reuse, -INF , PT ;  /* 0xff8000000800780b */ /* 0x040fe20003f5d000 */
[----:B------:R-:W-:Y:S02]  /*c490*/  FMUL.FTZ R221, R8, R6 ;  /* 0x0000000608dd7220 */ /* 0x000fe40000410000 */
[----:B------:R-:W-:Y:S03]  /*c4a0*/  MUFU.EX2 R196, R196 ;  /* 0x000000c400c47308 */ /* 0x000fe60000000800 */
[----:B------:R-:W-:-:S05]  /*c4b0*/  FSEL R221, R221, RZ, P2 ;  /* 0x000000ffdddd7208 */ /* 0x000fca0001000000 */
        /* <DEDUP_REMOVED lines=24> */
[----:B------:R-:W-:Y:S08]  /*c640*/  MUFU.EX2 R174, R197 ;  /* 0x000000c500ae7308 */ /* 0x000ff00000000800 */
[----:B------:R3:W-:Y:S08]  /*c650*/  MUFU.EX2 R221, R158 ;  /* 0x0000009e00dd7308 */ /* 0x0007f00000000800 */
[----:B------:R2:W-:Y:S01]  /*c660*/  MUFU.EX2 R197, R154 ;  /* 0x0000009a00c57308 */ /* 0x0005e20000000800 */
[----:B---3--:R-:W-:-:S07]  /*c670*/  SHF.R.U32.HI R158, RZ, 0x7, R227 ;  /* 0x00000007ff9e7819 */ /* 0x008fce00000116e3 */
[----:B------:R3:W-:Y:S01]  /*c680*/  MUFU.EX2 R227, R176 ;  /* 0x000000b000e37308 */ /* 0x0007e20000000800 */
[----:B--2---:R-:W-:Y:S01]  /*c690*/  F2FP.BF16.F32.PACK_AB R154, R157, R153 ;  /* 0x000000999d9a723e */ /* 0x004fe200000010ff */
[----:B------:R-:W-:Y:S01]  /*c6a0*/  @!P1 VIADD R157, R206, 0x22840 ;  /* 0x00022840ce9d9836 */ /* 0x000fe20000000000 */
[----:B------:R-:W-:-:S04]  /*c6b0*/  FSEL R153, R8, RZ, P2 ;  /* 0x000000ff08997208 */ /* 0x000fc80001000000 */
[----:B------:R-:W-:Y:S01]  /*c6c0*/  @!P1 PRMT R157, RZ, 0x654, R157 ;  /* 0x00000654ff9d9816 */ /* 0x000fe2000000009d */
[----:B------:R-:W-:Y:S01]  /*c6d0*/  FADD.FTZ R153, -R153, R219 ;  /* 0x000000db99997221 */ /* 0x000fe20000010100 */
[----:B---3--:R-:W-:Y:S01]  /*c6e0*/  IADD3 R176, -R158, 0xb, RZ ;  /* 0x0000000b9eb07810 */ /* 0x008fe20007ffe1ff */
[----:B-----5:R-:W-:Y:S01]  /*c6f0*/  FADD.FTZ R158, R156, R3 ;  /* 0x000000039c9e7221 */ /* 0x020fe20000010000 */
[----:B------:R2:W-:Y:S01]  /*c700*/  MUFU.EX2 R222, R162 ;  /* 0x000000a200de7308 */ /* 0x0005e20000000800 */
[----:B------:R-:W-:Y:S01]  /*c710*/  FMUL.FTZ R153, R153, R6 ;  /* 0x0000000699997220 */ /* 0x000fe20000410000 */
[C---:B------:R-:W-:Y:S01]  /*c720*/  F2FP.BF16.F32.PACK_AB R156, R161.reuse, R156 ;  /* 0x0000009ca19c723e */ /* 0x040fe200000010ff */
[----:B------:R-:W-:Y:S01]  /*c730*/  FADD.FTZ R3, R161, R158 ;  /* 0x0000009ea1037221 */ /* 0x000fe20000010000 */
[----:B------:R3:W-:Y:S06]  /*c740*/  BAR.ARV R176, 0x100 ;  /* 0x000400b00000751d */ /* 0x0007ec0000002000 */
[----:B------:R-:W-:Y:S01]  /*c750*/  FADD.FTZ R158, R164, R3 ;  /* 0x00000003a49e7221 */ /* 0x000fe20000010000 */
[----:B------:R-:W5:Y:S01]  /*c760*/  MUFU.EX2 R219, R153 ;  /* 0x0000009900db7308 */ /* 0x000f620000000800 */
[----:B------:R0:W-:Y:S02]  /*c770*/  @!P1 SYNCS.ARRIVE.TRANS64.RED.A1T0 RZ, [R157+URZ], RZ ;  /* 0x000000ff9dff99a7 */ /* 0x0001e4000810043f */
[C---:B------:R-:W-:Y:S01]  /*c780*/  FADD.FTZ R3, R165.reuse, R158 ;  /* 0x0000009ea5037221 */ /* 0x040fe20000010000 */
[----:B------:R-:W-:-:S02]  /*c790*/  F2FP.BF16.F32.PACK_AB R158, R165, R164 ;  /* 0x000000a4a59e723e */ /* 0x000fc400000010ff */
[----:B----4-:R-:W-:Y:S01]  /*c7a0*/  F2FP.BF16.F32.PACK_AB R164, R220, R168 ;  /* 0x000000a8dca4723e */ /* 0x010fe200000010ff */
[----:B--2---:R-:W-:Y:S01]  /*c7b0*/  FADD.FTZ R162, R160, R3 ;  /* 0x00000003a0a27221 */ /* 0x004fe20000010000 */
[----:B------:R-:W2:Y:S01]  /*c7c0*/  MUFU.EX2 R155, R155 ;  /* 0x0000009b009b7308 */ /* 0x000ea20000000800 */
[C---:B------:R-:W-:Y:S02]  /*c7d0*/  F2FP.BF16.F32.PACK_AB R160, R169.reuse, R160 ;  /* 0x000000a0a9a0723e */ /* 0x040fe400000010ff */
[----:B------:R-:W-:-:S04]  /*c7e0*/  FADD.FTZ R3, R169, R162 ;  /* 0x000000a2a9037221 */ /* 0x000fc80000010000 */
[----:B------:R-:W-:Y:S01]  /*c7f0*/  FADD.FTZ R162, R172, R3 ;  /* 0x00000003aca27221 */ /* 0x000fe20000010000 */
[----:B------:R-:W4:Y:S01]  /*c800*/  MUFU.EX2 R159, R159 ;  /* 0x0000009f009f7308 */ /* 0x000f220000000800 */
[----:B-----5:R-:W-:Y:S01]  /*c810*/  FFMA.FTZ R0, R219, R0, R197 ;  /* 0x00000000db007223 */ /* 0x020fe200000100c5 */
[-C--:B------:R-:W-:Y:S01]  /*c820*/  FMUL.FTZ R26, R26, R219.reuse ;  /* 0x000000db1a1a7220 */ /* 0x080fe20000410000 */
[C---:B------:R-:W-:Y:S01]  /*c830*/  FADD.FTZ R3, R173.reuse, R162 ;  /* 0x000000a2ad037221 */ /* 0x040fe20000010000 */
[----:B------:R-:W-:Y:S01]  /*c840*/  F2FP.BF16.F32.PACK_AB R162, R173, R172 ;  /* 0x000000acada2723e */ /* 0x000fe200000010ff */
[-C--:B------:R-:W-:Y:S01]  /*c850*/  FMUL.FTZ R27, R27, R219.reuse ;  /* 0x000000db1b1b7220 */ /* 0x080fe20000410000 */
[-C--:B------:R-:W-:Y:S01]  /*c860*/  FMUL.FTZ R30, R30, R219.reuse ;  /* 0x000000db1e1e7220 */ /* 0x080fe20000410000 */
[----:B------:R-:W-:Y:S01]  /*c870*/  FADD.FTZ R3, R168, R3 ;  /* 0x00000003a8037221 */ /* 0x000fe20000010000 */
[----:B------:R-:W5:Y:S01]  /*c880*/  MUFU.EX2 R163, R163 ;  /* 0x000000a300a37308 */ /* 0x000f620000000800 */
[----:B--2---:R-:W-:Y:S01]  /*c890*/  FADD.FTZ R0, R155, R0 ;  /* 0x000000009b007221 */ /* 0x004fe20000010000 */
[-C--:B------:R-:W-:Y:S01]  /*c8a0*/  FMUL.FTZ R31, R31, R219.reuse ;  /* 0x000000db1f1f7220 */ /* 0x080fe20000410000 */
[----:B------:R-:W-:Y:S01]  /*c8b0*/  FADD.FTZ R3, R220, R3 ;  /* 0x00000003dc037221 */ /* 0x000fe20000010000 */
[-C--:B------:R-:W-:Y:S01]  /*c8c0*/  FMUL.FTZ R34, R34, R219.reuse ;  /* 0x000000db22227220 */ /* 0x080fe20000410000 */
[----:B------:R-:W-:Y:S01]  /*c8d0*/  FADD.FTZ R0, R221, R0 ;  /* 0x00000000dd007221 */ /* 0x000fe20000010000 */
[-C--:B------:R-:W-:Y:S01]  /*c8e0*/  FMUL.FTZ R35, R35, R219.reuse ;  /* 0x000000db23237220 */ /* 0x080fe20000410000 */
[-C--:B------:R-:W-:Y:S01]  /*c8f0*/  FMUL.FTZ R38, R38, R219.reuse ;  /* 0x000000db26267220 */ /* 0x080fe20000410000 */
[----:B------:R2:W1:Y:S01]  /*c900*/  MUFU.EX2 R223, R166 ;  /* 0x000000a600df7308 */ /* 0x0004620000000800 */
        /* <DEDUP_REMOVED lines=9> */
[----:B----4-:R-:W-:Y:S01]  /*c9a0*/  FADD.FTZ R3, R159, R0 ;  /* 0x000000009f037221 */ /* 0x010fe20000010000 */
[-C--:B------:R-:W-:Y:S01]  /*c9b0*/  FMUL.FTZ R54, R54, R219.reuse ;  /* 0x000000db36367220 */ /* 0x080fe20000410000 */
[-C--:B------:R-:W-:Y:S01]  /*c9c0*/  FMUL.FTZ R55, R55, R219.reuse ;  /* 0x000000db37377220 */ /* 0x080fe20000410000 */
[C---:B------:R-:W-:Y:S01]  /*c9d0*/  FADD.FTZ R153, R181.reuse, R166 ;  /* 0x000000a6b5997221 */ /* 0x040fe20000010000 */
[----:B------:R-:W-:Y:S01]  /*c9e0*/  FADD.FTZ R0, R222, R3 ;  /* 0x00000003de007221 */ /* 0x000fe20000010000 */
[----:B------:R-:W-:Y:S01]  /*c9f0*/  F2FP.BF16.F32.PACK_AB R166, R181, R180 ;  /* 0x000000b4b5a6723e */ /* 0x000fe200000010ff */
[----:B------:R2:W4:Y:S01]  /*ca00*/  MUFU.EX2 R224, R170 ;  /* 0x000000aa00e07308 */ /* 0x0005220000000800 */
[----:B------:R-:W-:Y:S01]  /*ca10*/  FADD.FTZ R168, R184, R153 ;  /* 0x00000099b8a87221 */ /* 0x000fe20000010000 */
[----:B-----5:R-:W-:Y:S01]  /*ca20*/  FADD.FTZ R0, R163, R0 ;  /* 0x00000000a3007221 */ /* 0x020fe20000010000 */
[-C--:B------:R-:W-:Y:S01]  /*ca30*/  FMUL.FTZ R58, R58, R219.reuse ;  /* 0x000000db3a3a7220 */ /* 0x080fe20000410000 */
[-C--:B------:R-:W-:Y:S01]  /*ca40*/  FMUL.FTZ R59, R59, R219.reuse ;  /* 0x000000db3b3b7220 */ /* 0x080fe20000410000 */
[----:B------:R-:W-:Y:S01]  /*ca50*/  FADD.FTZ R3, R185, R168 ;  /* 0x000000a8b9037221 */ /* 0x000fe20000010000 */
[----:B-1----:R-:W-:Y:S01]  /*ca60*/  FADD.FTZ R0, R223, R0 ;  /* 0x00000000df007221 */ /* 0x002fe20000010000 */
[----:B------:R-:W-:Y:S01]  /*ca70*/  F2FP.BF16.F32.PACK_AB R168, R185, R184 ;  /* 0x000000b8b9a8723e */ /* 0x000fe200000010ff */
[----:B------:R-:W1:Y:S01]  /*ca80*/  MUFU.EX2 R171, R171 ;  /* 0x000000ab00ab7308 */ /* 0x000e620000000800 */
[----:B--2---:R-:W-:Y:S01]  /*ca90*/  FADD.FTZ R170, R188, R3 ;  /* 0x00000003bcaa7221 */ /* 0x004fe20000010000 */
[----:B---3--:R-:W-:Y:S01]  /*caa0*/  FADD.FTZ R3, R167, R0 ;  /* 0x00000000a7037221 */ /* 0x008fe20000010000 */
[-C--:B------:R-:W-:Y:S01]  /*cab0*/  FMUL.FTZ R62, R62, R219.reuse ;  /* 0x000000db3e3e7220 */ /* 0x080fe20000410000 */
[-C--:B------:R-:W-:Y:S01]  /*cac0*/  FMUL.FTZ R63, R63, R219.reuse ;  /* 0x000000db3f3f7220 */ /* 0x080fe20000410000 */
[C---:B------:R-:W-:Y:S01]  /*cad0*/  FADD.FTZ R153, R189.reuse, R170 ;  /* 0x000000aabd997221 */ /* 0x040fe20000010000 */
[----:B------:R-:W-:Y:S01]  /*cae0*/  F2FP.BF16.F32.PACK_AB R170, R189, R188 ;  /* 0x000000bcbdaa723e */ /* 0x000fe200000010ff */
[----:B------:R-:W-:Y:S01]  /*caf0*/  FMUL.FTZ R66, R66, R219 ;  /* 0x000000db42427220 */ /* 0x000fe20000410000 */
[----:B------:R-:W2:Y:S01]  /*cb00*/  MUFU.EX2 R175, R175 ;  /* 0x000000af00af7308 */ /* 0x000ea20000000800 */
[----:B----4-:R-:W-:Y:S01]  /*cb10*/  FADD.FTZ R0, R224, R3 ;  /* 0x00000003e0007221 */ /* 0x010fe20000010000 */
[----:B------:R-:W-:Y:S01]  /*cb20*/  FADD.FTZ R172, R192, R153 ;  /* 0x00000099c0ac7221 */ /* 0x000fe20000010000 */
[----:B------:R-:W-:Y:S01]  /*cb30*/  F2FP.BF16.F32.PACK_AB R153, R155, R197 ;  /* 0x000000c59b99723e */ /* 0x000fe200000010ff */
[----:B------:R-:W-:Y:S01]  /*cb40*/  FMUL.FTZ R67, R67, R219 ;  /* 0x000000db43437220 */ /* 0x000fe20000410000 */
[----:B------:R-:W-:Y:S01]  /*cb50*/  F2FP.BF16.F32.PACK_AB R155, R159, R221 ;  /* 0x000000dd9f9b723e */ /* 0x000fe200000010ff */
[C---:B------:R-:W-:Y:S01]  /*cb60*/  FADD.FTZ R3, R193.reuse, R172 ;  /* 0x000000acc1037221 */ /* 0x040fe20000010000 */
[----:B------:R-:W-:Y:S01]  /*cb70*/  F2FP.BF16.F32.PACK_AB R172, R193, R192 ;  /* 0x000000c0c1ac723e */ /* 0x000fe200000010ff */
[----:B------:R-:W3:Y:S01]  /*cb80*/  MUFU.EX2 R165, R178 ;  /* 0x000000b200a57308 */ /* 0x000ee20000000800 */
[C---:B-1----:R-:W-:Y:S01]  /*cb90*/  FADD.FTZ R0, R171.reuse, R0 ;  /* 0x00000000ab007221 */ /* 0x042fe20000010000 */
[----:B------:R-:W-:Y:S01]  /*cba0*/  F2FP.BF16.F32.PACK_AB R161, R171, R224 ;  /* 0x000000e0aba1723e */ /* 0x000fe200000010ff */
[----:B------:R-:W-:Y:S01]  /*cbb0*/  FADD.FTZ R3, R196, R3 ;  /* 0x00000003c4037221 */ /* 0x000fe20000010000 */
[-C--:B------:R-:W-:Y:S01]  /*cbc0*/  FMUL.FTZ R70, R70, R219.reuse ;  /* 0x000000db46467220 */ /* 0x080fe20000410000 */
[----:B------:R-:W-:Y:S01]  /*cbd0*/  FADD.FTZ R0, R227, R0 ;  /* 0x00000000e3007221 */ /* 0x000fe20000010000 */
[-C--:B------:R-:W-:Y:S01]  /*cbe0*/  FMUL.FTZ R71, R71, R219.reuse ;  /* 0x000000db47477220 */ /* 0x080fe20000410000 */
[C---:B------:R-:W-:Y:S01]  /*cbf0*/  FADD.FTZ R3, R174.reuse, R3 ;  /* 0x00000003ae037221 */ /* 0x040fe20000010000 */
[----:B------:R-:W0:Y:S01]  /*cc00*/  MUFU.EX2 R179, R179 ;  /* 0x000000b300b37308 */ /* 0x000e220000000800 */
[----:B--2---:R-:W-:Y:S01]  /*cc10*/  FADD.FTZ R0, R175, R0 ;  /* 0x00000000af007221 */ /* 0x004fe20000010000 */
        /* <DEDUP_REMOVED lines=13> */
[----:B------:R-:W-:Y:S01]  /*ccf0*/  FMUL.FTZ R94, R94, R219 ;  /* 0x000000db5e5e7220 */ /* 0x000fe20000410000 */
[----:B------:R-:W2:Y:S01]  /*cd00*/  MUFU.EX2 R183, R183 ;  /* 0x000000b700b77308 */ /* 0x000ea20000000800 */
        /* <DEDUP_REMOVED lines=32> */
[C---:B-1----:R-:W-:Y:S01]  /*cf10*/  FADD.FTZ R159, R187.reuse, R178 ;  /* 0x000000b2bb9f7221 */ /* 0x042fe20000010000 */
[----:B------:R-:W-:Y:S01]  /*cf20*/  F2FP.BF16.F32.PACK_AB R169, R187, R169 ;  /* 0x000000a9bba9723e */ /* 0x000fe200000010ff */
[-C--:B------:R-:W-:Y:S01]  /*cf30*/  FMUL.FTZ R139, R139, R219.reuse ;  /* 0x000000db8b8b7220 */ /* 0x080fe20000410000 */
[-C--:B------:R-:W-:Y:S01]  /*cf40*/  FMUL.FTZ R142, R142, R219.reuse ;  /* 0x000000db8e8e7220 */ /* 0x080fe20000410000 */
[-C--:B------:R-:W-:Y:S01]  /*cf50*/  FMUL.FTZ R143, R143, R219.reuse ;  /* 0x000000db8f8f7220 */ /* 0x080fe20000410000 */
[-C--:B------:R-:W-:Y:S01]  /*cf60*/  FMUL.FTZ R146, R146, R219.reuse ;  /* 0x000000db92927220 */ /* 0x080fe20000410000 */
[----:B------:R-:W-:Y:S01]  /*cf70*/  FMUL.FTZ R147, R147, R219 ;  /* 0x000000db93937220 */ /* 0x000fe20000410000 */
[----:B------:R-:W1:Y:S01]  /*cf80*/  MUFU.EX2 R173, R194 ;  /* 0x000000c200ad7308 */ /* 0x000e620000000800 */
[----:B--2---:R-:W-:Y:S01]  /*cf90*/  FADD.FTZ R178, R190, R159 ;  /* 0x0000009fbeb27221 */ /* 0x004fe20000010000 */
[----:B------:R-:W-:Y:S01]  /*cfa0*/  F2FP.BF16.F32.PACK_AB R159, R167, R223 ;  /* 0x000000dfa79f723e */ /* 0x000fe200000010ff */
[-C--:B------:R-:W-:Y:S01]  /*cfb0*/  FMUL.FTZ R150, R150, R219.reuse ;  /* 0x000000db96967220 */ /* 0x080fe20000410000 */
[----:B------:R-:W-:Y:S01]  /*cfc0*/  F2FP.BF16.F32.PACK_AB R167, R183, R182 ;  /* 0x000000b6b7a7723e */ /* 0x000fe200000010ff */
[----:B------:R-:W-:-:S03]  /*cfd0*/  FMUL.FTZ R151, R151, R219 ;  /* 0x000000db97977220 */ /* 0x000fc60000410000 */
[----:B------:R-:W2:Y:S01]  /*cfe0*/  MUFU.EX2 R0, R195 ;  /* 0x000000c300007308 */ /* 0x000ea20000000800 */
[----:B0-----:R-:W-:-:S07]  /*cff0*/  FADD.FTZ R178, R191, R178 ;  /* 0x000000b2bfb27221 */ /* 0x001fce0000010000 */
[----:B------:R-:W0:Y:S01]  /*d000*/  MUFU.EX2 R198, R198 ;  /* 0x000000c600c67308 */ /* 0x000e220000000800 */
[----:B-1----:R-:W-:-:S07]  /*d010*/  FADD.FTZ R163, R173, R178 ;  /* 0x000000b2ada37221 */ /* 0x002fce0000010000 */
[----:B------:R-:W1:Y:S01]  /*d020*/  MUFU.EX2 R199, R199 ;  /* 0x000000c700c77308 */ /* 0x000e620000000800 */
[C---:B--2---:R-:W-:Y:S01]  /*d030*/  FADD.FTZ R171, R0.reuse, R163 ;  /* 0x000000a300ab7221 */ /* 0x044fe20000010000 */
[----:B------:R-:W-:Y:S02]  /*d040*/  F2FP.BF16.F32.PACK_AB R163, R175, R227 ;  /* 0x000000e3afa3723e */ /* 0x000fe400000010ff */
[----:B------:R-:W-:Y:S01]  /*d050*/  F2FP.BF16.F32.PACK_AB R173, R0, R173 ;  /* 0x000000ad00ad723e */ /* 0x000fe200000010ff */
[----:B0-----:R-:W-:Y:S01]  /*d060*/  FADD.FTZ R178, R198, R171 ;  /* 0x000000abc6b27221 */ /* 0x001fe20000010000 */
[----:B------:R-:W-:-:S03]  /*d070*/  F2FP.BF16.F32.PACK_AB R171, R191, R190 ;  /* 0x000000bebfab723e */ /* 0x000fc600000010ff */
[C---:B-1----:R-:W-:Y:S01]  /*d080*/  FADD.FTZ R0, R199.reuse, R178 ;  /* 0x000000b2c7007221 */ /* 0x042fe20000010000 */
[----:B------:R-:W-:Y:S01]  /*d090*/  F2FP.BF16.F32.PACK_AB R175, R199, R198 ;  /* 0x000000c6c7af723e */ /* 0x000fe200000010ff */
[----:B------:R-:W-:Y:S06]  /*d0a0*/  @!P0 BRA `(.L_x_3863) ;  /* 0x0000000000048947 */ /* 0x000fec0003800000 */
[----:B------:R-:W-:Y:S01]  /*d0b0*/  BPT.TRAP 0x1 ;  /* 0x000000040000795c */ /* 0x000fe20000300000 */
.L_x_3863:
[----:B------:R0:W1:Y:S01]  /*d0c0*/  SYNCS.PHASECHK.TRANS64.TRYWAIT P2, [R206+URZ+0x22850], R207 ;  /* 0x022850cfce0075a7 */ /* 0x000062000804017f */
[----:B------:R-:W-:Y:S05]  /*d0d0*/  @!P0 BRA `(.L_x_3864) ;  /* 0x0000000000048947 */ /* 0x000fea0003800000 */
[----:B------:R-:W-:Y:S01]  /*d0e0*/  BPT.TRAP 0x1 ;  /* 0x000000040000795c */ /* 0x000fe20000300000 */
.L_x_3864:
[----:B------:R-:W-:Y:S04]  /*d0f0*/  BSSY B0, `(.L_x_3865) ;  /* 0x0000004000007945 */ /* 0x000fe80003800000 */
[----:B-1----:R-:W-:Y:S05]  /*d100*/  @P2 BRA `(.L_x_3866) ;  /* 0x0000000000082947 */ /* 0x002fea0003800000 */
[----:B------:R-:W1:Y:S02]  /*d110*/  SYNCS.PHASECHK.TRANS64.TRYWAIT P2, [R206+URZ+0x22850], R207 ;  /* 0x022850cfce0075a7 */ /* 0x000e64000804017f */
[----:B-1----:R-:W-:Y:S05]  /*d120*/  @!P2 BRA `(.L_x_3867) ;  /* 0x000000bc00c4a947 */ /* 0x002fea0003800000 */
.L_x_3866:
[----:B------:R-:W-:Y:S05]  /*d130*/  BSYNC B0 ;  /* 0x0000000000007941 */ /* 0x000fea0003800000 */
.L_x_3865:
[----:B------:R-:W2:Y:S01]  /*d140*/  S2R R177, SR_TID.X ;  /* 0x0000000000b17919 */ /* 0x000ea20000002100 */
[----:B------:R-:W-:Y:S05]  /*d150*/  WARPSYNC.ALL ;  /* 0x0000000000007948 */ /* 0x000fea0003800000 */
[----:B------:R-:W-:Y:S01]  /*d160*/  IMAD.MOV.U32 R179, RZ, RZ, 0xc00 ;  /* 0x00000c00ffb37424 */ /* 0x000fe200078e00ff */
[----:B------:R-:W-:Y:S01]  /*d170*/  ISETP.GT.AND P2, PT, R21, R20, PT ;  /* 0x000000141500720c */ /* 0x000fe20003f44270 */
[----:B01----:R-:W-:Y:S02]  /*d180*/  @!P1 VIADD R206, R206, 0x22860 ;  /* 0x00022860cece9836 */ /* 0x003fe40000000000 */
[----:B------:R-:W-:-:S02]  /*d190*/  IMAD R178, R22, R179, UR37 ;  /* 0x0000002516b27e24 */ /* 0x000fc4000f8e02b3 */
[----:B------:R-:W-:Y:S01]  /*d1a0*/  IMAD.MOV.U32 R179, RZ, RZ, 0x40000040 ;  /* 0x40000040ffb37424 */ /* 0x000fe200078e00ff */
[----:B------:R-:W-:Y:S01]  /*d1b0*/  @!P1 PRMT R206, RZ, 0x654, R206 ;  /* 0x00000654ffce9816 */ /* 0x000fe200000000ce */
[----:B------:R-:W-:Y:S01]  /*d1c0*/  VIADD R21, R21, 0xffffffff ;  /* 0xffffffff15157836 */ /* 0x000fe20000000000 */
[----:B------:R-:W-:Y:S01]  /*d1d0*/  R2UR UR6, R178 ;  /* 0x00000000b20672ca */ /* 0x000fe200000e0000 */
[----:B------:R-:W-:Y:S01]  /*d1e0*/  IMAD.MOV.U32 R219, RZ, RZ, R8 ;  /* 0x000000ffffdb7224 */ /* 0x000fe200078e0008 */
[----:B------:R-:W-:Y:S01]  /*d1f0*/  R2UR UR7, R179 ;  /* 0x00000000b30772ca */ /* 0x000fe200000e0000 */
[----:B------:R-:W-:Y:S02]  /*d200*/  IMAD.MOV.U32 R179, RZ, RZ, 0x40000040 ;  /* 0x40000040ffb37424 */ /* 0x000fe400078e00ff */
[----:B------:R-:W-:Y:S01]  /*d210*/  IMAD.MOV.U32 R220, RZ, RZ, R7 ;  /* 0x000000ffffdc7224 */ /* 0x000fe200078e0007 */
[----:B--2---:R-:W-:-:S05]  /*d220*/  SHF.R.U32.HI R177, RZ, 0x7, R177 ;  /* 0x00000007ffb17819 */ /* 0x004fca00000116b1 */
        /* <DEDUP_REMOVED lines=45> */
.L_x_3858:
[----:B------:R-:W-:-:S13]  /*d500*/  ISETP.GE.AND P2, PT, R21, RZ, PT ;  /* 0x000000ff1500720c */ /* 0x000fda0003f46270 */
[----:B------:R-:W-:Y:S05]  /*d510*/  @!P2 BRA `(.L_x_3869) ;  /* 0x0000001c00b4a947 */ /* 0x000fea0003800000 */
[----:B0-----:R-:W-:Y:S02]  /*d520*/  IMAD.MOV.U32 R206, RZ, RZ, R8 ;  /* 0x000000ffffce7224 */ /* 0x001fe400078e0008 */
[----:B------:R-:W-:-:S07]  /*d530*/  IMAD.MOV.U32 R207, RZ, RZ, R7 ;  /* 0x000000ffffcf7224 */ /* 0x000fce00078e0007 */
.L_x_3879:
        /* <DEDUP_REMOVED lines=8> */
.L_x_3870:
[----:B------:R-:W-:Y:S01]  /*d5c0*/  IMAD R202, R22, 0x8, R18 ;  /* 0x0000000816ca7824 */ /* 0x000fe200078e0212 */
[----:B------:R-:W-:-:S04]  /*d5d0*/  SHF.L.U32 R20, R23, 0x1f, RZ ;  /* 0x0000001f17147819 */ /* 0x000fc800000006ff */
[----:B------:R0:W1:Y:S01]  /*d5e0*/  SYNCS.PHASECHK.TRANS64.TRYWAIT P2, [R202+URZ+0x22830], R20 ;  /* 0x02283014ca0075a7 */ /* 0x000062000804017f */
[----:B------:R-:W-:Y:S05]  /*d5f0*/  @!P0 BRA `(.L_x_3871) ;  /* 0x0000000000048947 */ /* 0x000fea0003800000 */
[----:B------:R-:W-:Y:S01]  /*d600*/  BPT.TRAP 0x1 ;  /* 0x000000040000795c */ /* 0x000fe20000300000 */
.L_x_3871:
[----:B------:R-:W-:Y:S02]  /*d610*/  IMAD R6, R22, 0x300, R9 ;  /* 0x0000030016067824 */ /* 0x000fe400078e0209 */
[----:B------:R-:W-:Y:S01]  /*d620*/  IMAD.MOV.U32 R7, RZ, RZ, 0x40000040 ;  /* 0x40000040ff077424 */ /* 0x000fe200078e00ff */
[----:B-1----:R-:W-:Y:S06]  /*d630*/  @P2 BRA `(.L_x_3872) ;  /* 0x0000000000082947 */ /* 0x002fec0003800000 */
[----:B------:R-:W1:Y:S02]  /*d640*/  SYNCS.PHASECHK.TRANS64.TRYWAIT P2, [R202+URZ+0x22830], R20 ;  /* 0x02283014ca0075a7 */ /* 0x000e64000804017f */
[----:B-1----:R-:W-:Y:S05]  /*d650*/  @!P2 BRA `(.L_x_3873) ;  /* 0x000000b8008ca947 */ /* 0x002fea0003800000 */
.L_x_3872:
        /* <DEDUP_REMOVED lines=63> */
[----:B--2---:R-:W-:Y:S01]  /*da50*/  FMNMX.FTZ R220, R219, R6, !PT ;  /* 0x00000006dbdc7209 */ /* 0x004fe20007810000 */
[----:B------:R-:W-:-:S04]  /*da60*/  IMAD.U32 R6, RZ, RZ, UR46 ;  /* 0x0000002eff067e24 */ /* 0x000fc8000f8e00ff */
[----:B------:R-:W2:Y:S02]  /*da70*/  SHFL.BFLY PT, R7, R220, 0x1, 0x1f ;  /* 0x0c201f00dc077f89 */ /* 0x000ea400000e0000 */
[----:B--2---:R-:W-:-:S05]  /*da80*/  FMNMX.FTZ R7, R220, R7, !PT ;  /* 0x00000007dc077209 */ /* 0x004fca0007810000 */
[----:B------:R-:W-:Y:S01]  /*da90*/  FADD.FTZ R205, -R7, R207 ;  /* 0x000000cf07cd7221 */ /* 0x000fe20000010100 */
[----:B------:R-:W-:-:S03]  /*daa0*/  FMNMX.FTZ R207, R155, R8, !PT ;  /* 0x000000089bcf7209 */ /* 0x000fc60007810000 */
[-C--:B------:R-:W-:Y:S01]  /*dab0*/  FMUL.FTZ R204, R205, R6.reuse ;  /* 0x00000006cdcc7220 */ /* 0x080fe20000410000 */
[----:B------:R-:W-:Y:S01]  /*dac0*/  FMNMX.FTZ R8, R158, R207, !PT ;  /* 0x000000cf9e087209 */ /* 0x000fe20007810000 */
[----:B------:R-:W-:-:S03]  /*dad0*/  FMUL.FTZ R205, R7, R6 ;  /* 0x0000000607cd7220 */ /* 0x000fc60000410000 */
        /* <DEDUP_REMOVED lines=30> */
[----:B------:R-:W2:Y:S02]  /*dcc0*/  MUFU.EX2 R204, R204 ;  /* 0x000000cc00cc7308 */ /* 0x000ea40000000800 */
[----:B------:R-:W-:-:S04]  /*dcd0*/  FMNMX.FTZ R207, R175, R8, !PT ;  /* 0x00000008afcf7209 */ /* 0x000fc80007810000 */
[----:B------:R-:W-:Y:S02]  /*dce0*/  FMNMX.FTZ R8, R178, R207, !PT ;  /* 0x000000cfb2087209 */ /* 0x000fe40007810000 */
[----:B------:R-:W3:Y:S02]  /*dcf0*/  MUFU.EX2 R152, R152 ;  /* 0x0000009800987308 */ /* 0x000ee40000000800 */
[----:B------:R-:W-:-:S04]  /*dd00*/  FMNMX.FTZ R207, R179, R8, !PT ;  /* 0x00000008b3cf7209 */ /* 0x000fc80007810000 */
[----:B------:R-:W-:Y:S02]  /*dd10*/  FMNMX.FTZ R8, R182, R207, !PT ;  /* 0x000000cfb6087209 */ /* 0x000fe40007810000 */
[----:B------:R-:W4:Y:S01]  /*dd20*/  MUFU.EX2 R153, R153 ;  /* 0x0000009900997308 */ /* 0x000f220000000800 */
[----:B--2---:R-:W-:Y:S01]  /*dd30*/  FMUL.FTZ R24, R24, R204 ;  /* 0x000000cc18187220 */ /* 0x004fe20000410000 */
[----:B------:R-:W-:Y:S01]  /*dd40*/  FMNMX.FTZ R207, R183, R8, !PT ;  /* 0x00000008b7cf7209 */ /* 0x000fe20007810000 */
[-C--:B------:R-:W-:Y:S01]  /*dd50*/  FMUL.FTZ R25, R25, R204.reuse ;  /* 0x000000cc19197220 */ /* 0x080fe20000410000 */
[-C--:B------:R-:W-:Y:S01]  /*dd60*/  FMUL.FTZ R28, R28, R204.reuse ;  /* 0x000000cc1c1c7220 */ /* 0x080fe20000410000 */
[-C--:B------:R-:W-:Y:S01]  /*dd70*/  FMUL.FTZ R29, R29, R204.reuse ;  /* 0x000000cc1d1d7220 */ /* 0x080fe20000410000 */
[----:B------:R-:W-:Y:S01]  /*dd80*/  FMNMX.FTZ R8, R186, R207, !PT ;  /* 0x000000cfba087209 */ /* 0x000fe20007810000 */
[-C--:B------:R-:W-:Y:S01]  /*dd90*/  FMUL.FTZ R32, R32, R204.reuse ;  /* 0x000000cc20207220 */ /* 0x080fe20000410000 */
[----:B------:R-:W-:Y:S01]  /*dda0*/  MUFU.EX2 R156, R156 ;  /* 0x0000009c009c7308 */ /* 0x000fe20000000800 */
[----:B------:R-:W-:Y:S01]  /*ddb0*/  FMUL.FTZ R33, R33, R204 ;  /* 0x000000cc21217220 */ /* 0x000fe20000410000 */
        /* <DEDUP_REMOVED lines=19> */
[----:B------:R-:W-:Y:S01]  /*def0*/  FMUL.FTZ R60, R60, R204 ;  /* 0x000000cc3c3c7220 */ /* 0x000fe20000410000 */
[----:B------:R-:W-:Y:S01]  /*df00*/  FMNMX.FTZ R8, R198, R207, !PT ;  /* 0x000000cfc6087209 */ /* 0x000fe20007810000 */
[-CC-:B------:R-:W-:Y:S01]  /*df10*/  FFMA.FTZ R207, R176, R6.reuse, -R205.reuse ;  /* 0x00000006b0cf7223 */ /* 0x180fe200000108cd */
[----:B------:R-:W-:Y:S01]  /*df20*/  FFMA.FTZ R205, R197, R6, -R205 ;  /* 0x00000006c5cd7223 */ /* 0x000fe200000108cd */
[----:B------:R-:W-:Y:S01]  /*df30*/  MUFU.EX2 R161, R161 ;  /* 0x000000a100a17308 */ /* 0x000fe20000000800 */
[----:B------:R-:W-:Y:S01]  /*df40*/  FMNMX.FTZ R8, R199, R8, !PT ;  /* 0x00000008c7087209 */ /* 0x000fe20007810000 */
[-C--:B------:R-:W-:Y:S01]  /*df50*/  FMUL.FTZ R61, R61, R204.reuse ;  /* 0x000000cc3d3d7220 */ /* 0x080fe20000410000 */
[-C--:B------:R-:W-:Y:S01]  /*df60*/  FMUL.FTZ R64, R64, R204.reuse ;  /* 0x000000cc40407220 */ /* 0x080fe20000410000 */
[-C--:B------:R-:W-:Y:S01]  /*df70*/  FMUL.FTZ R65, R65, R204.reuse ;  /* 0x000000cc41417220 */ /* 0x080fe20000410000 */
[-C--:B------:R-:W-:Y:S01]  /*df80*/  FMUL.FTZ R68, R68, R204.reuse ;  /* 0x000000cc44447220 */ /* 0x080fe20000410000 */
[----:B------:R-:W2:Y:S01]  /*df90*/  SHFL.BFLY PT, R176, R8, 0x2, 0x1f ;  /* 0x0c401f0008b07f89 */ /* 0x000ea200000e0000 */
        /* <DEDUP_REMOVED lines=22> */
[----:B------:R-:W-:Y:S01]  /*e100*/  FMUL.FTZ R108, R108, R204 ;  /* 0x000000cc6c6c7220 */ /* 0x000fe20000410000 */
[----:B--2---:R-:W-:Y:S01]  /*e110*/  FMNMX.FTZ R8, R8, R176, !PT ;  /* 0x000000b008087209 */ /* 0x004fe20007810000 */
[-C--:B------:R-:W-:Y:S01]  /*e120*/  FMUL.FTZ R109, R109, R204.reuse ;  /* 0x000000cc6d6d7220 */ /* 0x080fe20000410000 */
[----:B------:R-:W-:Y:S01]  /*e130*/  MUFU.EX2 R169, R169 ;  /* 0x000000a900a97308 */ /* 0x000fe20000000800 */
[-C--:B------:R-:W-:Y:S01]  /*e140*/  FMUL.FTZ R112, R112, R204.reuse ;  /* 0x000000cc70707220 */ /* 0x080fe20000410000 */
[-C--:B------:R-:W-:Y:S01]  /*e150*/  FMUL.FTZ R113, R113, R204.reuse ;  /* 0x000000cc71717220 */ /* 0x080fe20000410000 */
[----:B------:R-:W2:Y:S01]  /*e160*/  SHFL.BFLY PT, R176, R8, 0x1, 0x1f ;  /* 0x0c201f0008b07f89 */ /* 0x000ea200000e0000 */
        /* <DEDUP_REMOVED lines=21> */
[----:B--2---:R-:W-:-:S02]  /*e2c0*/  FMNMX.FTZ R8, R8, R176, !PT ;  /* 0x000000b008087209 */ /* 0x004fc40007810000 */
[----:B------:R-:W-:-:S03]  /*e2d0*/  IADD3 R176, -R227, 0xb, RZ ;  /* 0x0000000be3b07810 */ /* 0x000fc60007ffe1ff */
[C---:B------:R-:W-:Y:S01]  /*e2e0*/  FADD.FTZ R197, -R8.reuse, R206 ;  /* 0x000000ce08c57221 */ /* 0x040fe20000010100 */
[-C--:B------:R-:W-:Y:S01]  /*e2f0*/  FMUL.FTZ R223, R8, R6.reuse ;  /* 0x0000000608df7220 */ /* 0x080fe20000410000 */
[----:B------:R-:W-:Y:S02]  /*e300*/  MUFU.EX2 R177, R177 ;  /* 0x000000b100b17308 */ /* 0x000fe40000000800 */
        /* <DEDUP_REMOVED lines=9> */
[----:B---3--:R-:W-:Y:S01]  /*e3a0*/  FFMA.FTZ R182, R204, R3, R152 ;  /* 0x00000003ccb67223 */ /* 0x008fe20000010098 */
[-CC-:B------:R-:W-:Y:S01]  /*e3b0*/  FFMA.FTZ R221, R166, R6.reuse, -R223.reuse ;  /* 0x00000006a6dd7223 */ /* 0x180fe200000108df */
[-CC-:B------:R-:W-:Y:S01]  /*e3c0*/  FFMA.FTZ R166, R175, R6.reuse, -R223.reuse ;  /* 0x00000006afa67223 */ /* 0x180fe200000108df */
[-CC-:B------:R-:W-:Y:S01]  /*e3d0*/  FFMA.FTZ R224, R170, R6.reuse, -R223.reuse ;  /* 0x00000006aae07223 */ /* 0x180fe200000108df */
[----:B----4-:R-:W-:Y:S01]  /*e3e0*/  FADD.FTZ R3, R153, R182 ;  /* 0x000000b699037221 */ /* 0x010fe20000010000 */
[----:B------:R-:W2:Y:S01]  /*e3f0*/  MUFU.EX2 R206, R206 ;  /* 0x000000ce00ce7308 */ /* 0x000ea20000000800 */
[-CC-:B------:R-:W-:Y:S01]  /*e400*/  FFMA.FTZ R167, R167, R6.reuse, -R223.reuse ;  /* 0x00000006a7a77223 */ /* 0x180fe200000108df */
[--C-:B------:R-:W-:Y:S01]  /*e410*/  FFMA.FTZ R170, R178, R6, -R223.reuse ;  /* 0x00000006b2aa7223 */ /* 0x100fe200000108df */
[----:B------:R-:W-:Y:S01]  /*e420*/  F2FP.BF16.F32.PACK_AB R152, R153, R152 ;  /* 0x000000989998723e */ /* 0x000fe200000010ff */
[----:B------:R-:W-:Y:S01]  /*e430*/  FFMA.FTZ R222, R171, R6, -R223 ;  /* 0x00000006abde7223 */ /* 0x000fe200000108df */
[----:B------:R-:W-:-:S02]  /*e440*/  @!P1 VIADD R154, R202, 0x22840 ;  /* 0x00022840ca9a9836 */ /* 0x000fc40000000000 */
[-CC-:B------:R-:W-:Y:S01]  /*e450*/  FFMA.FTZ R174, R174, R6.reuse, -R223.reuse ;  /* 0x00000006aeae7223 */ /* 0x180fe200000108df */
[-CC-:B------:R-:W-:Y:S01]  /*e460*/  FFMA.FTZ R158, R183, R6.reuse, -R223.reuse ;  /* 0x00000006b79e7223 */ /* 0x180fe200000108df */
[----:B------:R-:W3:Y:S01]  /*e470*/  MUFU.EX2 R155, R155 ;  /* 0x0000009b009b7308 */ /* 0x000ee20000000800 */
[--C-:B------:R-:W-:Y:S01]  /*e480*/  FFMA.FTZ R186, R186, R6, -R223.reuse ;  /* 0x00000006baba7223 */ /* 0x100fe200000108df */
[----:B------:R-:W-:Y:S01]  /*e490*/  @!P1 PRMT R154, RZ, 0x654, R154 ;  /* 0x00000654ff9a9816 */ /* 0x000fe2000000009a */
[----:B------:R4:W-:Y:S06]  /*e4a0*/  BAR.ARV R176, 0x100 ;  /* 0x000400b00000751d */ /* 0x0009ec0000002000 */
[----:B------:R-:W5:Y:S01]  /*e4b0*/  MUFU.EX2 R219, R219 ;  /* 0x000000db00db7308 */ /* 0x000f620000000800 */
[----:B--2---:R-:W-:Y:S01]  /*e4c0*/  FFMA.FTZ R0, R197, R0, R206 ;  /* 0x00000000c5007223 */ /* 0x004fe200000100ce */
[----:B------:R2:W-:Y:S01]  /*e4d0*/  @!P1 SYNCS.ARRIVE.TRANS64.RED.A1T0 RZ, [R154+URZ], RZ ;  /* 0x000000ff9aff99a7 */ /* 0x0005e2000810043f */
[-CC-:B------:R-:W-:Y:S01]  /*e4e0*/  FFMA.FTZ R187, R187, R6.reuse, -R223.reuse ;  /* 0x00000006bbbb7223 */ /* 0x180fe200000108df */
[-CC-:B------:R-:W-:Y:S01]  /*e4f0*/  FFMA.FTZ R190, R190, R6.reuse, -R223.reuse ;  /* 0x00000006bebe7223 */ /* 0x180fe200000108df */
[-CC-:B------:R-:W-:Y:S01]  /*e500*/  FFMA.FTZ R191, R191, R6.reuse, -R223.reuse ;  /* 0x00000006bfbf7223 */ /* 0x180fe200000108df */
[-CC-:B------:R-:W-:Y:S01]  /*e510*/  FFMA.FTZ R194, R194, R6.reuse, -R223.reuse ;  /* 0x00000006c2c27223 */ /* 0x180fe200000108df */
[-CC-:B------:R-:W-:Y:S01]  /*e520*/  FFMA.FTZ R195, R195, R6.reuse, -R223.reuse ;  /* 0x00000006c3c37223 */ /* 0x180fe200000108df */
[----:B------:R-:W0:Y:S01]  /*e530*/  MUFU.EX2 R159, R159 ;  /* 0x0000009f009f7308 */ /* 0x000e220000000800 */
[----:B---3--:R-:W-:Y:S01]  /*e540*/  FADD.FTZ R0, R155, R0 ;  /* 0x000000009b007221 */ /* 0x008fe20000010000 */
[-CC-:B--2---:R-:W-:Y:S01]  /*e550*/  FFMA.FTZ R154, R179, R6.reuse, -R223.reuse ;  /* 0x00000006b39a7223 */ /* 0x184fe200000108df */
[-CC-:B------:R-:W-:Y:S01]  /*e560*/  FFMA.FTZ R198, R198, R6.reuse, -R223.reuse ;  /* 0x00000006c6c67223 */ /* 0x180fe200000108df */
[----:B------:R-:W-:Y:S01]  /*e570*/  FFMA.FTZ R199, R199, R6, -R223 ;  /* 0x00000006c7c77223 */ /* 0x000fe200000108df */
[-C--:B------:R-:W-:Y:S01]  /*e580*/  FMUL.FTZ R26, R26, R197.reuse ;  /* 0x000000c51a1a7220 */ /* 0x080fe20000410000 */
[-C--:B------:R-:W-:Y:S01]  /*e590*/  FMUL.FTZ R27, R27, R197.reuse ;  /* 0x000000c51b1b7220 */ /* 0x080fe20000410000 */
[-C--:B------:R-:W-:Y:S01]  /*e5a0*/  FMUL.FTZ R30, R30, R197.reuse ;  /* 0x000000c51e1e7220 */ /* 0x080fe20000410000 */
[----:B------:R-:W2:Y:S01]  /*e5b0*/  MUFU.EX2 R220, R220 ;  /* 0x000000dc00dc7308 */ /* 0x000ea20000000800 */
[----:B-----5:R-:W-:Y:S01]  /*e5c0*/  FADD.FTZ R0, R219, R0 ;  /* 0x00000000db007221 */ /* 0x020fe20000010000 */
        /* <DEDUP_REMOVED lines=24> */
[----:B---3--:R-:W-:Y:S01]  /*e750*/  FADD.FTZ R0, R163, R0 ;  /* 0x00000000a3007221 */ /* 0x008fe20000010000 */
        /* <DEDUP_REMOVED lines=13> */
[----:B------:R-:W3:Y:S01]  /*e830*/  MUFU.EX2 R171, R224 ;  /* 0x000000e000ab7308 */ /* 0x000ee20000000800 */
[----:B------:R-:W-:Y:S01]  /*e840*/  FADD.FTZ R166, R164, R3 ;  /* 0x00000003a4a67221 */ /* 0x000fe20000010000 */
[----:B--2---:R-:W-:Y:S01]  /*e850*/  FADD.FTZ R0, R221, R0 ;  /* 0x00000000dd007221 */ /* 0x004fe20000010000 */
[-C--:B------:R-:W-:Y:S01]  /*e860*/  FMUL.FTZ R86, R86, R197.reuse ;  /* 0x000000c556567220 */ /* 0x080fe20000410000 */
[-C--:B------:R-:W-:Y:S01]  /*e870*/  FMUL.FTZ R87, R87, R197.reuse ;  /* 0x000000c557577220 */ /* 0x080fe20000410000 */
[----:B------:R-:W-:Y:S01]  /*e880*/  FADD.FTZ R3, R165, R166 ;  /* 0x000000a6a5037221 */ /* 0x000fe20000010000 */
        /* <DEDUP_REMOVED lines=11> */
[----:B---3--:R-:W-:Y:S01]  /*e940*/  FADD.FTZ R153, R171, R0 ;  /* 0x00000000ab997221 */ /* 0x008fe20000010000 */
        /* <DEDUP_REMOVED lines=15> */
[----:B---3--:R-:W-:Y:S01]  /*ea40*/  F2FP.BF16.F32.PACK_AB R154, R157, R156 ;  /* 0x0000009c9d9a723e */ /* 0x008fe200000010ff */
[----:B0-----:R-:W-:Y:S01]  /*ea50*/  FADD.FTZ R153, R175, R0 ;  /* 0x00000000af997221 */ /* 0x001fe20000010000 */
[----:B------:R-:W-:Y:S01]  /*ea60*/  F2FP.BF16.F32.PACK_AB R156, R161, R160 ;  /* 0x000000a0a19c723e */ /* 0x000fe200000010ff */
[----:B------:R-:W-:Y:S01]  /*ea70*/  FADD.FTZ R160, R168, R3 ;  /* 0x00000003a8a07221 */ /* 0x000fe20000010000 */
[----:B------:R-:W-:Y:S01]  /*ea80*/  F2FP.BF16.F32.PACK_AB R161, R222, R171 ;  /* 0x000000abdea1723e */ /* 0x000fe200000010ff */
[----:B------:R-:W-:Y:S01]  /*ea90*/  FADD.FTZ R0, R178, R153 ;  /* 0x00000099b2007221 */ /* 0x000fe20000010000 */
[----:B------:R-:W-:Y:S01]  /*eaa0*/  F2FP.BF16.F32.PACK_AB R157, R163, R220 ;  /* 0x000000dca39d723e */ /* 0x000fe200000010ff */
[C---:B------:R-:W-:Y:S01]  /*eab0*/  FADD.FTZ R3, R169.reuse, R160 ;  /* 0x000000a0a9037221 */ /* 0x040fe20000010000 */
[----:B------:R0:W-:Y:S01]  /*eac0*/  MUFU.EX2 R204, R158 ;  /* 0x0000009e00cc7308 */ /* 0x0001e20000000800 */
[----:B------:R-:W-:Y:S01]  /*ead0*/  F2FP.BF16.F32.PACK_AB R160, R169, R168 ;  /* 0x000000a8a9a0723e */ /* 0x000fe200000010ff */
[----:B------:R-:W-:Y:S01]  /*eae0*/  FMUL.FTZ R130, R130, R197 ;  /* 0x000000c582827220 */ /* 0x000fe20000410000 */
[----:B------:R-:W-:Y:S01]  /*eaf0*/  F2FP.BF16.F32.PACK_AB R163, R178, R175 ;  /* 0x000000afb2a3723e */ /* 0x000fe200000010ff */
[-C--:B------:R-:W-:Y:S01]  /*eb00*/  FMUL.FTZ R131, R131, R197.reuse ;  /* 0x000000c583837220 */ /* 0x080fe20000410000 */
[-C--:B------:R-:W-:Y:S01]  /*eb10*/  FMUL.FTZ R134, R134, R197.reuse ;  /* 0x000000c586867220 */ /* 0x080fe20000410000 */
[-C--:B------:R-:W-:Y:S01]  /*eb20*/  FMUL.FTZ R135, R135, R197.reuse ;  /* 0x000000c587877220 */ /* 0x080fe20000410000 */
[-C--:B------:R-:W-:Y:S01]  /*eb30*/  FMUL.FTZ R138, R138, R197.reuse ;  /* 0x000000c58a8a7220 */ /* 0x080fe20000410000 */
[----:B------:R-:W3:Y:S01]  /*eb40*/  MUFU.EX2 R180, R180 ;  /* 0x000000b400b47308 */ /* 0x000ee20000000800 */
[----:B0-----:R-:W-:Y:S01]  /*eb50*/  F2FP.BF16.F32.PACK_AB R158, R165, R164 ;  /* 0x000000a4a59e723e */ /* 0x001fe200000010ff */
[----:B------:R-:W-:Y:S01]  /*eb60*/  FADD.FTZ R164, R172, R3 ;  /* 0x00000003aca47221 */ /* 0x000fe20000010000 */
[----:B--2---:R-:W-:Y:S01]  /*eb70*/  FADD.FTZ R153, R179, R0 ;  /* 0x00000000b3997221 */ /* 0x004fe20000010000 */
[-C--:B------:R-:W-:Y:S01]  /*eb80*/  FMUL.FTZ R139, R139, R197.reuse ;  /* 0x000000c58b8b7220 */ /* 0x080fe20000410000 */
[-C--:B------:R-:W-:Y:S01]  /*eb90*/  FMUL.FTZ R142, R142, R197.reuse ;  /* 0x000000c58e8e7220 */ /* 0x080fe20000410000 */
[----:B------:R-:W-:Y:S01]  /*eba0*/  FADD.FTZ R164, R173, R164 ;  /* 0x000000a4ada47221 */ /* 0x000fe20000010000 */
[----:B------:R-:W-:Y:S01]  /*ebb0*/  FADD.FTZ R0, R182, R153 ;  /* 0x00000099b6007221 */ /* 0x000fe20000010000 */
[----:B------:R0:W2:Y:S01]  /*ebc0*/  MUFU.EX2 R183, R162 ;  /* 0x000000a200b77308 */ /* 0x0000a20000000800 */
[-C--:B------:R-:W-:Y:S01]  /*ebd0*/  FMUL.FTZ R143, R143, R197.reuse ;  /* 0x000000c58f8f7220 */ /* 0x080fe20000410000 */
[----:B------:R-:W-:Y:S01]  /*ebe0*/  FADD.FTZ R164, R207, R164 ;  /* 0x000000a4cfa47221 */ /* 0x000fe20000010000 */
[-C--:B------:R-:W-:Y:S01]  /*ebf0*/  FMUL.FTZ R146, R146, R197.reuse ;  /* 0x000000c592927220 */ /* 0x080fe20000410000 */
[-C--:B------:R-:W-:Y:S01]  /*ec00*/  FMUL.FTZ R147, R147, R197.reuse ;  /* 0x000000c593937220 */ /* 0x080fe20000410000 */
[----:B------:R-:W-:Y:S01]  /*ec10*/  FMUL.FTZ R150, R150, R197 ;  /* 0x000000c596967220 */ /* 0x000fe20000410000 */
[C---:B------:R-:W-:Y:S01]  /*ec20*/  FADD.FTZ R3, R177.reuse, R164 ;  /* 0x000000a4b1037221 */ /* 0x040fe20000010000 */
[----:B------:R-:W-:Y:S01]  /*ec30*/  F2FP.BF16.F32.PACK_AB R164, R177, R207 ;  /* 0x000000cfb1a4723e */ /* 0x000fe200000010ff */
[----:B------:R-:W5:Y:S01]  /*ec40*/  MUFU.EX2 R181, R181 ;  /* 0x000000b500b57308 */ /* 0x000f620000000800 */
[----:B0-----:R-:W-:Y:S01]  /*ec50*/  F2FP.BF16.F32.PACK_AB R162, R173, R172 ;  /* 0x000000acada2723e */ /* 0x001fe200000010ff */
[----:B---3--:R-:W-:Y:S01]  /*ec60*/  FADD.FTZ R166, R180, R3 ;  /* 0x00000003b4a67221 */ /* 0x008fe20000010000 */
[----:B------:R-:W-:-:S05]  /*ec70*/  FMUL.FTZ R151, R151, R197 ;  /* 0x000000c597977220 */ /* 0x000fca0000410000 */
[----:B------:R-:W0:Y:S01]  /*ec80*/  MUFU.EX2 R184, R184 ;  /* 0x000000b800b87308 */ /* 0x000e220000000800 */
[----:B--2---:R-:W-:-:S04]  /*ec90*/  FADD.FTZ R153, R183, R0 ;  /* 0x00000000b7997221 */ /* 0x004fc80000010000 */
[----:B------:R-:W-:-:S03]  /*eca0*/  FADD.FTZ R153, R204, R153 ;  /* 0x00000099cc997221 */ /* 0x000fc60000010000 */
[----:B------:R-:W2:Y:S01]  /*ecb0*/  MUFU.EX2 R186, R186 ;  /* 0x000000ba00ba7308 */ /* 0x000ea20000000800 */
[C---:B-----5:R-:W-:Y:S01]  /*ecc0*/  FADD.FTZ R3, R181.reuse, R166 ;  /* 0x000000a6b5037221 */ /* 0x060fe20000010000 */
[----:B------:R-:W-:-:S06]  /*ecd0*/  F2FP.BF16.F32.PACK_AB R166, R181, R180 ;  /* 0x000000b4b5a6723e */ /* 0x000fcc00000010ff */
[----:B------:R-:W3:Y:S01]  /*ece0*/  MUFU.EX2 R185, R185 ;  /* 0x000000b900b97308 */ /* 0x000ee20000000800 */
[----:B0-----:R-:W-:-:S07]  /*ecf0*/  FADD.FTZ R168, R184, R3 ;  /* 0x00000003b8a87221 */ /* 0x001fce0000010000 */
[----:B------:R-:W0:Y:S01]  /*ed00*/  MUFU.EX2 R169, R187 ;  /* 0x000000bb00a97308 */ /* 0x000e220000000800 */
[----:B--2---:R-:W-:-:S07]  /*ed10*/  FADD.FTZ R0, R186, R153 ;  /* 0x00000099ba007221 */ /* 0x004fce0000010000 */
[----:B------:R-:W2:Y:S01]  /*ed20*/  MUFU.EX2 R188, R188 ;  /* 0x000000bc00bc7308 */ /* 0x000ea20000000800 */
[C---:B---3--:R-:W-:Y:S01]  /*ed30*/  FADD.FTZ R3, R185.reuse, R168 ;  /* 0x000000a8b9037221 */ /* 0x048fe20000010000 */
[----:B------:R-:W-:-:S06]  /*ed40*/  F2FP.BF16.F32.PACK_AB R168, R185, R184 ;  /* 0x000000b8b9a8723e */ /* 0x000fcc00000010ff */
[----:B------:R-:W3:Y:S01]  /*ed50*/  MUFU.EX2 R190, R190 ;  /* 0x000000be00be7308 */ /* 0x000ee20000000800 */
[C---:B0-----:R-:W-:Y:S01]  /*ed60*/  FADD.FTZ R153, R169.reuse, R0 ;  /* 0x00000000a9997221 */ /* 0x041fe20000010000 */
[----:B------:R-:W-:-:S06]  /*ed70*/  F2FP.BF16.F32.PACK_AB R169, R169, R186 ;  /* 0x000000baa9a9723e */ /* 0x000fcc00000010ff */
[----:B------:R-:W0:Y:S01]  /*ed80*/  MUFU.EX2 R189, R189 ;  /* 0x000000bd00bd7308 */ /* 0x000e220000000800 */
[----:B--2---:R-:W-:-:S07]  /*ed90*/  FADD.FTZ R170, R188, R3 ;  /* 0x00000003bcaa7221 */ /* 0x004fce0000010000 */
[----:B------:R-:W2:Y:S01]  /*eda0*/  MUFU.EX2 R191, R191 ;  /* 0x000000bf00bf7308 */ /* 0x000ea20000000800 */
[----:B---3--:R-:W-:Y:S01]  /*edb0*/  FADD.FTZ R0, R190, R153 ;  /* 0x00000099be007221 */ /* 0x008fe20000010000 */
[----:B------:R-:W-:Y:S02]  /*edc0*/  F2FP.BF16.F32.PACK_AB R153, R155, R206 ;  /* 0x000000ce9b99723e */ /* 0x000fe400000010ff */
[----:B------:R-:W-:Y:S02]  /*edd0*/  F2FP.BF16.F32.PACK_AB R155, R159, R219 ;  /* 0x000000db9f9b723e */ /* 0x000fe400000010ff */
[----:B------:R-:W-:Y:S02]  /*ede0*/  F2FP.BF16.F32.PACK_AB R159, R167, R221 ;  /* 0x000000dda79f723e */ /* 0x000fe400000010ff */
[----:B------:R-:W3:Y:S01]  /*edf0*/  MUFU.EX2 R192, R192 ;  /* 0x000000c000c07308 */ /* 0x000ee20000000800 */
[C---:B0-----:R-:W-:Y:S01]  /*ee00*/  FADD.FTZ R3, R189.reuse, R170 ;  /* 0x000000aabd037221 */ /* 0x041fe20000010000 */
[----:B------:R-:W-:-:S02]  /*ee10*/  F2FP.BF16.F32.PACK_AB R170, R189, R188 ;  /* 0x000000bcbdaa723e */ /* 0x000fc400000010ff */
[----:B------:R-:W-:-:S04]  /*ee20*/  F2FP.BF16.F32.PACK_AB R167, R204, R183 ;  /* 0x000000b7cca7723e */ /* 0x000fc800000010ff */
[----:B------:R-:W0:Y:S01]  /*ee30*/  MUFU.EX2 R173, R194 ;  /* 0x000000c200ad7308 */ /* 0x000e220000000800 */
[----:B--2---:R-:W-:-:S07]  /*ee40*/  FADD.FTZ R0, R191, R0 ;  /* 0x00000000bf007221 */ /* 0x004fce0000010000 */
[----:B------:R-:W2:Y:S01]  /*ee50*/  MUFU.EX2 R193, R193 ;  /* 0x000000c100c17308 */ /* 0x000ea20000000800 */
[----:B---3--:R-:W-:-:S07]  /*ee60*/  FADD.FTZ R172, R192, R3 ;  /* 0x00000003c0ac7221 */ /* 0x008fce0000010000 */
[----:B------:R-:W3:Y:S01]  /*ee70*/  MUFU.EX2 R180, R195 ;  /* 0x000000c300b47308 */ /* 0x000ee20000000800 */
[----:B0-----:R-:W-:-:S07]  /*ee80*/  FADD.FTZ R165, R173, R0 ;  /* 0x00000000ada57221 */ /* 0x001fce0000010000 */
[----:B------:R-:W0:Y:S01]  /*ee90*/  MUFU.EX2 R196, R196 ;  /* 0x000000c400c47308 */ /* 0x000e220000000800 */
[C---:B--2---:R-:W-:Y:S01]  /*eea0*/  FADD.FTZ R3, R193.reuse, R172 ;  /* 0x000000acc1037221 */ /* 0x044fe20000010000 */
[----:B------:R-:W-:-:S06]  /*eeb0*/  F2FP.BF16.F32.PACK_AB R172, R193, R192 ;  /* 0x000000c0c1ac723e */ /* 0x000fcc00000010ff */
[----:B------:R-:W2:Y:S01]  /*eec0*/  MUFU.EX2 R198, R198 ;  /* 0x000000c600c67308 */ /* 0x000ea20000000800 */
[----:B---3--:R-:W-:Y:S01]  /*eed0*/  FADD.FTZ R171, R180, R165 ;  /* 0x000000a5b4ab7221 */ /* 0x008fe20000010000 */
[----:B------:R-:W-:Y:S02]  /*eee0*/  F2FP.BF16.F32.PACK_AB R165, R182, R179 ;  /* 0x000000b3b6a5723e */ /* 0x000fe400000010ff */
[----:B------:R-:W-:-:S04]  /*eef0*/  F2FP.BF16.F32.PACK_AB R173, R180, R173 ;  /* 0x000000adb4ad723e */ /* 0x000fc800000010ff */
[----:B------:R-:W3:Y:S01]  /*ef00*/  MUFU.EX2 R205, R205 ;  /* 0x000000cd00cd7308 */ /* 0x000ee20000000800 */
[----:B0-----:R-:W-:-:S07]  /*ef10*/  FADD.FTZ R174, R196, R3 ;  /* 0x00000003c4ae7221 */ /* 0x001fce0000010000 */
[----:B------:R-:W0:Y:S01]  /*ef20*/  MUFU.EX2 R199, R199 ;  /* 0x000000c700c77308 */ /* 0x000e220000000800 */
[----:B--2---:R-:W-:Y:S01]  /*ef30*/  FADD.FTZ R0, R198, R171 ;  /* 0x000000abc6007221 */ /* 0x004fe20000010000 */
[----:B------:R-:W-:Y:S01]  /*ef40*/  F2FP.BF16.F32.PACK_AB R171, R191, R190 ;  /* 0x000000bebfab723e */ /* 0x000fe200000010ff */
[C---:B---3--:R-:W-:Y:S01]  /*ef50*/  FADD.FTZ R3, R205.reuse, R174 ;  /* 0x000000aecd037221 */ /* 0x048fe20000010000 */
[----:B------:R-:W-:Y:S01]  /*ef60*/  F2FP.BF16.F32.PACK_AB R174, R205, R196 ;  /* 0x000000c4cdae723e */ /* 0x000fe200000010ff */
[C---:B0-----:R-:W-:Y:S01]  /*ef70*/  FADD.FTZ R0, R199.reuse, R0 ;  /* 0x00000000c7007221 */ /* 0x041fe20000010000 */
[----:B------:R-:W-:Y:S01]  /*ef80*/  F2FP.BF16.F32.PACK_AB R175, R199, R198 ;  /* 0x000000c6c7af723e */ /* 0x000fe200000010ff */
[----:B----4-:R-:W-:Y:S06]  /*ef90*/  @!P0 BRA `(.L_x_3874) ;  /* 0x0000000000048947 */ /* 0x010fec0003800000 */
[----:B------:R-:W-:Y:S01]  /*efa0*/  BPT.TRAP 0x1 ;  /* 0x000000040000795c */ /* 0x000fe20000300000 */
.L_x_3874:
[----:B------:R0:W2:Y:S01]  /*efb0*/  SYNCS.PHASECHK.TRANS64.TRYWAIT P2, [R202+URZ+0x22850], R20 ;  /* 0x02285014ca0075a7 */ /* 0x0000a2000804017f */
[----:B------:R-:W-:Y:S05]  /*efc0*/  @!P0 BRA `(.L_x_3875) ;  /* 0x0000000000048947 */ /* 0x000fea0003800000 */
[----:B------:R-:W-:Y:S01]  /*efd0*/  BPT.TRAP 0x1 ;  /* 0x000000040000795c */ /* 0x000fe20000300000 */
.L_x_3875:
[----:B------:R-:W-:Y:S04]  /*efe0*/  BSSY B0, `(.L_x_3876) ;  /* 0x0000004000007945 */ /* 0x000fe80003800000 */
[----:B--2---:R-:W-:Y:S05]  /*eff0*/  @P2 BRA `(.L_x_3877) ;  /* 0x0000000000082947 */ /* 0x004fea0003800000 */
[----:B------:R-:W2:Y:S02]  /*f000*/  SYNCS.PHASECHK.TRANS64.TRYWAIT P2, [R202+URZ+0x22850], R20 ;  /* 0x02285014ca0075a7 */ /* 0x000ea4000804017f */
[----:B--2---:R-:W-:Y:S05]  /*f010*/  @!P2 BRA `(.L_x_3878) ;  /* 0x000000a00030a947 */ /* 0x004fea0003800000 */
.L_x_3877:
[----:B------:R-:W-:Y:S05]  /*f020*/  BSYNC B0 ;  /* 0x0000000000007941 */ /* 0x000fea0003800000 */
.L_x_3876:
[----:B------:R-:W3:Y:S01]  /*f030*/  S2R R177, SR_TID.X ;  /* 0x0000000000b17919 */ /* 0x000ee20000002100 */
[----:B------:R-:W-:Y:S05]  /*f040*/  WARPSYNC.ALL ;  /* 0x0000000000007948 */ /* 0x000fea0003800000 */
[----:B------:R-:W-:Y:S01]  /*f050*/  IMAD.MOV.U32 R179, RZ, RZ, 0xc00 ;  /* 0x00000c00ffb37424 */ /* 0x000fe200078e00ff */
[----:B------:R-:W-:Y:S01]  /*f060*/  ISETP.GT.AND P2, PT, R21, RZ, PT ;  /* 0x000000ff1500720c */ /* 0x000fe20003f44270 */
[----:B012---:R-:W-:Y:S02]  /*f070*/  @!P1 VIADD R202, R202, 0x22860 ;  /* 0x00022860caca9836 */ /* 0x007fe40000000000 */
        /* <DEDUP_REMOVED lines=55> */
.L_x_3869:
[----:B------:R-:W-:Y:S05]  /*f3f0*/  WARPSYNC.ALL ;  /* 0x0000000000007948 */ /* 0x000fea0003800000 */
[----:B------:R-:W2:Y:S01]  /*f400*/  SHFL.BFLY PT, R4, R3, 0x2, 0x1f ;  /* 0x0c401f0003047f89 */ /* 0x000ea200000e0000 */
[----:B------:R-:W-:Y:S01]  /*f410*/  VIADD R22, R22, 0x1 ;  /* 0x0000000116167836 */ /* 0x000fe20000000000 */
[----:B------:R3:W-:Y:S08]  /*f420*/  BAR.ARV R176, 0x100 ;  /* 0x000400b00000751d */ /* 0x0007f00000002000 */
[----:B------:R-:W-:Y:S06]  /*f430*/  BAR.ARV 0x8, 0x120 ;  /* 0x0204800000007b1d */ /* 0x000fec0000002000 */
[----:B------:R-:W-:Y:S01]  /*f440*/  ISETP.NE.AND P0, PT, R22, 0x2, PT ;  /* 0x000000021600780c */ /* 0x000fe20003f05270 */
[----:B------:R-:W-:Y:S01]  /*f450*/  VIADD R225, R225, 0x1 ;  /* 0x00000001e1e17836 */ /* 0x000fe20000000000 */
[----:B------:R-:W4:Y:S01]  /*f460*/  SHFL.BFLY PT, R9, R0, 0x2, 0x1f ;  /* 0x0c401f0000097f89 */ /* 0x000f2200000e0000 */
[----:B------:R-:W-:-:S02]  /*f470*/  PLOP3.LUT P1, PT, PT, PT, PT, 0x8, 0x0 ;  /* 0x000000000000781c */ /* 0x000fc40003f2e170 */
[----:B------:R-:W-:Y:S01]  /*f480*/  SEL R22, R22, RZ, P0 ;  /* 0x000000ff16167207 */ /* 0x000fe20000000000 */
[----:B--2---:R-:W-:Y:S01]  /*f490*/  FADD.FTZ R10, R4, R3 ;  /* 0x00000003040a7221 */ /* 0x004fe20000010000 */
[----:B------:R-:W-:Y:S02]  /*f4a0*/  IMAD.MOV.U32 R4, RZ, RZ, RZ ;  /* 0x000000ffff047224 */ /* 0x000fe400078e00ff */
[----:B------:R-:W-:Y:S02]  /*f4b0*/  IMAD.MOV.U32 R3, RZ, RZ, -0x800000 ;  /* 0xff800000ff037424 */ /* 0x000fe400078e00ff */
[----:B------:R-:W2:Y:S01]  /*f4c0*/  SHFL.BFLY PT, R5, R10, 0x1, 0x1f ;  /* 0x0c201f000a057f89 */ /* 0x000ea200000e0000 */
[----:B----4-:R-:W-:Y:S01]  /*f4d0*/  FADD.FTZ R11, R9, R0 ;  /* 0x00000000090b7221 */ /* 0x010fe20000010000 */
[----:B------:R-:W-:-:S04]  /*f4e0*/  IMAD.MOV.U32 R0, RZ, RZ, RZ ;  /* 0x000000ffff007224 */ /* 0x000fc800078e00ff */
[----:B------:R-:W4:Y:S01]  /*f4f0*/  SHFL.BFLY PT, R12, R11, 0x1, 0x1f ;  /* 0x0c201f000b0c7f89 */ /* 0x000f2200000e0000 */
[----:B--2---:R-:W-:Y:S01]  /*f500*/  FADD.FTZ R5, R10, R5 ;  /* 0x000000050a057221 */ /* 0x004fe20000010000 */
[----:B------:R-:W-:-:S04]  /*f510*/  SEL R10, RZ, 0x1, P0 ;  /* 0x00000001ff0a7807 */ /* 0x000fc80000000000 */
[----:B------:R-:W-:Y:S02]  /*f520*/  FSETP.NE.FTZ.AND P2, PT, R5, RZ, PT ;  /* 0x000000ff0500720b */ /* 0x000fe40003f55000 */
[----:B------:R-:W-:-:S11]  /*f530*/  LOP3.LUT R23, R23, R10, RZ, 0x3c, !PT ;  /* 0x0000000a17177212 */ /* 0x000fd600078e3cff */
[----:B------:R-:W-:Y:S01]  /*f540*/  @P2 FMUL.FTZ R14, R6, 0.69314718246459960938 ;  /* 0x3f317218060e2820 */ /* 0x000fe20000410000 */
[----:B------:R-:W2:Y:S01]  /*f550*/  @P2 MUFU.LG2 R18, R5 ;  /* 0x0000000500122308 */ /* 0x000ea20000000c00 */
[----:B----4-:R-:W-:-:S05]  /*f560*/  FADD.FTZ R9, R11, R12 ;  /* 0x0000000c0b097221 */ /* 0x010fca0000010000 */
[----:B------:R-:W-:Y:S02]  /*f570*/  FSETP.NE.FTZ.AND P3, PT, R9, RZ, PT ;  /* 0x000000ff0900720b */ /* 0x000fe40003f75000 */
[----:B------:R-:W4:Y:S01]  /*f580*/  @P2 MUFU.RCP R4, R5 ;  /* 0x0000000500042308 */ /* 0x000f220000001000 */
[----:B--2---:R-:W-:-:S10]  /*f590*/  @P2 FMUL.FTZ R21, R18, 0.69314718246459960938 ;  /* 0x3f31721812152820 */ /* 0x004fd40000410000 */
[----:B------:R-:W-:Y:S01]  /*f5a0*/  @P3 FMUL.FTZ R15, R6, 0.69314718246459960938 ;  /* 0x3f317218060f3820 */ /* 0x000fe20000410000 */
[----:B------:R-:W2:Y:S01]  /*f5b0*/  @P3 MUFU.RCP R0, R9 ;  /* 0x0000000900003308 */ /* 0x000ea20000001000 */
[-C--:B----4-:R-:W-:Y:S01]  /*f5c0*/  FMUL.FTZ R157, R64, R4.reuse ;  /* 0x00000004409d7220 */ /* 0x090fe20000410000 */
[-C--:B------:R-:W-:Y:S01]  /*f5d0*/  FMUL.FTZ R159, R72, R4.reuse ;  /* 0x00000004489f7220 */ /* 0x080fe20000410000 */
[----:B------:R-:W-:-:S05]  /*f5e0*/  FMUL.FTZ R161, R80, R4 ;  /* 0x0000000450a17220 */ /* 0x000fca0000410000 */
[----:B------:R-:W4:Y:S01]  /*f5f0*/  @P3 MUFU.LG2 R6, R9 ;  /* 0x0000000900063308 */ /* 0x000f220000000c00 */
        /* <DEDUP_REMOVED lines=16> */
[----:B----4-:R-:W-:Y:S01]  /*f700*/  @P3 FMUL.FTZ R6, R6, 0.69314718246459960938 ;  /* 0x3f31721806063820 */ /* 0x010fe20000410000 */
        /* <DEDUP_REMOVED lines=111> */
[----:B---3--:R-:W-:-:S07]  /*fe00*/  @P3 FFMA.FTZ R3, R15, R8, R6 ;  /* 0x000000080f033223 */ /* 0x008fce0000010006 */
.L_x_3803:
[----:B------:R-:W-:Y:S05]  /*fe10*/  WARPSYNC.ALL ;  /* 0x0000000000007948 */ /* 0x000fea0003800000 */
[----:B------:R-:W2:Y:S08]  /*fe20*/  S2UR UR5, SR_CgaCtaId ;  /* 0x00000000000579c3 */ /* 0x000eb00000008800 */
[----:B------:R-:W-:Y:S06]  /*fe30*/  BAR.SYNC.DEFER_BLOCKING 0x5, 0x120 ;  /* 0x0144800000007b1d */ /* 0x000fec0000010000 */
[----:B------:R-:W-:Y:S01]  /*fe40*/  UMOV UR4, 0x400 ;  /* 0x0000040000047882 */ /* 0x000fe20000000000 */
[----:B------:R-:W-:Y:S01]  /*fe50*/  BSSY B0, `(.L_x_3880) ;  /* 0x0000292000007945 */ /* 0x000fe20003800000 */
[----:B--2---:R-:W-:-:S06]  /*fe60*/  ULEA UR4, UR5, UR4, 0x18 ;  /* 0x0000000405047291 */ /* 0x004fcc000f8ec03f */
[----:B------:R-:W-:-:S05]  /*fe70*/  IMAD.U32 R18, RZ, RZ, UR4 ;  /* 0x00000004ff127e24 */ /* 0x000fca000f8e00ff */
[----:B0-----:R0:W2:Y:S01]  /*fe80*/  LDS.128 R204, [R18+0x228d0] ;  /* 0x0228d00012cc7984 */ /* 0x0010a20000000c00 */
[----:B------:R-:W-:Y:S06]  /*fe90*/  BAR.ARV 0x4, 0x120 ;  /* 0x0104800000007b1d */ /* 0x000fec0000002000 */
[----:B------:R-:W-:Y:S05]  /*fea0*/  @P1 BRA `(.L_x_3881) ;  /* 0x0000001c004c1947 */ /* 0x000fea0003800000 */
[----:B------:R-:W3:Y:S01]  /*feb0*/  S2R R15, SR_SWINHI ;  /* 0x00000000000f7919 */ /* 0x000ee20000002f00 */
        /* <DEDUP_REMOVED lines=17> */
[----:B---3--:R-:W-:Y:S02]  /*ffd0*/  MOV R7, R15 ;  /* 0x0000000f00077202 */ /* 0x008fe40000000f00 */
[----:B------:R-:W-:-:S02]  /*ffe0*/  F2FP.BF16.F32.PACK_AB R49, R10, R50 ;  /* 0x000000320a31723e */ /* 0x000fc400000010ff */
[----:B------:R-:W-:Y:S01]  /*fff0*/  F2FP.BF16.F32.PACK_AB R56, R57, R56 ;  /* 0x000000383938723e */ /* 0x000fe200000010ff */
[----:B------:R-:W-:Y:S01]  /*10000*/  IMAD.WIDE R134, R236, 0x2, R6 ;  /* 0x00000002ec867825 */ /* 0x000fe200078e0206 */
[----:B------:R-:W-:Y:S02]  /*10010*/  F2FP.BF16.F32.PACK_AB R50, R53, R52 ;  /* 0x000000343532723e */ /* 0x000fe400000010ff */
[----:B------:R-:W-:Y:S02]  /*10020*/  F2FP.BF16.F32.PACK_AB R51, R55, R51 ;  /* 0x000000333733723e */ /* 0x000fe400000010ff */
[C---:B------:R-:W-:Y:S02]  /*10030*/  IADD3 R177, P2, R134.reuse, 0x40, RZ ;  /* 0x0000004086b17810 */ /* 0x040fe40007f5e0ff */
[----:B------:R-:W-:Y:S02]  /*10040*/  IADD3 R175, P1, R134, 0x20, RZ ;  /* 0x0000002086af7810 */ /* 0x000fe40007f3e0ff */
[----:B------:R-:W-:Y:S01]  /*10050*/  LOP3.LUT R38, R177, 0x380, RZ, 0xc0, !PT ;  /* 0x00000380b1267812 */ /* 0x000fe200078ec0ff */
[--C-:B------:R-:W-:Y:S01]  /*10060*/  IMAD.X R39, RZ, RZ, R135.reuse, P2 ;  /* 0x000000ffff277224 */ /* 0x100fe200010e0687 */
[----:B------:R-:W-:Y:S01]  /*10070*/  LOP3.LUT R30, R175, 0x380, RZ, 0xc0, !PT ;  /* 0x00000380af1e7812 */ /* 0x000fe200078ec0ff */
[----:B-----5:R-:W-:Y:S01]  /*10080*/  IMAD.X R31, RZ, RZ, R135, P1 ;  /* 0x000000ffff1f7224 */ /* 0x020fe200008e0687 */
        /* <DEDUP_REMOVED lines=8> */
[----:B------:R-:W-:Y:S01]  /*10110*/  LOP3.LUT R177, R98, 0x380, RZ, 0xc0, !PT ;  /* 0x0000038062b17812 */ /* 0x000fe200078ec0ff */
[----:B------:R-:W-:Y:S01]  /*10120*/  IMAD.X R95, RZ, RZ, R135, P4 ;  /* 0x000000ffff5f7224 */ /* 0x000fe200020e0687 */
[----:B------:R-:W-:-:S02]  /*10130*/  LOP3.LUT R30, R30, R175, RZ, 0x3c, !PT ;  /* 0x000000af1e1e7212 */ /* 0x000fc400078e3cff */
[----:B------:R-:W-:Y:S02]  /*10140*/  LOP3.LUT R175, R94, 0x380, RZ, 0xc0, !PT ;  /* 0x000003805eaf7812 */ /* 0x000fe400078ec0ff */
[----:B------:R-:W-:Y:S02]  /*10150*/  SHF.R.U64 R177, R177, 0x3, RZ ;  /* 0x00000003b1b17819 */ /* 0x000fe400000012ff */
[C---:B------:R-:W-:Y:S02]  /*10160*/  IADD3 R114, P3, R134.reuse, 0x8020, RZ ;  /* 0x0000802086727810 */ /* 0x040fe40007f7e0ff */
[----:B------:R-:W-:Y:S02]  /*10170*/  LOP3.LUT R46, R179, 0x380, RZ, 0xc0, !PT ;  /* 0x00000380b32e7812 */ /* 0x000fe400078ec0ff */
[----:B------:R-:W-:Y:S01]  /*10180*/  SHF.R.U64 R175, R175, 0x3, RZ ;  /* 0x00000003afaf7819 */ /* 0x000fe200000012ff */
[----:B------:R-:W-:Y:S01]  /*10190*/  IMAD.X R115, RZ, RZ, R135, P3 ;  /* 0x000000ffff737224 */ /* 0x000fe200018e0687 */
[----:B------:R-:W-:-:S02]  /*101a0*/  IADD3 R106, P1, R134, 0x4060, RZ ;  /* 0x00004060866a7810 */ /* 0x000fc40007f3e0ff */
[----:B------:R-:W-:Y:S02]  /*101b0*/  IADD3 R110, P2, R134, 0x8000, RZ ;  /* 0x00008000866e7810 */ /* 0x000fe40007f5e0ff */
[----:B------:R-:W-:Y:S01]  /*101c0*/  LOP3.LUT R98, R177, R98, RZ, 0x3c, !PT ;  /* 0x00000062b1627212 */ /* 0x000fe200078e3cff */
[--C-:B------:R-:W-:Y:S01]  /*101d0*/  IMAD.X R107, RZ, RZ, R135.reuse, P1 ;  /* 0x000000ffff6b7224 */ /* 0x100fe200008e0687 */
[----:B------:R-:W-:Y:S01]  /*101e0*/  LOP3.LUT R177, R114, 0x380, RZ, 0xc0, !PT ;  /* 0x0000038072b17812 */ /* 0x000fe200078ec0ff */
[----:B------:R-:W-:Y:S01]  /*101f0*/  IMAD.X R111, RZ, RZ, R135, P2 ;  /* 0x000000ffff6f7224 */ /* 0x000fe200010e0687 */
[----:B------:R-:W-:Y:S02]  /*10200*/  SHF.R.U64 R46, R46, 0x3, RZ ;  /* 0x000000032e2e7819 */ /* 0x000fe400000012ff */
[----:B------:R-:W-:Y:S02]  /*10210*/  IADD3 R102, P0, R134, 0x4040, RZ ;  /* 0x0000404086667810 */ /* 0x000fe40007f1e0ff */
[----:B------:R-:W-:-:S02]  /*10220*/  LOP3.LUT R94, R175, R94, RZ, 0x3c, !PT ;  /* 0x0000005eaf5e7212 */ /* 0x000fc400078e3cff */
[----:B------:R-:W-:Y:S01]  /*10230*/  LOP3.LUT R175, R110, 0x380, RZ, 0xc0, !PT ;  /* 0x000003806eaf7812 */ /* 0x000fe200078ec0ff */
[--C-:B------:R-:W-:Y:S01]  /*10240*/  IMAD.X R103, RZ, RZ, R135.reuse, P0 ;  /* 0x000000ffff677224 */ /* 0x100fe200000e0687 */
[C---:B------:R-:W-:Y:S02]  /*10250*/  LOP3.LUT R21, R134.reuse, 0x380, RZ, 0xc0, !PT ;  /* 0x0000038086157812 */ /* 0x040fe400078ec0ff */
[----:B------:R-:W-:Y:S02]  /*10260*/  SHF.R.U64 R177, R177, 0x3, RZ ;  /* 0x00000003b1b17819 */ /* 0x000fe400000012ff */
[----:B------:R-:W-:Y:S02]  /*10270*/  IADD3 R14, P1, R134, 0xc020, RZ ;  /* 0x0000c020860e7810 */ /* 0x000fe40007f3e0ff */
[----:B------:R-:W-:Y:S02]  /*10280*/  LOP3.LUT R46, R46, R179, RZ, 0x3c, !PT ;  /* 0x000000b32e2e7212 */ /* 0x000fe400078e3cff */
[----:B------:R-:W-:Y:S01]  /*10290*/  IADD3 R151, P2, R134, 0xc040, RZ ;  /* 0x0000c04086977810 */ /* 0x000fe20007f5e0ff */
[----:B------:R-:W-:Y:S01]  /*102a0*/  IMAD.X R131, RZ, RZ, R135, P1 ;  /* 0x000000ffff837224 */ /* 0x000fe200008e0687 */
[----:B------:R-:W-:-:S02]  /*102b0*/  LOP3.LUT R179, R102, 0x380, RZ, 0xc0, !PT ;  /* 0x0000038066b37812 */ /* 0x000fc400078ec0ff */
[----:B------:R-:W-:Y:S01]  /*102c0*/  SHF.R.U64 R175, R175, 0x3, RZ ;  /* 0x00000003afaf7819 */ /* 0x000fe200000012ff */
[--C-:B------:R-:W-:Y:S01]  /*102d0*/  IMAD.X R15, RZ, RZ, R135.reuse, P2 ;  /* 0x000000ffff0f7224 */ /* 0x100fe200010e0687 */
[----:B------:R-:W-:Y:S02]  /*102e0*/  IADD3 R8, P0, R134, 0xc000, RZ ;  /* 0x0000c00086087810 */ /* 0x000fe40007f1e0ff */
[----:B------:R-:W-:Y:S02]  /*102f0*/  SHF.R.U64 R21, R21, 0x3, RZ ;  /* 0x0000000315157819 */ /* 0x000fe400000012ff */
[----:B------:R-:W-:Y:S01]  /*10300*/  LOP3.LUT R114, R177, R114, RZ, 0x3c, !PT ;  /* 0x00000072b1727212 */ /* 0x000fe200078e3cff */
[----:B------:R-:W-:Y:S01]  /*10310*/  IMAD.X R127, RZ, RZ, R135, P0 ;  /* 0x000000ffff7f7224 */ /* 0x000fe200000e0687 */
[----:B------:R-:W-:Y:S02]  /*10320*/  LOP3.LUT R177, R14, 0x380, RZ, 0xc0, !PT ;  /* 0x000003800eb17812 */ /* 0x000fe400078ec0ff */
[----:B------:R-:W-:-:S02]  /*10330*/  SHF.R.U64 R179, R179, 0x3, RZ ;  /* 0x00000003b3b37819 */ /* 0x000fc400000012ff */
[----:B------:R-:W-:Y:S02]  /*10340*/  LOP3.LUT R174, R151, 0x380, RZ, 0xc0, !PT ;  /* 0x0000038097ae7812 */ /* 0x000fe400078ec0ff */
[C---:B------:R-:W-:Y:S02]  /*10350*/  IADD3 R118, P4, R134.reuse, 0x8040, RZ ;  /* 0x0000804086767810 */ /* 0x040fe40007f9e0ff */
[C---:B------:R-:W-:Y:S02]  /*10360*/  IADD3 R122, P5, R134.reuse, 0x8060, RZ ;  /* 0x00008060867a7810 */ /* 0x040fe40007fbe0ff */
[----:B-1----:R-:W-:Y:S01]  /*10370*/  IADD3 R20, P3, R134, 0xc060, RZ ;  /* 0x0000c06086147810 */ /* 0x002fe20007f7e0ff */
[--C-:B------:R-:W-:Y:S01]  /*10380*/  IMAD.X R119, RZ, RZ, R135.reuse, P4 ;  /* 0x000000ffff777224 */ /* 0x100fe200020e0687 */
[----:B------:R-:W-:Y:S01]  /*10390*/  LOP3.LUT R181, R106, 0x380, RZ, 0xc0, !PT ;  /* 0x000003806ab57812 */ /* 0x000fe200078ec0ff */
[----:B------:R-:W-:Y:S01]  /*103a0*/  IMAD.X R123, RZ, RZ, R135, P5 ;  /* 0x000000ffff7b7224 */ /* 0x000fe200028e0687 */
[----:B------:R-:W-:-:S02]  /*103b0*/  LOP3.LUT R110, R175, R110, RZ, 0x3c, !PT ;  /* 0x0000006eaf6e7212 */ /* 0x000fc400078e3cff */
[----:B------:R-:W-:Y:S01]  /*103c0*/  LOP3.LUT R134, R21, R134, RZ, 0x3c, !PT ;  /* 0x0000008615867212 */ /* 0x000fe200078e3cff */
[----:B------:R-:W-:Y:S01]  /*103d0*/  IMAD.X R21, RZ, RZ, R135, P3 ;  /* 0x000000ffff157224 */ /* 0x000fe200018e0687 */
[----:B------:R-:W-:Y:S02]  /*103e0*/  LOP3.LUT R175, R8, 0x380, RZ, 0xc0, !PT ;  /* 0x0000038008af7812 */ /* 0x000fe400078ec0ff */
[----:B------:R-:W-:Y:S02]  /*103f0*/  SHF.R.U64 R177, R177, 0x3, RZ ;  /* 0x00000003b1b17819 */ /* 0x000fe400000012ff */
[----:B------:R-:W-:Y:S02]  /*10400*/  LOP3.LUT R102, R179, R102, RZ, 0x3c, !PT ;  /* 0x00000066b3667212 */ /* 0x000fe400078e3cff */
[----:B------:R-:W-:Y:S02]  /*10410*/  SHF.R.U64 R174, R174, 0x3, RZ ;  /* 0x00000003aeae7819 */ /* 0x000fe400000012ff */
[----:B------:R-:W-:-:S02]  /*10420*/  SHF.R.U64 R181, R181, 0x3, RZ ;  /* 0x00000003b5b57819 */ /* 0x000fc400000012ff */
[----:B------:R-:W-:Y:S02]  /*10430*/  LOP3.LUT R179, R118, 0x380, RZ, 0xc0, !PT ;  /* 0x0000038076b37812 */ /* 0x000fe400078ec0ff */
[----:B------:R-:W-:Y:S02]  /*10440*/  SHF.R.U64 R175, R175, 0x3, RZ ;  /* 0x00000003afaf7819 */ /* 0x000fe400000012ff */
[----:B------:R-:W-:Y:S02]  /*10450*/  MOV R134, R134 ;  /* 0x0000008600867202 */ /* 0x000fe40000000f00 */
[----:B------:R-:W-:Y:S02]  /*10460*/  LOP3.LUT R130, R177, R14, RZ, 0x3c, !PT ;  /* 0x0000000eb1827212 */ /* 0x000fe400078e3cff */
[----:B------:R-:W-:Y:S01]  /*10470*/  MOV R30, R30 ;  /* 0x0000001e001e7202 */ /* 0x000fe20000000f00 */
[----:B------:R1:W-:Y:S01]  /*10480*/  STSM.16.M88.4 [R134], R24 ;  /* 0x0000001886007844 */ /* 0x0003e20000000200 */
[----:B------:R-:W-:-:S02]  /*10490*/  LOP3.LUT R14, R174, R151, RZ, 0x3c, !PT ;  /* 0x00000097ae0e7212 */ /* 0x000fc400078e3cff */
[----:B------:R-:W-:Y:S01]  /*104a0*/  MOV R38, R38 ;  /* 0x0000002600267202 */ /* 0x000fe20000000f00 */
[----:B------:R-:W-:Y:S01]  /*104b0*/  STSM.16.M88.4 [R30], R32 ;  /* 0x000000201e007844 */ /* 0x000fe20000000200 */
[----:B------:R-:W-:Y:S02]  /*104c0*/  LOP3.LUT R106, R181, R106, RZ, 0x3c, !PT ;  /* 0x0000006ab56a7212 */ /* 0x000fe400078e3cff */
[----:B------:R-:W-:Y:S01]  /*104d0*/  SHF.R.U64 R179, R179, 0x3, RZ ;  /* 0x00000003b3b37819 */ /* 0x000fe200000012ff */
[----:B------:R-:W-:Y:S01]  /*104e0*/  STSM.16.M88.4 [R38], R40 ;  /* 0x0000002826007844 */ /* 0x000fe20000000200 */
[----:B------:R-:W-:Y:S02]  /*104f0*/  MOV R46, R46 ;  /* 0x0000002e002e7202 */ /* 0x000fe40000000f00 */
[----:B------:R-:W-:Y:S02]  /*10500*/  F2FP.BF16.F32.PACK_AB R57, R5, R58 ;  /* 0x0000003a0539723e */ /* 0x000fe400000010ff */
[----:B------:R-:W-:Y:S01]  /*10510*/  LOP3.LUT R181, R122, 0x380, RZ, 0xc0, !PT ;  /* 0x000003807ab57812 */ /* 0x000fe200078ec0ff */
[----:B------:R-:W-:Y:S01]  /*10520*/  STSM.16.M88.4 [R46], R48 ;  /* 0x000000302e007844 */ /* 0x000fe20000000200 */
[----:B------:R-:W-:-:S02]  /*10530*/  LOP3.LUT R126, R175, R8, RZ, 0x3c, !PT ;  /* 0x00000008af7e7212 */ /* 0x000fc400078e3cff */
[----:B------:R-:W-:Y:S02]  /*10540*/  MOV R94, R94 ;  /* 0x0000005e005e7202 */ /* 0x000fe40000000f00 */
[----:B------:R-:W-:Y:S02]  /*10550*/  F2FP.BF16.F32.PACK_AB R58, R61, R60 ;  /* 0x0000003c3d3a723e */ /* 0x000fe400000010ff */
[----:B------:R-:W-:Y:S02]  /*10560*/  F2FP.BF16.F32.PACK_AB R59, R59, R62 ;  /* 0x0000003e3b3b723e */ /* 0x000fe400000010ff */
[----:B------:R-:W-:Y:S02]  /*10570*/  MOV R98, R98 ;  /* 0x0000006200627202 */ /* 0x000fe40000000f00 */
[----:B------:R-:W-:Y:S01]  /*10580*/  F2FP.BF16.F32.PACK_AB R8, R65, R157 ;  /* 0x0000009d4108723e */ /* 0x000fe200000010ff */
[----:B------:R-:W-:Y:S01]  /*10590*/  STSM.16.M88.4 [R94], R56 ;  /* 0x000000385e007844 */ /* 0x000fe20000000200 */
[----:B------:R-:W-:-:S02]  /*105a0*/  F2FP.BF16.F32.PACK_AB R9, R9, R66 ;  /* 0x000000420909723e */ /* 0x000fc400000010ff */
[----:B------:R-:W-:Y:S02]  /*105b0*/  F2FP.BF16.F32.PACK_AB R10, R69, R158 ;  /* 0x0000009e450a723e */ /* 0x000fe400000010ff */
[----:B------:R-:W-:Y:S02]  /*105c0*/  F2FP.BF16.F32.PACK_AB R11, R11, R70 ;  /* 0x000000460b0b723e */ /* 0x000fe400000010ff */
[----:B------:R-:W-:Y:S02]  /*105d0*/  MOV R28, R14 ;  /* 0x0000000e001c7202 */ /* 0x000fe40000000f00 */
[----:B------:R-:W-:Y:S01]  /*105e0*/  LOP3.LUT R118, R179, R118, RZ, 0x3c, !PT ;  /* 0x00000076b3767212 */ /* 0x000fe200078e3cff */
[----:B------:R3:W-:Y:S01]  /*105f0*/  STSM.16.M88.4 [R98], R8 ;  /* 0x0000000862007844 */ /* 0x0007e20000000200 */
[----:B------:R-:W-:Y:S02]  /*10600*/  MOV R102, R102 ;  /* 0x0000006600667202 */ /* 0x000fe40000000f00 */
[----:B------:R-:W-:-:S02]  /*10610*/  F2FP.BF16.F32.PACK_AB R12, R73, R159 ;  /* 0x0000009f490c723e */ /* 0x000fc400000010ff */
[----:B------:R-:W-:Y:S02]  /*10620*/  F2FP.BF16.F32.PACK_AB R13, R13, R74 ;  /* 0x0000004a0d0d723e */ /* 0x000fe400000010ff */
[----:B------:R-:W-:Y:S02]  /*10630*/  F2FP.BF16.F32.PACK_AB R14, R77, R160 ;  /* 0x000000a04d0e723e */ /* 0x000fe400000010ff */
[----:B------:R-:W-:Y:S02]  /*10640*/  F2FP.BF16.F32.PACK_AB R15, R79, R78 ;  /* 0x0000004e4f0f723e */ /* 0x000fe400000010ff */
[----:B------:R-:W-:Y:S02]  /*10650*/  SHF.R.U64 R181, R181, 0x3, RZ ;  /* 0x00000003b5b57819 */ /* 0x000fe400000012ff */
[----:B------:R-:W-:Y:S01]  /*10660*/  LOP3.LUT R179, R20, 0x380, RZ, 0xc0, !PT ;  /* 0x0000038014b37812 */ /* 0x000fe200078ec0ff */
[----:B------:R4:W-:Y:S01]  /*10670*/  STSM.16.M88.4 [R102], R12 ;  /* 0x0000000c66007844 */ /* 0x0009e20000000200 */
[----:B------:R-:W-:-:S02]  /*10680*/  MOV R106, R106 ;  /* 0x0000006a006a7202 */ /* 0x000fc40000000f00 */
[----:B-1----:R-:W-:Y:S02]  /*10690*/  F2FP.BF16.F32.PACK_AB R24, R81, R161 ;  /* 0x000000a15118723e */ /* 0x002fe400000010ff */
[----:B------:R-:W-:Y:S01]  /*106a0*/  F2FP.BF16.F32.PACK_AB R25, R83, R82 ;  /* 0x000000525319723e */ /* 0x000fe200000010ff */
[----:B------:R-:W-:Y:S01]  /*106b0*/  IMAD.MOV.U32 R83, RZ, RZ, RZ ;  /* 0x000000ffff537224 */ /* 0x000fe200078e00ff */
[----:B------:R-:W-:Y:S02]  /*106c0*/  F2FP.BF16.F32.PACK_AB R26, R85, R162 ;  /* 0x000000a2551a723e */ /* 0x000fe400000010ff */
[----:B------:R-:W-:Y:S02]  /*106d0*/  F2FP.BF16.F32.PACK_AB R27, R87, R86 ;  /* 0x00000056571b723e */ /* 0x000fe400000010ff */
[----:B------:R-:W-:Y:S02]  /*106e0*/  MOV R110, R110 ;  /* 0x0000006e006e7202 */ /* 0x000fe40000000f00 */
[----:B------:R-:W-:Y:S01]  /*106f0*/  F2FP.BF16.F32.PACK_AB R60, R89, R163 ;  /* 0x000000a3593c723e */ /* 0x000fe200000010ff */
[----:B------:R1:W-:Y:S01]  /*10700*/  STSM.16.M88.4 [R106], R24 ;  /* 0x000000186a007844 */ /* 0x0003e20000000200 */
[----:B------:R-:W-:-:S02]  /*10710*/  F2FP.BF16.F32.PACK_AB R61, R91, R90 ;  /* 0x0000005a5b3d723e */ /* 0x000fc400000010ff */
        /* <DEDUP_REMOVED lines=8> */
[----:B------:R-:W-:Y:S02]  /*107a0*/  MOV R118, R118 ;  /* 0x0000007600767202 */ /* 0x000fe40000000f00 */
[----:B---3--:R-:W-:Y:S01]  /*107b0*/  F2FP.BF16.F32.PACK_AB R8, R105, R167 ;  /* 0x000000a76908723e */ /* 0x008fe200000010ff */
[----:B------:R-:W-:Y:S01]  /*107c0*/  STSM.16.M88.4 [R114], R72 ;  /* 0x0000004872007844 */ /* 0x000fe20000000200 */
[----:B------:R-:W-:Y:S02]  /*107d0*/  F2FP.BF16.F32.PACK_AB R9, R92, R88 ;  /* 0x000000585c09723e */ /* 0x000fe400000010ff */
[----:B------:R-:W-:Y:S02]  /*107e0*/  F2FP.BF16.F32.PACK_AB R10, R109, R168 ;  /* 0x000000a86d0a723e */ /* 0x000fe400000010ff */
[----:B------:R-:W-:-:S02]  /*107f0*/  F2FP.BF16.F32.PACK_AB R11, R100, R96 ;  /* 0x00000060640b723e */ /* 0x000fc400000010ff */
[----:B------:R-:W-:Y:S02]  /*10800*/  LOP3.LUT R122, R181, R122, RZ, 0x3c, !PT ;  /* 0x0000007ab57a7212 */ /* 0x000fe400078e3cff */
[----:B------:R-:W-:Y:S01]  /*10810*/  SHF.R.U64 R179, R179, 0x3, RZ ;  /* 0x00000003b3b37819 */ /* 0x000fe200000012ff */
[----:B------:R3:W-:Y:S01]  /*10820*/  STSM.16.M88.4 [R118], R8 ;  /* 0x0000000876007844 */ /* 0x0007e20000000200 */
[----:B------:R-:W-:Y:S02]  /*10830*/  MOV R122, R122 ;  /* 0x0000007a007a7202 */ /* 0x000fe40000000f00 */
[----:B------:R-:W-:Y:S02]  /*10840*/  LOP3.LUT R20, R179, R20, RZ, 0x3c, !PT ;  /* 0x00000014b3147212 */ /* 0x000fe400078e3cff */
[----:B----4-:R-:W-:Y:S02]  /*10850*/  F2FP.BF16.F32.PACK_AB R12, R113, R169 ;  /* 0x000000a9710c723e */ /* 0x010fe400000010ff */
[----:B------:R-:W-:-:S02]  /*10860*/  F2FP.BF16.F32.PACK_AB R13, R108, R104 ;  /* 0x000000686c0d723e */ /* 0x000fc400000010ff */
[----:B------:R-:W-:Y:S02]  /*10870*/  F2FP.BF16.F32.PACK_AB R14, R117, R170 ;  /* 0x000000aa750e723e */ /* 0x000fe400000010ff */
[----:B------:R-:W-:Y:S02]  /*10880*/  F2FP.BF16.F32.PACK_AB R15, R116, R112 ;  /* 0x00000070740f723e */ /* 0x000fe400000010ff */
[----:B------:R-:W-:Y:S02]  /*10890*/  MOV R126, R126 ;  /* 0x0000007e007e7202 */ /* 0x000fe40000000f00 */
[----:B-1----:R-:W-:Y:S01]  /*108a0*/  F2FP.BF16.F32.PACK_AB R24, R121, R171 ;  /* 0x000000ab7918723e */ /* 0x002fe200000010ff */
[----:B------:R1:W-:Y:S01]  /*108b0*/  STSM.16.M88.4 [R122], R12 ;  /* 0x0000000c7a007844 */ /* 0x0003e20000000200 */
[----:B------:R-:W-:Y:S02]  /*108c0*/  F2FP.BF16.F32.PACK_AB R25, R124, R120 ;  /* 0x000000787c19723e */ /* 0x000fe400000010ff */
[----:B------:R-:W-:-:S02]  /*108d0*/  F2FP.BF16.F32.PACK_AB R26, R125, R172 ;  /* 0x000000ac7d1a723e */ /* 0x000fc400000010ff */
[----:B------:R-:W-:Y:S02]  /*108e0*/  F2FP.BF16.F32.PACK_AB R27, R152, R128 ;  /* 0x00000080981b723e */ /* 0x000fe400000010ff */
[----:B------:R-:W-:Y:S02]  /*108f0*/  F2FP.BF16.F32.PACK_AB R153, R154, R153 ;  /* 0x000000999a99723e */ /* 0x000fe400000010ff */
[----:B------:R-:W-:Y:S01]  /*10900*/  F2FP.BF16.F32.PACK_AB R136, R137, R136 ;  /* 0x000000888988723e */ /* 0x000fe200000010ff */
[----:B------:R4:W-:Y:S01]  /*10910*/  STSM.16.M88.4 [R126], R24 ;  /* 0x000000187e007844 */ /* 0x0009e20000000200 */
[----:B------:R-:W-:Y:S02]  /*10920*/  ISETP.NE.U32.AND P0, PT, RZ, UR4, PT ;  /* 0x00000004ff007c0c */ /* 0x000fe4000bf05070 */
[----:B---3--:R-:W-:Y:S02]  /*10930*/  IADD3 R10, P1, R215, UR4, RZ ;  /* 0x00000004d70a7c10 */ /* 0x008fe4000ff3e0ff */
[----:B------:R-:W-:-:S02]  /*10940*/  MOV R130, R130 ;  /* 0x0000008200827202 */ /* 0x000fc40000000f00 */
        /* <DEDUP_REMOVED lines=13> */
[----:B------:R-:W-:-:S02]  /*10a20*/  ISETP.NE.AND.EX P0, PT, RZ, UR5, PT, P0 ;  /* 0x00000005ff007c0c */ /* 0x000fc4000bf05300 */
        /* <DEDUP_REMOVED lines=20> */
.L_x_3882:
[----:B------:R-:W-:Y:S01]  /*10b70*/  SHF.R.S32.HI R80, RZ, 0x1f, R214 ;  /* 0x0000001fff507819 */ /* 0x000fe200000114d6 */
[----:B------:R-:W-:Y:S01]  /*10b80*/  ULDC.64 UR4, c[0x0][0xb70] ;  /* 0x0002dc0000047ab9 */ /* 0x000fe20000000a00 */
[--C-:B-----5:R-:W-:Y:S01]  /*10b90*/  SHF.R.S32.HI R21, RZ, 0x1f, R83.reuse ;  /* 0x0000001fff157819 */ /* 0x120fe20000011453 */
[----:B----4-:R-:W-:Y:S01]  /*10ba0*/  IMAD.MOV.U32 R20, RZ, RZ, R83 ;  /* 0x000000ffff147224 */ /* 0x010fe200078e0053 */
[----:B------:R-:W-:Y:S01]  /*10bb0*/  SEL R231, R231, RZ, !P0 ;  /* 0x000000ffe7e77207 */ /* 0x000fe20004000000 */
[----:B------:R-:W-:Y:S01]  /*10bc0*/  IMAD R5, R80, UR4, RZ ;  /* 0x0000000450057c24 */ /* 0x000fe2000f8e02ff */
[----:B------:R-:W-:Y:S01]  /*10bd0*/  SEL R217, R217, RZ, !P0 ;  /* 0x000000ffd9d97207 */ /* 0x000fe20004000000 */
[----:B------:R-:W-:Y:S01]  /*10be0*/  IMAD.WIDE.U32 R8, R214, UR4, R20 ;  /* 0x00000004d6087c25 */ /* 0x000fe2000f8e0014 */
[C---:B------:R-:W-:Y:S02]  /*10bf0*/  IADD3 R29, P0, R6.reuse, 0x3000, RZ ;  /* 0x00003000061d7810 */ /* 0x040fe40007f1e0ff */
[----:B------:R-:W-:Y:S01]  /*10c00*/  IADD3 R25, P5, R6, 0x2000, RZ ;  /* 0x0000200006197810 */ /* 0x000fe20007fbe0ff */
[----:B------:R-:W-:Y:S01]  /*10c10*/  IMAD R5, R214, UR5, R5 ;  /* 0x00000005d6057c24 */ /* 0x000fe2000f8e0205 */
[----:B------:R-:W-:Y:S01]  /*10c20*/  ULDC.64 UR4, c[0x0][0xb78] ;  /* 0x0002de0000047ab9 */ /* 0x000fe20000000a00 */
[----:B------:R-:W-:Y:S01]  /*10c30*/  IMAD R11, R228, 0x80, R213 ;  /* 0x00000080e40b7824 */ /* 0x000fe200078e02d5 */
[C---:B------:R-:W-:Y:S01]  /*10c40*/  IADD3 R37, P2, R6.reuse, 0x5000, RZ ;  /* 0x0000500006257810 */ /* 0x040fe20007f5e0ff */
[----:B------:R-:W-:Y:S01]  /*10c50*/  IMAD.IADD R9, R9, 0x1, R5 ;  /* 0x0000000109097824 */ /* 0x000fe200078e0205 */
[----:B------:R-:W-:Y:S01]  /*10c60*/  IADD3 R33, P1, R6, 0x4000, RZ ;  /* 0x0000400006217810 */ /* 0x000fe20007f3e0ff */
[----:B------:R-:W-:Y:S01]  /*10c70*/  IMAD R0, R231, UR4, RZ ;  /* 0x00000004e7007c24 */ /* 0x000fe2000f8e02ff */
[----:B------:R-:W-:Y:S01]  /*10c80*/  LOP3.LUT R28, R29, 0x380, RZ, 0xc0, !PT ;  /* 0x000003801d1c7812 */ /* 0x000fe200078ec0ff */
[----:B------:R-:W-:Y:S01]  /*10c90*/  IMAD.WIDE.U32 R8, R217, UR4, R8 ;  /* 0x00000004d9087c25 */ /* 0x000fe2000f8e0008 */
[----:B------:R-:W-:-:S02]  /*10ca0*/  LOP3.LUT R12, R13, 0x380, RZ, 0xc0, !PT ;  /* 0x000003800d0c7812 */ /* 0x000fc400078ec0ff */
[----:B------:R-:W-:Y:S01]  /*10cb0*/  LOP3.LUT R24, R25, 0x380, RZ, 0xc0, !PT ;  /* 0x0000038019187812 */ /* 0x000fe200078ec0ff */
[----:B------:R-:W-:Y:S01]  /*10cc0*/  IMAD R10, R217, UR5, R0 ;  /* 0x00000005d90a7c24 */ /* 0x000fe2000f8e0200 */
[----:B------:R-:W-:Y:S01]  /*10cd0*/  SHF.R.S32.HI R5, RZ, 0x1f, R11 ;  /* 0x0000001fff057819 */ /* 0x000fe2000001140b */
[----:B------:R-:W-:Y:S01]  /*10ce0*/  ULDC.64 UR4, c[0x0][0xb40] ;  /* 0x0002d00000047ab9 */ /* 0x000fe20000000a00 */
[----:B------:R-:W-:Y:S02]  /*10cf0*/  IADD3 R0, P3, R11, R8, RZ ;  /* 0x000000080b007210 */ /* 0x000fe40007f7e0ff */
[----:B------:R-:W-:Y:S02]  /*10d00*/  LOP3.LUT R36, R37, 0x380, RZ, 0xc0, !PT ;  /* 0x0000038025247812 */ /* 0x000fe400078ec0ff */
[----:B------:R-:W-:Y:S02]  /*10d10*/  LOP3.LUT R32, R33, 0x380, RZ, 0xc0, !PT ;  /* 0x0000038021207812 */ /* 0x000fe400078ec0ff */
[----:B------:R-:W-:-:S02]  /*10d20*/  SHF.R.U64 R28, R28, 0x3, RZ ;  /* 0x000000031c1c7819 */ /* 0x000fc400000012ff */
[----:B------:R-:W-:Y:S02]  /*10d30*/  SHF.R.U64 R12, R12, 0x3, RZ ;  /* 0x000000030c0c7819 */ /* 0x000fe400000012ff */
[----:B------:R-:W-:Y:S02]  /*10d40*/  SHF.R.U64 R24, R24, 0x3, RZ ;  /* 0x0000000318187819 */ /* 0x000fe400000012ff */
[----:B------:R-:W-:Y:S02]  /*10d50*/  IADD3.X R5, R5, R9, R10, P3, !PT ;  /* 0x0000000905057210 */ /* 0x000fe40001ffe40a */
[----:B------:R-:W-:Y:S02]  /*10d60*/  SHF.R.U64 R36, R36, 0x3, RZ ;  /* 0x0000000324247819 */ /* 0x000fe400000012ff */
[----:B------:R-:W-:Y:S02]  /*10d70*/  LEA R54, P3, R0, UR4, 0x2 ;  /* 0x0000000400367c11 */ /* 0x000fe4000f8610ff */
[----:B------:R-:W-:-:S02]  /*10d80*/  SHF.R.U64 R32, R32, 0x3, RZ ;  /* 0x0000000320207819 */ /* 0x000fc400000012ff */
        /* <DEDUP_REMOVED lines=8> */
[----:B------:R-:W-:Y:S01]  /*10e10*/  LEA.HI.X R55, R0, UR5, R5, 0x2, P3 ;  /* 0x0000000500377c11 */ /* 0x000fe200098f1405 */
[----:B------:R-:W-:Y:S01]  /*10e20*/  VIADD R0, R11, 0x8 ;  /* 0x000000080b007836 */ /* 0x000fe20000000000 */
[C---:B------:R-:W-:Y:S01]  /*10e30*/  IADD3 R77, P0, R6.reuse, 0x9000, RZ ;  /* 0x00009000064d7810 */ /* 0x040fe20007f1e0ff */
[----:B------:R-:W-:Y:S01]  /*10e40*/  ULDC.64 UR4, c[0x0][0xaa0] ;  /* 0x0002a80000047ab9 */ /* 0x000fe20000000a00 */
[----:B------:R-:W-:-:S02]  /*10e50*/  IADD3 R41, P3, R6, 0x6000, RZ ;  /* 0x0000600006297810 */ /* 0x000fc40007f7e0ff */
[C---:B------:R-:W-:Y:S02]  /*10e60*/  IADD3 R45, P4, R6.reuse, 0x7000, RZ ;  /* 0x00007000062d7810 */ /* 0x040fe40007f9e0ff */
[----:B------:R-:W-:Y:S02]  /*10e70*/  IADD3 R49, P5, R6, 0x8000, RZ ;  /* 0x0000800006317810 */ /* 0x000fe40007fbe0ff */
[----:B------:R-:W-:Y:S01]  /*10e80*/  LOP3.LUT R32, R32, R33, RZ, 0x3c, !PT ;  /* 0x0000002120207212 */ /* 0x000fe200078e3cff */
[----:B------:R-:W-:Y:S01]  /*10e90*/  IMAD.X R33, RZ, RZ, R7, P1 ;  /* 0x000000ffff217224 */ /* 0x000fe200008e0607 */
[C---:B------:R-:W-:Y:S02]  /*10ea0*/  IADD3 R57, P2, R6.reuse, 0xb000, RZ ;  /* 0x0000b00006397810 */ /* 0x040fe40007f5e0ff */
[----:B------:R-:W-:Y:S02]  /*10eb0*/  LOP3.LUT R76, R77, 0x380, RZ, 0xc0, !PT ;  /* 0x000003804d4c7812 */ /* 0x000fe400078ec0ff */
[----:B------:R-:W-:-:S02]  /*10ec0*/  IADD3 R53, P1, R6, 0xa000, RZ ;  /* 0x0000a00006357810 */ /* 0x000fc40007f3e0ff */
[----:B------:R-:W-:Y:S02]  /*10ed0*/  LOP3.LUT R40, R41, 0x380, RZ, 0xc0, !PT ;  /* 0x0000038029287812 */ /* 0x000fe400078ec0ff */
[----:B------:R-:W-:Y:S02]  /*10ee0*/  LOP3.LUT R44, R45, 0x380, RZ, 0xc0, !PT ;  /* 0x000003802d2c7812 */ /* 0x000fe400078ec0ff */
[----:B------:R-:W-:Y:S02]  /*10ef0*/  LOP3.LUT R48, R49, 0x380, RZ, 0xc0, !PT ;  /* 0x0000038031307812 */ /* 0x000fe400078ec0ff */
[----:B------:R-:W-:Y:S02]  /*10f00*/  LOP3.LUT R56, R57, 0x380, RZ, 0xc0, !PT ;  /* 0x0000038039387812 */ /* 0x000fe400078ec0ff */
[----:B------:R-:W-:Y:S02]  /*10f10*/  SHF.R.U64 R76, R76, 0x3, RZ ;  /* 0x000000034c4c7819 */ /* 0x000fe400000012ff */
[----:B------:R-:W-:-:S02]  /*10f20*/  LOP3.LUT R52, R53, 0x380, RZ, 0xc0, !PT ;  /* 0x0000038035347812 */ /* 0x000fc400078ec0ff */
[----:B------:R-:W-:Y:S02]  /*10f30*/  SHF.R.U64 R40, R40, 0x3, RZ ;  /* 0x0000000328287819 */ /* 0x000fe400000012ff */
[----:B------:R-:W-:Y:S02]  /*10f40*/  SHF.R.U64 R44, R44, 0x3, RZ ;  /* 0x000000032c2c7819 */ /* 0x000fe400000012ff */
[----:B------:R-:W-:Y:S02]  /*10f50*/  SHF.R.U64 R48, R48, 0x3, RZ ;  /* 0x0000000330307819 */ /* 0x000fe400000012ff */
[----:B------:R-:W-:Y:S02]  /*10f60*/  SHF.R.U64 R56, R56, 0x3, RZ ;  /* 0x0000000338387819 */ /* 0x000fe400000012ff */
[----:B------:R-:W-:Y:S01]  /*10f70*/  LOP3.LUT R76, R76, R77, RZ, 0x3c, !PT ;  /* 0x0000004d4c4c7212 */ /* 0x000fe200078e3cff */
[----:B------:R-:W-:Y:S01]  /*10f80*/  IMAD.X R77, RZ, RZ, R7, P0 ;  /* 0x000000ffff4d7224 */ /* 0x000fe200000e0607 */
        /* <DEDUP_REMOVED lines=9> */
[----:B------:R-:W-:Y:S02]  /*11020*/  LOP3.LUT P0, RZ, R233, 0x3, RZ, 0xc0, !PT ;  /* 0x00000003e9ff7812 */ /* 0x000fe4000780c0ff */
[----:B------:R-:W-:-:S02]  /*11030*/  IADD3 R61, P3, R6, 0xc000, RZ ;  /* 0x0000c000063d7810 */ /* 0x000fc40007f7e0ff */
[C---:B------:R-:W-:Y:S02]  /*11040*/  IADD3 R65, P4, R6.reuse, 0xd000, RZ ;  /* 0x0000d00006417810 */ /* 0x040fe40007f9e0ff */
[----:B------:R-:W-:Y:S02]  /*11050*/  IADD3 R69, P5, R6, 0xe000, RZ ;  /* 0x0000e00006457810 */ /* 0x000fe40007fbe0ff */
[----:B------:R-:W-:Y:S01]  /*11060*/  LOP3.LUT R52, R52, R53, RZ, 0x3c, !PT ;  /* 0x0000003534347212 */ /* 0x000fe200078e3cff */
[--C-:B------:R-:W-:Y:S01]  /*11070*/  IMAD.X R53, RZ, RZ, R7.reuse, P1 ;  /* 0x000000ffff357224 */ /* 0x100fe200008e0607 */
[----:B------:R-:W-:Y:S02]  /*11080*/  IADD3 R5, P2, R6, 0xf000, RZ ;  /* 0x0000f00006057810 */ /* 0x000fe40007f5e0ff */
[----:B------:R-:W-:Y:S02]  /*11090*/  ISETP.GE.OR P1, PT, R11, R81, P0 ;  /* 0x000000510b00720c */ /* 0x000fe40000726670 */
[----:B------:R-:W-:Y:S01]  /*110a0*/  LOP3.LUT R60, R61, 0x380, RZ, 0xc0, !PT ;  /* 0x000003803d3c7812 */ /* 0x000fe200078ec0ff */
[----:B------:R-:W-:Y:S01]  /*110b0*/  IMAD.X R73, RZ, RZ, R7, P2 ;  /* 0x000000ffff497224 */ /* 0x000fe200010e0607 */
[----:B------:R-:W-:-:S02]  /*110c0*/  LOP3.LUT R64, R65, 0x380, RZ, 0xc0, !PT ;  /* 0x0000038041407812 */ /* 0x000fc400078ec0ff */
[----:B------:R-:W-:Y:S02]  /*110d0*/  LOP3.LUT R68, R69, 0x380, RZ, 0xc0, !PT ;  /* 0x0000038045447812 */ /* 0x000fe400078ec0ff */
[----:B------:R-:W-:Y:S02]  /*110e0*/  LOP3.LUT R9, R6, 0x380, RZ, 0xc0, !PT ;  /* 0x0000038006097812 */ /* 0x000fe400078ec0ff */
[----:B------:R-:W-:Y:S02]  /*110f0*/  ISETP.GE.OR P0, PT, R0, R81, P0 ;  /* 0x000000510000720c */ /* 0x000fe40000706670 */
[----:B------:R-:W-:Y:S01]  /*11100*/  LOP3.LUT R0, R5, 0x380, RZ, 0xc0, !PT ;  /* 0x0000038005007812 */ /* 0x000fe200078ec0ff */
[----:B------:R1:W-:Y:S01]  /*11110*/  @!P1 STG.E desc[UR40][R54.64], R4 ;  /* 0x0000000436009986 */ /* 0x0003e2000c101928 */
[----:B------:R-:W-:Y:S02]  /*11120*/  SHF.R.U64 R60, R60, 0x3, RZ ;  /* 0x000000033c3c7819 */ /* 0x000fe400000012ff */
[----:B------:R-:W-:-:S02]  /*11130*/  SHF.R.U64 R64, R64, 0x3, RZ ;  /* 0x0000000340407819 */ /* 0x000fc400000012ff */
[----:B------:R-:W-:Y:S02]  /*11140*/  SHF.R.U64 R68, R68, 0x3, RZ ;  /* 0x0000000344447819 */ /* 0x000fe400000012ff */
[----:B------:R-:W-:Y:S02]  /*11150*/  SHF.R.U64 R9, R9, 0x3, RZ ;  /* 0x0000000309097819 */ /* 0x000fe400000012ff */
[----:B------:R-:W-:Y:S01]  /*11160*/  SHF.R.U64 R0, R0, 0x3, RZ ;  /* 0x0000000300007819 */ /* 0x000fe200000012ff */
[----:B------:R3:W-:Y:S01]  /*11170*/  @!P0 STG.E desc[UR40][R54.64+0x20], R3 ;  /* 0x0000200336008986 */ /* 0x0007e2000c101928 */
        /* <DEDUP_REMOVED lines=19> */
[----:B------:R-:W5:Y:S04]  /*112b0*/  LD.E.128 R48, desc[UR40][R48.64] ;  /* 0x0000002830307980 */ /* 0x000f68000c101d00 */
[----:B-1----:R1:W5:Y:S04]  /*112c0*/  LD.E.128 R4, desc[UR40][R76.64] ;  /* 0x000000284c047980 */ /* 0x002368000c101d00 */
[----:B---3--:R-:W5:Y:S04]  /*112d0*/  LD.E.128 R52, desc[UR40][R52.64] ;  /* 0x0000002834347980 */ /* 0x008f68000c101d00 */
        /* <DEDUP_REMOVED lines=11> */
[----:B---3--:R-:W3:Y:S01]  /*11390*/  FENCE.VIEW.ASYNC.S ;  /* 0x00000000000073c6 */ /* 0x008ee20000000000 */
[----:B------:R-:W-:-:S04]  /*113a0*/  IMAD.WIDE.U32 R20, R83, UR4, R78 ;  /* 0x0000000453147c25 */ /* 0x000fc8000f8e004e */
[----:B------:R-:W-:Y:S01]  /*113b0*/  IMAD R83, R83, UR5, R0 ;  /* 0x0000000553537c24 */ /* 0x000fe2000f8e0200 */
[----:B------:R-:W-:Y:S01]  /*113c0*/  ULDC.64 UR4, c[0x0][0xae0] ;  /* 0x0002b80000047ab9 */ /* 0x000fe20000000a00 */
[----:B------:R-:W-:Y:S02]  /*113d0*/  IMAD R81, R228, -0x80, R81 ;  /* 0xffffff80e4517824 */ /* 0x000fe400078e0251 */
[C---:B------:R-:W-:Y:S02]  /*113e0*/  VIADD R0, R208.reuse, 0x20 ;  /* 0x00000020d0007836 */ /* 0x040fe40000000000 */
[----:B------:R-:W-:Y:S01]  /*113f0*/  IMAD.IADD R21, R21, 0x1, R83 ;  /* 0x0000000115157824 */ /* 0x000fe200078e0253 */
[-C--:B------:R-:W-:Y:S01]  /*11400*/  ISETP.GE.AND P3, PT, R208, R81.reuse, PT ;  /* 0x00000051d000720c */ /* 0x080fe20003f66270 */
[----:B-1----:R-:W-:Y:S01]  /*11410*/  IMAD R77, R80, UR4, RZ ;  /* 0x00000004504d7c24 */ /* 0x002fe2000f8e02ff */
[----:B------:R-:W-:Y:S01]  /*11420*/  ISETP.GE.AND P2, PT, R0, R81, PT ;  /* 0x000000510000720c */ /* 0x000fe20003f46270 */
[----:B------:R-:W-:-:S02]  /*11430*/  VIADD R3, R208, 0x40 ;  /* 0x00000040d0037836 */ /* 0x000fc40000000000 */
[C---:B------:R-:W-:Y:S02]  /*11440*/  IMAD R77, R214.reuse, UR5, R77 ;  /* 0x00000005d64d7c24 */ /* 0x040fe4000f8e024d */
[----:B------:R-:W-:Y:S01]  /*11450*/  IMAD.WIDE.U32 R20, R214, UR4, R20 ;  /* 0x00000004d6147c25 */ /* 0x000fe2000f8e0014 */
[----:B------:R-:W-:-:S03]  /*11460*/  ULDC.64 UR4, c[0x0][0xae8] ;  /* 0x0002ba0000047ab9 */ /* 0x000fc60000000a00 */
[----:B------:R-:W-:Y:S01]  /*11470*/  VIADD R0, R18, 0x22820 ;  /* 0x0002282012007836 */ /* 0x000fe20000000000 */
[-C--:B------:R-:W-:Y:S01]  /*11480*/  ISETP.GE.AND P0, PT, R3, R81.reuse, PT ;  /* 0x000000510300720c */ /* 0x080fe20003f06270 */
[----:B------:R-:W-:Y:S02]  /*11490*/  IMAD.IADD R21, R21, 0x1, R77 ;  /* 0x0000000115157824 */ /* 0x000fe400078e024d */
[----:B------:R-:W-:Y:S01]  /*114a0*/  IMAD R3, R231, UR4, RZ ;  /* 0x00000004e7037c24 */ /* 0x000fe2000f8e02ff */
[----:B------:R-:W-:Y:S01]  /*114b0*/  PRMT R0, RZ, 0x654, R0 ;  /* 0x00000654ff007816 */ /* 0x000fe20000000000 */
[----:B------:R-:W-:Y:S01]  /*114c0*/  VIADD R76, R208, 0x60 ;  /* 0x00000060d04c7836 */ /* 0x000fe20000000000 */
[----:B------:R-:W-:Y:S01]  /*114d0*/  SHF.R.S32.HI R209, RZ, 0x1f, R208 ;  /* 0x0000001fffd17819 */ /* 0x000fe200000114d0 */
[C---:B------:R-:W-:Y:S01]  /*114e0*/  IMAD R3, R217.reuse, UR5, R3 ;  /* 0x00000005d9037c24 */ /* 0x040fe2000f8e0203 */
[----:B---3--:R1:W-:Y:S01]  /*114f0*/  SYNCS.ARRIVE.TRANS64.RED.A1T0 RZ, [R0+URZ], RZ ;  /* 0x000000ff00ff79a7 */ /* 0x0083e2000810043f */
[----:B------:R-:W-:Y:S01]  /*11500*/  IMAD.WIDE.U32 R78, R217, UR4, R20 ;  /* 0x00000004d94e7c25 */ /* 0x000fe2000f8e0014 */
[----:B------:R-:W-:Y:S01]  /*11510*/  BSSY B1, `(.L_x_3883) ;  /* 0x000001b000017945 */ /* 0x000fe20003800000 */
[----:B------:R-:W-:-:S02]  /*11520*/  ISETP.GE.AND P1, PT, R76, R81, PT ;  /* 0x000000514c00720c */ /* 0x000fc40003f26270 */
        /* <DEDUP_REMOVED lines=25> */
.L_x_3884:
[----:B------:R-:W-:Y:S05]  /*116c0*/  BSYNC B1 ;  /* 0x0000000000017941 */ /* 0x000fea0003800000 */
.L_x_3883:
        /* <DEDUP_REMOVED lines=26> */
.L_x_3886:
[----:B------:R-:W-:Y:S05]  /*11870*/  BSYNC B1 ;  /* 0x0000000000017941 */ /* 0x000fea0003800000 */
.L_x_3885:
[----:B------:R-:W-:Y:S04]  /*11880*/  BSSY B1, `(.L_x_3887) ;  /* 0x000001a000017945 */ /* 0x000fe80003800000 */
[----:B------:R-:W-:Y:S05]  /*11890*/  @P0 BRA `(.L_x_3888) ;  /* 0x0000000000600947 */ /* 0x000fea0003800000 */
[----:B------:R-:W-:Y:S01]  /*118a0*/  IADD3 R3, P0, R76, 0x40, RZ ;  /* 0x000000404c037810 */ /* 0x000fe20007f1e0ff */
[C---:B---3-5:R-:W-:Y:S01]  /*118b0*/  VIADD R4, R201.reuse, 0x40 ;  /* 0x00000040c9047836 */ /* 0x068fe20000000000 */
        /* <DEDUP_REMOVED lines=22> */
.L_x_3888:
[----:B------:R-:W-:Y:S05]  /*11a20*/  BSYNC B1 ;  /* 0x0000000000017941 */ /* 0x000fea0003800000 */
.L_x_3887:
        /* <DEDUP_REMOVED lines=17> */
[----:B----4-:R-:W-:Y:S01]  /*11b40*/  LEA R6, P0, R4, UR6, 0x1 ;  /* 0x0000000604067c11 */ /* 0x010fe2000f8008ff */
        /* <DEDUP_REMOVED lines=9> */
.L_x_3881:
        /* <DEDUP_REMOVED lines=9> */
[----:B------:R3:W5:Y:S01]  /*11c70*/  @P0 LDG.E R9, desc[UR40][R4.64] ;  /* 0x0000002804090981 */ /* 0x000762000c1e1900 */
[----:B------:R-:W4:Y:S08]  /*11c80*/  S2R R0, SR_TID.X ;  /* 0x0000000000007919 */ /* 0x000f300000002100 */
[----:B------:R-:W-:Y:S01]  /*11c90*/  @P1 IADD3 R6, P2, R215, UR4, RZ ;  /* 0x00000004d7061c10 */ /* 0x000fe2000ff5e0ff */
[----:B------:R-:W-:-:S02]  /*11ca0*/  ULDC UR4, c[0x0][0xa88] ;  /* 0x0002a20000047ab9 */ /* 0x000fc40000000800 */
[----:B------:R-:W-:Y:S01]  /*11cb0*/  IMAD.U32 R3, RZ, RZ, UR4 ;  /* 0x00000004ff037e24 */ /* 0x000fe2000f8e00ff */
[----:B------:R-:W-:-:S05]  /*11cc0*/  @P1 IADD3.X R7, R216, UR5, RZ, P2, !PT ;  /* 0x00000005d8071c10 */ /* 0x000fca00097fe4ff */
[----:B------:R3:W5:Y:S01]  /*11cd0*/  @P1 LDG.E R3, desc[UR40][R6.64] ;  /* 0x0000002806031981 */ /* 0x000762000c1e1900 */
[----:B----4-:R-:W-:-:S05]  /*11ce0*/  VIADD R0, R0, 0xffffff80 ;  /* 0xffffff8000007836 */ /* 0x010fca0000000000 */
[----:B------:R-:W-:Y:S01]  /*11cf0*/  ISETP.GT.AND P2, PT, R0, 0x7f, PT ;  /* 0x0000007f0000780c */ /* 0x000fe20003f44270 */
[----:B---3--:R-:W-:-:S12]  /*11d00*/  @P1 BRA `(.L_x_3890) ;  /* 0x0000000000101947 */ /* 0x008fd80003800000 */
[----:B------:R-:W-:Y:S05]  /*11d10*/  @!P0 BRA `(.L_x_3890) ;  /* 0x00000000000c8947 */ /* 0x000fea0003800000 */
[----:B------:R-:W3:Y:S04]  /*11d20*/  LDG.E R0, desc[UR40][R4.64] ;  /* 0x0000002804007981 */ /* 0x000ee8000c1e1900 */
[----:B-----5:R-:W3:Y:S02]  /*11d30*/  LDG.E R3, desc[UR40][R4.64+0x4] ;  /* 0x0000042804037981 */ /* 0x020ee4000c1e1900 */
[----:B---3--:R-:W-:-:S07]  /*11d40*/  IMAD.IADD R3, R3, 0x1, -R0 ;  /* 0x0000000103037824 */ /* 0x008fce00078e0a00 */
.L_x_3890:
[----:B------:R-:W-:Y:S01]  /*11d50*/  BSSY B1, `(.L_x_3891) ;  /* 0x000001d000017945 */ /* 0x000fe20003800000 */
[----:B------:R-:W-:Y:S02]  /*11d60*/  SHF.R.S32.HI R10, RZ, 0x1f, R214 ;  /* 0x0000001fff0a7819 */ /* 0x000fe400000114d6 */
[----:B------:R-:W-:Y:S02]  /*11d70*/  SHF.R.S32.HI R12, RZ, 0x1f, R201 ;  /* 0x0000001fff0c7819 */ /* 0x000fe400000114c9 */
[----:B------:R-:W-:Y:S02]  /*11d80*/  SEL R217, R217, RZ, !P0 ;  /* 0x000000ffd9d97207 */ /* 0x000fe40004000000 */
[----:B------:R-:W-:Y:S02]  /*11d90*/  SEL R231, R231, RZ, !P0 ;  /* 0x000000ffe7e77207 */ /* 0x000fe40004000000 */
[----:B-----5:R-:W-:Y:S01]  /*11da0*/  SHF.R.S32.HI R8, RZ, 0x1f, R9 ;  /* 0x0000001fff087819 */ /* 0x020fe20000011409 */
[----:B------:R-:W-:Y:S06]  /*11db0*/  @P2 BRA `(.L_x_3892) ;  /* 0x0000000000582947 */ /* 0x000fec0003800000 */
[----:B------:R-:W3:Y:S02]  /*11dc0*/  S2R R0, SR_TID.X ;  /* 0x0000000000007919 */ /* 0x000ee40000002100 */
[----:B---3--:R-:W-:-:S04]  /*11dd0*/  IMAD R0, R228, 0x80, R0 ;  /* 0x00000080e4007824 */ /* 0x008fc800078e0200 */
        /* <DEDUP_REMOVED lines=20> */
.L_x_3892:
[----:B------:R-:W-:Y:S05]  /*11f20*/  BSYNC B1 ;  /* 0x0000000000017941 */ /* 0x000fea0003800000 */
.L_x_3891:
[----:B------:R-:W-:Y:S01]  /*11f30*/  ULDC.64 UR4, c[0x0][0xaa0] ;  /* 0x0002a80000047ab9 */ /* 0x000fe20000000a00 */
[----:B------:R-:W-:Y:S01]  /*11f40*/  IMAD.MOV.U32 R4, RZ, RZ, R201 ;  /* 0x000000ffff047224 */ /* 0x000fe200078e00c9 */
[----:B------:R-:W-:Y:S01]  /*11f50*/  BSSY B1, `(.L_x_3893) ;  /* 0x000002f000017945 */ /* 0x000fe20003800000 */
[----:B---3--:R-:W-:Y:S02]  /*11f60*/  IMAD.MOV.U32 R5, RZ, RZ, R12 ;  /* 0x000000ffff057224 */ /* 0x008fe400078e000c */
[----:B------:R-:W-:Y:S02]  /*11f70*/  IMAD R0, R8, UR4, RZ ;  /* 0x0000000408007c24 */ /* 0x000fe4000f8e02ff */
[----:B------:R-:W-:-:S04]  /*11f80*/  IMAD.WIDE.U32 R4, R9, UR4, R4 ;  /* 0x0000000409047c25 */ /* 0x000fc8000f8e0004 */
[----:B------:R-:W-:Y:S01]  /*11f90*/  IMAD R9, R9, UR5, R0 ;  /* 0x0000000509097c24 */ /* 0x000fe2000f8e0200 */
[----:B------:R-:W-:Y:S01]  /*11fa0*/  ULDC.64 UR4, c[0x0][0xae0] ;  /* 0x0002b80000047ab9 */ /* 0x000fe20000000a00 */
[----:B------:R-:W-:Y:S02]  /*11fb0*/  IMAD R13, R228, -0x80, R3 ;  /* 0xffffff80e40d7824 */ /* 0x000fe400078e0203 */
[----:B------:R-:W-:Y:S02]  /*11fc0*/  IMAD R7, R10, UR4, RZ ;  /* 0x000000040a077c24 */ /* 0x000fe4000f8e02ff */
[----:B------:R-:W-:Y:S01]  /*11fd0*/  IMAD.IADD R5, R5, 0x1, R9 ;  /* 0x0000000105057824 */ /* 0x000fe200078e0209 */
[C---:B------:R-:W-:Y:S01]  /*11fe0*/  ISETP.GE.AND P1, PT, R208.reuse, R13, PT ;  /* 0x0000000dd000720c */ /* 0x040fe20003f26270 */
[----:B------:R-:W-:Y:S01]  /*11ff0*/  VIADD R0, R208, 0x20 ;  /* 0x00000020d0007836 */ /* 0x000fe20000000000 */
[----:B------:R-:W-:Y:S01]  /*12000*/  SHF.R.S32.HI R9, RZ, 0x1f, R208 ;  /* 0x0000001fff097819 */ /* 0x000fe200000114d0 */
        /* <DEDUP_REMOVED lines=35> */
.L_x_3894:
[----:B------:R-:W-:Y:S05]  /*12240*/  BSYNC B1 ;  /* 0x0000000000017941 */ /* 0x000fea0003800000 */
.L_x_3893:
        /* <DEDUP_REMOVED lines=21> */
[----:B---3--:R-:W-:Y:S01]  /*123a0*/  LEA R14, P0, R4, UR6, 0x1 ;  /* 0x00000006040e7c11 */ /* 0x008fe2000f8008ff */
[----:B------:R-:W-:-:S05]  /*123b0*/  IMAD.IADD R3, R5, 0x1, R3 ;  /* 0x0000000105037824 */ /* 0x000fca00078e0203 */
[----:B------:R-:W-:-:S05]  /*123c0*/  LEA.HI.X R15, R4, UR7, R3, 0x1, P0 ;  /* 0x00000007040f7c11 */ /* 0x000fca00080f0c03 */
[----:B------:R4:W-:Y:S04]  /*123d0*/  @!P2 STG.E.128 desc[UR40][R14.64], RZ ;  /* 0x000000ff0e00a986 */ /* 0x0009e8000c101d28 */
[----:B------:R4:W-:Y:S04]  /*123e0*/  @!P3 STG.E.128 desc[UR40][R14.64+0x80], RZ ;  /* 0x000080ff0e00b986 */ /* 0x0009e8000c101d28 */
[----:B------:R4:W-:Y:S04]  /*123f0*/  @!P4 STG.E.128 desc[UR40][R14.64+0x100], RZ ;  /* 0x000100ff0e00c986 */ /* 0x0009e8000c101d28 */
[----:B------:R4:W-:Y:S02]  /*12400*/  @!P5 STG.E.128 desc[UR40][R14.64+0x180], RZ ;  /* 0x000180ff0e00d986 */ /* 0x0009e4000c101d28 */
.L_x_3896:
[----:B------:R-:W-:Y:S05]  /*12410*/  BSYNC B1 ;  /* 0x0000000000017941 */ /* 0x000fea0003800000 */
.L_x_3895:
        /* <DEDUP_REMOVED lines=27> */
.L_x_3898:
[----:B------:R-:W-:Y:S05]  /*125d0*/  BSYNC B1 ;  /* 0x0000000000017941 */ /* 0x000fea0003800000 */
.L_x_3897:
        /* <DEDUP_REMOVED lines=25> */
.L_x_3889:
[----:B------:R-:W-:Y:S05]  /*12770*/  BSYNC B0 ;  /* 0x0000000000007941 */ /* 0x000fea0003800000 */
.L_x_3880:
[----:B------:R-:W-:Y:S02]  /*12780*/  ULDC UR4, c[0x0][0xc14] ;  /* 0x0003050000047ab9 */ /* 0x000fe40000000800 */
[----:B--2---:R-:W-:-:S13]  /*12790*/  ISETP.GE.AND P0, PT, R207, UR4, PT ;  /* 0x00000004cf007c0c */ /* 0x004fda000bf06270 */
[----:B------:R-:W-:Y:S05]  /*127a0*/  @!P0 BRA `(.L_x_3899) ;  /* 0xfffffee800048947 */ /* 0x000fea000383ffff */
[----:B------:R-:W-:Y:S05]  /*127b0*/  BRA `(.L_x_3745) ;  /* 0x0000005800bc7947 */ /* 0x000fea0003800000 */
.L_x_3743:
[----:B------:R-:W-:-:S08]  /*127c0*/  NOP ;  /* 0x0000000000007918 */ /* 0x000fd00000000000 */
[----:B------:R-:W0:-:S00]  /*127d0*/  USETMAXREG.DEALLOC.CTAPOOL 0x18 ;  /* 0x00000018000079c8 */ /* 0x000e0000080e0500 */
[----:B0-----:R-:W-:-:S06]  /*127e0*/  LOP3.LUT R0, R0, 0x3, RZ, 0xc0, !PT ;  /* 0x0000000300007812 */ /* 0x001fcc00078ec0ff */
[----:B------:R-:W0:Y:S02]  /*127f0*/  SHFL.IDX PT, R0, R0, RZ, 0x1f ;  /* 0x00001fff00007589 */ /* 0x000e2400000e0000 */
[----:B0-----:R-:W-:-:S13]  /*12800*/  ISETP.NE.AND P0, PT, R0, RZ, PT ;  /* 0x000000ff0000720c */ /* 0x001fda0003f05270 */
[----:B------:R-:W-:Y:S05]  /*12810*/  @P0 BRA `(.L_x_3745) ;  /* 0x0000005800a40947 */ /* 0x000fea0003800000 */
[----:B------:R-:W2:Y:S01]  /*12820*/  LDL.LU R6, [R1] ;  /* 0x0000000001067983 */ /* 0x000ea20000300800 */
        /* <DEDUP_REMOVED lines=45> */
[----:B------:R2:W-:Y:S01]  /*12b00*/  STL [R1], R6 ;  /* 0x0000000601007387 */ /* 0x0005e20000100800 */
        /* <DEDUP_REMOVED lines=9> */
.L_x_3904:
        /* <DEDUP_REMOVED lines=16> */
.L_x_3903:
[----:B------:R-:W-:Y:S05]  /*12ca0*/  BSYNC B0 ;  /* 0x0000000000007941 */ /* 0x000fea0003800000 */
.L_x_3902:
        /* <DEDUP_REMOVED lines=25> */
.L_x_3900:
        /* <DEDUP_REMOVED lines=20> */
.L_x_3905:
        /* <DEDUP_REMOVED lines=56> */
.L_x_3901:
[----:B------:R-:W-:Y:S02]  /*13300*/  IMAD.MOV.U32 R17, RZ, RZ, RZ ;  /* 0x000000ffff117224 */ /* 0x000fe400078e00ff */
[----:B------:R-:W-:Y:S02]  /*13310*/  IMAD.U32 R16, RZ, RZ, UR6 ;  /* 0x00000006ff107e24 */ /* 0x000fe4000f8e00ff */
[----:B------:R-:W-:-:S07]  /*13320*/  IMAD.MOV.U32 R18, RZ, RZ, RZ ;  /* 0x000000ffff127224 */ /* 0x000fce00078e00ff */
.L_x_3906:
        /* <DEDUP_REMOVED lines=16> */
[----:B------:R-:W-:Y:S01]  /*13430*/  ULDC.64 UR38, c[0x0][0x198] ;  /* 0x0000660000267ab9 */ /* 0x000fe20000000a00 */
[----:B------:R-:W-:Y:S02]  /*13440*/  ULDC UR37, c[0x0][0xc] ;  /* 0x0000030000257ab9 */ /* 0x000fe40000000800 */
[----:B------:R1:W-:Y:S04]  /*13450*/  STL [R1+0x8], R0 ;  /* 0x0000080001007387 */ /* 0x0003e80000100800 */
[----:B------:R1:W-:Y:S04]  /*13460*/  STL [R1+0x4], RZ ;  /* 0x000004ff01007387 */ /* 0x0003e80000100800 */
[----:B------:R1:W-:Y:S04]  /*13470*/  STL [R1+0xc], R0 ;  /* 0x00000c0001007387 */ /* 0x0003e80000100800 */
[----:B------:R1:W-:Y:S02]  /*13480*/  STL [R1+0x28], RZ ;  /* 0x000028ff01007387 */ /* 0x0003e40000100800 */
.L_x_3991:
[----:B--2---:R-:W2:Y:S02]  /*13490*/  LDC.64 R2, c[0x0][0xc60] ;  /* 0x00031800ff027b82 */ /* 0x004ea40000000a00 */
[----:B--2---:R-:W-:-:S05]  /*134a0*/  IMAD.WIDE R2, R19, 0x4, R2 ;  /* 0x0000000413027825 */ /* 0x004fca00078e0202 */
[----:B01----:R-:W1:Y:S01]  /*134b0*/  LDG.E R11, desc[UR40][R2.64] ;  /* 0x00000028020b7981 */ /* 0x003e62000c1e1900 */
[----:B------:R-:W-:Y:S05]  /*134c0*/  YIELD ;  /* 0x0000000000007946 */ /* 0x000fea0003800000 */
[----:B------:R-:W-:Y:S01]  /*134d0*/  ULDC.64 UR4, c[0x0][0xa28] ;  /* 0x00028a0000047ab9 */ /* 0x000fe20000000a00 */
[----:B------:R-:W-:Y:S02]  /*134e0*/  CS2R R8, SRZ ;  /* 0x0000000000087805 */ /* 0x000fe4000001ff00 */
[----:B------:R-:W-:Y:S01]  /*134f0*/  ISETP.NE.U32.AND P0, PT, RZ, UR4, PT ;  /* 0x00000004ff007c0c */ /* 0x000fe2000bf05070 */
[----:B------:R-:W-:Y:S01]  /*13500*/  ULDC.64 UR8, c[0x0][0xa08] ;  /* 0x0002820000087ab9 */ /* 0x000fe20000000a00 */
[----:B------:R-:W-:-:S02]  /*13510*/  ULDC.64 UR10, c[0x0][0xa10] ;  /* 0x00028400000a7ab9 */ /* 0x000fc40000000a00 */
[----:B------:R-:W-:Y:S02]  /*13520*/  ISETP.NE.AND.EX P0, PT, RZ, UR5, PT, P0 ;  /* 0x00000005ff007c0c */ /* 0x000fe4000bf05300 */
[----:B-1----:R-:W-:Y:S01]  /*13530*/  SHF.R.S32.HI R0, RZ, 0x1f, R11 ;  /* 0x0000001fff007819 */ /* 0x002fe2000001140b */
[----:B------:R-:W-:-:S10]  /*13540*/  IMAD.SHL.U32 R15, R11, 0x4, RZ ;  /* 0x000000040b0f7824 */ /* 0x000fd400078e00ff */
[C---:B------:R-:W-:Y:S01]  /*13550*/  @P0 LEA R2, P1, R11.reuse, UR4, 0x2 ;  /* 0x000000040b020c11 */ /* 0x040fe2000f8210ff */
[----:B------:R-:W-:Y:S03]  /*13560*/  STL [R1+0x18], R11 ;  /* 0x0000180b01007387 */ /* 0x000fe60000100800 */
[----:B------:R-:W-:Y:S01]  /*13570*/  @P0 LEA.HI.X R3, R11, UR5, R0, 0x2, P1 ;  /* 0x000000050b030c11 */ /* 0x000fe200088f1400 */
[----:B------:R-:W-:-:S04]  /*13580*/  ULDC.64 UR4, c[0x0][0xa18] ;  /* 0x0002860000047ab9 */ /* 0x000fc80000000a00 */
[----:B------:R0:W5:Y:S01]  /*13590*/  @P0 LDG.E R8, desc[UR40][R2.64] ;  /* 0x0000002802080981 */ /* 0x000162000c1e1900 */
[----:B------:R-:W-:Y:S02]  /*135a0*/  ISETP.NE.U32.AND P0, PT, RZ, UR4, PT ;  /* 0x00000004ff007c0c */ /* 0x000fe4000bf05070 */
[----:B------:R-:W-:Y:S01]  /*135b0*/  SHF.L.U64.HI R14, R11, 0x2, R0 ;  /* 0x000000020b0e7819 */ /* 0x000fe20000010200 */
[----:B------:R-:W-:Y:S01]  /*135c0*/  STL [R1+0x20], R15 ;  /* 0x0000200f01007387 */ /* 0x000fe20000100800 */
[----:B------:R-:W-:Y:S01]  /*135d0*/  ISETP.NE.AND.EX P0, PT, RZ, UR5, PT, P0 ;  /* 0x00000005ff007c0c */ /* 0x000fe2000bf05300 */
[----:B------:R-:W-:Y:S02]  /*135e0*/  ULDC UR6, c[0x0][0x338] ;  /* 0x0000ce0000067ab9 */ /* 0x000fe40000000800 */
[----:B------:R-:W-:Y:S10]  /*135f0*/  STL [R1+0x24], R14 ;  /* 0x0000240e01007387 */ /* 0x000ff40000100800 */
[----:B------:R-:W-:-:S04]  /*13600*/  @P0 IADD3 R12, P1, R15, UR4, RZ ;  /* 0x000000040f0c0c10 */ /* 0x000fc8000ff3e0ff */
[C---:B------:R-:W-:Y:S01]  /*13610*/  @P0 IADD3.X R13, R14.reuse, UR5, RZ, P1, !PT ;  /* 0x000000050e0d0c10 */ /* 0x040fe20008ffe4ff */
[----:B------:R-:W-:Y:S02]  /*13620*/  ULDC.64 UR4, c[0x0][0xa00] ;  /* 0x0002800000047ab9 */ /* 0x000fe40000000a00 */
[----:B------:R-:W-:Y:S02]  /*13630*/  ISETP.NE.U32.AND P2, PT, RZ, UR4, PT ;  /* 0x00000004ff007c0c */ /* 0x000fe4000bf45070 */
[C---:B0-----:R-:W-:Y:S02]  /*13640*/  IADD3 R2, P1, R15.reuse, UR4, RZ ;  /* 0x000000040f027c10 */ /* 0x041fe4000ff3e0ff */
[----:B------:R-:W-:Y:S02]  /*13650*/  ISETP.NE.AND.EX P2, PT, RZ, UR5, PT, P2 ;  /* 0x00000005ff007c0c */ /* 0x000fe4000bf45320 */
[----:B------:R-:W-:Y:S01]  /*13660*/  IADD3.X R3, R14, UR5, RZ, P1, !PT ;  /* 0x000000050e037c10 */ /* 0x000fe20008ffe4ff */
[----:B------:R-:W-:Y:S01]  /*13670*/  ULDC UR4, c[0x0][0x288] ;  /* 0x0000a20000047ab9 */ /* 0x000fe20000000800 */
[----:B------:R-:W-:Y:S01]  /*13680*/  IADD3 R6, P1, R15, UR8, RZ ;  /* 0x000000080f067c10 */ /* 0x000fe2000ff3e0ff */
[----:B------:R-:W-:Y:S01]  /*13690*/  IMAD.U32 R10, RZ, RZ, UR4 ;  /* 0x00000004ff0a7e24 */ /* 0x000fe2000f8e00ff */
[----:B------:R-:W-:-:S02]  /*136a0*/  ULDC.64 UR4, c[0x0][0x3f8] ;  /* 0x0000fe0000047ab9 */ /* 0x000fc40000000a00 */
[----:B------:R-:W-:-:S03]  /*136b0*/  IADD3.X R7, R14, UR9, RZ, P1, !PT ;  /* 0x000000090e077c10 */ /* 0x000fc60008ffe4ff */
[----:B------:R0:W5:Y:S04]  /*136c0*/  @P0 LDG.E R10, desc[UR40][R12.64] ;  /* 0x000000280c0a0981 */ /* 0x000168000c1e1900 */
[----:B------:R-:W2:Y:S01]  /*136d0*/  @P2 LDG.E R9, desc[UR40][R2.64] ;  /* 0x0000002802092981 */ /* 0x000ea2000c1e1900 */
[----:B------:R-:W-:Y:S01]  /*136e0*/  UISETP.NE.U32.AND UP0, UPT, UR4, URZ, UPT ;  /* 0x0000003f0400728c */ /* 0x000fe2000bf05070 */
[----:B------:R-:W-:Y:S02]  /*136f0*/  IADD3 R4, P1, R15, UR10, RZ ;  /* 0x0000000a0f047c10 */ /* 0x000fe4000ff3e0ff */
[----:B------:R-:W-:Y:S01]  /*13700*/  ULDC UR4, c[0x0][0x404] ;  /* 0x0001010000047ab9 */ /* 0x000fe20000000800 */
[----:B------:R-:W-:Y:S01]  /*13710*/  UISETP.NE.AND.EX UP0, UPT, UR5, URZ, UPT, UP0 ;  /* 0x0000003f0500728c */ /* 0x000fe2000bf05300 */
[----:B------:R-:W-:-:S02]  /*13720*/  IADD3.X R5, R14, UR11, RZ, P1, !PT ;  /* 0x0000000b0e057c10 */ /* 0x000fc40008ffe4ff */
[----:B------:R-:W-:Y:S01]  /*13730*/  ISETP.NE.U32.AND P1, PT, RZ, UR8, PT ;  /* 0x00000008ff007c0c */ /* 0x000fe2000bf25070 */
[----:B------:R-:W-:Y:S01]  /*13740*/  USEL UR4, UR4, 0x1, UP0 ;  /* 0x0000000104047887 */ /* 0x000fe20008000000 */
[----:B------:R-:W-:Y:S02]  /*13750*/  ULDC UR5, c[0x0][0x2e0] ;  /* 0x0000b80000057ab9 */ /* 0x000fe40000000800 */
[----:B------:R-:W-:Y:S01]  /*13760*/  ISETP.NE.AND.EX P3, PT, RZ, UR9, PT, P1 ;  /* 0x00000009ff007c0c */ /* 0x000fe2000bf65310 */
[----:B------:R-:W-:Y:S01]  /*13770*/  UIMAD UR4, UR4, UR5, URZ ;  /* 0x00000005040472a4 */ /* 0x000fe2000f8e023f */
[----:B------:R-:W-:Y:S01]  /*13780*/  ISETP.NE.U32.AND P1, PT, RZ, UR10, PT ;  /* 0x0000000aff007c0c */ /* 0x000fe2000bf25070 */
[----:B------:R-:W-:-:S03]  /*13790*/  IMAD.U32 R0, RZ, RZ, UR6 ;  /* 0x00000006ff007e24 */ /* 0x000fc6000f8e00ff */
[----:B------:R-:W-:Y:S01]  /*137a0*/  ISETP.NE.AND.EX P1, PT, RZ, UR11, PT, P1 ;  /* 0x0000000bff007c0c */ /* 0x000fe2000bf25310 */
[----:B--2---:R1:W-:Y:S02]  /*137b0*/  STL [R1+0x2c], R9 ;  /* 0x00002c0901007387 */ /* 0x0043e40000100800 */
[----:B-1----:R-:W-:Y:S01]  /*137c0*/  IMAD.U32 R9, RZ, RZ, UR4 ;  /* 0x00000004ff097e24 */ /* 0x002fe2000f8e00ff */
[----:B0-----:R-:W-:Y:S09]  /*137d0*/  @P0 BRA `(.L_x_3908) ;  /* 0x0000000000100947 */ /* 0x001ff20003800000 */
[----:B------:R-:W-:Y:S05]  /*137e0*/  @!P2 BRA `(.L_x_3908) ;  /* 0x00000000000ca947 */ /* 0x000fea0003800000 */
[----:B-----5:R-:W2:Y:S04]  /*137f0*/  LDG.E R10, desc[UR40][R2.64] ;  /* 0x00000028020a7981 */ /* 0x020ea8000c1e1900 */
[----:B------:R-:W2:Y:S02]  /*13800*/  LDG.E R2, desc[UR40][R2.64+0x4] ;  /* 0x0000042802027981 */ /* 0x000ea4000c1e1900 */
[----:B--2---:R-:W-:-:S07]  /*13810*/  IMAD.IADD R10, R2, 0x1, -R10 ;  /* 0x00000001020a7824 */ /* 0x004fce00078e0a0a */
.L_x_3908:
[----:B------:R-:W-:Y:S01]  /*13820*/  IMAD.MOV.U32 R2, RZ, RZ, RZ ;  /* 0x000000ffff027224 */ /* 0x000fe200078e00ff */
[----:B------:R-:W-:-:S05]  /*13830*/  ULDC.64 UR4, c[0x0][0xa20] ;  /* 0x0002880000047ab9 */ /* 0x000fca0000000a00 */
[----:B------:R-:W2:Y:S01]  /*13840*/  @P3 LDG.E R2, desc[UR40][R6.64] ;  /* 0x0000002806023981 */ /* 0x000ea2000c1e1900 */
[----:B------:R-:W-:-:S06]  /*13850*/  IMAD.MOV.U32 R20, RZ, RZ, RZ ;  /* 0x000000ffff147224 */ /* 0x000fcc00078e00ff */
[----:B------:R0:W5:Y:S01]  /*13860*/  @P1 LDG.E R20, desc[UR40][R4.64] ;  /* 0x0000002804141981 */ /* 0x000162000c1e1900 */
[----:B------:R-:W-:-:S04]  /*13870*/  ISETP.NE.U32.AND P0, PT, RZ, UR4, PT ;  /* 0x00000004ff007c0c */ /* 0x000fc8000bf05070 */
[----:B------:R-:W-:Y:S01]  /*13880*/  ISETP.NE.AND.EX P0, PT, RZ, UR5, PT, P0 ;  /* 0x00000005ff007c0c */ /* 0x000fe2000bf05300 */
[----:B--2--5:R-:W-:-:S05]  /*13890*/  IMAD.IADD R2, R2, 0x1, R8 ;  /* 0x0000000102027824 */ /* 0x024fca00078e0208 */
[----:B------:R0:W-:Y:S07]  /*138a0*/  STL [R1+0x10], R2 ;  /* 0x0000100201007387 */ /* 0x0001ee0000100800 */
[----:B------:R-:W-:Y:S05]  /*138b0*/  @!P0 BRA `(.L_x_3909) ;  /* 0x0000000000108947 */ /* 0x000fea0003800000 */
[----:B0-----:R-:W-:-:S04]  /*138c0*/  IADD3 R2, P0, R15, UR4, RZ ;  /* 0x000000040f027c10 */ /* 0x001fc8000ff1e0ff */
[----:B------:R-:W-:-:S05]  /*138d0*/  IADD3.X R3, R14, UR5, RZ, P0, !PT ;  /* 0x000000050e037c10 */ /* 0x000fca00087fe4ff */
[----:B------:R0:W5:Y:S01]  /*138e0*/  LDG.E R9, desc[UR40][R2.64] ;  /* 0x0000002802097981 */ /* 0x000162000c1e1900 */
[----:B------:R-:W-:Y:S05]  /*138f0*/  BRA `(.L_x_3910) ;  /* 0x0000000000107947 */ /* 0x000fea0003800000 */
.L_x_3909:
[----:B------:R-:W-:Y:S05]  /*13900*/  @!P3 BRA `(.L_x_3910) ;  /* 0x00000000000cb947 */ /* 0x000fea0003800000 */
[----:B------:R-:W2:Y:S04]  /*13910*/  LDG.E R9, desc[UR40][R6.64] ;  /* 0x0000002806097981 */ /* 0x000ea8000c1e1900 */
[----:B------:R-:W2:Y:S02]  /*13920*/  LDG.E R6, desc[UR40][R6.64+0x4] ;  /* 0x0000042806067981 */ /* 0x000ea4000c1e1900 */
[----:B--2---:R-:W-:-:S07]  /*13930*/  IMAD.IADD R9, R6, 0x1, -R9 ;  /* 0x0000000106097824 */ /* 0x004fce00078e0a09 */
.L_x_3910:
[----:B0-----:R-:W2:Y:S01]  /*13940*/  @P1 LDG.E R2, desc[UR40][R4.64] ;  /* 0x0000002804021981 */ /* 0x001ea2000c1e1900 */
[----:B-----5:R-:W-:-:S03]  /*13950*/  IMAD.IADD R9, R9, 0x1, -R8 ;  /* 0x0000000109097824 */ /* 0x020fc600078e0a08 */
[----:B------:R-:W2:Y:S01]  /*13960*/  @P1 LDG.E R4, desc[UR40][R4.64+0x4] ;  /* 0x0000042804041981 */ /* 0x000ea2000c1e1900 */
[----:B------:R-:W-:Y:S01]  /*13970*/  LEA R3, R17, 0xdf, 0x7 ;  /* 0x000000df11037811 */ /* 0x000fe200078e38ff */
[----:B------:R-:W-:Y:S01]  /*13980*/  BSSY B0, `(.L_x_3911) ;  /* 0x00000ee000007945 */ /* 0x000fe20003800000 */
[----:B------:R-:W-:Y:S01]  /*13990*/  PLOP3.LUT P2, PT, PT, PT, PT, 0x80, 0x0 ;  /* 0x000000000000781c */ /* 0x000fe20003f4f070 */
[----:B--2---:R-:W-:-:S04]  /*139a0*/  @P1 IMAD.IADD R0, R4, 0x1, -R2 ;  /* 0x0000000104001824 */ /* 0x004fc800078e0a02 */
[----:B------:R-:W-:-:S05]  /*139b0*/  IMAD.IADD R2, R9, 0x1, R0 ;  /* 0x0000000109027824 */ /* 0x000fca00078e0200 */
[C---:B------:R-:W-:Y:S01]  /*139c0*/  IADD3 R3, R2.reuse, R3, -R10 ;  /* 0x0000000302037210 */ /* 0x040fe20007ffe80a */
[----:B------:R-:W-:-:S04]  /*139d0*/  VIADD R2, R2, 0x5f ;  /* 0x0000005f02027836 */ /* 0x000fc80000000000 */
[----:B------:R-:W-:-:S04]  /*139e0*/  IMAD.HI R2, R2, 0x2aaaaaab, RZ ;  /* 0x2aaaaaab02027827 */ /* 0x000fc800078e02ff */
[----:B------:R-:W-:Y:S01]  /*139f0*/  IMAD.HI R3, R3, 0x2aaaaaab, RZ ;  /* 0x2aaaaaab03037827 */ /* 0x000fe200078e02ff */
[----:B------:R-:W-:-:S04]  /*13a00*/  SHF.R.U32.HI R4, RZ, 0x1f, R2 ;  /* 0x0000001fff047819 */ /* 0x000fc80000011602 */
[----:B------:R-:W-:Y:S02]  /*13a10*/  LEA.HI.SX32 R4, R2, R4, 0x1c ;  /* 0x0000000402047211 */ /* 0x000fe400078fe2ff */
[----:B------:R-:W-:-:S04]  /*13a20*/  SHF.R.U32.HI R2, RZ, 0x1f, R3 ;  /* 0x0000001fff027819 */ /* 0x000fc80000011603 */
[----:B------:R-:W-:-:S04]  /*13a30*/  LEA.HI.SX32 R2, R3, R2, 0x1c ;  /* 0x0000000203027211 */ /* 0x000fc800078fe2ff */
[----:B------:R-:W-:-:S05]  /*13a40*/  VIMNMX R6, R4, R2, PT ;  /* 0x0000000204067248 */ /* 0x000fca0003fe0100 */
[--C-:B------:R-:W-:Y:S02]  /*13a50*/  IMAD R2, R6, 0x60, -R9.reuse ;  /* 0x0000006006027824 */ /* 0x100fe400078e0a09 */
[----:B------:R-:W-:-:S03]  /*13a60*/  IMAD.MOV R9, RZ, RZ, -R9 ;  /* 0x000000ffff097224 */ /* 0x000fc600078e0a09 */
[----:B------:R-:W-:Y:S02]  /*13a70*/  VIMNMX R2, R2, R0, PT ;  /* 0x0000000002027248 */ /* 0x000fe40003fe0100 */
[----:B------:R-:W-:-:S04]  /*13a80*/  VIMNMX R9, RZ, R9, !PT ;  /* 0x00000009ff097248 */ /* 0x000fc80007fe0100 */
[----:B------:R-:W-:Y:S01]  /*13a90*/  ISETP.GT.AND P0, PT, R2, R9, PT ;  /* 0x000000090200720c */ /* 0x000fe20003f04270 */
[----:B------:R0:W-:-:S12]  /*13aa0*/  STL [R1+0x1c], R6 ;  /* 0x00001c0601007387 */ /* 0x0001d80000100800 */
[----:B------:R-:W-:Y:S02]  /*13ab0*/  @P0 VIADD R4, R2, 0x5f ;  /* 0x0000005f02040836 */ /* 0x000fe40000000000 */
[----:B------:R-:W-:-:S04]  /*13ac0*/  IMAD.WIDE.U32 R2, R9, -0x55555555, RZ ;  /* 0xaaaaaaab09027825 */ /* 0x000fc800078e00ff */
[----:B------:R-:W-:Y:S01]  /*13ad0*/  @P0 IMAD.HI R4, R4, 0x2aaaaaab, RZ ;  /* 0x2aaaaaab04040827 */ /* 0x000fe200078e02ff */
[----:B------:R-:W-:-:S04]  /*13ae0*/  SHF.R.U32.HI R0, RZ, 0x6, R3 ;  /* 0x00000006ff007819 */ /* 0x000fc80000011603 */
[----:B------:R-:W-:Y:S01]  /*13af0*/  @P0 SHF.R.U32.HI R3, RZ, 0x1f, R4 ;  /* 0x0000001fff030819 */ /* 0x000fe20000011604 */
[----:B------:R-:W-:-:S03]  /*13b00*/  IMAD.MOV.U32 R2, RZ, RZ, R0 ;  /* 0x000000ffff027224 */ /* 0x000fc600078e0000 */
[----:B------:R-:W-:-:S04]  /*13b10*/  @P0 LEA.HI.SX32 R2, R4, R3, 0x1c ;  /* 0x0000000304020211 */ /* 0x000fc800078fe2ff */
[----:B------:R-:W-:-:S13]  /*13b20*/  ISETP.GT.AND P0, PT, R2, R0, PT ;  /* 0x000000000200720c */ /* 0x000fda0003f04270 */
[----:B0-----:R-:W-:Y:S05]  /*13b30*/  @!P0 BRA `(.L_x_3912) ;  /* 0x0000000c00488947 */ /* 0x001fea0003800000 */
[----:B------:R-:W0:Y:S01]  /*13b40*/  LDC R3, c[0x0][0x428] ;  /* 0x00010a00ff037b82 */ /* 0x000e220000000800 */
[----:B------:R-:W-:Y:S01]  /*13b50*/  UMOV UR4, 0xffffffff ;  /* 0xffffffff00047882 */ /* 0x000fe20000000000 */
[----:B0-----:R-:W-:Y:S01]  /*13b60*/  ISETP.NE.AND P0, PT, R3, 0x1, PT ;  /* 0x000000010300780c */ /* 0x001fe20003f05270 */
[----:B------:R-:W-:-:S12]  /*13b70*/  IMAD.MOV.U32 R3, RZ, RZ, R18 ;  /* 0x000000ffff037224 */ /* 0x000fd800078e0012 */
[----:B------:R-:W0:Y:S08]  /*13b80*/  @P0 LDC R4, c[0x0][0x42c] ;  /* 0x00010b00ff040b82 */ /* 0x000e300000000800 */
[----:B------:R-:W1:Y:S01]  /*13b90*/  @P0 LDC R5, c[0x0][0x430] ;  /* 0x00010c00ff050b82 */ /* 0x000e620000000800 */
[----:B0-----:R-:W-:-:S05]  /*13ba0*/  @P0 IMAD.HI.U32 R4, R18, R4, RZ ;  /* 0x0000000412040227 */ /* 0x001fca00078e00ff */
[----:B-1----:R-:W-:Y:S02]  /*13bb0*/  @P0 SHF.R.U32.HI R3, RZ, R5, R4 ;  /* 0x00000005ff030219 */ /* 0x002fe40000011604 */
[----:B------:R-:W-:Y:S01]  /*13bc0*/  SEL R4, R11, RZ, !P1 ;  /* 0x000000ff0b047207 */ /* 0x000fe20004800000 */
[----:B------:R-:W-:Y:S06]  /*13bd0*/  BRA.DIV UR4, `(.L_x_3913) ;  /* 0x0000005604547947 */ /* 0x000fec000b800000 */
.L_x_4061:
[----:B------:R-:W-:-:S03]  /*13be0*/  UMOV UR4, 0xffffffff ;  /* 0xffffffff00047882 */ /* 0x000fc60000000000 */
[----:B------:R-:W-:Y:S05]  /*13bf0*/  BRA.DIV UR4, `(.L_x_3914) ;  /* 0x0000005604807947 */ /* 0x000fea000b800000 */
[----:B------:R-:W-:-:S13]  /*13c00*/  ELECT P6, URZ, PT ;  /* 0x00000000003f782f */ /* 0x000fda00038c0000 */
.L_x_4064:
[----:B------:R-:W2:Y:S01]  /*13c10*/  LDL R5, [R1+0x28] ;  /* 0x0000280001057983 */ /* 0x000ea20000100800 */
[----:B------:R-:W-:Y:S01]  /*13c20*/  BSSY B1, `(.L_x_3915) ;  /* 0x000000b000017945 */ /* 0x000fe20003800000 */
[----:B------:R-:W0:Y:S01]  /*13c30*/  S2R R9, SR_CgaCtaId ;  /* 0x0000000000097919 */ /* 0x000e220000008800 */
[----:B--2---:R-:W-:-:S05]  /*13c40*/  VIADD R5, R5, 0x1 ;  /* 0x0000000105057836 */ /* 0x004fca0000000000 */
[----:B------:R-:W-:-:S04]  /*13c50*/  LEA.HI R6, R5, R5, RZ, 0x1 ;  /* 0x0000000505067211 */ /* 0x000fc800078f08ff */
[----:B------:R-:W-:-:S05]  /*13c60*/  LOP3.LUT R6, R6, 0xfffffffe, RZ, 0xc0, !PT ;  /* 0xfffffffe06067812 */ /* 0x000fca00078ec0ff */
[----:B------:R-:W-:Y:S01]  /*13c70*/  IMAD.IADD R5, R5, 0x1, -R6 ;  /* 0x0000000105057824 */ /* 0x000fe200078e0a06 */
[----:B------:R-:W-:-:S04]  /*13c80*/  MOV R6, 0x400 ;  /* 0x0000040000067802 */ /* 0x000fc80000000f00 */
[----:B0-----:R-:W-:Y:S02]  /*13c90*/  LEA R9, R9, R6, 0x18 ;  /* 0x0000000609097211 */ /* 0x001fe400078ec0ff */
[----:B------:R-:W-:-:S04]  /*13ca0*/  SHF.L.U32 R5, R5, 0x1f, RZ ;  /* 0x0000001f05057819 */ /* 0x000fc800000006ff */
[----:B------:R-:W0:Y:S02]  /*13cb0*/  SYNCS.PHASECHK.TRANS64.TRYWAIT P0, [R9+URZ+0x22820], R5 ;  /* 0x02282005090075a7 */ /* 0x000e24000800017f */
[----:B0-----:R-:W-:Y:S05]  /*13cc0*/  @!P0 BRA `(.L_x_3916) ;  /* 0x00000054006c8947 */ /* 0x001fea0003800000 */
.L_x_4065:
[----:B------:R-:W-:Y:S05]  /*13cd0*/  BSYNC B1 ;  /* 0x0000000000017941 */ /* 0x000fea0003800000 */
.L_x_3915:
        /* <DEDUP_REMOVED lines=8> */
.L_x_4066:
        /* <DEDUP_REMOVED lines=11> */
.L_x_3920:
        /* <DEDUP_REMOVED lines=19> */
.L_x_4067:
        /* <DEDUP_REMOVED lines=8> */
.L_x_3922:
        /* <DEDUP_REMOVED lines=31> */
.L_x_3918:
[----:B------:R-:W-:Y:S05]  /*141b0*/  BSYNC B1 ;  /* 0x0000000000017941 */ /* 0x000fea0003800000 */
.L_x_3917:
        /* <DEDUP_REMOVED lines=12> */
[----:B0-----:R-:W-:Y:S05]  /*14280*/  @!P0 BRA `(.L_x_3912) ;  /* 0x0000000400748947 */ /* 0x001fea0003800000 */
[C---:B------:R-:W-:Y:S02]  /*14290*/  IMAD R5, R2.reuse, 0x60, R20 ;  /* 0x0000006002057824 */ /* 0x040fe400078e0214 */
[----:B------:R-:W-:Y:S02]  /*142a0*/  VIADD R2, R2, 0xffffffff ;  /* 0xffffffff02027836 */ /* 0x000fe40000000000 */
[----:B------:R-:W-:-:S07]  /*142b0*/  VIADD R5, R5, 0xffffff40 ;  /* 0xffffff4005057836 */ /* 0x000fce0000000000 */
.L_x_3929:
[----:B------:R-:W-:Y:S05]  /*142c0*/  YIELD ;  /* 0x0000000000007946 */ /* 0x000fea0003800000 */
[----:B------:R-:W-:Y:S04]  /*142d0*/  BSSY B1, `(.L_x_3923) ;  /* 0x000004b000017945 */ /* 0x000fe80003800000 */
[----:B0-----:R-:W-:Y:S05]  /*142e0*/  @!P6 BRA `(.L_x_3924) ;  /* 0x000000040024e947 */ /* 0x001fea0003800000 */
[----:B------:R-:W2:Y:S04]  /*142f0*/  LDL R6, [R1+0x4] ;  /* 0x0000040001067983 */ /* 0x000ea80000100800 */
[----:B------:R-:W3:Y:S01]  /*14300*/  LDL R7, [R1+0xc] ;  /* 0x00000c0001077983 */ /* 0x000ee20000100800 */
[----:B--2---:R-:W-:Y:S01]  /*14310*/  IMAD R6, R6, 0x8, R9 ;  /* 0x0000000806067824 */ /* 0x004fe200078e0209 */
[----:B---3--:R-:W-:-:S04]  /*14320*/  SHF.L.U32 R7, R7, 0x1f, RZ ;  /* 0x0000001f07077819 */ /* 0x008fc800000006ff */
[----:B------:R-:W0:Y:S02]  /*14330*/  SYNCS.PHASECHK.TRANS64.TRYWAIT P0, [R6+URZ+0x228a0], R7 ;  /* 0x0228a007060075a7 */ /* 0x000e24000800017f */
[----:B0-----:R-:W-:Y:S05]  /*14340*/  @!P0 BRA `(.L_x_3925) ;  /* 0x0000005000088947 */ /* 0x001fea0003800000 */
.L_x_4068:
        /* <DEDUP_REMOVED lines=11> */
.L_x_3926:
        /* <DEDUP_REMOVED lines=17> */
.L_x_4069:
        /* <DEDUP_REMOVED lines=8> */
.L_x_3928:
        /* <DEDUP_REMOVED lines=31> */
.L_x_3924:
[----:B------:R-:W-:Y:S05]  /*14780*/  BSYNC B1 ;  /* 0x0000000000017941 */ /* 0x000fea0003800000 */
.L_x_3923:
        /* <DEDUP_REMOVED lines=13> */
.L_x_3912:
[----:B------:R-:W-:Y:S05]  /*14860*/  BSYNC B0 ;  /* 0x0000000000007941 */ /* 0x000fea0003800000 */
.L_x_3911:
[----:B------:R-:W2:Y:S01]  /*14870*/  LDL R6, [R1+0x1c] ;  /* 0x00001c0001067983 */ /* 0x000ea20000100800 */
        /* <DEDUP_REMOVED lines=9> */
[----:B0-----:R-:W0:Y:S01]  /*14910*/  S2R R7, SR_LANEID ;  /* 0x0000000000077919 */ /* 0x001e220000000000 */
[----:B------:R-:W-:Y:S01]  /*14920*/  VOTEU.ANY UR4, UPT, PT ;  /* 0x0000000000047886 */ /* 0x000fe200038e0100 */
[----:B------:R-:W1:Y:S01]  /*14930*/  LDC.64 R2, c[0x0][0xc38] ;  /* 0x00030e00ff027b82 */ /* 0x000e620000000a00 */
[----:B------:R-:W0:Y:S08]  /*14940*/  FLO.U32 R0, UR4 ;  /* 0x0000000400007d00 */ /* 0x000e3000080e0000 */
[----:B------:R-:W1:Y:S01]  /*14950*/  POPC R5, UR4 ;  /* 0x0000000400057d09 */ /* 0x000e620008000000 */
[----:B0-----:R-:W-:-:S13]  /*14960*/  ISETP.EQ.U32.AND P0, PT, R0, R7, PT ;  /* 0x000000070000720c */ /* 0x001fda0003f02070 */
[----:B-1----:R-:W2:Y:S01]  /*14970*/  @P0 ATOMG.E.ADD.STRONG.GPU PT, R3, desc[UR40][R2.64], R5 ;  /* 0x00000005020309a8 */ /* 0x002ea200081ee1e8 */
[----:B------:R-:W0:Y:S02]  /*14980*/  S2R R4, SR_LTMASK ;  /* 0x0000000000047919 */ /* 0x000e240000003900 */
[----:B0-----:R-:W-:-:S04]  /*14990*/  LOP3.LUT R4, R4, UR4, RZ, 0xc0, !PT ;  /* 0x0000000404047c12 */ /* 0x001fc8000f8ec0ff */
[----:B------:R-:W0:Y:S01]  /*149a0*/  POPC R7, R4 ;  /* 0x0000000400077309 */ /* 0x000e220000000000 */
[----:B--2---:R-:W0:Y:S02]  /*149b0*/  SHFL.IDX PT, R0, R3, R0, 0x1f ;  /* 0x00001f0003007589 */ /* 0x004e2400000e0000 */
[----:B0-----:R-:W-:Y:S01]  /*149c0*/  IADD3 R16, R0, UR37, R7 ;  /* 0x0000002500107c10 */ /* 0x001fe2000fffe007 */
[----:B------:R-:W-:Y:S06]  /*149d0*/  BRA `(.L_x_3932) ;  /* 0x0000002800447947 */ /* 0x000fec0003800000 */
.L_x_3931:
        /* <DEDUP_REMOVED lines=15> */
[----:B0-----:R-:W-:-:S02]  /*14ad0*/  IMAD.U32 R7, RZ, RZ, UR9 ;  /* 0x00000009ff077e24 */ /* 0x001fc4000f8e00ff */
[----:B------:R-:W-:Y:S02]  /*14ae0*/  IMAD.U32 R10, RZ, RZ, UR4 ;  /* 0x00000004ff0a7e24 */ /* 0x000fe4000f8e00ff */
[----:B------:R-:W-:Y:S02]  /*14af0*/  IMAD.U32 R11, RZ, RZ, UR5 ;  /* 0x00000005ff0b7e24 */ /* 0x000fe4000f8e00ff */
[----:B------:R-:W-:Y:S02]  /*14b00*/  IMAD.MOV.U32 R8, RZ, RZ, 0x70 ;  /* 0x00000070ff087424 */ /* 0x000fe400078e00ff */
[----:B------:R-:W-:Y:S02]  /*14b10*/  IMAD.MOV.U32 R12, RZ, RZ, 0x1 ;  /* 0x00000001ff0c7424 */ /* 0x000fe400078e00ff */
[----:B------:R-:W-:-:S07]  /*14b20*/  IMAD.MOV.U32 R13, RZ, RZ, RZ ;  /* 0x000000ffff0d7224 */ /* 0x000fce00078e00ff */
[----:B------:R-:W-:-:S07]  /*14b30*/  LEPC R20, `(.L_x_3933) ;  /* 0x000000001014794e */ /* 0x000fce0000000000 */
[----:B-1----:R-:W-:Y:S05]  /*14b40*/  CALL.ABS.NOINC R2 ;  /* 0x0000000002007343 */ /* 0x002fea0003c00000 */
.L_x_3933:
        /* <DEDUP_REMOVED lines=12> */
[----:B0-----:R-:W-:-:S02]  /*14c10*/  IMAD.U32 R7, RZ, RZ, UR9 ;  /* 0x00000009ff077e24 */ /* 0x001fc4000f8e00ff */
[----:B------:R-:W-:Y:S02]  /*14c20*/  IMAD.U32 R10, RZ, RZ, UR4 ;  /* 0x00000004ff0a7e24 */ /* 0x000fe4000f8e00ff */
[----:B------:R-:W-:Y:S02]  /*14c30*/  IMAD.U32 R11, RZ, RZ, UR5 ;  /* 0x00000005ff0b7e24 */ /* 0x000fe4000f8e00ff */
[----:B------:R-:W-:Y:S02]  /*14c40*/  IMAD.MOV.U32 R8, RZ, RZ, 0x70 ;  /* 0x00000070ff087424 */ /* 0x000fe400078e00ff */
[----:B------:R-:W-:Y:S02]  /*14c50*/  IMAD.MOV.U32 R12, RZ, RZ, 0x1 ;  /* 0x00000001ff0c7424 */ /* 0x000fe400078e00ff */
[----:B-1----:R-:W-:-:S07]  /*14c60*/  IMAD.MOV.U32 R13, RZ, RZ, RZ ;  /* 0x000000ffff0d7224 */ /* 0x002fce00078e00ff */
[----:B------:R-:W-:-:S07]  /*14c70*/  LEPC R20, `(.L_x_3935) ;  /* 0x000000001014794e */ /* 0x000fce0000000000 */
[----:B--2---:R-:W-:Y:S05]  /*14c80*/  CALL.ABS.NOINC R2 ;  /* 0x0000000002007343 */ /* 0x004fea0003c00000 */
.L_x_3935:
        /* <DEDUP_REMOVED lines=16> */
.L_x_3934:
[----:B------:R-:W2:Y:S01]  /*14d90*/  LDL.LU R2, [R1+0x20] ;  /* 0x0000200001027983 */ /* 0x000ea20000300800 */
[----:B------:R-:W-:-:S03]  /*14da0*/  ULDC.64 UR4, c[0x0][0x9f8] ;  /* 0x00027e0000047ab9 */ /* 0x000fc60000000a00 */
[----:B------:R-:W3:Y:S04]  /*14db0*/  LDL.LU R0, [R1+0x24] ;  /* 0x0000240001007983 */ /* 0x000ee80000300800 */
[----:B------:R-:W4:Y:S04]  /*14dc0*/  LDL.LU R4, [R1+0x2c] ;  /* 0x00002c0001047983 */ /* 0x000f280000300800 */
[----:B0-----:R-:W4:Y:S01]  /*14dd0*/  LDL.LU R7, [R1+0x18] ;  /* 0x0000180001077983 */ /* 0x001f220000300800 */
        /* <DEDUP_REMOVED lines=26> */
.L_x_3936:
        /* <DEDUP_REMOVED lines=19> */
.L_x_4072:
[----:B------:R-:W-:Y:S01]  /*150b0*/  UMOV UR4, 0xffffffff ;  /* 0xffffffff00047882 */ /* 0x000fe20000000000 */
[----:B------:R-:W-:Y:S02]  /*150c0*/  SHF.R.S32.HI R8, RZ, 0x1f, R0 ;  /* 0x0000001fff087819 */ /* 0x000fe40000011400 */
[----:B------:R-:W-:Y:S05]  /*150d0*/  BRA.DIV UR4, `(.L_x_3938) ;  /* 0x0000004604007947 */ /* 0x000fea000b800000 */
[----:B------:R-:W-:-:S13]  /*150e0*/  ELECT P6, URZ, PT ;  /* 0x00000000003f782f */ /* 0x000fda00038c0000 */
.L_x_4075:
[----:B------:R-:W-:Y:S05]  /*150f0*/  @!P6 BRA `(.L_x_3939) ;  /* 0x0000000000fce947 */ /* 0x000fea0003800000 */
[----:B------:R-:W-:-:S04]  /*15100*/  ISETP.NE.U32.AND P0, PT, R20, RZ, PT ;  /* 0x000000ff1400720c */ /* 0x000fc80003f05070 */
[----:B------:R-:W-:-:S13]  /*15110*/  ISETP.NE.AND.EX P0, PT, R21, RZ, PT, P0 ;  /* 0x000000ff1500720c */ /* 0x000fda0003f05300 */
[----:B------:R-:W-:Y:S05]  /*15120*/  @!P0 BRA `(.L_x_3940) ;  /* 0x0000000000488947 */ /* 0x000fea0003800000 */
[----:B------:R-:W0:Y:S01]  /*15130*/  LDC R9, c[0x0][0x41c] ;  /* 0x00010700ff097b82 */ /* 0x000e220000000800 */
        /* <DEDUP_REMOVED lines=17> */
.L_x_3940:
        /* <DEDUP_REMOVED lines=9> */
.L_x_4076:
        /* <DEDUP_REMOVED lines=11> */
.L_x_3942:
        /* <DEDUP_REMOVED lines=22> */
.L_x_3939:
        /* <DEDUP_REMOVED lines=30> */
.L_x_4077:
[----:B------:R-:W-:Y:S05]  /*156d0*/  BSYNC B0 ;  /* 0x0000000000007941 */ /* 0x000fea0003800000 */
.L_x_3943:
        /* <DEDUP_REMOVED lines=11> */
.L_x_4078:
        /* <DEDUP_REMOVED lines=11> */
.L_x_3948:
        /* <DEDUP_REMOVED lines=37> */
.L_x_3946:
[----:B------:R-:W-:Y:S05]  /*15a90*/  BSYNC B0 ;  /* 0x0000000000007941 */ /* 0x000fea0003800000 */
.L_x_3945:
        /* <DEDUP_REMOVED lines=33> */
[--C-:B------:R-:W-:Y:S01]  /*15cb0*/  SHF.R.S32.HI R3, RZ, 0x1f, R2.reuse ;  /* 0x0000001fff037819 */ /* 0x100fe20000011402 */
        /* <DEDUP_REMOVED lines=8> */
.L_x_3955:
[----:B------:R-:W2:Y:S01]  /*15d40*/  S2R R5, SR_CgaCtaId ;  /* 0x0000000000057919 */ /* 0x000ea20000008800 */
[----:B------:R-:W-:-:S04]  /*15d50*/  MOV R3, 0x400 ;  /* 0x0000040000037802 */ /* 0x000fc80000000f00 */
[----:B--2---:R-:W-:Y:S02]  /*15d60*/  LEA R3, R5, R3, 0x18 ;  /* 0x0000000305037211 */ /* 0x004fe400078ec0ff */
[----:B------:R-:W-:-:S03]  /*15d70*/  SHF.L.U32 R5, R9, 0x1f, RZ ;  /* 0x0000001f09057819 */ /* 0x000fc600000006ff */
[----:B------:R-:W-:-:S04]  /*15d80*/  IMAD R3, R12, 0x8, R3 ;  /* 0x000000080c037824 */ /* 0x000fc800078e0203 */
[----:B------:R-:W2:Y:S02]  /*15d90*/  SYNCS.PHASECHK.TRANS64.TRYWAIT P0, [R3+URZ+0x22840], R5 ;  /* 0x02284005030075a7 */ /* 0x000ea4000800017f */
[----:B--2---:R-:W-:Y:S05]  /*15da0*/  @!P0 BRA `(.L_x_3956) ;  /* 0x0000003800348947 */ /* 0x004fea0003800000 */
.L_x_4079:
        /* <DEDUP_REMOVED lines=11> */
.L_x_3957:
[----:B0-----:R-:W3:Y:S01]  /*15e60*/  LDL R9, [R1] ;  /* 0x0000000001097983 */ /* 0x001ee20000100800 */
[----:B------:R-:W-:-:S03]  /*15e70*/  MOV R11, 0x400 ;  /* 0x00000400000b7802 */ /* 0x000fc60000000f00 */
        /* <DEDUP_REMOVED lines=20> */
.L_x_4080:
        /* <DEDUP_REMOVED lines=8> */
.L_x_3959:
[----:B0-2---:R-:W2:Y:S01]  /*16040*/  LDL R5, [R1] ;  /* 0x0000000001057983 */ /* 0x005ea20000100800 */
[----:B------:R-:W-:Y:S01]  /*16050*/  MOV R9, 0x400 ;  /* 0x0000040000097802 */ /* 0x000fe20000000f00 */
[----:B------:R-:W0:Y:S01]  /*16060*/  S2R R10, SR_CgaCtaId ;  /* 0x00000000000a7919 */ /* 0x000e220000008800 */
[----:B------:R-:W-:Y:S02]  /*16070*/  R2UR UR11, R2 ;  /* 0x00000000020b72ca */ /* 0x000fe400000e0000 */
[----:B------:R-:W-:Y:S01]  /*16080*/  R2UR UR9, R3 ;  /* 0x00000000030972ca */ /* 0x000fe200000e0000 */
[----:B------:R-:W-:Y:S01]  /*16090*/  UIADD3 UR4, UP0, UR38, 0x470, URZ ;  /* 0x0000047026047890 */ /* 0x000fe2000ff1e03f */
[----:B------:R-:W-:Y:S02]  /*160a0*/  R2UR UR12, R4 ;  /* 0x00000000040c72ca */ /* 0x000fe400000e0000 */
[----:B------:R-:W-:Y:S01]  /*160b0*/  R2UR UR13, R6 ;  /* 0x00000000060d72ca */ /* 0x000fe200000e0000 */
[----:B------:R-:W-:Y:S01]  /*160c0*/  UIADD3.X UR5, URZ, UR39, URZ, UP0, !UPT ;  /* 0x000000273f057290 */ /* 0x000fe200087fe43f */
[----:B0-----:R-:W-:-:S07]  /*160d0*/  LEA R9, R10, R9, 0x18 ;  /* 0x000000090a097211 */ /* 0x001fce00078ec0ff */
        /* <DEDUP_REMOVED lines=24> */
.L_x_3954:
[----:B------:R-:W-:Y:S05]  /*16260*/  BSYNC B2 ;  /* 0x0000000000027941 */ /* 0x000fea0003800000 */
.L_x_3953:
[----:B------:R-:W2:Y:S02]  /*16270*/  LDL.LU R2, [R1+0x1c] ;  /* 0x00001c0001027983 */ /* 0x000ea40000300800 */
[----:B--2---:R-:W-:-:S07]  /*16280*/  VIADD R5, R2, 0xfffffffd ;  /* 0xfffffffd02057836 */ /* 0x004fce0000000000 */
.L_x_3952:
[----:B------:R-:W-:Y:S05]  /*16290*/  BSYNC B1 ;  /* 0x0000000000017941 */ /* 0x000fea0003800000 */
.L_x_3951:
[----:B------:R-:W-:-:S13]  /*162a0*/  ISETP.NE.AND P0, PT, R7, RZ, PT ;  /* 0x000000ff0700720c */ /* 0x000fda0003f05270 */
[----:B------:R-:W-:Y:S05]  /*162b0*/  @!P0 BRA `(.L_x_3950) ;  /* 0x0000000c009c8947 */ /* 0x000fea0003800000 */
.L_x_3974:
[----:B0-----:R-:W0:Y:S04]  /*162c0*/  LDL.LU R3, [R1] ;  /* 0x0000000001037983 */ /* 0x001e280000300800 */
[----:B------:R-:W2:Y:S01]  /*162d0*/  LDL.LU R2, [R1+0x8] ;  /* 0x0000080001027983 */ /* 0x000ea20000300800 */
[----:B------:R-:W-:Y:S05]  /*162e0*/  YIELD ;  /* 0x0000000000007946 */ /* 0x000fea0003800000 */
[----:B------:R-:W-:Y:S01]  /*162f0*/  BSSY B1, `(.L_x_3960) ;  /* 0x000006d000017945 */ /* 0x000fe20003800000 */
[----:B0-----:R-:W-:-:S05]  /*16300*/  VIADD R9, R3, 0x1 ;  /* 0x0000000103097836 */ /* 0x001fca0000000000 */
[----:B------:R-:W-:-:S04]  /*16310*/  ISETP.NE.AND P0, PT, R9, 0x2, PT ;  /* 0x000000020900780c */ /* 0x000fc80003f05270 */
[----:B------:R-:W-:Y:S02]  /*16320*/  SEL R10, RZ, 0x1, P0 ;  /* 0x00000001ff0a7807 */ /* 0x000fe40000000000 */
[----:B------:R-:W-:Y:S02]  /*16330*/  SEL R9, R9, RZ, P0 ;  /* 0x000000ff09097207 */ /* 0x000fe40000000000 */
[----:B--2---:R-:W-:Y:S01]  /*16340*/  LOP3.LUT R10, R2, R10, RZ, 0x3c, !PT ;  /* 0x0000000a020a7212 */ /* 0x004fe200078e3cff */
[----:B------:R-:W-:Y:S06]  /*16350*/  @!P6 BRA `(.L_x_3961) ;  /* 0x000000040098e947 */ /* 0x000fec0003800000 */
[----:B------:R-:W-:Y:S01]  /*16360*/  ULDC.64 UR4, c[0x0][0x3f8] ;  /* 0x0000fe0000047ab9 */ /* 0x000fe20000000a00 */
[----:B------:R-:W-:Y:S01]  /*16370*/  IMAD.MOV.U32 R11, RZ, RZ, R5 ;  /* 0x000000ffff0b7224 */ /* 0x000fe200078e0005 */
[----:B------:R-:W-:-:S04]  /*16380*/  ISETP.NE.U32.AND P0, PT, RZ, UR4, PT ;  /* 0x00000004ff007c0c */ /* 0x000fc8000bf05070 */
[----:B------:R-:W-:-:S13]  /*16390*/  ISETP.NE.AND.EX P0, PT, RZ, UR5, PT, P0 ;  /* 0x00000005ff007c0c */ /* 0x000fda000bf05300 */
[----:B------:R-:W-:Y:S05]  /*163a0*/  @!P0 BRA `(.L_x_3962) ;  /* 0x0000000000448947 */ /* 0x000fea0003800000 */
[----:B------:R-:W0:Y:S01]  /*163b0*/  LDC R6, c[0x0][0x41c] ;  /* 0x00010700ff067b82 */ /* 0x000e220000000800 */
[----:B------:R-:W-:Y:S02]  /*163c0*/  ULDC.64 UR6, c[0x0][0x408] ;  /* 0x0001020000067ab9 */ /* 0x000fe40000000a00 */
[----:B------:R-:W-:Y:S01]  /*163d0*/  IMAD R7, R8, UR6, RZ ;  /* 0x0000000608077c24 */ /* 0x000fe2000f8e02ff */
[----:B0-----:R-:W-:-:S13]  /*163e0*/  ISETP.NE.AND P0, PT, R6, 0x1, PT ;  /* 0x000000010600780c */ /* 0x001fda0003f05270 */
[----:B------:R-:W0:Y:S02]  /*163f0*/  @P0 LDC.64 R2, c[0x0][0x420] ;  /* 0x00010800ff020b82 */ /* 0x000e240000000a00 */
[----:B0-----:R-:W-:-:S04]  /*16400*/  @P0 IMAD.HI.U32 R12, R5, R2, RZ ;  /* 0x00000002050c0227 */ /* 0x001fc800078e00ff */
        /* <DEDUP_REMOVED lines=11> */
.L_x_3962:
[----:B------:R-:W2:Y:S01]  /*164c0*/  S2R R3, SR_CgaCtaId ;  /* 0x0000000000037919 */ /* 0x000ea20000008800 */
[----:B------:R-:W-:-:S04]  /*164d0*/  MOV R2, 0x400 ;  /* 0x0000040000027802 */ /* 0x000fc80000000f00 */
[----:B--2---:R-:W-:Y:S02]  /*164e0*/  LEA R2, R3, R2, 0x18 ;  /* 0x0000000203027211 */ /* 0x004fe400078ec0ff */
[----:B------:R-:W-:-:S03]  /*164f0*/  SHF.L.U32 R3, R10, 0x1f, RZ ;  /* 0x0000001f0a037819 */ /* 0x000fc600000006ff */
[----:B------:R-:W-:-:S04]  /*16500*/  IMAD R2, R9, 0x8, R2 ;  /* 0x0000000809027824 */ /* 0x000fc800078e0202 */
[----:B------:R-:W2:Y:S02]  /*16510*/  SYNCS.PHASECHK.TRANS64.TRYWAIT P0, [R2+URZ+0x22840], R3 ;  /* 0x02284003020075a7 */ /* 0x000ea4000800017f */
[----:B--2---:R-:W-:Y:S05]  /*16520*/  @!P0 BRA `(.L_x_3963) ;  /* 0x00000030007c8947 */ /* 0x004fea0003800000 */
.L_x_4081:
        /* <DEDUP_REMOVED lines=11> */
.L_x_3964:
[----:B------:R-:W3:Y:S01]  /*165e0*/  LDL R12, [R1+0x10] ;  /* 0x00001000010c7983 */ /* 0x000ee20000100800 */
        /* <DEDUP_REMOVED lines=19> */
[----:B0--3--:R-:W-:Y:S05]  /*16720*/  @!P1 BRA `(.L_x_3965) ;  /* 0x0000003000109947 */ /* 0x009fea0003800000 */
.L_x_4082:
        /* <DEDUP_REMOVED lines=8> */
.L_x_3966:
        /* <DEDUP_REMOVED lines=33> */
.L_x_3961:
[----:B------:R-:W-:Y:S05]  /*169c0*/  BSYNC B1 ;  /* 0x0000000000017941 */ /* 0x000fea0003800000 */
.L_x_3960:
        /* <DEDUP_REMOVED lines=16> */
[----:B------:R-:W-:Y:S01]  /*16ad0*/  IMAD R7, R8, UR6, RZ ;  /* 0x0000000608077c24 */ /* 0x000fe2000f8e02ff */
        /* <DEDUP_REMOVED lines=8> */
[C---:B------:R-:W-:Y:S02]  /*16b60*/  IMAD R6, R0.reuse, UR7, R7 ;  /* 0x0000000700067c24 */ /* 0x040fe4000f8e0207 */
[----:B------:R-:W-:-:S04]  /*16b70*/  IMAD.WIDE.U32 R2, R0, UR6, R2 ;  /* 0x0000000600027c25 */ /* 0x000fc8000f8e0002 */
[----:B------:R-:W-:Y:S01]  /*16b80*/  IMAD.IADD R3, R6, 0x1, R3 ;  /* 0x0000000106037824 */ /* 0x000fe200078e0203 */
[----:B------:R-:W-:-:S04]  /*16b90*/  LEA R6, P0, R2, UR4, 0x2 ;  /* 0x0000000402067c11 */ /* 0x000fc8000f8010ff */
[----:B------:R-:W-:-:S05]  /*16ba0*/  LEA.HI.X R7, R2, UR5, R3, 0x2, P0 ;  /* 0x0000000502077c11 */ /* 0x000fca00080f1403 */
[----:B------:R2:W5:Y:S04]  /*16bb0*/  LDG.E R6, desc[UR40][R6.64] ;  /* 0x0000002806067981 */ /* 0x000568000c1e1900 */
.L_x_3969:
[----:B------:R-:W3:Y:S01]  /*16bc0*/  S2R R3, SR_CgaCtaId ;  /* 0x0000000000037919 */ /* 0x000ee20000008800 */
[----:B------:R-:W-:-:S04]  /*16bd0*/  MOV R2, 0x400 ;  /* 0x0000040000027802 */ /* 0x000fc80000000f00 */
[----:B---3--:R-:W-:Y:S02]  /*16be0*/  LEA R2, R3, R2, 0x18 ;  /* 0x0000000203027211 */ /* 0x008fe400078ec0ff */
[----:B------:R-:W-:-:S03]  /*16bf0*/  SHF.L.U32 R3, R11, 0x1f, RZ ;  /* 0x0000001f0b037819 */ /* 0x000fc600000006ff */
[----:B------:R-:W-:-:S04]  /*16c00*/  IMAD R2, R12, 0x8, R2 ;  /* 0x000000080c027824 */ /* 0x000fc800078e0202 */
[----:B------:R-:W3:Y:S02]  /*16c10*/  SYNCS.PHASECHK.TRANS64.TRYWAIT P0, [R2+URZ+0x22840], R3 ;  /* 0x02284003020075a7 */ /* 0x000ee4000800017f */
[----:B---3--:R-:W-:Y:S05]  /*16c20*/  @!P0 BRA `(.L_x_3970) ;  /* 0x0000002800e48947 */ /* 0x008fea0003800000 */
.L_x_4083:
        /* <DEDUP_REMOVED lines=11> */
.L_x_3971:
        /* <DEDUP_REMOVED lines=22> */
.L_x_4084:
        /* <DEDUP_REMOVED lines=8> */
.L_x_3973:
        /* <DEDUP_REMOVED lines=34> */
.L_x_3968:
[----:B------:R-:W-:Y:S05]  /*170e0*/  BSYNC B1 ;  /* 0x0000000000017941 */ /* 0x000fea0003800000 */
.L_x_3967:
[C---:B------:R-:W-:Y:S01]  /*170f0*/  ISETP.GT.AND P0, PT, R5.reuse, 0x1, PT ;  /* 0x000000010500780c */ /* 0x040fe20003f04270 */
[----:B------:R-:W-:-:S04]  /*17100*/  VIADD R2, R5, 0xfffffffe ;  /* 0xfffffffe05027836 */ /* 0x000fc80000000000 */
[----:B------:R-:W-:-:S08]  /*17110*/  IMAD.MOV.U32 R5, RZ, RZ, R2 ;  /* 0x000000ffff057224 */ /* 0x000fd000078e0002 */
[----:B------:R-:W-:Y:S05]  /*17120*/  @P0 BRA `(.L_x_3974) ;  /* 0xfffffff000640947 */ /* 0x000fea000383ffff */
.L_x_3950:
[----:B------:R-:W-:Y:S05]  /*17130*/  BSYNC B0 ;  /* 0x0000000000007941 */ /* 0x000fea0003800000 */
.L_x_3949:
[----:B------:R-:W2:Y:S01]  /*17140*/  LDL.LU R3, [R1] ;  /* 0x0000000001037983 */ /* 0x000ea20000300800 */
[----:B------:R-:W-:Y:S01]  /*17150*/  BSSY B0, `(.L_x_3975) ;  /* 0x0000016000007945 */ /* 0x000fe20003800000 */
[----:B0-----:R-:W0:Y:S02]  /*17160*/  S2R R2, SR_TID.X ;  /* 0x0000000000027919 */ /* 0x001e240000002100 */
[----:B0-----:R-:W-:-:S04]  /*17170*/  LOP3.LUT R2, R2, 0x1f, RZ, 0xc0, !PT ;  /* 0x0000001f02027812 */ /* 0x001fc800078ec0ff */
        /* <DEDUP_REMOVED lines=18> */
[----:B0-----:R-:W-:-:S07]  /*172a0*/  IADD3 R16, R4, UR37, R7 ;  /* 0x0000002504107c10 */ /* 0x001fce000fffe007 */
.L_x_3976:
[----:B------:R-:W-:Y:S05]  /*172b0*/  BSYNC B0 ;  /* 0x0000000000007941 */ /* 0x000fea0003800000 */
.L_x_3975:
[----:B0-----:R-:W2:Y:S02]  /*172c0*/  LDL.LU R2, [R1+0x8] ;  /* 0x0000080001027983 */ /* 0x001ea40000300800 */
[----:B--2---:R-:W-:-:S05]  /*172d0*/  LOP3.LUT R2, R2, R0, RZ, 0x3c, !PT ;  /* 0x0000000002027212 */ /* 0x004fca00078e3cff */
[----:B------:R0:W-:Y:S02]  /*172e0*/  STL [R1+0x8], R2 ;  /* 0x0000080201007387 */ /* 0x0001e40000100800 */
.L_x_3932:
[----:B------:R-:W-:Y:S05]  /*172f0*/  BSYNC B6 ;  /* 0x0000000000067941 */ /* 0x000fea0003800000 */
.L_x_3930:
[----:B------:R-:W-:-:S03]  /*17300*/  UMOV UR4, 0xffffffff ;  /* 0xffffffff00047882 */ /* 0x000fc60000000000 */
[----:B------:R-:W-:Y:S05]  /*17310*/  BRA.DIV UR4, `(.L_x_3977) ;  /* 0x0000002604507947 */ /* 0x000fea000b800000 */
[----:B------:R2:W3:Y:S04]  /*17320*/  SHFL.IDX PT, R4, R16, RZ, 0x1f ;  /* 0x00001fff10047589 */ /* 0x0004e800000e0000 */
[----:B------:R-:W4:Y:S02]  /*17330*/  SHFL.IDX PT, R16, R16, 0x1, 0x1f ;  /* 0x00201f0010107f89 */ /* 0x000f2400000e0000 */
.L_x_4088:
        /* <DEDUP_REMOVED lines=10> */
[----:B------:R-:W0:Y:S02]  /*173e0*/  LDC.64 R2, c[0x0][0xc58] ;  /* 0x00031600ff027b82 */ /* 0x000e240000000a00 */
[----:B0-----:R-:W-:-:S05]  /*173f0*/  IMAD.WIDE R2, R5, 0x4, R2 ;  /* 0x0000000405027825 */ /* 0x001fca00078e0202 */
[----:B------:R0:W5:Y:S02]  /*17400*/  LDG.E R17, desc[UR40][R2.64] ;  /* 0x0000002802117981 */ /* 0x000164000c1e1900 */
.L_x_3979:
[----:B------:R-:W-:Y:S05]  /*17410*/  BSYNC B0 ;  /* 0x0000000000007941 */ /* 0x000fea0003800000 */
.L_x_3978:
        /* <DEDUP_REMOVED lines=22> */
[----:B------:R0:W0:Y:S02]  /*17580*/  SHFL.IDX PT, R14, R2, 0x1f, 0x1f ;  /* 0x03e01f00020e7f89 */ /* 0x00002400000e0000 */
.L_x_4096:
[----:B------:R-:W-:Y:S02]  /*17590*/  ULDC UR4, c[0x0][0xc10] ;  /* 0x0003040000047ab9 */ /* 0x000fe40000000800 */
[----:B------:R-:W-:-:S04]  /*175a0*/  IMAD.U32 R5, RZ, RZ, UR4 ;  /* 0x00000004ff057e24 */ /* 0x000fc8000f8e00ff */
[----:B0-----:R-:W-:-:S04]  /*175b0*/  IMAD R3, R14, R5, RZ ;  /* 0x000000050e037224 */ /* 0x001fc800078e02ff */
[----:B--2-4-:R-:W-:-:S05]  /*175c0*/  IMAD.IADD R16, R16, 0x1, R3 ;  /* 0x0000000110107824 */ /* 0x014fca00078e0203 */
[----:B---3--:R-:W-:-:S13]  /*175d0*/  ISETP.GT.AND P0, PT, R16, R4, PT ;  /* 0x000000041000720c */ /* 0x008fda0003f04270 */
[----:B------:R-:W-:Y:S05]  /*175e0*/  @P0 BRA `(.L_x_3981) ;  /* 0x0000000000b40947 */ /* 0x000fea0003800000 */
[----:B------:R-:W0:Y:S02]  /*175f0*/  LDC R0, c[0x0][0xc14] ;  /* 0x00030500ff007b82 */ /* 0x000e240000000800 */
.L_x_3986:
[----:B------:R-:W-:-:S05]  /*17600*/  VIADD R19, R19, 0x1f ;  /* 0x0000001f13137836 */ /* 0x000fca0000000000 */
[----:B0-----:R-:W-:-:S13]  /*17610*/  ISETP.GE.AND P0, PT, R19, R0, PT ;  /* 0x000000001300720c */ /* 0x001fda0003f06270 */
[----:B------:R-:W-:Y:S05]  /*17620*/  @P0 BRA `(.L_x_3982) ;  /* 0x0000000400ec0947 */ /* 0x000fea0003800000 */
[----:B------:R-:W0:Y:S01]  /*17630*/  S2R R2, SR_TID.X ;  /* 0x0000000000027919 */ /* 0x000e220000002100 */
        /* <DEDUP_REMOVED lines=10> */
.L_x_3984:
[----:B------:R-:W-:Y:S05]  /*176e0*/  BSYNC B0 ;  /* 0x0000000000007941 */ /* 0x000fea0003800000 */
.L_x_3983:
        /* <DEDUP_REMOVED lines=23> */
.L_x_4104:
[----:B------:R-:W-:Y:S02]  /*17860*/  ULDC UR4, c[0x0][0xc10] ;  /* 0x0003040000047ab9 */ /* 0x000fe40000000800 */
[----:B------:R-:W-:-:S04]  /*17870*/  IMAD.U32 R5, RZ, RZ, UR4 ;  /* 0x00000004ff057e24 */ /* 0x000fc8000f8e00ff */
[----:B--2---:R-:W-:-:S04]  /*17880*/  IMAD R3, R14, R5, RZ ;  /* 0x000000050e037224 */ /* 0x004fc800078e02ff */
[----:B------:R-:W-:-:S05]  /*17890*/  IMAD.IADD R16, R3, 0x1, R16 ;  /* 0x0000000103107824 */ /* 0x000fca00078e0210 */
[----:B------:R-:W-:-:S13]  /*178a0*/  ISETP.GT.AND P0, PT, R16, R4, PT ;  /* 0x000000041000720c */ /* 0x000fda0003f04270 */
[----:B------:R-:W-:Y:S05]  /*178b0*/  @!P0 BRA `(.L_x_3986) ;  /* 0xfffffffc00508947 */ /* 0x000fea000383ffff */
.L_x_3981:
        /* <DEDUP_REMOVED lines=8> */
.L_x_4108:
[----:B------:R-:W-:Y:S01]  /*17940*/  ISETP.NE.AND P0, PT, R3, RZ, PT ;  /* 0x000000ff0300720c */ /* 0x000fe20003f05270 */
[----:B------:R-:W-:-:S12]  /*17950*/  IMAD.MOV.U32 R7, RZ, RZ, RZ ;  /* 0x000000ffff077224 */ /* 0x000fd800078e00ff */
[----:B------:R-:W-:Y:S05]  /*17960*/  @!P0 BRA `(.L_x_3988) ;  /* 0x0000000000108947 */ /* 0x000fea0003800000 */
[----:B------:R-:W-:Y:S01]  /*17970*/  UMOV UR4, 0xffffffff ;  /* 0xffffffff00047882 */ /* 0x000fe20000000000 */
[----:B------:R-:W-:Y:S02]  /*17980*/  VIADD R12, R6, 0xffffffff ;  /* 0xffffffff060c7836 */ /* 0x000fe40000000000 */
[----:B------:R-:W-:Y:S05]  /*17990*/  BRA.DIV UR4, `(.L_x_3989) ;  /* 0x0000002604e47947 */ /* 0x000fea000b800000 */
[----:B------:R4:W0:Y:S02]  /*179a0*/  SHFL.IDX PT, R7, R2, R12, 0x1f ;  /* 0x00001f0c02077589 */ /* 0x00082400000e0000 */
.L_x_3988:
[----:B0---4-:R-:W0:Y:S01]  /*179b0*/  LDC.64 R2, c[0x0][0xc68] ;  /* 0x00031a00ff027b82 */ /* 0x011e220000000a00 */
[----:B------:R-:W-:-:S04]  /*179c0*/  IMAD.IADD R19, R6, 0x1, R19 ;  /* 0x0000000106137824 */ /* 0x000fc800078e0213 */
[----:B0-----:R-:W-:-:S05]  /*179d0*/  IMAD.WIDE R2, R19, 0x4, R2 ;  /* 0x0000000413027825 */ /* 0x001fca00078e0202 */
[----:B------:R0:W2:Y:S01]  /*179e0*/  LDG.E R8, desc[UR40][R2.64] ;  /* 0x0000002802087981 */ /* 0x0000a2000c1e1900 */
[----:B------:R-:W-:-:S04]  /*179f0*/  IMAD R16, R7, R5, R16 ;  /* 0x0000000507107224 */ /* 0x000fc800078e0210 */
[----:B------:R-:W-:Y:S02]  /*17a00*/  IMAD.IADD R7, R4, 0x1, -R16 ;  /* 0x0000000104077824 */ /* 0x000fe400078e0a10 */
[----:B0-----:R-:W-:Y:S02]  /*17a10*/  IMAD.MOV.U32 R2, RZ, RZ, RZ ;  /* 0x000000ffff027224 */ /* 0x001fe400078e00ff */
[----:B--23--:R-:W-:-:S05]  /*17a20*/  IMAD R6, R17, R8, RZ ;  /* 0x0000000811067224 */ /* 0x00cfca00078e02ff */
        /* <DEDUP_REMOVED lines=29> */
[----:B------:R-:W-:Y:S02]  /*17c00*/  IMAD.MOV.U32 R2, RZ, RZ, RZ ;  /* 0x000000ffff027224 */ /* 0x000fe400078e00ff */
[----:B------:R-:W-:Y:S01]  /*17c10*/  IMAD.IADD R4, R6, 0x1, R4 ;  /* 0x0000000106047824 */ /* 0x000fe200078e0204 */
[----:B------:R-:W-:-:S04]  /*17c20*/  IABS R8, R5 ;  /* 0x0000000500087213 */ /* 0x000fc80000000000 */
[----:B------:R-:W0:Y:S08]  /*17c30*/  I2F.RP R10, R8 ;  /* 0x00000008000a7306 */ /* 0x000e300000209400 */
[----:B0-----:R-:W0:Y:S02]  /*17c40*/  MUFU.RCP R10, R10 ;  /* 0x0000000a000a7308 */ /* 0x001e240000001000 */
[----:B0-----:R-:W-:-:S06]  /*17c50*/  VIADD R11, R10, 0xffffffe ;  /* 0x0ffffffe0a0b7836 */ /* 0x001fcc0000000000 */
[----:B------:R-:W0:Y:S02]  /*17c60*/  F2I.FTZ.U32.TRUNC.NTZ R3, R11 ;  /* 0x0000000b00037305 */ /* 0x000e24000021f000 */
[----:B0-----:R-:W-:-:S04]  /*17c70*/  IMAD.MOV R7, RZ, RZ, -R3 ;  /* 0x000000ffff077224 */ /* 0x001fc800078e0a03 */
[----:B------:R-:W-:-:S04]  /*17c80*/  IMAD R7, R7, R8, RZ ;  /* 0x0000000807077224 */ /* 0x000fc800078e02ff */
        /* <DEDUP_REMOVED lines=21> */
.L_x_3982:
[----:B------:R-:W-:Y:S01]  /*17de0*/  UMOV UR4, URZ ;  /* 0x0000003f00047c82 */ /* 0x000fe20008000000 */
[----:B------:R-:W-:Y:S01]  /*17df0*/  UMOV UR5, URZ ;  /* 0x0000003f00057c82 */ /* 0x000fe20008000000 */
[----:B------:R-:W-:Y:S01]  /*17e00*/  ULDC UR6, c[0x0][0xc14] ;  /* 0x0003050000067ab9 */ /* 0x000fe20000000800 */
[----:B------:R-:W-:Y:S02]  /*17e10*/  IMAD.MOV.U32 R16, RZ, RZ, R4 ;  /* 0x000000ffff107224 */ /* 0x000fe400078e0004 */
[----:B------:R-:W-:Y:S02]  /*17e20*/  IMAD.U32 R17, RZ, RZ, UR4 ;  /* 0x00000004ff117e24 */ /* 0x000fe4000f8e00ff */
[----:B------:R-:W-:Y:S02]  /*17e30*/  IMAD.U32 R18, RZ, RZ, UR5 ;  /* 0x00000005ff127e24 */ /* 0x000fe4000f8e00ff */
[----:B------:R-:W-:-:S07]  /*17e40*/  IMAD.U32 R19, RZ, RZ, UR6 ;  /* 0x00000006ff137e24 */ /* 0x000fce000f8e00ff */
.L_x_3990:
[----:B------:R-:W0:Y:S01]  /*17e50*/  S2R R2, SR_TID.X ;  /* 0x0000000000027919 */ /* 0x000e220000002100 */
        /* <DEDUP_REMOVED lines=11> */
.L_x_3907:
        /* <DEDUP_REMOVED lines=12> */
.L_x_4111:
[----:B------:R-:W-:Y:S05]  /*17fd0*/  BSYNC B0 ;  /* 0x0000000000007941 */ /* 0x000fea0003800000 */
.L_x_3992:
[----:B------:R-:W-:-:S03]  /*17fe0*/  UMOV UR4, 0xffffffff ;  /* 0xffffffff00047882 */ /* 0x000fc60000000000 */
[----:B------:R-:W-:Y:S05]  /*17ff0*/  BRA.DIV UR4, `(.L_x_3994) ;  /* 0x0000002204887947 */ /* 0x000fea000b800000 */
[----:B------:R-:W2:Y:S02]  /*18000*/  S2R R2, SR_TID.X ;  /* 0x0000000000027919 */ /* 0x000ea40000002100 */
[----:B--2---:R-:W-:-:S04]  /*18010*/  SHF.R.U32.HI R2, RZ, 0x5, R2 ;  /* 0x00000005ff027819 */ /* 0x004fc80000011602 */
[----:B------:R-:W-:-:S05]  /*18020*/  LOP3.LUT R2, R2, 0x3, RZ, 0xc0, !PT ;  /* 0x0000000302027812 */ /* 0x000fca00078ec0ff */
[----:B------:R2:W3:Y:S02]  /*18030*/  SHFL.IDX PT, R14, R2, RZ, 0x1f ;  /* 0x00001fff020e7589 */ /* 0x0004e400000e0000 */
.L_x_4114:
[----:B---3--:R-:W-:-:S13]  /*18040*/  ISETP.NE.AND P0, PT, R14, RZ, PT ;  /* 0x000000ff0e00720c */ /* 0x008fda0003f05270 */
[----:B------:R-:W-:Y:S05]  /*18050*/  @P0 BRA `(.L_x_3745) ;  /* 0x0000000000940947 */ /* 0x000fea0003800000 */
[----:B------:R-:W-:-:S03]  /*18060*/  UMOV UR4, 0xffffffff ;  /* 0xffffffff00047882 */ /* 0x000fc60000000000 */
[----:B------:R-:W-:Y:S05]  /*18070*/  BRA.DIV UR4, `(.L_x_3995) ;  /* 0x00000022049c7947 */ /* 0x000fea000b800000 */
[----:B------:R-:W-:-:S13]  /*18080*/  ELECT P6, URZ, PT ;  /* 0x00000000003f782f */ /* 0x000fda00038c0000 */
.L_x_4117:
[----:B------:R-:W-:Y:S05]  /*18090*/  @!P6 BRA `(.L_x_3745) ;  /* 0x000000000084e947 */ /* 0x000fea0003800000 */
[----:B------:R-:W-:-:S06]  /*180a0*/  ULOP3.LUT UR4, UR36, 0x2, URZ, 0xfc, !UPT ;  /* 0x0000000224047892 */ /* 0x000fcc000f8efc3f */
[----:B--2---:R-:W-:-:S05]  /*180b0*/  IMAD.U32 R2, RZ, RZ, UR4 ;  /* 0x00000004ff027e24 */ /* 0x004fca000f8e00ff */
[----:B------:R-:W-:-:S13]  /*180c0*/  ISETP.NE.AND P2, PT, R2, 0x3, PT ;  /* 0x000000030200780c */ /* 0x000fda0003f45270 */
[----:B------:R-:W-:Y:S05]  /*180d0*/  @!P2 BRA `(.L_x_3996) ;  /* 0x000000000004a947 */ /* 0x000fea0003800000 */
[----:B------:R-:W-:Y:S01]  /*180e0*/  BPT.TRAP 0x1 ;  /* 0x000000040000795c */ /* 0x000fe20000300000 */
.L_x_3996:
        /* <DEDUP_REMOVED lines=14> */
.L_x_4118:
[----:B------:R-:W2:Y:S02]  /*181d0*/  SYNCS.PHASECHK.TRANS64.TRYWAIT P0, [R7+URZ], R2 ;  /* 0x00000002070075a7 */ /* 0x000ea4000800017f */
[----:B--2---:R-:W-:Y:S05]  /*181e0*/  @!P0 BRA `(.L_x_3998) ;  /* 0x0000002000748947 */ /* 0x004fea0003800000 */
.L_x_4119:
[----:B------:R-:W-:Y:S05]  /*181f0*/  @!P2 BRA `(.L_x_3999) ;  /* 0x000000000004a947 */ /* 0x000fea0003800000 */
[----:B------:R-:W-:Y:S01]  /*18200*/  BPT.TRAP 0x1 ;  /* 0x000000040000795c */ /* 0x000fe20000300000 */
.L_x_3999:
[----:B------:R-:W3:Y:S01]  /*18210*/  LDL.LU R4, [R1] ;  /* 0x0000000001047983 */ /* 0x000ee20000300800 */
[----:B------:R-:W-:-:S04]  /*18220*/  VIADD R0, R0, 0x22860 ;  /* 0x0002286000007836 */ /* 0x000fc80000000000 */
[----:B---3--:R-:W-:-:S04]  /*18230*/  IMAD R4, R4, 0x8, R0 ;  /* 0x0000000804047824 */ /* 0x008fc800078e0200 */
[----:B------:R-:W3:Y:S02]  /*18240*/  SYNCS.PHASECHK.TRANS64.TRYWAIT P0, [R4+URZ], R5 ;  /* 0x00000005040075a7 */ /* 0x000ee4000800017f */
[----:B---3--:R-:W-:Y:S05]  /*18250*/  @!P0 BRA `(.L_x_4000) ;  /* 0x00000020006c8947 */ /* 0x008fea0003800000 */
.L_x_4120:
[----:B------:R-:W-:-:S07]  /*18260*/  IMAD R3, R3, 0x8, R0 ;  /* 0x0000000803037824 */ /* 0x000fce00078e0200 */
.L_x_4001:
[----:B----4-:R4:W0:Y:S02]  /*18270*/  SYNCS.PHASECHK.TRANS64.TRYWAIT P0, [R3+URZ], R2 ;  /* 0x00000002030075a7 */ /* 0x010824000800017f */
[----:B0-----:R-:W-:Y:S05]  /*18280*/  @!P0 NANOSLEEP.SYNCS 0x989680 ;  /* 0x009896800000895d */ /* 0x001fea0003900000 */
[----:B------:R-:W0:Y:S02]  /*18290*/  @!P0 SYNCS.PHASECHK.TRANS64 P0, [R3+URZ], R2 ;  /* 0x00000002030085a7 */ /* 0x000e24000800007f */
[----:B0-----:R-:W-:Y:S05]  /*182a0*/  @!P0 BRA `(.L_x_4001) ;  /* 0xfffffffc00f08947 */ /* 0x001fea000383ffff */
.L_x_3745:
[----:B------:R-:W-:Y:S05]  /*182b0*/  BSYNC B7 ;  /* 0x0000000000077941 */ /* 0x000fea0003800000 */
.L_x_3742:
[----:B------:R-:W-:Y:S05]  /*182c0*/  EXIT ;  /* 0x000000000000794d */ /* 0x000fea0003800000 */
.L_x_3763:
[----:B0-----:R0:W1:Y:S02]  /*182d0*/  SYNCS.PHASECHK.TRANS64.TRYWAIT P6, [R88+URZ+0x22890], R101 ;  /* 0x02289065580075a7 */ /* 0x00106400080c017f */
[----:B-1----:R-:W-:Y:S05]  /*182e0*/  @!P6 NANOSLEEP.SYNCS 0x989680 ;  /* 0x009896800000e95d */ /* 0x002fea0003900000 */
[----:B------:R-:W1:Y:S02]  /*182f0*/  @!P6 SYNCS.PHASECHK.TRANS64 P6, [R88+URZ+0x22890], R101 ;  /* 0x022890655800e5a7 */ /* 0x000e6400080c007f */
[----:B-1----:R-:W-:Y:S05]  /*18300*/  @!P6 BRA `(.L_x_3763) ;  /* 0xfffffffc00f0e947 */ /* 0x002fea000383ffff */
[----:B------:R-:W-:Y:S05]  /*18310*/  BRA `(.L_x_4002) ;  /* 0xfffffea8002c7947 */ /* 0x000fea000383ffff */
.L_x_3781:
[----:B0-----:R0:W1:Y:S02]  /*18320*/  SYNCS.PHASECHK.TRANS64.TRYWAIT P5, [R88+URZ+0x22890], R101 ;  /* 0x02289065580075a7 */ /* 0x00106400080a017f */
[----:B-1----:R-:W-:Y:S05]  /*18330*/  @!P5 NANOSLEEP.SYNCS 0x989680 ;  /* 0x009896800000d95d */ /* 0x002fea0003900000 */
[----:B------:R-:W1:Y:S02]  /*18340*/  @!P5 SYNCS.PHASECHK.TRANS64 P5, [R88+URZ+0x22890], R101 ;  /* 0x022890655800d5a7 */ /* 0x000e6400080a007f */
[----:B-1----:R-:W-:Y:S05]  /*18350*/  @!P5 BRA `(.L_x_3781) ;  /* 0xfffffffc00f0d947 */ /* 0x002fea000383ffff */
[----:B------:R-:W-:Y:S05]  /*18360*/  BRA `(.L_x_4003) ;  /* 0xfffffeb800e07947 */ /* 0x000fea000383ffff */
.L_x_3790:
[----:B0-----:R0:W1:Y:S02]  /*18370*/  SYNCS.PHASECHK.TRANS64.TRYWAIT P4, [R88+URZ+0x22890], R101 ;  /* 0x02289065580075a7 */ /* 0x001064000808017f */
[----:B-1----:R-:W-:Y:S05]  /*18380*/  @!P4 NANOSLEEP.SYNCS 0x989680 ;  /* 0x009896800000c95d */ /* 0x002fea0003900000 */
[----:B------:R-:W1:Y:S02]  /*18390*/  @!P4 SYNCS.PHASECHK.TRANS64 P4, [R88+URZ+0x22890], R101 ;  /* 0x022890655800c5a7 */ /* 0x000e64000808007f */
[----:B-1----:R-:W-:Y:S05]  /*183a0*/  @!P4 BRA `(.L_x_3790) ;  /* 0xfffffffc00f0c947 */ /* 0x002fea000383ffff */
[----:B------:R-:W-:Y:S05]  /*183b0*/  BRA `(.L_x_4004) ;  /* 0xfffffecc00087947 */ /* 0x000fea000383ffff */
.L_x_3796:
[----:B-1----:R1:W2:Y:S02]  /*183c0*/  SYNCS.PHASECHK.TRANS64.TRYWAIT P3, [R88+URZ+0x228b0], R101 ;  /* 0x0228b065580075a7 */ /* 0x0022a4000806017f */
[----:B--2---:R-:W-:Y:S05]  /*183d0*/  @!P3 NANOSLEEP.SYNCS 0x989680 ;  /* 0x009896800000b95d */ /* 0x004fea0003900000 */
[----:B------:R-:W2:Y:S02]  /*183e0*/  @!P3 SYNCS.PHASECHK.TRANS64 P3, [R88+URZ+0x228b0], R101 ;  /* 0x0228b0655800b5a7 */ /* 0x000ea4000806007f */
[----:B--2---:R-:W-:Y:S05]  /*183f0*/  @!P3 BRA `(.L_x_3796) ;  /* 0xfffffffc00f0b947 */ /* 0x004fea000383ffff */
[----:B------:R-:W-:Y:S05]  /*18400*/  BRA `(.L_x_4005) ;  /* 0xfffffecc00987947 */ /* 0x000fea000383ffff */
.L_x_3804:
        /* <DEDUP_REMOVED lines=8> */
.L_x_4007:
[----:B------:R-:W-:Y:S05]  /*18490*/  BSYNC B0 ;  /* 0x0000000000007941 */ /* 0x000fea0003800000 */
.L_x_4006:
[----:B------:R-:W-:Y:S05]  /*184a0*/  BRA `(.L_x_4008) ;  /* 0xfffffed800387947 */ /* 0x000fea000383ffff */
.L_x_3820:
        /* <DEDUP_REMOVED lines=8> */
.L_x_4010:
[----:B------:R-:W-:Y:S05]  /*18530*/  BSYNC B1 ;  /* 0x0000000000017941 */ /* 0x000fea0003800000 */
.L_x_4009:
[----:B------:R-:W-:Y:S05]  /*18540*/  BRA `(.L_x_4011) ;  /* 0xfffffee4007c7947 */ /* 0x000fea000383ffff */
.L_x_3821:
        /* <DEDUP_REMOVED lines=8> */
.L_x_4013:
[----:B------:R-:W-:Y:S05]  /*185d0*/  BSYNC B1 ;  /* 0x0000000000017941 */ /* 0x000fea0003800000 */
.L_x_4012:
[----:B------:R-:W-:Y:S05]  /*185e0*/  BRA `(.L_x_4014) ;  /* 0xfffffee4005c7947 */ /* 0x000fea000383ffff */
.L_x_3822:
        /* <DEDUP_REMOVED lines=8> */
.L_x_4016:
[----:B------:R-:W-:Y:S05]  /*18670*/  BSYNC B1 ;  /* 0x0000000000017941 */ /* 0x000fea0003800000 */
.L_x_4015:
[----:B------:R-:W-:Y:S05]  /*18680*/  BRA `(.L_x_4017) ;  /* 0xfffffee4003c7947 */ /* 0x000fea000383ffff */
.L_x_3823:
        /* <DEDUP_REMOVED lines=8> */
.L_x_4019:
[----:B------:R-:W-:Y:S05]  /*18710*/  BSYNC B1 ;  /* 0x0000000000017941 */ /* 0x000fea0003800000 */
.L_x_4018:
[----:B------:R-:W-:Y:S05]  /*18720*/  BRA `(.L_x_4020) ;  /* 0xfffffee4001c7947 */ /* 0x000fea000383ffff */
.L_x_3824:
[----:B------:R-:W-:Y:S01]  /*18730*/  BSSY B1, `(.L_x_4021) ;  /* 0x0000008000017945 */ /* 0x000fe20003800000 */
[----:B------:R-:W-:Y:S02]  /*18740*/  IMAD.MOV.U32 R13, RZ, RZ, R5 ;  /* 0x000000ffff0d7224 */ /* 0x000fe400078e0005 */
[----:B------:R-:W-:Y:S02]  /*18750*/  IMAD.MOV.U32 R12, RZ, RZ, 0x1 ;  /* 0x00000001ff0c7424 */ /* 0x000fe400078e00ff */
[----:B------:R-:W-:Y:S02]  /*18760*/  IMAD.MOV.U32 R11, RZ, RZ, 0x1c1f ;  /* 0x00001c1fff0b7424 */ /* 0x000fe400078e00ff */
[----:B------:R-:W-:-:S07]  /*18770*/  IMAD.MOV.U32 R15, RZ, RZ, -0x1 ;  /* 0xffffffffff0f7424 */ /* 0x000fce00078e00ff */
[----:B0----5:R-:W-:Y:S05]  /*18780*/  WARPSYNC.COLLECTIVE R15, `(.L_x_4022) ;  /* 0x000000000f087348 */ /* 0x021fea0003c00000 */
[----:B------:R1:W2:Y:S02]  /*18790*/  SHFL.IDX P6, R14, R13, R12, R11 ;  /* 0x0000000c0d0e7389 */ /* 0x0002a400000c000b */
[----:B012--5:R-:W-:Y:S01]  /*187a0*/  ENDCOLLECTIVE ;  /* 0x000000000000791b */ /* 0x027fe20003800000 */
.L_x_4022:
[----:B------:R-:W-:Y:S05]  /*187b0*/  BSYNC B1 ;  /* 0x0000000000017941 */ /* 0x000fea0003800000 */
.L_x_4021:
[----:B------:R-:W-:Y:S05]  /*187c0*/  BRA `(.L_x_4023) ;  /* 0xfffffee000fc7947 */ /* 0x000fea000383ffff */
.L_x_3825:
        /* <DEDUP_REMOVED lines=8> */
.L_x_4025:
[----:B------:R-:W-:Y:S05]  /*18850*/  BSYNC B1 ;  /* 0x0000000000017941 */ /* 0x000fea0003800000 */
.L_x_4024:
[----:B------:R-:W-:Y:S05]  /*18860*/  BRA `(.L_x_4026) ;  /* 0xfffffee000dc7947 */ /* 0x000fea000383ffff */
.L_x_3826:
        /* <DEDUP_REMOVED lines=8> */
.L_x_4028:
[----:B------:R-:W-:Y:S05]  /*188f0*/  BSYNC B1 ;  /* 0x0000000000017941 */ /* 0x000fea0003800000 */
.L_x_4027:
[----:B------:R-:W-:Y:S05]  /*18900*/  BRA `(.L_x_4029) ;  /* 0xfffffee000bc7947 */ /* 0x000fea000383ffff */
.L_x_3827:
        /* <DEDUP_REMOVED lines=8> */
.L_x_4031:
[----:B------:R-:W-:Y:S05]  /*18990*/  BSYNC B1 ;  /* 0x0000000000017941 */ /* 0x000fea0003800000 */
.L_x_4030:
[----:B------:R-:W-:Y:S05]  /*189a0*/  BRA `(.L_x_4032) ;  /* 0xfffffee0009c7947 */ /* 0x000fea000383ffff */
.L_x_3829:
[----:B-1----:R1:W2:Y:S02]  /*189b0*/  SYNCS.PHASECHK.TRANS64.TRYWAIT P2, [R18+URZ+0x22800], R7 ;  /* 0x02280007120075a7 */ /* 0x0022a4000804017f */
[----:B--2---:R-:W-:Y:S05]  /*189c0*/  @!P2 NANOSLEEP.SYNCS 0x989680 ;  /* 0x009896800000a95d */ /* 0x004fea0003900000 */
[----:B------:R-:W2:Y:S02]  /*189d0*/  @!P2 SYNCS.PHASECHK.TRANS64 P2, [R18+URZ+0x22800], R7 ;  /* 0x022800071200a5a7 */ /* 0x000ea4000804007f */
[----:B--2---:R-:W-:Y:S05]  /*189e0*/  @!P2 BRA `(.L_x_3829) ;  /* 0xfffffffc00f0a947 */ /* 0x004fea000383ffff */
[----:B------:R-:W-:Y:S05]  /*189f0*/  BRA `(.L_x_4033) ;  /* 0xfffffee400247947 */ /* 0x000fea000383ffff */
.L_x_3837:
        /* <DEDUP_REMOVED lines=8> */
.L_x_4035:
[----:B------:R-:W-:Y:S05]  /*18a80*/  BSYNC B1 ;  /* 0x0000000000017941 */ /* 0x000fea0003800000 */
.L_x_4034:
[----:B------:R-:W-:Y:S05]  /*18a90*/  BRA `(.L_x_4036) ;  /* 0xfffffef400407947 */ /* 0x000fea000383ffff */
.L_x_3838:
        /* <DEDUP_REMOVED lines=8> */
.L_x_4038:
[----:B------:R-:W-:Y:S05]  /*18b20*/  BSYNC B1 ;  /* 0x0000000000017941 */ /* 0x000fea0003800000 */
.L_x_4037:
[----:B------:R-:W-:Y:S05]  /*18b30*/  BRA `(.L_x_4039) ;  /* 0xfffffef400207947 */ /* 0x000fea000383ffff */
.L_x_3839:
        /* <DEDUP_REMOVED lines=8> */
.L_x_4041:
[----:B------:R-:W-:Y:S05]  /*18bc0*/  BSYNC B1 ;  /* 0x0000000000017941 */ /* 0x000fea0003800000 */
.L_x_4040:
[----:B------:R-:W-:Y:S05]  /*18bd0*/  BRA `(.L_x_4042) ;  /* 0xfffffef400007947 */ /* 0x000fea000383ffff */
.L_x_3840:
        /* <DEDUP_REMOVED lines=8> */
.L_x_4044:
[----:B------:R-:W-:Y:S05]  /*18c60*/  BSYNC B1 ;  /* 0x0000000000017941 */ /* 0x000fea0003800000 */
.L_x_4043:
[----:B------:R-:W-:Y:S05]  /*18c70*/  BRA `(.L_x_4045) ;  /* 0xfffffef000e07947 */ /* 0x000fea000383ffff */
.L_x_3841:
        /* <DEDUP_REMOVED lines=8> */
.L_x_4047:
[----:B------:R-:W-:Y:S05]  /*18d00*/  BSYNC B1 ;  /* 0x0000000000017941 */ /* 0x000fea0003800000 */
.L_x_4046:
[----:B------:R-:W-:Y:S05]  /*18d10*/  BRA `(.L_x_4048) ;  /* 0xfffffef000c07947 */ /* 0x000fea000383ffff */
.L_x_3842:
        /* <DEDUP_REMOVED lines=8> */
.L_x_4050:
[----:B------:R-:W-:Y:S05]  /*18da0*/  BSYNC B1 ;  /* 0x0000000000017941 */ /* 0x000fea0003800000 */
.L_x_4049:
[----:B------:R-:W-:Y:S05]  /*18db0*/  BRA `(.L_x_4051) ;  /* 0xfffffef000a47947 */ /* 0x000fea000383ffff */
.L_x_3843:
        /* <DEDUP_REMOVED lines=8> */
.L_x_4053:
[----:B------:R-:W-:Y:S05]  /*18e40*/  BSYNC B1 ;  /* 0x0000000000017941 */ /* 0x000fea0003800000 */
.L_x_4052:
[----:B------:R-:W-:Y:S05]  /*18e50*/  BRA `(.L_x_4054) ;  /* 0xfffffef000887947 */ /* 0x000fea000383ffff */
.L_x_3844:
        /* <DEDUP_REMOVED lines=8> */
.L_x_4056:
[----:B------:R-:W-:Y:S05]  /*18ee0*/  BSYNC B1 ;  /* 0x0000000000017941 */ /* 0x000fea0003800000 */
.L_x_4055:
[----:B------:R-:W-:Y:S05]  /*18ef0*/  BRA `(.L_x_4057) ;  /* 0xfffffef0006c7947 */ /* 0x000fea000383ffff */
.L_x_3846:
[----:B-1----:R1:W2:Y:S02]  /*18f00*/  SYNCS.PHASECHK.TRANS64.TRYWAIT P1, [R18+URZ+0x22800], R3 ;  /* 0x02280003120075a7 */ /* 0x0022a4000802017f */
[----:B--2---:R-:W-:Y:S05]  /*18f10*/  @!P1 NANOSLEEP.SYNCS 0x989680 ;  /* 0x009896800000995d */ /* 0x004fea0003900000 */
[----:B------:R-:W2:Y:S02]  /*18f20*/  @!P1 SYNCS.PHASECHK.TRANS64 P1, [R18+URZ+0x22800], R3 ;  /* 0x02280003120095a7 */ /* 0x000ea4000802007f */
[----:B--2---:R-:W-:Y:S05]  /*18f30*/  @!P1 BRA `(.L_x_3846) ;  /* 0xfffffffc00f09947 */ /* 0x004fea000383ffff */
[----:B------:R-:W-:Y:S05]  /*18f40*/  BRA `(.L_x_4058) ;  /* 0xfffffef000e07947 */ /* 0x000fea000383ffff */
.L_x_3852:
[----:B--2---:R2:W4:Y:S02]  /*18f50*/  SYNCS.PHASECHK.TRANS64.TRYWAIT P1, [R20+URZ+0x22830], R73 ;  /* 0x02283049140075a7 */ /* 0x004524000802017f */
[----:B----4-:R-:W-:Y:S05]  /*18f60*/  @!P1 NANOSLEEP.SYNCS 0x989680 ;  /* 0x009896800000995d */ /* 0x010fea0003900000 */
[----:B------:R-:W4:Y:S02]  /*18f70*/  @!P1 SYNCS.PHASECHK.TRANS64 P1, [R20+URZ+0x22830], R73 ;  /* 0x02283049140095a7 */ /* 0x000f24000802007f */
[----:B----4-:R-:W-:Y:S05]  /*18f80*/  @!P1 BRA `(.L_x_3852) ;  /* 0xfffffffc00f09947 */ /* 0x010fea000383ffff */
[----:B------:R-:W-:Y:S05]  /*18f90*/  BRA `(.L_x_3851) ;  /* 0xffffff0000887947 */ /* 0x000fea000383ffff */
.L_x_3857:
[----:B-1----:R1:W2:Y:S02]  /*18fa0*/  SYNCS.PHASECHK.TRANS64.TRYWAIT P2, [R20+URZ+0x22850], R73 ;  /* 0x02285049140075a7 */ /* 0x0022a4000804017f */
[----:B--2---:R-:W-:Y:S05]  /*18fb0*/  @!P2 NANOSLEEP.SYNCS 0x989680 ;  /* 0x009896800000a95d */ /* 0x004fea0003900000 */
[----:B------:R-:W2:Y:S02]  /*18fc0*/  @!P2 SYNCS.PHASECHK.TRANS64 P2, [R20+URZ+0x22850], R73 ;  /* 0x022850491400a5a7 */ /* 0x000ea4000804007f */
[----:B--2---:R-:W-:Y:S05]  /*18fd0*/  @!P2 BRA `(.L_x_3857) ;  /* 0xfffffffc00f0a947 */ /* 0x004fea000383ffff */
[----:B------:R-:W-:Y:S05]  /*18fe0*/  BRA `(.L_x_3856) ;  /* 0xffffff1800a07947 */ /* 0x000fea000383ffff */
.L_x_3862:
[----:B-1----:R1:W2:Y:S02]  /*18ff0*/  SYNCS.PHASECHK.TRANS64.TRYWAIT P2, [R206+URZ+0x22830], R207 ;  /* 0x022830cfce0075a7 */ /* 0x0022a4000804017f */
[----:B--2---:R-:W-:Y:S05]  /*19000*/  @!P2 NANOSLEEP.SYNCS 0x989680 ;  /* 0x009896800000a95d */ /* 0x004fea0003900000 */
[----:B------:R-:W2:Y:S02]  /*19010*/  @!P2 SYNCS.PHASECHK.TRANS64 P2, [R206+URZ+0x22830], R207 ;  /* 0x022830cfce00a5a7 */ /* 0x000ea4000804007f */
[----:B--2---:R-:W-:Y:S05]  /*19020*/  @!P2 BRA `(.L_x_3862) ;  /* 0xfffffffc00f0a947 */ /* 0x004fea000383ffff */
[----:B------:R-:W-:Y:S05]  /*19030*/  BRA `(.L_x_3861) ;  /* 0xffffff1c00ec7947 */ /* 0x000fea000383ffff */
.L_x_3867:
[----:B-1----:R1:W2:Y:S02]  /*19040*/  SYNCS.PHASECHK.TRANS64.TRYWAIT P2, [R206+URZ+0x22850], R207 ;  /* 0x022850cfce0075a7 */ /* 0x0022a4000804017f */
[----:B--2---:R-:W-:Y:S05]  /*19050*/  @!P2 NANOSLEEP.SYNCS 0x989680 ;  /* 0x009896800000a95d */ /* 0x004fea0003900000 */
[----:B------:R-:W2:Y:S02]  /*19060*/  @!P2 SYNCS.PHASECHK.TRANS64 P2, [R206+URZ+0x22850], R207 ;  /* 0x022850cfce00a5a7 */ /* 0x000ea4000804007f */
[----:B--2---:R-:W-:Y:S05]  /*19070*/  @!P2 BRA `(.L_x_3867) ;  /* 0xfffffffc00f0a947 */ /* 0x004fea000383ffff */
[----:B------:R-:W-:Y:S05]  /*19080*/  BRA `(.L_x_3866) ;  /* 0xffffff4000287947 */ /* 0x000fea000383ffff */
.L_x_3873:
[----:B-1----:R1:W2:Y:S02]  /*19090*/  SYNCS.PHASECHK.TRANS64.TRYWAIT P2, [R202+URZ+0x22830], R20 ;  /* 0x02283014ca0075a7 */ /* 0x0022a4000804017f */
[----:B--2---:R-:W-:Y:S05]  /*190a0*/  @!P2 NANOSLEEP.SYNCS 0x989680 ;  /* 0x009896800000a95d */ /* 0x004fea0003900000 */
[----:B------:R-:W2:Y:S02]  /*190b0*/  @!P2 SYNCS.PHASECHK.TRANS64 P2, [R202+URZ+0x22830], R20 ;  /* 0x02283014ca00a5a7 */ /* 0x000ea4000804007f */
[----:B--2---:R-:W-:Y:S05]  /*190c0*/  @!P2 BRA `(.L_x_3873) ;  /* 0xfffffffc00f0a947 */ /* 0x004fea000383ffff */
[----:B------:R-:W-:Y:S05]  /*190d0*/  BRA `(.L_x_3872) ;  /* 0xffffff4400607947 */ /* 0x000fea000383ffff */
.L_x_3878:
[----:B--2---:R2:W3:Y:S02]  /*190e0*/  SYNCS.PHASECHK.TRANS64.TRYWAIT P2, [R202+URZ+0x22850], R20 ;  /* 0x02285014ca0075a7 */ /* 0x0044e4000804017f */
[----:B---3--:R-:W-:Y:S05]  /*190f0*/  @!P2 NANOSLEEP.SYNCS 0x989680 ;  /* 0x009896800000a95d */ /* 0x008fea0003900000 */
[----:B------:R-:W3:Y:S02]  /*19100*/  @!P2 SYNCS.PHASECHK.TRANS64 P2, [R202+URZ+0x22850], R20 ;  /* 0x02285014ca00a5a7 */ /* 0x000ee4000804007f */
[----:B---3--:R-:W-:Y:S05]  /*19110*/  @!P2 BRA `(.L_x_3878) ;  /* 0xfffffffc00f0a947 */ /* 0x008fea000383ffff */
[----:B------:R-:W-:Y:S05]  /*19120*/  BRA `(.L_x_3877) ;  /* 0xffffff5c00bc7947 */ /* 0x000fea000383ffff */
.L_x_3913:
        /* <DEDUP_REMOVED lines=11> */
.L_x_4060:
[----:B------:R-:W-:Y:S05]  /*191e0*/  BSYNC B1 ;  /* 0x0000000000017941 */ /* 0x000fea0003800000 */
.L_x_4059:
[----:B------:R-:W-:Y:S05]  /*191f0*/  BRA `(.L_x_4061) ;  /* 0xffffffa800787947 */ /* 0x000fea000383ffff */
.L_x_3914:
[----:B------:R-:W-:Y:S01]  /*19200*/  BSSY B1, `(.L_x_4062) ;  /* 0x0000006000017945 */ /* 0x000fe20003800000 */
[----:B------:R-:W-:-:S07]  /*19210*/  IMAD.MOV.U32 R15, RZ, RZ, -0x1 ;  /* 0xffffffffff0f7424 */ /* 0x000fce00078e00ff */
[----:B------:R-:W-:Y:S05]  /*19220*/  WARPSYNC.COLLECTIVE R15, `(.L_x_4063) ;  /* 0x000000000f0c7348 */ /* 0x000fea0003c00000 */
[----:B------:R-:W-:Y:S02]  /*19230*/  ELECT P6, UR62, PT ;  /* 0x00000000003e782f */ /* 0x000fe400038c0000 */
[----:B------:R-:W-:Y:S01]  /*19240*/  MOV R14, UR62 ;  /* 0x0000003e000e7c02 */ /* 0x000fe20008000f00 */
[----:B------:R-:W-:Y:S10]  /*19250*/  ENDCOLLECTIVE ;  /* 0x000000000000791b */ /* 0x000ff40003800000 */
.L_x_4063:
[----:B------:R-:W-:Y:S05]  /*19260*/  BSYNC B1 ;  /* 0x0000000000017941 */ /* 0x000fea0003800000 */
.L_x_4062:
[----:B------:R-:W-:Y:S05]  /*19270*/  BRA `(.L_x_4064) ;  /* 0xffffffa800647947 */ /* 0x000fea000383ffff */
.L_x_3916:
[----:B0-----:R0:W1:Y:S02]  /*19280*/  SYNCS.PHASECHK.TRANS64.TRYWAIT P0, [R9+URZ+0x22820], R5 ;  /* 0x02282005090075a7 */ /* 0x001064000800017f */
[----:B-1----:R-:W-:Y:S05]  /*19290*/  @!P0 NANOSLEEP.SYNCS 0x989680 ;  /* 0x009896800000895d */ /* 0x002fea0003900000 */
[----:B------:R-:W1:Y:S02]  /*192a0*/  @!P0 SYNCS.PHASECHK.TRANS64 P0, [R9+URZ+0x22820], R5 ;  /* 0x02282005090085a7 */ /* 0x000e64000800007f */
[----:B-1----:R-:W-:Y:S05]  /*192b0*/  @!P0 BRA `(.L_x_3916) ;  /* 0xfffffffc00f08947 */ /* 0x002fea000383ffff */
[----:B------:R-:W-:Y:S05]  /*192c0*/  BRA `(.L_x_4065) ;  /* 0xffffffa800807947 */ /* 0x000fea000383ffff */
.L_x_3919:
[----:B0-----:R0:W1:Y:S02]  /*192d0*/  SYNCS.PHASECHK.TRANS64.TRYWAIT P0, [R5+URZ+0x228a0], R7 ;  /* 0x0228a007050075a7 */ /* 0x001064000800017f */
[----:B-1----:R-:W-:Y:S05]  /*192e0*/  @!P0 NANOSLEEP.SYNCS 0x989680 ;  /* 0x009896800000895d */ /* 0x002fea0003900000 */
[----:B------:R-:W1:Y:S02]  /*192f0*/  @!P0 SYNCS.PHASECHK.TRANS64 P0, [R5+URZ+0x228a0], R7 ;  /* 0x0228a007050085a7 */ /* 0x000e64000800007f */
[----:B-1----:R-:W-:Y:S05]  /*19300*/  @!P0 BRA `(.L_x_3919) ;  /* 0xfffffffc00f08947 */ /* 0x002fea000383ffff */
[----:B------:R-:W-:Y:S05]  /*19310*/  BRA `(.L_x_4066) ;  /* 0xffffffa800907947 */ /* 0x000fea000383ffff */
.L_x_3921:
[----:B-1----:R1:W2:Y:S02]  /*19320*/  SYNCS.PHASECHK.TRANS64.TRYWAIT P0, [R5+URZ+0x228c0], R7 ;  /* 0x0228c007050075a7 */ /* 0x0022a4000800017f */
[----:B--2---:R-:W-:Y:S05]  /*19330*/  @!P0 NANOSLEEP.SYNCS 0x989680 ;  /* 0x009896800000895d */ /* 0x004fea0003900000 */
[----:B------:R-:W2:Y:S02]  /*19340*/  @!P0 SYNCS.PHASECHK.TRANS64 P0, [R5+URZ+0x228c0], R7 ;  /* 0x0228c007050085a7 */ /* 0x000ea4000800007f */
[----:B--2---:R-:W-:Y:S05]  /*19350*/  @!P0 BRA `(.L_x_3921) ;  /* 0xfffffffc00f08947 */ /* 0x004fea000383ffff */
[----:B------:R-:W-:Y:S05]  /*19360*/  BRA `(.L_x_4067) ;  /* 0xffffffa800f47947 */ /* 0x000fea000383ffff */
.L_x_3925:
[----:B0-----:R0:W1:Y:S02]  /*19370*/  SYNCS.PHASECHK.TRANS64.TRYWAIT P0, [R6+URZ+0x228a0], R7 ;  /* 0x0228a007060075a7 */ /* 0x001064000800017f */
[----:B-1----:R-:W-:Y:S05]  /*19380*/  @!P0 NANOSLEEP.SYNCS 0x989680 ;  /* 0x009896800000895d */ /* 0x002fea0003900000 */
[----:B------:R-:W1:Y:S02]  /*19390*/  @!P0 SYNCS.PHASECHK.TRANS64 P0, [R6+URZ+0x228a0], R7 ;  /* 0x0228a007060085a7 */ /* 0x000e64000800007f */
[----:B-1----:R-:W-:Y:S05]  /*193a0*/  @!P0 BRA `(.L_x_3925) ;  /* 0xfffffffc00f08947 */ /* 0x002fea000383ffff */
[----:B------:R-:W-:Y:S05]  /*193b0*/  BRA `(.L_x_4068) ;  /* 0xffffffac00e47947 */ /* 0x000fea000383ffff */
.L_x_3927:
[----:B-1----:R1:W2:Y:S02]  /*193c0*/  SYNCS.PHASECHK.TRANS64.TRYWAIT P1, [R6+URZ+0x228c0], R7 ;  /* 0x0228c007060075a7 */ /* 0x0022a4000802017f */
[----:B--2---:R-:W-:Y:S05]  /*193d0*/  @!P1 NANOSLEEP.SYNCS 0x989680 ;  /* 0x009896800000995d */ /* 0x004fea0003900000 */
[----:B------:R-:W2:Y:S02]  /*193e0*/  @!P1 SYNCS.PHASECHK.TRANS64 P1, [R6+URZ+0x228c0], R7 ;  /* 0x0228c007060095a7 */ /* 0x000ea4000802007f */
[----:B--2---:R-:W-:Y:S05]  /*193f0*/  @!P1 BRA `(.L_x_3927) ;  /* 0xfffffffc00f09947 */ /* 0x004fea000383ffff */
[----:B------:R-:W-:Y:S05]  /*19400*/  BRA `(.L_x_4069) ;  /* 0xffffffb000407947 */ /* 0x000fea000383ffff */
.L_x_3937:
        /* <DEDUP_REMOVED lines=11> */
.L_x_4071:
[----:B------:R-:W-:Y:S05]  /*194c0*/  BSYNC B0 ;  /* 0x0000000000007941 */ /* 0x000fea0003800000 */
.L_x_4070:
[----:B------:R-:W-:Y:S05]  /*194d0*/  BRA `(.L_x_4072) ;  /* 0xffffffb800f47947 */ /* 0x000fea000383ffff */
.L_x_3938:
[----:B------:R-:W-:Y:S01]  /*194e0*/  BSSY B0, `(.L_x_4073) ;  /* 0x0000006000007945 */ /* 0x000fe20003800000 */
[----:B------:R-:W-:-:S07]  /*194f0*/  IMAD.MOV.U32 R15, RZ, RZ, -0x1 ;  /* 0xffffffffff0f7424 */ /* 0x000fce00078e00ff */
[----:B------:R-:W-:Y:S05]  /*19500*/  WARPSYNC.COLLECTIVE R15, `(.L_x_4074) ;  /* 0x000000000f0c7348 */ /* 0x000fea0003c00000 */
[----:B------:R-:W-:Y:S02]  /*19510*/  ELECT P6, UR62, PT ;  /* 0x00000000003e782f */ /* 0x000fe400038c0000 */
[----:B------:R-:W-:Y:S01]  /*19520*/  MOV R14, UR62 ;  /* 0x0000003e000e7c02 */ /* 0x000fe20008000f00 */
[----:B------:R-:W-:Y:S10]  /*19530*/  ENDCOLLECTIVE ;  /* 0x000000000000791b */ /* 0x000ff40003800000 */
.L_x_4074:
[----:B------:R-:W-:Y:S05]  /*19540*/  BSYNC B0 ;  /* 0x0000000000007941 */ /* 0x000fea0003800000 */
.L_x_4073:
[----:B------:R-:W-:Y:S05]  /*19550*/  BRA `(.L_x_4075) ;  /* 0xffffffb800e47947 */ /* 0x000fea000383ffff */
.L_x_3941:
[----:B0-----:R0:W1:Y:S02]  /*19560*/  SYNCS.PHASECHK.TRANS64.TRYWAIT P0, [R5+URZ+0x22840], R7 ;  /* 0x02284007050075a7 */ /* 0x001064000800017f */
[----:B-1----:R-:W-:Y:S05]  /*19570*/  @!P0 NANOSLEEP.SYNCS 0x989680 ;  /* 0x009896800000895d */ /* 0x002fea0003900000 */
[----:B------:R-:W1:Y:S02]  /*19580*/  @!P0 SYNCS.PHASECHK.TRANS64 P0, [R5+URZ+0x22840], R7 ;  /* 0x02284007050085a7 */ /* 0x000e64000800007f */
[----:B-1----:R-:W-:Y:S05]  /*19590*/  @!P0 BRA `(.L_x_3941) ;  /* 0xfffffffc00f08947 */ /* 0x002fea000383ffff */
[----:B------:R-:W-:Y:S05]  /*195a0*/  BRA `(.L_x_4076) ;  /* 0xffffffbc004c7947 */ /* 0x000fea000383ffff */
.L_x_3944:
        /* <DEDUP_REMOVED lines=8> */
.L_x_3947:
[----:B0-----:R0:W1:Y:S02]  /*19630*/  SYNCS.PHASECHK.TRANS64.TRYWAIT P0, [R2+URZ+0x22860], R5 ;  /* 0x02286005020075a7 */ /* 0x001064000800017f */
[----:B-1----:R-:W-:Y:S05]  /*19640*/  @!P0 NANOSLEEP.SYNCS 0x989680 ;  /* 0x009896800000895d */ /* 0x002fea0003900000 */
[----:B------:R-:W1:Y:S02]  /*19650*/  @!P0 SYNCS.PHASECHK.TRANS64 P0, [R2+URZ+0x22860], R5 ;  /* 0x02286005020085a7 */ /* 0x000e64000800007f */
[----:B-1----:R-:W-:Y:S05]  /*19660*/  @!P0 BRA `(.L_x_3947) ;  /* 0xfffffffc00f08947 */ /* 0x002fea000383ffff */
[----:B------:R-:W-:Y:S05]  /*19670*/  BRA `(.L_x_4078) ;  /* 0xffffffc000447947 */ /* 0x000fea000383ffff */
.L_x_3956:
[----:B--2---:R2:W3:Y:S02]  /*19680*/  SYNCS.PHASECHK.TRANS64.TRYWAIT P0, [R3+URZ+0x22840], R5 ;  /* 0x02284005030075a7 */ /* 0x0044e4000800017f */
[----:B---3--:R-:W-:Y:S05]  /*19690*/  @!P0 NANOSLEEP.SYNCS 0x989680 ;  /* 0x009896800000895d */ /* 0x008fea0003900000 */
[----:B------:R-:W3:Y:S02]  /*196a0*/  @!P0 SYNCS.PHASECHK.TRANS64 P0, [R3+URZ+0x22840], R5 ;  /* 0x02284005030085a7 */ /* 0x000ee4000800007f */
[----:B---3--:R-:W-:Y:S05]  /*196b0*/  @!P0 BRA `(.L_x_3956) ;  /* 0xfffffffc00f08947 */ /* 0x008fea000383ffff */
[----:B------:R-:W-:Y:S05]  /*196c0*/  BRA `(.L_x_4079) ;  /* 0xffffffc400b87947 */ /* 0x000fea000383ffff */
.L_x_3958:
[----:B0-----:R0:W3:Y:S02]  /*196d0*/  SYNCS.PHASECHK.TRANS64.TRYWAIT P0, [R3+URZ+0x22860], R5 ;  /* 0x02286005030075a7 */ /* 0x0010e4000800017f */
[----:B---3--:R-:W-:Y:S05]  /*196e0*/  @!P0 NANOSLEEP.SYNCS 0x989680 ;  /* 0x009896800000895d */ /* 0x008fea0003900000 */
[----:B------:R-:W3:Y:S02]  /*196f0*/  @!P0 SYNCS.PHASECHK.TRANS64 P0, [R3+URZ+0x22860], R5 ;  /* 0x02286005030085a7 */ /* 0x000ee4000800007f */
[----:B---3--:R-:W-:Y:S05]  /*19700*/  @!P0 BRA `(.L_x_3958) ;  /* 0xfffffffc00f08947 */ /* 0x008fea000383ffff */
[----:B------:R-:W-:Y:S05]  /*19710*/  BRA `(.L_x_4080) ;  /* 0xffffffc800287947 */ /* 0x000fea000383ffff */
.L_x_3963:
[----:B--2---:R2:W3:Y:S02]  /*19720*/  SYNCS.PHASECHK.TRANS64.TRYWAIT P0, [R2+URZ+0x22840], R3 ;  /* 0x02284003020075a7 */ /* 0x0044e4000800017f */
[----:B---3--:R-:W-:Y:S05]  /*19730*/  @!P0 NANOSLEEP.SYNCS 0x989680 ;  /* 0x009896800000895d */ /* 0x008fea0003900000 */
[----:B------:R-:W3:Y:S02]  /*19740*/  @!P0 SYNCS.PHASECHK.TRANS64 P0, [R2+URZ+0x22840], R3 ;  /* 0x02284003020085a7 */ /* 0x000ee4000800007f */
[----:B---3--:R-:W-:Y:S05]  /*19750*/  @!P0 BRA `(.L_x_3963) ;  /* 0xfffffffc00f08947 */ /* 0x008fea000383ffff */
[----:B------:R-:W-:Y:S05]  /*19760*/  BRA `(.L_x_4081) ;  /* 0xffffffcc00707947 */ /* 0x000fea000383ffff */
.L_x_3965:
[----:B0-----:R0:W3:Y:S02]  /*19770*/  SYNCS.PHASECHK.TRANS64.TRYWAIT P1, [R2+URZ+0x22860], R3 ;  /* 0x02286003020075a7 */ /* 0x0010e4000802017f */
[----:B---3--:R-:W-:Y:S05]  /*19780*/  @!P1 NANOSLEEP.SYNCS 0x989680 ;  /* 0x009896800000995d */ /* 0x008fea0003900000 */
[----:B------:R-:W3:Y:S02]  /*19790*/  @!P1 SYNCS.PHASECHK.TRANS64 P1, [R2+URZ+0x22860], R3 ;  /* 0x02286003020095a7 */ /* 0x000ee4000802007f */
[----:B---3--:R-:W-:Y:S05]  /*197a0*/  @!P1 BRA `(.L_x_3965) ;  /* 0xfffffffc00f09947 */ /* 0x008fea000383ffff */
[----:B------:R-:W-:Y:S05]  /*197b0*/  BRA `(.L_x_4082) ;  /* 0xffffffcc00dc7947 */ /* 0x000fea000383ffff */
.L_x_3970:
[----:B---3--:R3:W4:Y:S02]  /*197c0*/  SYNCS.PHASECHK.TRANS64.TRYWAIT P0, [R2+URZ+0x22840], R3 ;  /* 0x02284003020075a7 */ /* 0x008724000800017f */
[----:B----4-:R-:W-:Y:S05]  /*197d0*/  @!P0 NANOSLEEP.SYNCS 0x989680 ;  /* 0x009896800000895d */ /* 0x010fea0003900000 */
[----:B------:R-:W4:Y:S02]  /*197e0*/  @!P0 SYNCS.PHASECHK.TRANS64 P0, [R2+URZ+0x22840], R3 ;  /* 0x02284003020085a7 */ /* 0x000f24000800007f */
[----:B----4-:R-:W-:Y:S05]  /*197f0*/  @!P0 BRA `(.L_x_3970) ;  /* 0xfffffffc00f08947 */ /* 0x010fea000383ffff */
[----:B------:R-:W-:Y:S05]  /*19800*/  BRA `(.L_x_4083) ;  /* 0xffffffd400087947 */ /* 0x000fea000383ffff */
.L_x_3972:
[----:B0-----:R0:W2:Y:S02]  /*19810*/  SYNCS.PHASECHK.TRANS64.TRYWAIT P1, [R2+URZ+0x22860], R3 ;  /* 0x02286003020075a7 */ /* 0x0010a4000802017f */
[----:B--2---:R-:W-:Y:S05]  /*19820*/  @!P1 NANOSLEEP.SYNCS 0x989680 ;  /* 0x009896800000995d */ /* 0x004fea0003900000 */
[----:B------:R-:W2:Y:S02]  /*19830*/  @!P1 SYNCS.PHASECHK.TRANS64 P1, [R2+URZ+0x22860], R3 ;  /* 0x02286003020095a7 */ /* 0x000ea4000802007f */
[----:B--2---:R-:W-:Y:S05]  /*19840*/  @!P1 BRA `(.L_x_3972) ;  /* 0xfffffffc00f09947 */ /* 0x004fea000383ffff */
[----:B------:R-:W-:Y:S05]  /*19850*/  BRA `(.L_x_4084) ;  /* 0xffffffd400787947 */ /* 0x000fea000383ffff */
.L_x_3977:
[----:B------:R-:W-:Y:S01]  /*19860*/  BSSY B0, `(.L_x_4085) ;  /* 0x0000008000007945 */ /* 0x000fe20003800000 */
[----:B------:R-:W-:Y:S02]  /*19870*/  IMAD.MOV.U32 R13, RZ, RZ, R16 ;  /* 0x000000ffff0d7224 */ /* 0x000fe400078e0010 */
[----:B------:R-:W-:Y:S02]  /*19880*/  IMAD.MOV.U32 R12, RZ, RZ, RZ ;  /* 0x000000ffff0c7224 */ /* 0x000fe400078e00ff */
[----:B------:R-:W-:Y:S02]  /*19890*/  IMAD.MOV.U32 R11, RZ, RZ, 0x1f ;  /* 0x0000001fff0b7424 */ /* 0x000fe400078e00ff */
[----:B------:R-:W-:-:S07]  /*198a0*/  IMAD.MOV.U32 R15, RZ, RZ, -0x1 ;  /* 0xffffffffff0f7424 */ /* 0x000fce00078e00ff */
[----:B01----:R-:W-:Y:S05]  /*198b0*/  WARPSYNC.COLLECTIVE R15, `(.L_x_4086) ;  /* 0x000000000f087348 */ /* 0x003fea0003c00000 */
[----:B------:R2:W3:Y:S02]  /*198c0*/  SHFL.IDX P6, R14, R13, R12, R11 ;  /* 0x0000000c0d0e7389 */ /* 0x0004e400000c000b */
[----:B0123--:R-:W-:Y:S01]  /*198d0*/  ENDCOLLECTIVE ;  /* 0x000000000000791b */ /* 0x00ffe20003800000 */
.L_x_4086:
[----:B------:R-:W-:Y:S05]  /*198e0*/  BSYNC B0 ;  /* 0x0000000000007941 */ /* 0x000fea0003800000 */
.L_x_4085:
        /* <DEDUP_REMOVED lines=8> */
.L_x_4087:
[----:B------:R-:W-:Y:S01]  /*19970*/  IMAD.MOV.U32 R16, RZ, RZ, R14 ;  /* 0x000000ffff107224 */ /* 0x000fe200078e000e */
[----:B------:R-:W-:Y:S06]  /*19980*/  BRA `(.L_x_4088) ;  /* 0xffffffd8006c7947 */ /* 0x000fec000383ffff */
.L_x_3980:
        /* <DEDUP_REMOVED lines=8> */
.L_x_4090:
[----:B------:R-:W-:Y:S05]  /*19a10*/  BSYNC B0 ;  /* 0x0000000000007941 */ /* 0x000fea0003800000 */
.L_x_4089:
        /* <DEDUP_REMOVED lines=10> */
.L_x_4091:
        /* <DEDUP_REMOVED lines=8> */
.L_x_4092:
        /* <DEDUP_REMOVED lines=8> */
.L_x_4093:
        /* <DEDUP_REMOVED lines=8> */
.L_x_4094:
        /* <DEDUP_REMOVED lines=8> */
.L_x_4095:
[----:B------:R-:W-:Y:S05]  /*19cc0*/  BRA `(.L_x_4096) ;  /* 0xffffffd800307947 */ /* 0x000fea000383ffff */
.L_x_3985:
[----:B------:R-:W-:Y:S01]  /*19cd0*/  BSSY B0, `(.L_x_4097) ;  /* 0x0000008000007945 */ /* 0x000fe20003800000 */
[----:B-----5:R-:W-:Y:S02]  /*19ce0*/  IMAD.MOV.U32 R13, RZ, RZ, R17 ;  /* 0x000000ffff0d7224 */ /* 0x020fe400078e0011 */
[----:B------:R-:W-:Y:S02]  /*19cf0*/  IMAD.MOV.U32 R12, RZ, RZ, 0x1 ;  /* 0x00000001ff0c7424 */ /* 0x000fe400078e00ff */
[----:B------:R-:W-:Y:S02]  /*19d00*/  IMAD.MOV.U32 R11, RZ, RZ, RZ ;  /* 0x000000ffff0b7224 */ /* 0x000fe400078e00ff */
[----:B------:R-:W-:-:S07]  /*19d10*/  IMAD.MOV.U32 R15, RZ, RZ, -0x1 ;  /* 0xffffffffff0f7424 */ /* 0x000fce00078e00ff */
[----:B01----:R-:W-:Y:S05]  /*19d20*/  WARPSYNC.COLLECTIVE R15, `(.L_x_4098) ;  /* 0x000000000f087348 */ /* 0x003fea0003c00000 */
[----:B------:R2:W3:Y:S02]  /*19d30*/  SHFL.UP P6, R14, R13, R12, R11 ;  /* 0x0400000c0d0e7389 */ /* 0x0004e400000c000b */
[----:B0123--:R-:W-:Y:S01]  /*19d40*/  ENDCOLLECTIVE ;  /* 0x000000000000791b */ /* 0x00ffe20003800000 */
.L_x_4098:
[----:B------:R-:W-:Y:S05]  /*19d50*/  BSYNC B0 ;  /* 0x0000000000007941 */ /* 0x000fea0003800000 */
.L_x_4097:
        /* <DEDUP_REMOVED lines=10> */
.L_x_4099:
        /* <DEDUP_REMOVED lines=8> */
.L_x_4100:
        /* <DEDUP_REMOVED lines=8> */
.L_x_4101:
        /* <DEDUP_REMOVED lines=8> */
.L_x_4102:
        /* <DEDUP_REMOVED lines=8> */
.L_x_4103:
[----:B------:R-:W-:Y:S05]  /*1a000*/  BRA `(.L_x_4104) ;  /* 0xffffffd800147947 */ /* 0x000fea000383ffff */
.L_x_3987:
[----:B------:R-:W-:Y:S01]  /*1a010*/  BSSY B0, `(.L_x_4105) ;  /* 0x0000006000007945 */ /* 0x000fe20003800000 */
[----:B------:R-:W-:Y:S01]  /*1a020*/  PLOP3.LUT P6, PT, P6, PT, PT, 0x8, 0x0 ;  /* 0x000000000000781c */ /* 0x000fe200037ce170 */
[----:B------:R-:W-:-:S12]  /*1a030*/  IMAD.MOV.U32 R15, RZ, RZ, -0x1 ;  /* 0xffffffffff0f7424 */ /* 0x000fd800078e00ff */
[----:B01----:R-:W-:Y:S05]  /*1a040*/  WARPSYNC.COLLECTIVE R15, `(.L_x_4106) ;  /* 0x000000000f087348 */ /* 0x003fea0003c00000 */
[----:B------:R-:W-:Y:S01]  /*1a050*/  VOTE.ANY R14, PT, P6 ;  /* 0x00000000000e7806 */ /* 0x000fe200030e0100 */
[----:B01----:R-:W-:Y:S06]  /*1a060*/  ENDCOLLECTIVE ;  /* 0x000000000000791b */ /* 0x003fec0003800000 */
.L_x_4106:
[----:B------:R-:W-:Y:S05]  /*1a070*/  BSYNC B0 ;  /* 0x0000000000007941 */ /* 0x000fea0003800000 */
.L_x_4105:
        /* <DEDUP_REMOVED lines=9> */
.L_x_4107:
[----:B------:R-:W-:Y:S01]  /*1a110*/  IMAD.MOV.U32 R17, RZ, RZ, R14 ;  /* 0x000000ffff117224 */ /* 0x000fe200078e000e */
[----:B------:R-:W-:Y:S06]  /*1a120*/  BRA `(.L_x_4108) ;  /* 0xffffffd800047947 */ /* 0x000fec000383ffff */
.L_x_3989:
[----:B------:R-:W-:Y:S01]  /*1a130*/  BSSY B0, `(.L_x_4109) ;  /* 0x0000007000007945 */ /* 0x000fe20003800000 */
[----:B------:R-:W-:Y:S02]  /*1a140*/  IMAD.MOV.U32 R13, RZ, RZ, R2 ;  /* 0x000000ffff0d7224 */ /* 0x000fe400078e0002 */
[----:B------:R-:W-:Y:S02]  /*1a150*/  IMAD.MOV.U32 R11, RZ, RZ, 0x1f ;  /* 0x0000001fff0b7424 */ /* 0x000fe400078e00ff */
[----:B------:R-:W-:-:S07]  /*1a160*/  IMAD.MOV.U32 R15, RZ, RZ, -0x1 ;  /* 0xffffffffff0f7424 */ /* 0x000fce00078e00ff */
[----:B0123--:R-:W-:Y:S05]  /*1a170*/  WARPSYNC.COLLECTIVE R15, `(.L_x_4110) ;  /* 0x000000000f087348 */ /* 0x00ffea0003c00000 */
[----:B------:R4:W0:Y:S02]  /*1a180*/  SHFL.IDX P6, R14, R13, R12, R11 ;  /* 0x0000000c0d0e7389 */ /* 0x00082400000c000b */
[----:B01234-:R-:W-:Y:S01]  /*1a190*/  ENDCOLLECTIVE ;  /* 0x000000000000791b */ /* 0x01ffe20003800000 */
.L_x_4110:
[----:B------:R-:W-:Y:S05]  /*1a1a0*/  BSYNC B0 ;  /* 0x0000000000007941 */ /* 0x000fea0003800000 */
.L_x_4109:
[----:B------:R-:W-:Y:S01]  /*1a1b0*/  IMAD.MOV.U32 R7, RZ, RZ, R14 ;  /* 0x000000ffff077224 */ /* 0x000fe200078e000e */
[----:B------:R-:W-:Y:S06]  /*1a1c0*/  BRA `(.L_x_3988) ;  /* 0xffffffd400f87947 */ /* 0x000fec000383ffff */
.L_x_3993:
[----:B-1----:R1:W2:Y:S02]  /*1a1d0*/  SYNCS.PHASECHK.TRANS64.TRYWAIT P0, [R0+URZ+0x22820], R3 ;  /* 0x02282003000075a7 */ /* 0x0022a4000800017f */
[----:B--2---:R-:W-:Y:S05]  /*1a1e0*/  @!P0 NANOSLEEP.SYNCS 0x989680 ;  /* 0x009896800000895d */ /* 0x004fea0003900000 */
[----:B------:R-:W2:Y:S02]  /*1a1f0*/  @!P0 SYNCS.PHASECHK.TRANS64 P0, [R0+URZ+0x22820], R3 ;  /* 0x02282003000085a7 */ /* 0x000ea4000800007f */
[----:B--2---:R-:W-:Y:S05]  /*1a200*/  @!P0 BRA `(.L_x_3993) ;  /* 0xfffffffc00f08947 */ /* 0x004fea000383ffff */
[----:B------:R-:W-:Y:S05]  /*1a210*/  BRA `(.L_x_4111) ;  /* 0xffffffdc006c7947 */ /* 0x000fea000383ffff */
.L_x_3994:
[----:B------:R-:W2:Y:S01]  /*1a220*/  S2R R2, SR_TID.X ;  /* 0x0000000000027919 */ /* 0x000ea20000002100 */
        /* <DEDUP_REMOVED lines=10> */
.L_x_4113:
[----:B------:R-:W-:Y:S05]  /*1a2d0*/  BSYNC B0 ;  /* 0x0000000000007941 */ /* 0x000fea0003800000 */
.L_x_4112:
[----:B------:R-:W-:Y:S05]  /*1a2e0*/  BRA `(.L_x_4114) ;  /* 0xffffffdc00547947 */ /* 0x000fea000383ffff */
.L_x_3995:
[----:B------:R-:W-:Y:S01]  /*1a2f0*/  BSSY B0, `(.L_x_4115) ;  /* 0x0000006000007945 */ /* 0x000fe20003800000 */
[----:B------:R-:W-:-:S07]  /*1a300*/  IMAD.MOV.U32 R15, RZ, RZ, -0x1 ;  /* 0xffffffffff0f7424 */ /* 0x000fce00078e00ff */
[----:B012---:R-:W-:Y:S05]  /*1a310*/  WARPSYNC.COLLECTIVE R15, `(.L_x_4116) ;  /* 0x000000000f0c7348 */ /* 0x007fea0003c00000 */
[----:B------:R-:W-:Y:S02]  /*1a320*/  ELECT P6, UR62, PT ;  /* 0x00000000003e782f */ /* 0x000fe400038c0000 */
[----:B------:R-:W-:Y:S01]  /*1a330*/  MOV R14, UR62 ;  /* 0x0000003e000e7c02 */ /* 0x000fe20008000f00 */
[----:B012---:R-:W-:Y:S10]  /*1a340*/  ENDCOLLECTIVE ;  /* 0x000000000000791b */ /* 0x007ff40003800000 */
.L_x_4116:
[----:B------:R-:W-:Y:S05]  /*1a350*/  BSYNC B0 ;  /* 0x0000000000007941 */ /* 0x000fea0003800000 */
.L_x_4115:
[----:B------:R-:W-:Y:S05]  /*1a360*/  BRA `(.L_x_4117) ;  /* 0xffffffdc00487947 */ /* 0x000fea000383ffff */
.L_x_3997:
[----:B-1----:R1:W2:Y:S02]  /*1a370*/  SYNCS.PHASECHK.TRANS64.TRYWAIT P0, [R6+URZ], R5 ;  /* 0x00000005060075a7 */ /* 0x0022a4000800017f */
[----:B--2---:R-:W-:Y:S05]  /*1a380*/  @!P0 NANOSLEEP.SYNCS 0x989680 ;  /* 0x009896800000895d */ /* 0x004fea0003900000 */
[----:B------:R-:W2:Y:S02]  /*1a390*/  @!P0 SYNCS.PHASECHK.TRANS64 P0, [R6+URZ], R5 ;  /* 0x00000005060085a7 */ /* 0x000ea4000800007f */
[----:B--2---:R-:W-:Y:S05]  /*1a3a0*/  @!P0 BRA `(.L_x_3997) ;  /* 0xfffffffc00f08947 */ /* 0x004fea000383ffff */
[----:B------:R-:W-:Y:S05]  /*1a3b0*/  BRA `(.L_x_4118) ;  /* 0xffffffdc00847947 */ /* 0x000fea000383ffff */
.L_x_3998:
[----:B--2---:R2:W3:Y:S02]  /*1a3c0*/  SYNCS.PHASECHK.TRANS64.TRYWAIT P0, [R7+URZ], R2 ;  /* 0x00000002070075a7 */ /* 0x0044e4000800017f */
[----:B---3--:R-:W-:Y:S05]  /*1a3d0*/  @!P0 NANOSLEEP.SYNCS 0x989680 ;  /* 0x009896800000895d */ /* 0x008fea0003900000 */
[----:B------:R-:W3:Y:S02]  /*1a3e0*/  @!P0 SYNCS.PHASECHK.TRANS64 P0, [R7+URZ], R2 ;  /* 0x00000002070085a7 */ /* 0x000ee4000800007f */
[----:B---3--:R-:W-:Y:S05]  /*1a3f0*/  @!P0 BRA `(.L_x_3998) ;  /* 0xfffffffc00f08947 */ /* 0x008fea000383ffff */
[----:B------:R-:W-:Y:S05]  /*1a400*/  BRA `(.L_x_4119) ;  /* 0xffffffdc00787947 */ /* 0x000fea000383ffff */
.L_x_4000:
[----:B---3--:R3:W4:Y:S02]  /*1a410*/  SYNCS.PHASECHK.TRANS64.TRYWAIT P0, [R4+URZ], R5 ;  /* 0x00000005040075a7 */ /* 0x008724000800017f */
[----:B----4-:R-:W-:Y:S05]  /*1a420*/  @!P0 NANOSLEEP.SYNCS 0x989680 ;  /* 0x009896800000895d */ /* 0x010fea0003900000 */
[----:B------:R-:W4:Y:S02]  /*1a430*/  @!P0 SYNCS.PHASECHK.TRANS64 P0, [R4+URZ], R5 ;  /* 0x00000005040085a7 */ /* 0x000f24000800007f */
[----:B----4-:R-:W-:Y:S05]  /*1a440*/  @!P0 BRA `(.L_x_4000) ;  /* 0xfffffffc00f08947 */ /* 0x010fea000383ffff */
[----:B------:R-:W-:Y:S05]  /*1a450*/  BRA `(.L_x_4120) ;  /* 0xffffffdc00807947 */ /* 0x000fea000383ffff */
.L_x_4121:
        /* <DEDUP_REMOVED lines=10> */
.L_x_4732:


//--------------------- .text._ZN7cutlass13device_kernelIN5flash11enable_sm90INS1_16FlashAttnFwdSm90INS1_25CollectiveMainloopFwdSm90ILi2EN4cute5tupleIJNS5_1CILi1EEES8_S8_EEENS6_IJNS7_ILi128EEENS7_ILi96EEENS7_ILi64EEEEEELi256ENS_10bfloat16_tEfNS_4arch4Sm90ELb1ELb0ELb0ELb1ELb0ELb0ELb1ELb1ELb0ELb0ELb0ELb0EEENS1_21CollectiveEpilogueFwdINS6_IJSA_NS7_ILi256EEESB_EEES9_SE_SG_Li256ELb1ELb0ELb0ELb0EEENS1_36VarlenDynamicPersistentTileSchedulerILi128ELi96ELi256ELi32ELb0ELb0ELb1ELb1ELb1ELb1EEEEEEEEEvNT_6ParamsE --------------------------
	.section	.text._ZN7cutlass13device_kernelIN5flash11enable_sm90INS1_16FlashAttnFwdSm90INS1_25CollectiveMainloopFwdSm90ILi2EN4cute5tupleIJNS5_1CILi1EEES8_S8_EEENS6_IJNS7_ILi128EEENS7_ILi96EEENS7_ILi64EEEEEELi256ENS_10bfloat16_tEfNS_4arch4Sm90ELb1ELb0ELb0ELb1ELb0ELb0ELb1ELb1ELb0ELb0ELb0ELb0EEENS1_21CollectiveEpilogueFwdINS6_IJSA_NS7_ILi256EEESB_EEES9_SE_SG_Li256ELb1ELb0ELb0ELb0EEENS1_36VarlenDynamicPersistentTileSchedulerILi128ELi96ELi256ELi32ELb0ELb0ELb1ELb1ELb1ELb1EEEEEEEEEvNT_6ParamsE,"ax",@progbits
	.align	128
.text._ZN7cutlass13device_kernelIN5flash11enable_sm90INS1_16FlashAttnFwdSm90INS1_25CollectiveMainloopFwdSm90ILi2EN4cute5tupleIJNS5_1CILi1EEES8_S8_EEENS6_IJNS7_ILi128EEENS7_ILi96EEENS7_ILi64EEEEEELi256ENS_10bfloat16_tEfNS_4arch4Sm90ELb1ELb0ELb0ELb1ELb0ELb0ELb1ELb1ELb0ELb0ELb0ELb0EEENS1_21CollectiveEpilogueFwdINS6_IJSA_NS7_ILi256EEESB_EEES9_SE_SG_Li256ELb1ELb0ELb0ELb0EEENS1_36VarlenDynamicPersistentTileSchedulerILi128ELi96ELi256ELi32ELb0ELb0ELb1ELb1ELb1ELb1EEEEEEEEEvNT_6ParamsE:
        .type           _ZN7cutlass13device_kernelIN5flash11enable_sm90INS1_16FlashAttnFwdSm90INS1_25CollectiveMainloopFwdSm90ILi2EN4cute5tupleIJNS5_1CILi1EEES8_S8_EEENS6_IJNS7_ILi128EEENS7_ILi96EEENS7_ILi64EEEEEELi256ENS_10bfloat16_tEfNS_4arch4Sm90ELb1ELb0ELb0ELb1ELb0ELb0ELb1ELb1ELb0ELb0ELb0ELb0EEENS1_21CollectiveEpilogueFwdINS6_IJSA_NS7_ILi256EEESB_EEES9_SE_SG_Li256ELb1ELb0ELb0ELb0EEENS1_36VarlenDynamicPersistentTileSchedulerILi128ELi96ELi256ELi32ELb0ELb0ELb1ELb1ELb1ELb1EEEEEEEEEvNT_6ParamsE,@function
        .size           _ZN7cutlass13device_kernelIN5flash11enable_sm90INS1_16FlashAttnFwdSm90INS1_25CollectiveMainloopFwdSm90ILi2EN4cute5tupleIJNS5_1CILi1EEES8_S8_EEENS6_IJNS7_ILi128EEENS7_ILi96EEENS7_ILi64EEEEEELi256ENS_10bfloat16_tEfNS_4arch4Sm90ELb1ELb0ELb0ELb1ELb0ELb0ELb1ELb1ELb0ELb0ELb0ELb0EEENS1_21CollectiveEpilogueFwdINS6_IJSA_NS7_ILi256EEESB_EEES9_SE_SG_Li256ELb1ELb0ELb0ELb0EEENS1_36VarlenDynamicPersistentTileSchedulerILi128ELi96ELi256ELi32ELb0ELb0ELb1ELb1ELb1ELb1EEEEEEEEEvNT_6ParamsE,(.L_x_4733 - _ZN7cutlass13device_kernelIN5flash11enable_sm90INS1_16FlashAttnFwdSm90INS1_25CollectiveMainloopFwdSm90ILi2EN4cute5tupleIJNS5_1CILi1EEES8_S8_EEENS6_IJNS7_ILi128EEENS7_ILi96EEENS7_ILi64EEEEEELi256ENS_10bfloat16_tEfNS_4arch4Sm90ELb1ELb0ELb0ELb1ELb0ELb0ELb1ELb1ELb0ELb0ELb0ELb0EEENS1_21CollectiveEpilogueFwdINS6_IJSA_NS7_ILi256EEESB_EEES9_SE_SG_Li256ELb1ELb0ELb0ELb0EEENS1_36VarlenDynamicPersistentTileSchedulerILi128ELi96ELi256ELi32ELb0ELb0ELb1ELb1ELb1ELb1EEEEEEEEEvNT_6ParamsE)
        .other          _ZN7cutlass13device_kernelIN5flash11enable_sm90INS1_16FlashAttnFwdSm90INS1_25CollectiveMainloopFwdSm90ILi2EN4cute5tupleIJNS5_1CILi1EEES8_S8_EEENS6_IJNS7_ILi128EEENS7_ILi96EEENS7_ILi64EEEEEELi256ENS_10bfloat16_tEfNS_4arch4Sm90ELb1ELb0ELb0ELb1ELb0ELb0ELb1ELb1ELb0ELb0ELb0ELb0EEENS1_21CollectiveEpilogueFwdINS6_IJSA_NS7_ILi256EEESB_EEES9_SE_SG_Li256ELb1ELb0ELb0ELb0EEENS1_36VarlenDynamicPersistentTileSchedulerILi128ELi96ELi256ELi32ELb0ELb0ELb1ELb1ELb1ELb1EEEEEEEEEvNT_6ParamsE,@"STO_CUDA_ENTRY STV_DEFAULT"
_ZN7cutlass13device_kernelIN5flash11enable_sm90INS1_16FlashAttnFwdSm90INS1_25CollectiveMainloopFwdSm90ILi2EN4cute5tupleIJNS5_1CILi1EEES8_S8_EEENS6_IJNS7_ILi128EEENS7_ILi96EEENS7_ILi64EEEEEELi256ENS_10bfloat16_tEfNS_4arch4Sm90ELb1ELb0ELb0ELb1ELb0ELb0ELb1ELb1ELb0ELb0ELb0ELb0EEENS1_21CollectiveEpilogueFwdINS6_IJSA_NS7_ILi256EEESB_EEES9_SE_SG_Li256ELb1ELb0ELb0ELb0EEENS1_36VarlenDynamicPersistentTileSchedulerILi128ELi96ELi256ELi32ELb0ELb0ELb1ELb1ELb1ELb1EEEEEEEEEvNT_6ParamsE:
        /* <DEDUP_REMOVED lines=24> */
.L_x_4123:
[----:B------:R-:W-:Y:S05]  /*0180*/  BSYNC B0 ;  /* 0x0000000000007941 */ /* 0x000fea0003800000 */
.L_x_4122:
        /* <DEDUP_REMOVED lines=43> */
.L_x_4124:
        /* <DEDUP_REMOVED lines=22> */
.L_x_4125:
        /* <DEDUP_REMOVED lines=18> */
.L_x_4126:
        /* <DEDUP_REMOVED lines=22> */
.L_x_4127:
        /* <DEDUP_REMOVED lines=22> */
.L_x_4128:
[----:B0-----:R-:W-:Y:S01]  /*0980*/  UMOV UR4, 0x1 ;  /* 0x0000000100047882 */ /* 0x001fe20000000000 */
[----:B------:R-:W-:Y:S01]  /*0990*/  PLOP3.LUT P0, PT, PT, PT, UP0, 0x80, 0x0 ;  /* 0x000000000000781c */ /* 0x000fe20003f0f008 */
[----:B------:R-:W-:Y:S01]  /*09a0*/  USEL UR4, UR4, 0x2, !UP0 ;  /* 0x0000000204047887 */ /* 0x000fe2000c000000 */
[----:B------:R-:W-:-:S05]  /*09b0*/  NOP ;  /* 0x0000000000007918 */ /* 0x000fca0000000000 */
[----:B------:R-:W-:-:S05]  /*09c0*/  IMAD.U32 R2, RZ, RZ, UR4 ;  /* 0x00000004ff027e24 */ /* 0x000fca000f8e00ff */
[----:B------:R0:W-:Y:S01]  /*09d0*/  STL [R1+0x24], R2 ;  /* 0x0000240201007387 */ /* 0x0001e20000100800 */
[----:B-123--:R-:W-:Y:S06]  /*09e0*/  BAR.SYNC.DEFER_BLOCKING 0x0 ;  /* 0x0000000000007b1d */ /* 0x00efec0000010000 */
[----:B------:R-:W-:Y:S05]  /*09f0*/  @!P0 BRA `(.L_x_4129) ;  /* 0x000000b8005c8947 */ /* 0x000fea0003800000 */
.L_x_4130:
        /* <DEDUP_REMOVED lines=20> */
[----:B------:R-:W-:Y:S01]  /*0b40*/  IMAD.MOV.U32 R221, RZ, RZ, RZ ;  /* 0x000000ffffdd7224 */ /* 0x000fe200078e00ff */
[----:B------:R-:W-:Y:S01]  /*0b50*/  R2UR UR5, R14 ;  /* 0x000000000e0572ca */ /* 0x000fe200000e0000 */
[----:B------:R-:W0:Y:S01]  /*0b60*/  S2R R0, SR_TID.X ;  /* 0x0000000000007919 */ /* 0x000e220000002100 */
[----:B------:R-:W-:Y:S01]  /*0b70*/  UMOV UR37, URZ ;  /* 0x0000003f00257c82 */ /* 0x000fe20008000000 */
[----:B------:R-:W-:Y:S01]  /*0b80*/  UMOV UR36, URZ ;  /* 0x0000003f00247c82 */ /* 0x000fe20008000000 */
[----:B0-----:R-:W-:-:S05]  /*0b90*/  VIADD R226, R0, 0xffffff80 ;  /* 0xffffff8000e27836 */ /* 0x001fca0000000000 */
[----:B------:R-:W-:-:S04]  /*0ba0*/  SHF.R.S32.HI R3, RZ, 0x1f, R226 ;  /* 0x0000001fff037819 */ /* 0x000fc800000114e2 */
[CC--:B------:R-:W-:Y:S02]  /*0bb0*/  LEA.HI R0, R3.reuse, R226.reuse, RZ, 0x7 ;  /* 0x000000e203007211 */ /* 0x0c0fe400078f38ff */
[----:B------:R-:W-:Y:S02]  /*0bc0*/  LEA.HI R4, R3, R226, RZ, 0x5 ;  /* 0x000000e203047211 */ /* 0x000fe400078f28ff */
[----:B------:R-:W-:Y:S02]  /*0bd0*/  LOP3.LUT R5, R0, 0xffffff80, RZ, 0xc0, !PT ;  /* 0xffffff8000057812 */ /* 0x000fe400078ec0ff */
        /* <DEDUP_REMOVED lines=12> */
[----:B--2---:R-:W-:Y:S02]  /*0ca0*/  R2UR UR4, R2 ;  /* 0x00000000020472ca */ /* 0x004fe400000e0000 */
[----:B------:R-:W-:-:S04]  /*0cb0*/  SHF.R.S32.HI R2, RZ, 0x1f, R6 ;  /* 0x0000001fff027819 */ /* 0x000fc80000011406 */
[----:B------:R-:W-:-:S04]  /*0cc0*/  LEA.HI R2, R2, R5, RZ, 0x3 ;  /* 0x0000000502027211 */ /* 0x000fc800078f18ff */
[----:B------:R-:W-:Y:S02]  /*0cd0*/  LOP3.LUT R8, R2, 0xfffffff8, RZ, 0xc0, !PT ;  /* 0xfffffff802087812 */ /* 0x000fe400078ec0ff */
[CC--:B------:R-:W-:Y:S01]  /*0ce0*/  LEA.HI R2, R3.reuse, R226.reuse, RZ, 0x4 ;  /* 0x000000e203027211 */ /* 0x0c0fe200078f20ff */
[----:B------:R-:W-:Y:S01]  /*0cf0*/  ULOP3.LUT UR4, UR4, 0x1, URZ, 0xfc, !UPT ;  /* 0x0000000104047892 */ /* 0x000fe2000f8efc3f */
[----:B------:R-:W-:Y:S01]  /*0d00*/  LEA.HI R3, R3, R226, RZ, 0x3 ;  /* 0x000000e203037211 */ /* 0x000fe200078f18ff */
[----:B------:R-:W-:Y:S01]  /*0d10*/  IMAD.IADD R8, R5, 0x1, -R8 ;  /* 0x0000000105087824 */ /* 0x000fe200078e0a08 */
[----:B------:R-:W-:Y:S02]  /*0d20*/  SHF.R.S32.HI R7, RZ, 0x4, R2 ;  /* 0x00000004ff077819 */ /* 0x000fe40000011402 */
[C---:B------:R-:W-:Y:S01]  /*0d30*/  LOP3.LUT R5, R2.reuse, 0x3fffff0, RZ, 0xc0, !PT ;  /* 0x03fffff002057812 */ /* 0x040fe200078ec0ff */
[----:B------:R-:W-:Y:S01]  /*0d40*/  IMAD R9, R9, 0x10, R8 ;  /* 0x0000001009097824 */ /* 0x000fe200078e0208 */
[----:B------:R-:W-:Y:S01]  /*0d50*/  LEA.HI R2, R2, R7, RZ, 0x1 ;  /* 0x0000000702027211 */ /* 0x000fe200078f08ff */
[----:B------:R-:W-:Y:S01]  /*0d60*/  IMAD.U32 R225, RZ, RZ, UR4 ;  /* 0x00000004ffe17e24 */ /* 0x000fe2000f8e00ff */
[----:B------:R-:W-:Y:S01]  /*0d70*/  SHF.R.S32.HI R202, RZ, 0x3, R3 ;  /* 0x00000003ffca7819 */ /* 0x000fe20000011403 */
[----:B------:R-:W-:Y:S01]  /*0d80*/  IMAD.IADD R5, R226, 0x1, -R5 ;  /* 0x00000001e2057824 */ /* 0x000fe200078e0a05 */
[----:B------:R-:W-:Y:S01]  /*0d90*/  LOP3.LUT R2, R2, 0x1ffffffe, RZ, 0xc0, !PT ;  /* 0x1ffffffe02027812 */ /* 0x000fe200078ec0ff */
[----:B------:R-:W-:Y:S01]  /*0da0*/  IMAD R205, R0, 0x40, R9 ;  /* 0x0000004000cd7824 */ /* 0x000fe200078e0209 */
[----:B------:R-:W-:Y:S01]  /*0db0*/  LOP3.LUT R9, R6, 0x7ffffffc, RZ, 0xc0, !PT ;  /* 0x7ffffffc06097812 */ /* 0x000fe200078ec0ff */
[----:B------:R-:W-:-:S02]  /*0dc0*/  IMAD R5, R5, 0x40, R4 ;  /* 0x0000004005057824 */ /* 0x000fc400078e0204 */
[----:B------:R-:W-:Y:S02]  /*0dd0*/  IMAD.IADD R2, R7, 0x1, -R2 ;  /* 0x0000000107027824 */ /* 0x000fe400078e0a02 */
[----:B------:R-:W-:Y:S02]  /*0de0*/  IMAD.MOV.U32 R7, RZ, RZ, R15 ;  /* 0x000000ffff077224 */ /* 0x000fe400078e000f */
[----:B------:R-:W-:Y:S01]  /*0df0*/  IMAD R224, R2, 0x8, R5 ;  /* 0x0000000802e07824 */ /* 0x000fe200078e0205 */
[----:B------:R-:W-:Y:S01]  /*0e00*/  LOP3.LUT R5, R3, 0x1ffffff8, RZ, 0xc0, !PT ;  /* 0x1ffffff803057812 */ /* 0x000fe200078ec0ff */
[----:B------:R-:W-:-:S04]  /*0e10*/  IMAD.IADD R204, R222, 0x1, -R9 ;  /* 0x00000001decc7824 */ /* 0x000fc800078e0a09 */
[----:B------:R-:W-:-:S04]  /*0e20*/  IMAD.IADD R5, R226, 0x1, -R5 ;  /* 0x00000001e2057824 */ /* 0x000fc800078e0a05 */
[----:B------:R-:W-:-:S07]  /*0e30*/  IMAD.SHL.U32 R200, R5, 0x8, RZ ;  /* 0x0000000805c87824 */ /* 0x000fce00078e00ff */
.L_x_4185:
[----:B0-----:R-:W0:Y:S01]  /*0e40*/  LDC.64 R206, c[0x0][0xd60] ;  /* 0x00035800ffce7b82 */ /* 0x001e220000000a00 */
[----:B------:R-:W-:Y:S01]  /*0e50*/  ULDC.64 UR10, c[0x0][0x208] ;  /* 0x00008200000a7ab9 */ /* 0x000fe20000000a00 */
[----:B------:R-:W-:Y:S01]  /*0e60*/  ULDC.64 UR6, c[0x0][0xb20] ;  /* 0x0002c80000067ab9 */ /* 0x000fe20000000a00 */
[----:B------:R-:W-:Y:S01]  /*0e70*/  ULDC.64 UR8, c[0x0][0xb10] ;  /* 0x0002c40000087ab9 */ /* 0x000fe20000000a00 */
[----:B0-----:R-:W-:-:S06]  /*0e80*/  IMAD.WIDE R206, R7, 0x4, R206 ;  /* 0x0000000407ce7825 */ /* 0x001fcc00078e02ce */
[----:B--2---:R-:W2:Y:S01]  /*0e90*/  LDG.E R206, desc[UR10][R206.64] ;  /* 0x0000000acece7981 */ /* 0x004ea2000c1e1900 */
[----:B------:R-:W-:Y:S02]  /*0ea0*/  ISETP.NE.U32.AND P0, PT, RZ, UR6, PT ;  /* 0x00000006ff007c0c */ /* 0x000fe4000bf05070 */
[----:B------:R-:W-:Y:S02]  /*0eb0*/  ISETP.NE.U32.AND P1, PT, RZ, UR8, PT ;  /* 0x00000008ff007c0c */ /* 0x000fe4000bf25070 */
[----:B------:R-:W-:Y:S02]  /*0ec0*/  ISETP.NE.AND.EX P0, PT, RZ, UR7, PT, P0 ;  /* 0x00000007ff007c0c */ /* 0x000fe4000bf05300 */
[----:B------:R-:W-:Y:S02]  /*0ed0*/  ISETP.NE.AND.EX P1, PT, RZ, UR9, PT, P1 ;  /* 0x00000009ff007c0c */ /* 0x000fe4000bf25310 */
[----:B--2---:R-:W-:-:S09]  /*0ee0*/  SHF.R.S32.HI R218, RZ, 0x1f, R206 ;  /* 0x0000001fffda7819 */ /* 0x004fd200000114ce */
[----:B------:R-:W-:-:S04]  /*0ef0*/  @P0 LEA R2, P2, R206, UR6, 0x2 ;  /* 0x00000006ce020c11 */ /* 0x000fc8000f8410ff */
[C---:B------:R-:W-:Y:S01]  /*0f00*/  @P0 LEA.HI.X R3, R206.reuse, UR7, R218, 0x2, P2 ;  /* 0x00000007ce030c11 */ /* 0x040fe200090f14da */
[----:B------:R-:W-:Y:S01]  /*0f10*/  ULDC.64 UR6, c[0x0][0x3f8] ;  /* 0x0000fe0000067ab9 */ /* 0x000fe20000000a00 */
[----:B---34-:R-:W-:-:S03]  /*0f20*/  @P1 LEA R4, P2, R206, UR8, 0x2 ;  /* 0x00000008ce041c11 */ /* 0x018fc6000f8410ff */
[----:B------:R-:W2:Y:S01]  /*0f30*/  @P0 LDG.E R2, desc[UR10][R2.64] ;  /* 0x0000000a02020981 */ /* 0x000ea2000c1e1900 */
[----:B------:R-:W-:-:S05]  /*0f40*/  @P1 LEA.HI.X R5, R206, UR9, R218, 0x2, P2 ;  /* 0x00000009ce051c11 */ /* 0x000fca00090f14da */
[----:B------:R-:W3:Y:S01]  /*0f50*/  @P1 LDG.E R4, desc[UR10][R4.64] ;  /* 0x0000000a04041981 */ /* 0x000ee2000c1e1900 */
[----:B------:R-:W-:Y:S01]  /*0f60*/  UISETP.NE.U32.AND UP0, UPT, UR6, URZ, UPT ;  /* 0x0000003f0600728c */ /* 0x000fe2000bf05070 */
[----:B------:R-:W-:Y:S01]  /*0f70*/  IMAD.U32 R219, RZ, RZ, UR5 ;  /* 0x00000005ffdb7e24 */ /* 0x000fe2000f8e00ff */
[----:B------:R-:W-:Y:S01]  /*0f80*/  ULDC.64 UR10, c[0x0][0xb18] ;  /* 0x0002c600000a7ab9 */ /* 0x000fe20000000a00 */
[----:B------:R-:W-:Y:S01]  /*0f90*/  ULDC UR6, c[0x0][0x404] ;  /* 0x0001010000067ab9 */ /* 0x000fe20000000800 */
[----:B------:R-:W-:Y:S01]  /*0fa0*/  UISETP.NE.AND.EX UP0, UPT, UR7, URZ, UPT, UP0 ;  /* 0x0000003f0700728c */ /* 0x000fe2000bf05300 */
[----:B------:R-:W-:Y:S01]  /*0fb0*/  ISETP.NE.U32.AND P2, PT, RZ, UR10, PT ;  /* 0x0000000aff007c0c */ /* 0x000fe2000bf45070 */
[----:B------:R-:W-:Y:S01]  /*0fc0*/  UMOV UR4, URZ ;  /* 0x0000003f00047c82 */ /* 0x000fe20008000000 */
[----:B------:R-:W-:Y:S01]  /*0fd0*/  ULDC UR7, c[0x0][0x2e0] ;  /* 0x0000b80000077ab9 */ /* 0x000fe20000000800 */
[----:B------:R-:W-:Y:S01]  /*0fe0*/  USEL UR6, UR6, 0x1, UP0 ;  /* 0x0000000106067887 */ /* 0x000fe20008000000 */
[----:B------:R-:W-:Y:S01]  /*0ff0*/  ISETP.NE.AND.EX P2, PT, RZ, UR11, PT, P2 ;  /* 0x0000000bff007c0c */ /* 0x000fe2000bf45320 */
[----:B------:R-:W-:-:S02]  /*1000*/  ULDC UR61, c[0x0][0x288] ;  /* 0x0000a200003d7ab9 */ /* 0x000fc40000000800 */
[----:B------:R-:W-:Y:S01]  /*1010*/  UIMAD UR6, UR6, UR7, URZ ;  /* 0x00000007060672a4 */ /* 0x000fe2000f8e023f */
[----:B--2---:R-:W-:Y:S02]  /*1020*/  @P0 R2UR UR4, R2 ;  /* 0x00000000020402ca */ /* 0x004fe400000e0000 */
[----:B---3--:R-:W-:Y:S01]  /*1030*/  @P1 R2UR UR61, R4 ;  /* 0x00000000043d12ca */ /* 0x008fe200000e0000 */
[----:B-1---5:R-:W-:-:S14]  /*1040*/  @P1 BRA `(.L_x_4131) ;  /* 0x0000000000301947 */ /* 0x022fdc0003800000 */
[----:B------:R-:W-:Y:S02]  /*1050*/  ULDC.64 UR8, c[0x0][0xaf8] ;  /* 0x0002be0000087ab9 */ /* 0x000fe40000000a00 */
[----:B------:R-:W-:-:S04]  /*1060*/  ISETP.NE.U32.AND P0, PT, RZ, UR8, PT ;  /* 0x00000008ff007c0c */ /* 0x000fc8000bf05070 */
[----:B------:R-:W-:-:S13]  /*1070*/  ISETP.NE.AND.EX P0, PT, RZ, UR9, PT, P0 ;  /* 0x00000009ff007c0c */ /* 0x000fda000bf05300 */
[----:B------:R-:W-:Y:S05]  /*1080*/  @!P0 BRA `(.L_x_4131) ;  /* 0x0000000000208947 */ /* 0x000fea0003800000 */
[----:B------:R-:W0:Y:S01]  /*1090*/  LDC.64 R2, c[0x0][0xaf8] ;  /* 0x0002be00ff027b82 */ /* 0x000e220000000a00 */
[----:B------:R-:W-:Y:S01]  /*10a0*/  ULDC.64 UR8, c[0x0][0x208] ;  /* 0x0000820000087ab9 */ /* 0x000fe20000000a00 */
[----:B0-----:R-:W-:-:S05]  /*10b0*/  IMAD.WIDE R2, R206, 0x4, R2 ;  /* 0x00000004ce027825 */ /* 0x001fca00078e0202 */
[----:B------:R-:W2:Y:S04]  /*10c0*/  LDG.E R4, desc[UR8][R2.64] ;  /* 0x0000000802047981 */ /* 0x000ea8000c1e1900 */
[----:B------:R-:W3:Y:S01]  /*10d0*/  LDG.E R0, desc[UR8][R2.64+0x4] ;  /* 0x0000040802007981 */ /* 0x000ee2000c1e1900 */
[----:B--2---:R-:W-:Y:S02]  /*10e0*/  R2UR UR61, R4 ;  /* 0x00000000043d72ca */ /* 0x004fe400000e0000 */
[----:B---3--:R-:W-:-:S13]  /*10f0*/  R2UR UR5, R0 ;  /* 0x00000000000572ca */ /* 0x008fda00000e0000 */
[----:B------:R-:W-:-:S12]  /*1100*/  UIADD3 UR61, -UR61, UR5, URZ ;  /* 0x000000053d3d7290 */ /* 0x000fd8000fffe13f */
.L_x_4131:
[----:B------:R-:W-:Y:S01]  /*1110*/  IMAD.U32 R220, RZ, RZ, UR60 ;  /* 0x0000003cffdc7e24 */ /* 0x000fe2000f8e00ff */
[----:B------:R-:W-:Y:S06]  /*1120*/  @!P2 BRA `(.L_x_4132) ;  /* 0x000000000018a947 */ /* 0x000fec0003800000 */
[----:B------:R-:W-:Y:S01]  /*1130*/  LEA R2, P0, R206, UR10, 0x2 ;  /* 0x0000000ace027c11 */ /* 0x000fe2000f8010ff */
[----:B------:R-:W-:-:S03]  /*1140*/  ULDC.64 UR6, c[0x0][0x208] ;  /* 0x0000820000067ab9 */ /* 0x000fc60000000a00 */
[----:B------:R-:W-:-:S05]  /*1150*/  LEA.HI.X R3, R206, UR11, R218, 0x2, P0 ;  /* 0x0000000bce037c11 */ /* 0x000fca00080f14da */
[----:B------:R-:W2:Y:S02]  /*1160*/  LDG.E R2, desc[UR6][R2.64] ;  /* 0x0000000602027981 */ /* 0x000ea4000c1e1900 */
[----:B--2---:R-:W-:Y:S01]  /*1170*/  R2UR UR6, R2 ;  /* 0x00000000020672ca */ /* 0x004fe200000e0000 */
[----:B------:R-:W-:-:S14]  /*1180*/  BRA `(.L_x_4133) ;  /* 0x0000000000307947 */ /* 0x000fdc0003800000 */
.L_x_4132:
        /* <DEDUP_REMOVED lines=12> */
.L_x_4133:
[----:B------:R-:W-:Y:S01]  /*1250*/  UIADD3 UR6, -UR4, UR6, URZ ;  /* 0x0000000604067290 */ /* 0x000fe2000fffe13f */
[----:B------:R-:W-:Y:S01]  /*1260*/  PLOP3.LUT P0, PT, PT, PT, PT, 0x80, 0x0 ;  /* 0x000000000000781c */ /* 0x000fe20003f0f070 */
[----:B------:R-:W-:Y:S01]  /*1270*/  ULEA UR5, UR60, 0xdf, 0x7 ;  /* 0x000000df3c057891 */ /* 0x000fe2000f8e383f */
[----:B------:R-:W-:Y:S01]  /*1280*/  CS2R R2, SRZ ;  /* 0x0000000000027805 */ /* 0x000fe2000001ff00 */
[----:B------:R-:W-:Y:S01]  /*1290*/  UIADD3 UR4, UR6, 0x5f, URZ ;  /* 0x0000005f06047890 */ /* 0x000fe2000fffe03f */
[----:B------:R-:W-:Y:S01]  /*12a0*/  IMAD.MOV.U32 R0, RZ, RZ, RZ ;  /* 0x000000ffff007224 */ /* 0x000fe200078e00ff */
[----:B------:R-:W-:Y:S01]  /*12b0*/  CS2R R148, SRZ ;  /* 0x0000000000947805 */ /* 0x000fe2000001ff00 */
[----:B------:R-:W-:Y:S01]  /*12c0*/  IMAD.U32 R201, RZ, RZ, UR6 ;  /* 0x00000006ffc97e24 */ /* 0x000fe2000f8e00ff */
[----:B------:R-:W-:Y:S01]  /*12d0*/  UIADD3 UR6, UR6, UR5, -UR61 ;  /* 0x0000000506067290 */ /* 0x000fe2000fffe83d */
[----:B------:R-:W-:Y:S01]  /*12e0*/  IMAD.MOV.U32 R150, RZ, RZ, RZ ;  /* 0x000000ffff967224 */ /* 0x000fe200078e00ff */
        /* <DEDUP_REMOVED lines=67> */
[----:B------:R-:W-:Y:S01]  /*1720*/  CS2R R32, SRZ ;  /* 0x0000000000207805 */ /* 0x000fe2000001ff00 */
[----:B------:R-:W-:Y:S01]  /*1730*/  IMAD.MOV.U32 R10, RZ, RZ, RZ ;  /* 0x000000ffff0a7224 */ /* 0x000fe200078e00ff */
[----:B------:R-:W-:-:S02]  /*1740*/  CS2R R26, SRZ ;  /* 0x00000000001a7805 */ /* 0x000fc4000001ff00 */
[----:B------:R-:W-:Y:S01]  /*1750*/  CS2R R28, SRZ ;  /* 0x00000000001c7805 */ /* 0x000fe2000001ff00 */
[----:B------:R-:W-:Y:S01]  /*1760*/  IMAD.MOV.U32 R12, RZ, RZ, RZ ;  /* 0x000000ffff0c7224 */ /* 0x000fe200078e00ff */
[----:B------:R-:W-:Y:S01]  /*1770*/  CS2R R24, SRZ ;  /* 0x0000000000187805 */ /* 0x000fe2000001ff00 */
        /* <DEDUP_REMOVED lines=40> */
.L_x_4135:
[----:B------:R-:W0:Y:S01]  /*1a00*/  S2R R3, SR_CgaCtaId ;  /* 0x0000000000037919 */ /* 0x000e220000008800 */
[----:B------:R-:W-:Y:S02]  /*1a10*/  LEA.HI R0, R221, R221, RZ, 0x1 ;  /* 0x000000dddd007211 */ /* 0x000fe400078f08ff */
[----:B------:R-:W-:Y:S01]  /*1a20*/  MOV R2, 0x400 ;  /* 0x0000040000027802 */ /* 0x000fe20000000f00 */
[----:B------:R-:W1:Y:S01]  /*1a30*/  S2R R16, SR_TID.X ;  /* 0x0000000000107919 */ /* 0x000e620000002100 */
[----:B------:R-:W-:-:S05]  /*1a40*/  LOP3.LUT R0, R0, 0xfffffffe, RZ, 0xc0, !PT ;  /* 0xfffffffe00007812 */ /* 0x000fca00078ec0ff */
[----:B------:R-:W-:Y:S01]  /*1a50*/  IMAD.IADD R0, R221, 0x1, -R0 ;  /* 0x00000001dd007824 */ /* 0x000fe200078e0a00 */
[----:B0-----:R-:W-:-:S04]  /*1a60*/  LEA R5, R3, R2, 0x18 ;  /* 0x0000000203057211 */ /* 0x001fc800078ec0ff */
[----:B------:R-:W-:Y:S02]  /*1a70*/  SHF.L.U32 R2, R0, 0x1f, RZ ;  /* 0x0000001f00027819 */ /* 0x000fe400000006ff */
[----:B-1----:R-:W-:Y:S02]  /*1a80*/  SHF.R.U32.HI R16, RZ, 0x7, R16 ;  /* 0x00000007ff107819 */ /* 0x002fe40000011610 */
[----:B------:R-:W0:Y:S03]  /*1a90*/  SYNCS.PHASECHK.TRANS64.TRYWAIT P0, [R5+URZ+0x32400], R2 ;  /* 0x03240002050075a7 */ /* 0x000e26000800017f */
[----:B------:R-:W-:Y:S01]  /*1aa0*/  VIADD R213, R16, 0x8 ;  /* 0x0000000810d57836 */ /* 0x000fe20000000000 */
[----:B0-----:R-:W-:Y:S06]  /*1ab0*/  @!P0 BRA `(.L_x_4136) ;  /* 0x000000f400ec8947 */ /* 0x001fec0003800000 */
.L_x_4271:
[----:B------:R-:W-:Y:S05]  /*1ac0*/  WARPSYNC.ALL ;  /* 0x0000000000007948 */ /* 0x000fea0003800000 */
[----:B------:R-:W-:Y:S01]  /*1ad0*/  R2UR UR4, R225 ;  /* 0x00000000e10472ca */ /* 0x000fe200000e0000 */
[----:B------:R1:W-:-:S12]  /*1ae0*/  BAR.SYNC.DEFER_BLOCKING R213, 0x100 ;  /* 0x000400d50000751d */ /* 0x0003d80000010000 */
[----:B------:R-:W-:-:S05]  /*1af0*/  IMAD.U32 R0, RZ, RZ, UR4 ;  /* 0x00000004ff007e24 */ /* 0x000fca000f8e00ff */
[----:B------:R-:W-:-:S13]  /*1b00*/  ISETP.NE.AND P0, PT, R0, 0x3, PT ;  /* 0x000000030000780c */ /* 0x000fda0003f05270 */
[----:B-1----:R-:W-:Y:S05]  /*1b10*/  @!P0 BRA `(.L_x_4137) ;  /* 0x0000000000048947 */ /* 0x002fea0003800000 */
[----:B------:R-:W-:Y:S01]  /*1b20*/  BPT.TRAP 0x1 ;  /* 0x000000040000795c */ /* 0x000fe20000300000 */
.L_x_4137:
[----:B------:R-:W-:Y:S02]  /*1b30*/  IMAD.U32 R3, RZ, RZ, UR37 ;  /* 0x00000025ff037e24 */ /* 0x000fe4000f8e00ff */
[----:B------:R-:W-:-:S03]  /*1b40*/  IMAD.U32 R0, RZ, RZ, UR36 ;  /* 0x00000024ff007e24 */ /* 0x000fc6000f8e00ff */
[----:B------:R-:W-:Y:S01]  /*1b50*/  SHF.L.U32 R3, R3, 0x1f, RZ ;  /* 0x0000001f03037819 */ /* 0x000fe200000006ff */
[----:B------:R-:W-:-:S04]  /*1b60*/  IMAD R0, R0, 0x8, R5 ;  /* 0x0000000800007824 */ /* 0x000fc800078e0205 */
[----:B------:R1:W2:Y:S01]  /*1b70*/  SYNCS.PHASECHK.TRANS64.TRYWAIT P1, [R0+URZ+0x32430], R3 ;  /* 0x03243003000075a7 */ /* 0x0002a2000802017f */
[----:B------:R-:W-:Y:S05]  /*1b80*/  @!P0 BRA `(.L_x_4138) ;  /* 0x0000000000048947 */ /* 0x000fea0003800000 */
[----:B------:R-:W-:Y:S01]  /*1b90*/  BPT.TRAP 0x1 ;  /* 0x000000040000795c */ /* 0x000fe20000300000 */
.L_x_4138:
[----:B--2---:R-:W-:Y:S05]  /*1ba0*/  @P1 BRA `(.L_x_4139) ;  /* 0x0000000000081947 */ /* 0x004fea0003800000 */
[----:B------:R-:W2:Y:S02]  /*1bb0*/  SYNCS.PHASECHK.TRANS64.TRYWAIT P1, [R0+URZ+0x32430], R3 ;  /* 0x03243003000075a7 */ /* 0x000ea4000802017f */
[----:B--2---:R-:W-:Y:S05]  /*1bc0*/  @!P1 BRA `(.L_x_4140) ;  /* 0x000000f400bc9947 */ /* 0x004fea0003800000 */
.L_x_4139:
[----:B------:R-:W-:Y:S01]  /*1bd0*/  R2UR UR4, R5 ;  /* 0x00000000050472ca */ /* 0x000fe200000e0000 */
[----:B------:R-:W-:Y:S01]  /*1be0*/  WARPGROUP.ARRIVE ;  /* 0x00000000000079c5 */ /* 0x000fe20000000000 */
[----:B------:R-:W-:Y:S01]  /*1bf0*/  UMOV UR8, UR38 ;  /* 0x0000002600087c82 */ /* 0x000fe20008000000 */
[----:B------:R-:W-:Y:S01]  /*1c00*/  UMOV UR9, 0x40000040 ;  /* 0x4000004000097882 */ /* 0x000fe20000000000 */
[----:B------:R-:W-:Y:S01]  /*1c10*/  UMOV UR11, 0x40000040 ;  /* 0x40000040000b7882 */ /* 0x000fe20000000000 */
[----:B------:R-:W-:-:S08]  /*1c20*/  UIADD3 UR5, UR38, 0x2, URZ ;  /* 0x0000000226057890 */ /* 0x000fd0000fffe03f */
[----:B------:R-:W-:-:S04]  /*1c30*/  UIADD3 UR4, UR4, 0x1c400, URZ ;  /* 0x0001c40004047890 */ /* 0x000fc8000fffe03f */
[----:B------:R-:W-:-:S04]  /*1c40*/  USHF.R.U32.HI UR4, URZ, 0x4, UR4 ;  /* 0x000000043f047899 */ /* 0x000fc80008011604 */
        /* <DEDUP_REMOVED lines=40> */
.L_x_4272:
[----:B------:R-:W-:Y:S05]  /*1ed0*/  @!P0 BRA `(.L_x_4142) ;  /* 0x0000000000048947 */ /* 0x000fea0003800000 */
[----:B------:R-:W-:Y:S01]  /*1ee0*/  BPT.TRAP 0x1 ;  /* 0x000000040000795c */ /* 0x000fe20000300000 */
.L_x_4142:
[----:B------:R4:W0:Y:S01]  /*1ef0*/  SYNCS.PHASECHK.TRANS64.TRYWAIT P1, [R0+URZ+0x32450], R3 ;  /* 0x03245003000075a7 */ /* 0x000822000802017f */
[----:B------:R-:W-:Y:S05]  /*1f00*/  @!P0 BRA `(.L_x_4143) ;  /* 0x0000000000048947 */ /* 0x000fea0003800000 */
[----:B------:R-:W-:Y:S01]  /*1f10*/  BPT.TRAP 0x1 ;  /* 0x000000040000795c */ /* 0x000fe20000300000 */
.L_x_4143:
[----:B0-----:R-:W-:Y:S05]  /*1f20*/  @P1 BRA `(.L_x_4144) ;  /* 0x0000000000081947 */ /* 0x001fea0003800000 */
[----:B------:R-:W0:Y:S02]  /*1f30*/  SYNCS.PHASECHK.TRANS64.TRYWAIT P1, [R0+URZ+0x32450], R3 ;  /* 0x03245003000075a7 */ /* 0x000e24000802017f */
[----:B0-----:R-:W-:Y:S05]  /*1f40*/  @!P1 BRA `(.L_x_4145) ;  /* 0x000000f400049947 */ /* 0x001fea0003800000 */
.L_x_4144:
[----:B------:R-:W-:Y:S01]  /*1f50*/  R2UR UR4, R5 ;  /* 0x00000000050472ca */ /* 0x000fe200000e0000 */
[----:B------:R-:W-:Y:S01]  /*1f60*/  WARPGROUP.ARRIVE ;  /* 0x00000000000079c5 */ /* 0x000fe20000000000 */
[----:B------:R-:W-:Y:S01]  /*1f70*/  UMOV UR9, 0x40000040 ;  /* 0x4000004000097882 */ /* 0x000fe20000000000 */
[----:B------:R-:W-:Y:S01]  /*1f80*/  UMOV UR11, 0x40000040 ;  /* 0x40000040000b7882 */ /* 0x000fe20000000000 */
[----:B------:R-:W-:Y:S01]  /*1f90*/  UMOV UR13, 0x40000040 ;  /* 0x40000040000d7882 */ /* 0x000fe20000000000 */
[----:B------:R-:W-:Y:S01]  /*1fa0*/  UMOV UR15, 0x40000040 ;  /* 0x40000040000f7882 */ /* 0x000fe20000000000 */
[----:B------:R-:W-:Y:S01]  /*1fb0*/  IMAD.U32 R9, RZ, RZ, UR13 ;  /* 0x0000000dff097e24 */ /* 0x000fe2000f8e00ff */
[----:B------:R-:W-:Y:S01]  /*1fc0*/  UMOV UR17, 0x40000040 ;  /* 0x4000004000117882 */ /* 0x000fe20000000000 */
[----:B------:R-:W-:Y:S01]  /*1fd0*/  IMAD.U32 R11, RZ, RZ, UR9 ;  /* 0x00000009ff0b7e24 */ /* 0x000fe2000f8e00ff */
        /* <DEDUP_REMOVED lines=8> */
[----:B------:R-:W-:Y:S01]  /*2060*/  USHF.R.U32.HI UR4, URZ, 0x4, UR4 ;  /* 0x000000043f047899 */ /* 0x000fe20008011604 */
[----:B------:R-:W-:Y:S01]  /*2070*/  IMAD R20, R20, 0x80, R205 ;  /* 0x0000008014147824 */ /* 0x000fe200078e02cd */
[----:B------:R-:W-:Y:S01]  /*2080*/  UMOV UR31, 0x40000040 ;  /* 0x40000040001f7882 */ /* 0x000fe20000000000 */
[----:B------:R-:W-:Y:S01]  /*2090*/  UMOV UR33, 0x40000040 ;  /* 0x4000004000217882 */ /* 0x000fe20000000000 */
[----:B------:R-:W-:Y:S01]  /*20a0*/  ULOP3.LUT UR7, UR4, 0x3fff, URZ, 0xc0, !UPT ;  /* 0x00003fff04077892 */ /* 0x000fe2000f8ec03f */
[----:B------:R-:W0:Y:S01]  /*20b0*/  S2R R72, SR_TID.X ;  /* 0x0000000000487919 */ /* 0x000e220000002100 */
[----:B------:R-:W-:-:S02]  /*20c0*/  ULOP3.LUT UR4, UR40, 0x10000, URZ, 0xfc, !UPT ;  /* 0x0001000028047892 */ /* 0x000fc4000f8efc3f */
[----:B------:R-:W-:Y:S02]  /*20d0*/  ULOP3.LUT UR38, UR7, 0x10000, URZ, 0xfc, !UPT ;  /* 0x0001000007267892 */ /* 0x000fe4000f8efc3f */
[----:B------:R-:W-:Y:S02]  /*20e0*/  UIADD3 UR6, UR4, 0x2, URZ ;  /* 0x0000000204067890 */ /* 0x000fe4000fffe03f */
[----:B------:R-:W-:Y:S01]  /*20f0*/  UIMAD UR5, UR36, 0xc00, UR38 ;  /* 0x00000c00240578a4 */ /* 0x000fe2000f8e0226 */
[----:B------:R-:W-:Y:S01]  /*2100*/  UMOV UR8, UR4 ;  /* 0x0000000400087c82 */ /* 0x000fe20008000000 */
[----:B------:R-:W-:Y:S01]  /*2110*/  UIADD3 UR16, UR4, 0x406, URZ ;  /* 0x0000040604107890 */ /* 0x000fe2000fffe03f */
[----:B------:R-:W-:Y:S02]  /*2120*/  IMAD.U32 R10, RZ, RZ, UR8 ;  /* 0x00000008ff0a7e24 */ /* 0x000fe4000f8e00ff */
[----:B------:R-:W-:Y:S01]  /*2130*/  UMOV UR12, UR6 ;  /* 0x00000006000c7c82 */ /* 0x000fe20008000000 */
[----:B------:R-:W-:Y:S01]  /*2140*/  UIADD3 UR6, UR4, 0x4, URZ ;  /* 0x0000000404067890 */ /* 0x000fe2000fffe03f */
[----:B------:R-:W-:Y:S01]  /*2150*/  IMAD.U32 R8, RZ, RZ, UR12 ;  /* 0x0000000cff087e24 */ /* 0x000fe2000f8e00ff */
[----:B------:R-:W-:Y:S01]  /*2160*/  UMOV UR10, UR5 ;  /* 0x00000005000a7c82 */ /* 0x000fe20008000000 */
[----:B------:R-:W-:Y:S01]  /*2170*/  UIADD3 UR18, UR5, 0x306, URZ ;  /* 0x0000030605127890 */ /* 0x000fe2000fffe03f */
[----:B------:R-:W-:Y:S01]  /*2180*/  HGMMA.64x96x16.F32.BF16 R24, gdesc[UR8], R24, gsb0 ;  /* 0x01600000081879f0 */ /* 0x000fe20008001818 */
[----:B------:R-:W-:-:S02]  /*2190*/  UIADD3 UR8, UR5, 0x2, URZ ;  /* 0x0000000205087890 */ /* 0x000fc4000fffe03f */
[----:B------:R-:W-:Y:S01]  /*21a0*/  UIADD3 UR10, UR5, 0x302, URZ ;  /* 0x00000302050a7890 */ /* 0x000fe2000fffe03f */
[----:B------:R-:W-:Y:S01]  /*21b0*/  UMOV UR9, 0x40000040 ;  /* 0x4000004000097882 */ /* 0x000fe20000000000 */
[----:B------:R-:W-:Y:S01]  /*21c0*/  UMOV UR11, 0x40000040 ;  /* 0x40000040000b7882 */ /* 0x000fe20000000000 */
[----:B------:R-:W-:Y:S02]  /*21d0*/  UIADD3 UR20, UR4, 0x800, URZ ;  /* 0x0000080004147890 */ /* 0x000fe4000fffe03f */
[----:B------:R-:W-:Y:S01]  /*21e0*/  UMOV UR14, UR8 ;  /* 0x00000008000e7c82 */ /* 0x000fe20008000000 */
[----:B------:R-:W-:Y:S02]  /*21f0*/  UIADD3 UR8, UR5, 0x4, URZ ;  /* 0x0000000405087890 */ /* 0x000fe4000fffe03f */
[----:B------:R-:W-:Y:S02]  /*2200*/  UIADD3 UR22, UR5, 0x600, URZ ;  /* 0x0000060005167890 */ /* 0x000fe4000fffe03f */
[----:B------:R-:W-:-:S02]  /*2210*/  UIADD3 UR24, UR4, 0x802, URZ ;  /* 0x0000080204187890 */ /* 0x000fc4000fffe03f */
[----:B------:R-:W-:Y:S02]  /*2220*/  UIADD3 UR26, UR5, 0x602, URZ ;  /* 0x00000602051a7890 */ /* 0x000fe4000fffe03f */
[----:B------:R-:W-:Y:S02]  /*2230*/  UIADD3 UR28, UR4, 0x804, URZ ;  /* 0x00000804041c7890 */ /* 0x000fe4000fffe03f */
[----:B------:R-:W-:Y:S02]  /*2240*/  UIADD3 UR30, UR5, 0x604, URZ ;  /* 0x00000604051e7890 */ /* 0x000fe4000fffe03f */
[----:B------:R-:W-:Y:S02]  /*2250*/  UIADD3 UR32, UR4, 0x806, URZ ;  /* 0x0000080604207890 */ /* 0x000fe4000fffe03f */
[----:B------:R-:W-:Y:S01]  /*2260*/  UIADD3 UR34, UR5, 0x606, URZ ;  /* 0x0000060605227890 */ /* 0x000fe2000fffe03f */
        /* <DEDUP_REMOVED lines=17> */
[----:B------:R-:W-:Y:S01]  /*2380*/  ULOP3.LUT UR7, UR7, 0x3000000, URZ, 0xfc, !UPT ;  /* 0x0300000007077892 */ /* 0x000fe2000f8efc3f */
        /* <DEDUP_REMOVED lines=21> */
[----:B---3--:R-:W-:Y:S01]  /*24e0*/  IMAD.U32 R5, RZ, RZ, UR13 ;  /* 0x0000000dff057e24 */ /* 0x008fe2000f8e00ff */
        /* <DEDUP_REMOVED lines=9> */
[----:B------:R-:W-:Y:S01]  /*2580*/  R2UR UR6, R201 ;  /* 0x00000000c90672ca */ /* 0x000fe200000e0000 */
[----:B-12-4-:R-:W-:Y:S01]  /*2590*/  IMAD.U32 R3, RZ, RZ, UR13 ;  /* 0x0000000dff037e24 */ /* 0x016fe2000f8e00ff */
        /* <DEDUP_REMOVED lines=8> */
[----:B------:R-:W-:Y:S02]  /*2620*/  UIADD3 UR5, -UR61, 0x61, UR4 ;  /* 0x000000613d057890 */ /* 0x000fe4000fffe104 */
[----:B------:R-:W-:-:S04]  /*2630*/  UIADD3 UR4, UR4, 0x60, URZ ;  /* 0x0000006004047890 */ /* 0x000fc8000fffe03f */
[----:B------:R-:W-:Y:S02]  /*2640*/  IMAD.U32 R13, RZ, RZ, UR5 ;  /* 0x00000005ff0d7e24 */ /* 0x000fe4000f8e00ff */
[----:B------:R-:W-:Y:S01]  /*2650*/  IMAD.U32 R21, RZ, RZ, UR4 ;  /* 0x00000004ff157e24 */ /* 0x000fe2000f8e00ff */
[----:B------:R-:W-:Y:S01]  /*2660*/  ULDC UR4, c[0x0][0xa80] ;  /* 0x0002a00000047ab9 */ /* 0x000fe20000000800 */
[C---:B------:R-:W-:Y:S02]  /*2670*/  IMAD R13, R204.reuse, -0x2, R13 ;  /* 0xfffffffecc0d7824 */ /* 0x040fe400078e020d */
[----:B------:R-:W-:-:S03]  /*2680*/  IMAD R12, R204, -0x2, R21 ;  /* 0xfffffffecc0c7824 */ /* 0x000fc600078e0215 */
[----:B------:R-:W-:Y:S02]  /*2690*/  IADD3 R21, R13, 0x8, R20 ;  /* 0x000000080d157810 */ /* 0x000fe40007ffe014 */
[----:B------:R-:W-:Y:S02]  /*26a0*/  VIADDMNMX R13, R20, R13, R12, PT ;  /* 0x0000000d140d7246 */ /* 0x000fe4000380010c */
[----:B------:R-:W-:Y:S02]  /*26b0*/  VIMNMX R20, R12, R21, PT ;  /* 0x000000150c147248 */ /* 0x000fe40003fe0100 */
[C---:B------:R-:W-:Y:S02]  /*26c0*/  ISETP.GT.AND P1, PT, R13.reuse, RZ, PT ;  /* 0x000000ff0d00720c */ /* 0x040fe40003f24270 */
[C---:B------:R-:W-:Y:S02]  /*26d0*/  ISETP.GT.AND P6, PT, R13.reuse, 0x1, PT ;  /* 0x000000010d00780c */ /* 0x040fe40003fc4270 */
[----:B------:R-:W-:-:S02]  /*26e0*/  ISETP.GT.AND P5, PT, R13, 0x8, PT ;  /* 0x000000080d00780c */ /* 0x000fc40003fa4270 */
[C---:B------:R-:W-:Y:S02]  /*26f0*/  ISETP.GT.AND P3, PT, R13.reuse, 0x9, PT ;  /* 0x000000090d00780c */ /* 0x040fe40003f64270 */
[C---:B------:R-:W-:Y:S02]  /*2700*/  ISETP.GT.AND P4, PT, R13.reuse, 0x10, PT ;  /* 0x000000100d00780c */ /* 0x040fe40003f84270 */
[----:B------:R-:W-:Y:S01]  /*2710*/  ISETP.GT.AND P2, PT, R13, 0x11, PT ;  /* 0x000000110d00780c */ /* 0x000fe20003f44270 */
        /* <DEDUP_REMOVED lines=45> */
[----:B------:R-:W-:Y:S02]  /*29f0*/  FMNMX.FTZ R12, R21, R25, !PT ;  /* 0x00000019150c7209 */ /* 0x000fe40007810000 */
[----:B------:R-:W-:Y:S02]  /*2a00*/  FSEL R29, R29, -INF , P3 ;  /* 0xff8000001d1d7808 */ /* 0x000fe40001800000 */
[C---:B------:R-:W-:Y:S02]  /*2a10*/  ISETP.GT.AND P3, PT, R13.reuse, 0x21, PT ;  /* 0x000000210d00780c */ /* 0x040fe40003f64270 */
[----:B------:R-:W-:Y:S02]  /*2a20*/  FSEL R158, R40, -INF , P5 ;  /* 0xff800000289e7808 */ /* 0x000fe40002800000 */
[----:B------:R-:W-:Y:S02]  /*2a30*/  ISETP.GT.AND P5, PT, R13, 0x38, PT ;  /* 0x000000380d00780c */ /* 0x000fe40003fa4270 */
[----:B------:R-:W-:-:S02]  /*2a40*/  FSEL R159, R48, -INF , P1 ;  /* 0xff800000309f7808 */ /* 0x000fc40000800000 */
[----:B------:R-:W-:Y:S02]  /*2a50*/  FSEL R163, R49, -INF , P6 ;  /* 0xff80000031a37808 */ /* 0x000fe40003000000 */
[----:B------:R-:W-:Y:S02]  /*2a60*/  FSEL R157, R32, -INF , P4 ;  /* 0xff800000209d7808 */ /* 0x000fe40002000000 */
[----:B------:R-:W-:Y:S02]  /*2a70*/  FSEL R161, R33, -INF , P2 ;  /* 0xff80000021a17808 */ /* 0x000fe40001000000 */
[C---:B------:R-:W-:Y:S02]  /*2a80*/  ISETP.GT.AND P1, PT, R13.reuse, 0x48, PT ;  /* 0x000000480d00780c */ /* 0x040fe40003f24270 */
[----:B------:R-:W-:Y:S02]  /*2a90*/  ISETP.GT.AND P6, PT, R13, 0x49, PT ;  /* 0x000000490d00780c */ /* 0x000fe40003fc4270 */
[----:B------:R-:W-:-:S02]  /*2aa0*/  FMNMX.FTZ R24, R73, R12, !PT ;  /* 0x0000000c49187209 */ /* 0x000fc40007810000 */
[C---:B------:R-:W-:Y:S02]  /*2ab0*/  ISETP.GT.AND P4, PT, R13.reuse, 0x28, PT ;  /* 0x000000280d00780c */ /* 0x040fe40003f84270 */
[----:B------:R-:W-:Y:S02]  /*2ac0*/  ISETP.GT.AND P2, PT, R13, 0x29, PT ;  /* 0x000000290d00780c */ /* 0x000fe40003f44270 */
[----:B------:R-:W-:Y:S02]  /*2ad0*/  FSEL R162, R41, -INF , P3 ;  /* 0xff80000029a27808 */ /* 0x000fe40001800000 */
[C---:B------:R-:W-:Y:S02]  /*2ae0*/  ISETP.GT.AND P3, PT, R13.reuse, 0x39, PT ;  /* 0x000000390d00780c */ /* 0x040fe40003f64270 */
[----:B------:R-:W-:Y:S02]  /*2af0*/  FSEL R168, R52, -INF , P5 ;  /* 0xff80000034a87808 */ /* 0x000fe40002800000 */
[----:B------:R-:W-:-:S02]  /*2b00*/  ISETP.GT.AND P5, PT, R13, 0x50, PT ;  /* 0x000000500d00780c */ /* 0x000fc40003fa4270 */
[----:B------:R-:W-:Y:S02]  /*2b10*/  FSEL R169, R60, -INF , P1 ;  /* 0xff8000003ca97808 */ /* 0x000fe40000800000 */
[----:B------:R-:W-:Y:S02]  /*2b20*/  FSEL R173, R61, -INF , P6 ;  /* 0xff8000003dad7808 */ /* 0x000fe40003000000 */
[----:B------:R-:W-:Y:S02]  /*2b30*/  FMNMX.FTZ R24, R29, R24, !PT ;  /* 0x000000181d187209 */ /* 0x000fe40007810000 */
[----:B------:R-:W-:Y:S02]  /*2b40*/  FSEL R167, R44, -INF , P4 ;  /* 0xff8000002ca77808 */ /* 0x000fe40002000000 */
[----:B------:R-:W-:Y:S02]  /*2b50*/  FSEL R171, R45, -INF , P2 ;  /* 0xff8000002dab7808 */ /* 0x000fe40001000000 */
[----:B------:R-:W-:-:S02]  /*2b60*/  ISETP.GT.AND P1, PT, R20, RZ, PT ;  /* 0x000000ff1400720c */ /* 0x000fc40003f24270 */
[----:B------:R-:W-:Y:S02]  /*2b70*/  ISETP.GT.AND P6, PT, R20, 0x1, PT ;  /* 0x000000011400780c */ /* 0x000fe40003fc4270 */
        /* <DEDUP_REMOVED lines=10> */
[----:B------:R-:W-:-:S02]  /*2c20*/  FSEL R164, R57, -INF , P2 ;  /* 0xff80000039a47808 */ /* 0x000fc40001000000 */
[C---:B------:R-:W-:Y:S02]  /*2c30*/  ISETP.GT.AND P4, PT, R13.reuse, 0x58, PT ;  /* 0x000000580d00780c */ /* 0x040fe40003f84270 */
        /* <DEDUP_REMOVED lines=14> */
[----:B------:R-:W-:Y:S02]  /*2d20*/  ISETP.GT.AND P5, PT, R20, 0x18, PT ;  /* 0x000000181400780c */ /* 0x000fe40003fa4270 */
[----:B------:R-:W-:Y:S02]  /*2d30*/  FMNMX.FTZ R41, R158, R41, !PT ;  /* 0x000000299e297209 */ /* 0x000fe40007810000 */
[----:B------:R-:W-:-:S02]  /*2d40*/  FSEL R180, R35, -INF , P6 ;  /* 0xff80000023b47808 */ /* 0x000fc40003000000 */
[----:B------:R-:W-:Y:S02]  /*2d50*/  FMNMX.FTZ R13, R176, R13, !PT ;  /* 0x0000000db00d7209 */ /* 0x000fe40007810000 */
[----:B------:R-:W-:Y:S02]  /*2d60*/  ISETP.GT.AND P3, PT, R20, 0x19, PT ;  /* 0x000000191400780c */ /* 0x000fe40003f64270 */
[----:B------:R-:W-:Y:S02]  /*2d70*/  FMNMX.FTZ R26, R162, R41, !PT ;  /* 0x00000029a21a7209 */ /* 0x000fe40007810000 */
[----:B------:R-:W-:Y:S02]  /*2d80*/  FSEL R191, R38, -INF , P5 ;  /* 0xff80000026bf7808 */ /* 0x000fe40002800000 */
[----:B------:R-:W-:Y:S02]  /*2d90*/  FMNMX.FTZ R24, R180, R13, !PT ;  /* 0x0000000db4187209 */ /* 0x000fe40007810000 */
[----:B------:R-:W-:-:S02]  /*2da0*/  ISETP.GT.AND P1, PT, R20, 0x20, PT ;  /* 0x000000201400780c */ /* 0x000fc40003f24270 */
[----:B------:R-:W-:Y:S02]  /*2db0*/  FMNMX.FTZ R26, R167, R26, !PT ;  /* 0x0000001aa71a7209 */ /* 0x000fe40007810000 */
[----:B------:R-:W-:Y:S02]  /*2dc0*/  FSEL R196, R39, -INF , P3 ;  /* 0xff80000027c47808 */ /* 0x000fe40001800000 */
[----:B------:R-:W-:Y:S02]  /*2dd0*/  FMNMX.FTZ R13, R191, R24, !PT ;  /* 0x00000018bf0d7209 */ /* 0x000fe40007810000 */
[----:B------:R-:W-:Y:S02]  /*2de0*/  ISETP.GT.AND P6, PT, R20, 0x21, PT ;  /* 0x000000211400780c */ /* 0x000fe40003fc4270 */
[----:B------:R-:W-:Y:S02]  /*2df0*/  FMNMX.FTZ R26, R171, R26, !PT ;  /* 0x0000001aab1a7209 */ /* 0x000fe40007810000 */
[----:B------:R-:W-:-:S02]  /*2e00*/  FSEL R177, R42, -INF , P1 ;  /* 0xff8000002ab17808 */ /* 0x000fc40000800000 */
[----:B------:R-:W-:Y:S02]  /*2e10*/  FMNMX.FTZ R24, R196, R13, !PT ;  /* 0x0000000dc4187209 */ /* 0x000fe40007810000 */
[C---:B------:R-:W-:Y:S02]  /*2e20*/  ISETP.GT.AND P5, PT, R20.reuse, 0x28, PT ;  /* 0x000000281400780c */ /* 0x040fe40003fa4270 */
        /* <DEDUP_REMOVED lines=47> */
[----:B------:R-:W-:Y:S01]  /*3120*/  FSEL R195, R66, -INF , P1 ;  /* 0xff80000042c37808 */ /* 0x000fe20000800000 */
[----:B------:R-:W1:Y:S01]  /*3130*/  SHFL.BFLY PT, R35, R26, 0x2, 0x1f ;  /* 0x0c401f001a237f89 */ /* 0x000e6200000e0000 */
        /* <DEDUP_REMOVED lines=9> */
[----:B------:R-:W-:Y:S02]  /*31d0*/  FMNMX.FTZ R24, R211, R20, !PT ;  /* 0x00000014d3187209 */ /* 0x000fe40007810000 */
[----:B-1----:R-:W-:-:S03]  /*31e0*/  FMNMX.FTZ R35, R26, R35, !PT ;  /* 0x000000231a237209 */ /* 0x002fc60007810000 */
[----:B------:R-:W1:Y:S04]  /*31f0*/  SHFL.BFLY PT, R13, R24, 0x2, 0x1f ;  /* 0x0c401f00180d7f89 */ /* 0x000e6800000e0000 */
[----:B------:R-:W2:Y:S01]  /*3200*/  SHFL.BFLY PT, R20, R35, 0x1, 0x1f ;  /* 0x0c201f0023147f89 */ /* 0x000ea200000e0000 */
[----:B-1----:R-:W-:Y:S01]  /*3210*/  FMNMX.FTZ R26, R24, R13, !PT ;  /* 0x0000000d181a7209 */ /* 0x002fe20007810000 */
[----:B------:R-:W-:Y:S01]  /*3220*/  IMAD.U32 R13, RZ, RZ, UR4 ;  /* 0x00000004ff0d7e24 */ /* 0x000fe2000f8e00ff */
[----:B------:R-:W-:Y:S01]  /*3230*/  UIMAD UR4, UR36, 0xc00, UR7 ;  /* 0x00000c00240478a4 */ /* 0x000fe2000f8e0207 */
[----:B--2---:R-:W-:Y:S02]  /*3240*/  FMNMX.FTZ R20, R35, R20, !PT ;  /* 0x0000001423147209 */ /* 0x004fe40007810000 */
[----:B------:R-:W1:Y:S02]  /*3250*/  SHFL.BFLY PT, R39, R26, 0x1, 0x1f ;  /* 0x0c201f001a277f89 */ /* 0x000e6400000e0000 */
[C---:B------:R-:W-:Y:S01]  /*3260*/  FSETP.NEU.FTZ.AND P1, PT, R20.reuse, -INF , PT ;  /* 0xff8000001400780b */ /* 0x040fe20003f3d000 */
[----:B------:R-:W-:Y:S01]  /*3270*/  FMUL.FTZ R210, R20, R13 ;  /* 0x0000000d14d27220 */ /* 0x000fe20000410000 */
[----:B------:R-:W-:-:S04]  /*3280*/  UMOV UR10, UR4 ;  /* 0x00000004000a7c82 */ /* 0x000fc80008000000 */
[----:B------:R-:W-:-:S05]  /*3290*/  FSEL R210, R210, RZ, P1 ;  /* 0x000000ffd2d27208 */ /* 0x000fca0000800000 */
        /* <DEDUP_REMOVED lines=9> */
[--C-:B------:R-:W-:Y:S01]  /*3330*/  FFMA.FTZ R158, R158, R13, -R210.reuse ;  /* 0x0000000d9e9e7223 */ /* 0x100fe200000108d2 */
[----:B-1----:R-:W-:Y:S01]  /*3340*/  FMNMX.FTZ R21, R26, R39, !PT ;  /* 0x000000271a157209 */ /* 0x002fe20007810000 */
[-CC-:B------:R-:W-:Y:S01]  /*3350*/  FFMA.FTZ R216, R163, R13.reuse, -R210.reuse ;  /* 0x0000000da3d87223 */ /* 0x180fe200000108d2 */
[-CC-:B------:R-:W-:Y:S01]  /*3360*/  FFMA.FTZ R163, R168, R13.reuse, -R210.reuse ;  /* 0x0000000da8a37223 */ /* 0x180fe200000108d2 */
[-CC-:B------:R-:W-:Y:S01]  /*3370*/  FFMA.FTZ R168, R172, R13.reuse, -R210.reuse ;  /* 0x0000000daca87223 */ /* 0x180fe200000108d2 */
[C---:B------:R-:W-:Y:S01]  /*3380*/  FSETP.NEU.FTZ.AND P1, PT, R21.reuse, -INF , PT ;  /* 0xff8000001500780b */ /* 0x040fe20003f3d000 */
[-C--:B------:R-:W-:Y:S01]  /*3390*/  FMUL.FTZ R212, R21, R13.reuse ;  /* 0x0000000d15d47220 */ /* 0x080fe20000410000 */
[----:B------:R-:W1:Y:S01]  /*33a0*/  MUFU.EX2 R184, R184 ;  /* 0x000000b800b87308 */ /* 0x000e620000000800 */
[-CC-:B------:R-:W-:Y:S01]  /*33b0*/  FFMA.FTZ R159, R159, R13.reuse, -R210.reuse ;  /* 0x0000000d9f9f7223 */ /* 0x180fe200000108d2 */
[-CC-:B------:R-:W-:Y:S01]  /*33c0*/  FFMA.FTZ R160, R160, R13.reuse, -R210.reuse ;  /* 0x0000000da0a07223 */ /* 0x180fe200000108d2 */
[-CC-:B------:R-:W-:Y:S01]  /*33d0*/  FFMA.FTZ R12, R12, R13.reuse, -R210.reuse ;  /* 0x0000000d0c0c7223 */ /* 0x180fe200000108d2 */
[----:B------:R-:W-:Y:S01]  /*33e0*/  FSEL R212, R212, RZ, P1 ;  /* 0x000000ffd4d47208 */ /* 0x000fe20000800000 */
[-CC-:B------:R-:W-:Y:S01]  /*33f0*/  FFMA.FTZ R165, R165, R13.reuse, -R210.reuse ;  /* 0x0000000da5a57223 */ /* 0x180fe200000108d2 */
[----:B0-----:R-:W-:Y:S01]  /*3400*/  LOP3.LUT P1, RZ, R72, 0x7f, RZ, 0xc0, !PT ;  /* 0x0000007f48ff7812 */ /* 0x001fe2000782c0ff */
[-C--:B------:R-:W-:Y:S01]  /*3410*/  FFMA.FTZ R174, R174, R13.reuse, -R210 ;  /* 0x0000000daeae7223 */ /* 0x080fe200000108d2 */
[----:B------:R-:W-:Y:S01]  /*3420*/  SHF.R.U32.HI R72, RZ, 0x7, R72 ;  /* 0x00000007ff487819 */ /* 0x000fe20000011648 */
[-CC-:B------:R-:W-:Y:S01]  /*3430*/  FFMA.FTZ R187, R33, R13.reuse, -R212.reuse ;  /* 0x0000000d21bb7223 */ /* 0x180fe200000108d4 */
[-CC-:B------:R-:W-:Y:S01]  /*3440*/  FFMA.FTZ R188, R27, R13.reuse, -R212.reuse ;  /* 0x0000000d1bbc7223 */ /* 0x180fe200000108d4 */
[-CC-:B------:R-:W-:Y:S01]  /*3450*/  FFMA.FTZ R189, R37, R13.reuse, -R212.reuse ;  /* 0x0000000d25bd7223 */ /* 0x180fe200000108d4 */
[----:B------:R-:W-:Y:S01]  /*3460*/  IADD3 R156, -R72, 0xb, RZ ;  /* 0x0000000b489c7810 */ /* 0x000fe20007ffe1ff */
[-CC-:B------:R-:W-:Y:S01]  /*3470*/  FFMA.FTZ R190, R31, R13.reuse, -R212.reuse ;  /* 0x0000000d1fbe7223 */ /* 0x180fe200000108d4 */
[----:B------:R-:W-:Y:S01]  /*3480*/  MUFU.EX2 R185, R185 ;  /* 0x000000b900b97308 */ /* 0x000fe20000000800 */
[-CC-:B------:R-:W-:Y:S01]  /*3490*/  FFMA.FTZ R176, R176, R13.reuse, -R212.reuse ;  /* 0x0000000db0b07223 */ /* 0x180fe200000108d4 */
[--C-:B------:R-:W-:Y:S01]  /*34a0*/  FFMA.FTZ R180, R180, R13, -R212.reuse ;  /* 0x0000000db4b47223 */ /* 0x100fe200000108d4 */
[----:B-1----:R-:W-:Y:S01]  /*34b0*/  F2FP.BF16.F32.PACK_AB R152, R184, R183 ;  /* 0x000000b7b898723e */ /* 0x002fe200000010ff */
[----:B------:R-:W-:Y:S01]  /*34c0*/  FFMA.FTZ R191, R191, R13, -R212 ;  /* 0x0000000dbfbf7223 */ /* 0x000fe200000108d4 */
[----:B------:R-:W-:-:S02]  /*34d0*/  @!P1 VIADD R24, R0, 0x32440 ;  /* 0x0003244000189836 */ /* 0x000fc40000000000 */
[-CC-:B------:R-:W-:Y:S01]  /*34e0*/  FFMA.FTZ R196, R196, R13.reuse, -R212.reuse ;  /* 0x0000000dc4c47223 */ /* 0x180fe200000108d4 */
[-CC-:B------:R-:W-:Y:S01]  /*34f0*/  FFMA.FTZ R214, R181, R13.reuse, -R212.reuse ;  /* 0x0000000db5d67223 */ /* 0x180fe200000108d4 */
[----:B------:R-:W0:Y:S01]  /*3500*/  MUFU.EX2 R186, R186 ;  /* 0x000000ba00ba7308 */ /* 0x000e220000000800 */
[-C--:B------:R-:W-:Y:S01]  /*3510*/  FFMA.FTZ R172, R178, R13.reuse, -R212 ;  /* 0x0000000db2ac7223 */ /* 0x080fe200000108d4 */
[----:B------:R-:W-:Y:S01]  /*3520*/  @!P1 PRMT R24, RZ, 0x654, R24 ;  /* 0x00000654ff189816 */ /* 0x000fe20000000018 */
[----:B------:R1:W-:Y:S06]  /*3530*/  BAR.ARV R156, 0x100 ;  /* 0x0004009c0000751d */ /* 0x0003ec0000002000 */
[----:B------:R2:W-:Y:S01]  /*3540*/  @!P1 SYNCS.ARRIVE.TRANS64.RED.A1T0 RZ, [R24+URZ], RZ ;  /* 0x000000ff18ff99a7 */ /* 0x0005e2000810043f */
[----:B------:R-:W-:Y:S01]  /*3550*/  MUFU.EX2 R187, R187 ;  /* 0x000000bb00bb7308 */ /* 0x000fe20000000800 */
[----:B------:R3:W-:Y:S01]  /*3560*/  BAR.SYNC.DEFER_BLOCKING R213, 0x100 ;  /* 0x000400d50000751d */ /* 0x0007e20000010000 */
[-CC-:B------:R-:W-:Y:S01]  /*3570*/  FFMA.FTZ R178, R193, R13.reuse, -R212.reuse ;  /* 0x0000000dc1b27223 */ /* 0x180fe200000108d4 */
[-CC-:B------:R-:W-:Y:S01]  /*3580*/  FFMA.FTZ R181, R182, R13.reuse, -R212.reuse ;  /* 0x0000000db6b57223 */ /* 0x180fe200000108d4 */
[-CC-:B------:R-:W-:Y:S01]  /*3590*/  FFMA.FTZ R193, R198, R13.reuse, -R212.reuse ;  /* 0x0000000dc6c17223 */ /* 0x180fe200000108d4 */
[-CC-:B------:R-:W-:Y:S01]  /*35a0*/  FFMA.FTZ R182, R194, R13.reuse, -R212.reuse ;  /* 0x0000000dc2b67223 */ /* 0x180fe200000108d4 */
[----:B------:R-:W-:Y:S01]  /*35b0*/  FFMA.FTZ R194, R209, R13, -R212 ;  /* 0x0000000dd1c27223 */ /* 0x000fe200000108d4 */
[----:B0-----:R-:W-:Y:S01]  /*35c0*/  F2FP.BF16.F32.PACK_AB R154, R186, R185 ;  /* 0x000000b9ba9a723e */ /* 0x001fe200000010ff */
[----:B------:R-:W0:Y:S01]  /*35d0*/  MUFU.EX2 R188, R188 ;  /* 0x000000bc00bc7308 */ /* 0x000e220000000800 */
[-CC-:B---3--:R-:W-:Y:S01]  /*35e0*/  FFMA.FTZ R213, R162, R13.reuse, -R210.reuse ;  /* 0x0000000da2d57223 */ /* 0x188fe200000108d2 */
[-CC-:B------:R-:W-:Y:S01]  /*35f0*/  FFMA.FTZ R162, R167, R13.reuse, -R210.reuse ;  /* 0x0000000da7a27223 */ /* 0x180fe200000108d2 */
        /* <DEDUP_REMOVED lines=12> */
[----:B------:R-:W-:Y:S01]  /*36c0*/  FFMA.FTZ R175, R175, R13, -R210 ;  /* 0x0000000dafaf7223 */ /* 0x000fe200000108d2 */
[----:B------:R-:W3:Y:S01]  /*36d0*/  MUFU.EX2 R190, R190 ;  /* 0x000000be00be7308 */ /* 0x000ee20000000800 */
[----:B0-----:R-:W-:Y:S01]  /*36e0*/  F2FP.BF16.F32.PACK_AB R153, R188, R187 ;  /* 0x000000bbbc99723e */ /* 0x001fe200000010ff */
[-CC-:B------:R-:W-:Y:S01]  /*36f0*/  FFMA.FTZ R195, R195, R13.reuse, -R212.reuse ;  /* 0x0000000dc3c37223 */ /* 0x180fe200000108d4 */
[----:B------:R-:W-:Y:S01]  /*3700*/  FFMA.FTZ R208, R211, R13, -R212 ;  /* 0x0000000dd3d07223 */ /* 0x000fe200000108d4 */
[----:B------:R-:W-:Y:S01]  /*3710*/  FADD.FTZ R184, R183, R184 ;  /* 0x000000b8b7b87221 */ /* 0x000fe20000010000 */
[----:B------:R-:W-:Y:S01]  /*3720*/  FADD.FTZ R188, R187, R188 ;  /* 0x000000bcbbbc7221 */ /* 0x000fe20000010000 */
[----:B------:R-:W-:-:S02]  /*3730*/  @!P1 VIADD R0, R0, 0x32460 ;  /* 0x0003246000009836 */ /* 0x000fc40000000000 */
[----:B------:R-:W0:Y:S01]  /*3740*/  MUFU.EX2 R157, R157 ;  /* 0x0000009d009d7308 */ /* 0x000e220000000800 */
[----:B------:R-:W-:Y:S02]  /*3750*/  FADD.FTZ R185, R185, R184 ;  /* 0x000000b8b9b97221 */ /* 0x000fe40000010000 */
[----:B------:R-:W-:Y:S02]  /*3760*/  @!P1 PRMT R0, RZ, 0x654, R0 ;  /* 0x00000654ff009816 */ /* 0x000fe40000000000 */
[----:B------:R-:W-:-:S03]  /*3770*/  FADD.FTZ R186, R186, R185 ;  /* 0x000000b9baba7221 */ /* 0x000fc60000010000 */
[----:B------:R-:W-:Y:S01]  /*3780*/  MUFU.EX2 R161, R161 ;  /* 0x000000a100a17308 */ /* 0x000fe20000000800 */
[----:B---3--:R-:W-:Y:S01]  /*3790*/  F2FP.BF16.F32.PACK_AB R155, R190, R189 ;  /* 0x000000bdbe9b723e */ /* 0x008fe200000010ff */
[----:B------:R-:W-:-:S03]  /*37a0*/  FADD.FTZ R189, R189, R188 ;  /* 0x000000bcbdbd7221 */ /* 0x000fc60000010000 */
[----:B--2---:R-:W-:Y:S01]  /*37b0*/  WARPGROUP.ARRIVE ;  /* 0x00000000000079c5 */ /* 0x004fe20000000000 */
[----:B------:R-:W-:Y:S02]  /*37c0*/  FADD.FTZ R189, R190, R189 ;  /* 0x000000bdbebd7221 */ /* 0x000fe40000010000 */
[----:B------:R-:W-:Y:S01]  /*37d0*/  MUFU.EX2 R166, R166 ;  /* 0x000000a600a67308 */ /* 0x000fe20000000800 */
[----:B0-----:R-:W-:Y:S02]  /*37e0*/  FADD.FTZ R186, R157, R186 ;  /* 0x000000ba9dba7221 */ /* 0x001fe40000010000 */
[----:B------:R-:W-:Y:S01]  /*37f0*/  HGMMA.64x256x16.F32.BF16 R24, R152, gdesc[UR8].tnspB, RZ, !UPT, gsb0 ;  /* 0x43e0000898187df0 */ /* 0x000fe2000c0018ff */
[----:B------:R-:W-:Y:S01]  /*3800*/  UIADD3 UR10, UR4, 0x80, URZ ;  /* 0x00000080040a7890 */ /* 0x000fe2000fffe03f */
[----:B------:R-:W-:-:S03]  /*3810*/  UMOV UR11, 0x40000040 ;  /* 0x40000040000b7882 */ /* 0x000fc60000000000 */
[----:B------:R-:W-:Y:S08]  /*3820*/  MUFU.EX2 R170, R170 ;  /* 0x000000aa00aa7308 */ /* 0x000ff00000000800 */
[----:B------:R-:W0:Y:S08]  /*3830*/  MUFU.EX2 R176, R176 ;  /* 0x000000b000b07308 */ /* 0x000e300000000800 */
[----:B------:R-:W2:Y:S08]  /*3840*/  MUFU.EX2 R180, R180 ;  /* 0x000000b400b47308 */ /* 0x000eb00000000800 */
[----:B------:R-:W-:Y:S01]  /*3850*/  MUFU.EX2 R191, R191 ;  /* 0x000000bf00bf7308 */ /* 0x000fe20000000800 */
[----:B0-----:R-:W-:-:S07]  /*3860*/  FADD.FTZ R189, R176, R189 ;  /* 0x000000bdb0bd7221 */ /* 0x001fce0000010000 */
[----:B------:R-:W0:Y:S08]  /*3870*/  MUFU.EX2 R196, R196 ;  /* 0x000000c400c47308 */ /* 0x000e300000000800 */
[----:B------:R-:W-:Y:S08]  /*3880*/  MUFU.EX2 R158, R158 ;  /* 0x0000009e009e7308 */ /* 0x000ff00000000800 */
[----:B------:R-:W3:Y:S08]  /*3890*/  MUFU.EX2 R213, R213 ;  /* 0x000000d500d57308 */ /* 0x000ef00000000800 */
[----:B------:R-:W-:Y:S08]  /*38a0*/  MUFU.EX2 R162, R162 ;  /* 0x000000a200a27308 */ /* 0x000ff00000000800 */
[----:B------:R-:W-:Y:S08]  /*38b0*/  MUFU.EX2 R167, R167 ;  /* 0x000000a700a77308 */ /* 0x000ff00000000800 */
[----:B------:R-:W-:Y:S08]  /*38c0*/  MUFU.EX2 R171, R171 ;  /* 0x000000ab00ab7308 */ /* 0x000ff00000000800 */
[----:B------:R-:W4:Y:S08]  /*38d0*/  MUFU.EX2 R214, R214 ;  /* 0x000000d600d67308 */ /* 0x000f300000000800 */
[----:B------:R-:W-:Y:S08]  /*38e0*/  MUFU.EX2 R177, R177 ;  /* 0x000000b100b17308 */ /* 0x000ff00000000800 */
[----:B------:R-:W5:Y:S08]  /*38f0*/  MUFU.EX2 R192, R192 ;  /* 0x000000c000c07308 */ /* 0x000f700000000800 */
        /* <DEDUP_REMOVED lines=22> */
[C---:B------:R-:W-:Y:S01]  /*3a60*/  F2FP.BF16.F32.PACK_AB R152, R161.reuse, R157 ;  /* 0x0000009da198723e */ /* 0x040fe200000010ff */
[----:B------:R-:W-:Y:S01]  /*3a70*/  FADD.FTZ R161, R161, R186 ;  /* 0x000000baa1a17221 */ /* 0x000fe20000010000 */
[C---:B--2---:R-:W-:Y:S01]  /*3a80*/  F2FP.BF16.F32.PACK_AB R153, R180.reuse, R176 ;  /* 0x000000b0b499723e */ /* 0x044fe200000010ff */
[----:B------:R-:W-:Y:S01]  /*3a90*/  FADD.FTZ R180, R180, R189 ;  /* 0x000000bdb4b47221 */ /* 0x000fe20000010000 */
[----:B------:R-:W-:Y:S01]  /*3aa0*/  F2FP.BF16.F32.PACK_AB R154, R170, R166 ;  /* 0x000000a6aa9a723e */ /* 0x000fe200000010ff */
[----:B------:R-:W2:Y:S01]  /*3ab0*/  MUFU.EX2 R198, R198 ;  /* 0x000000c600c67308 */ /* 0x000ea20000000800 */
[----:B0-----:R-:W-:Y:S01]  /*3ac0*/  F2FP.BF16.F32.PACK_AB R155, R196, R191 ;  /* 0x000000bfc49b723e */ /* 0x001fe200000010ff */
        /* <DEDUP_REMOVED lines=9> */
[----:B------:R-:W0:Y:S01]  /*3b60*/  MUFU.EX2 R208, R208 ;  /* 0x000000d000d07308 */ /* 0x000e220000000800 */
[----:B------:R-:W-:Y:S02]  /*3b70*/  WARPGROUP.DEPBAR.LE gsb0, 0x0 ;  /* 0x00008000000079c5 */ /* 0x000fe40000010000 */
[----:B---3--:R-:W-:Y:S01]  /*3b80*/  F2FP.BF16.F32.PACK_AB R152, R213, R158 ;  /* 0x0000009ed598723e */ /* 0x008fe200000010ff */
        /* <DEDUP_REMOVED lines=16> */
[----:B-1----:R-:W-:Y:S01]  /*3c90*/  F2FP.BF16.F32.PACK_AB R152, R216, R159 ;  /* 0x0000009fd898723e */ /* 0x002fe200000010ff */
        /* <DEDUP_REMOVED lines=32> */
[----:B------:R-:W-:-:S04]  /*3ea0*/  UIADD3 UR4, UR6, -UR61, URZ ;  /* 0x8000003d06047290 */ /* 0x000fc8000fffe03f */
[----:B------:R-:W-:-:S04]  /*3eb0*/  ULEA UR4, UR60, UR4, 0x7 ;  /* 0x000000043c047291 */ /* 0x000fc8000f8e383f */
[----:B------:R-:W-:-:S04]  /*3ec0*/  UIMAD.WIDE UR4, UR4, 0x2aaaaaab, URZ ;  /* 0x2aaaaaab040478a5 */ /* 0x000fc8000f8e023f */
[----:B------:R-:W-:-:S04]  /*3ed0*/  USHF.R.U32.HI UR4, URZ, 0x1f, UR5 ;  /* 0x0000001f3f047899 */ /* 0x000fc80008011605 */
[----:B------:R-:W-:Y:S02]  /*3ee0*/  ULEA.HI.SX32 UR5, UR5, UR4, 0x1c ;  /* 0x0000000405057291 */ /* 0x000fe4000f8fe23f */
[----:B------:R-:W-:-:S04]  /*3ef0*/  UIADD3 UR4, UR52, -0x2, URZ ;  /* 0xfffffffe34047890 */ /* 0x000fc8000fffe03f */
[----:B------:R-:W-:-:S04]  /*3f00*/  VIMNMX R207, RZ, UR5, !PT ;  /* 0x00000005ffcf7c48 */ /* 0x000fc8000ffe0100 */
[----:B------:R-:W-:Y:S01]  /*3f10*/  ISETP.LE.AND P2, PT, R207, UR4, PT ;  /* 0x00000004cf007c0c */ /* 0x000fe2000bf43270 */
[----:B------:R-:W-:Y:S02]  /*3f20*/  WARPGROUP.DEPBAR.LE gsb0, 0x0 ;  /* 0x00008000000079c5 */ /* 0x000fe40000010000 */
[----:B------:R-:W-:Y:S01]  /*3f30*/  F2FP.BF16.F32.PACK_AB R152, R165, R12 ;  /* 0x0000000ca598723e */ /* 0x000fe200000010ff */
[----:B------:R-:W-:Y:S01]  /*3f40*/  FADD.FTZ R12, R12, R169 ;  /* 0x000000a90c0c7221 */ /* 0x000fe20000010000 */
[----:B--2---:R-:W-:Y:S01]  /*3f50*/  F2FP.BF16.F32.PACK_AB R153, R198, R195 ;  /* 0x000000c3c699723e */ /* 0x004fe200000010ff */
[----:B------:R-:W-:Y:S01]  /*3f60*/  FADD.FTZ R195, R195, R194 ;  /* 0x000000c2c3c37221 */ /* 0x000fe20000010000 */
[----:B------:R-:W-:Y:S01]  /*3f70*/  F2FP.BF16.F32.PACK_AB R154, R175, R174 ;  /* 0x000000aeaf9a723e */ /* 0x000fe200000010ff */
[----:B------:R-:W-:Y:S01]  /*3f80*/  FADD.FTZ R165, R165, R12 ;  /* 0x0000000ca5a57221 */ /* 0x000fe20000010000 */
[----:B0-----:R-:W-:Y:S01]  /*3f90*/  F2FP.BF16.F32.PACK_AB R155, R208, R199 ;  /* 0x000000c7d09b723e */ /* 0x001fe200000010ff */
[----:B------:R-:W-:-:S03]  /*3fa0*/  FADD.FTZ R198, R198, R195 ;  /* 0x000000c3c6c67221 */ /* 0x000fc60000010000 */
[----:B------:R-:W-:Y:S01]  /*3fb0*/  WARPGROUP.ARRIVE ;  /* 0x00000000000079c5 */ /* 0x000fe20000000000 */
[----:B------:R-:W-:-:S04]  /*3fc0*/  FADD.FTZ R199, R199, R198 ;  /* 0x000000c6c7c77221 */ /* 0x000fc80000010000 */
[----:B------:R-:W-:Y:S01]  /*3fd0*/  FADD.FTZ R12, R208, R199 ;  /* 0x000000c7d00c7221 */ /* 0x000fe20000010000 */
[----:B------:R-:W-:Y:S03]  /*3fe0*/  HGMMA.64x256x16.F32.BF16 R24, R152, gdesc[UR8].tnspB, R24, gsb0 ;  /* 0x43e0000898187df0 */ /* 0x000fe60008001818 */
[----:B------:R-:W-:Y:S02]  /*3ff0*/  WARPGROUP.DEPBAR.LE gsb0, 0x0 ;  /* 0x00008000000079c5 */ /* 0x000fe40000010000 */
[----:B------:R0:W-:Y:S02]  /*4000*/  @!P1 SYNCS.ARRIVE.TRANS64.RED.A1T0 RZ, [R0+URZ], RZ ;  /* 0x000000ff00ff99a7 */ /* 0x0001e4000810043f */
[----:B0-----:R-:W-:-:S04]  /*4010*/  FADD.FTZ R0, R174, R165 ;  /* 0x000000a5ae007221 */ /* 0x001fc80000010000 */
[----:B------:R-:W-:Y:S01]  /*4020*/  FADD.FTZ R0, R175, R0 ;  /* 0x00000000af007221 */ /* 0x000fe20000010000 */
[----:B------:R-:W-:Y:S06]  /*4030*/  @!P2 BRA `(.L_x_4146) ;  /* 0x000000280080a947 */ /* 0x000fec0003800000 */
[----:B------:R-:W-:Y:S02]  /*4040*/  IMAD.MOV.U32 R209, RZ, RZ, R21 ;  /* 0x000000ffffd17224 */ /* 0x000fe400078e0015 */
[----:B------:R-:W-:-:S07]  /*4050*/  IMAD.MOV.U32 R208, RZ, RZ, R20 ;  /* 0x000000ffffd07224 */ /* 0x000fce00078e0014 */
.L_x_4155:
[----:B------:R-:W-:-:S04]  /*4060*/  UIADD3 UR36, UR36, 0x1, URZ ;  /* 0x0000000124247890 */ /* 0x000fc8000fffe03f */
[----:B------:R-:W-:-:S04]  /*4070*/  UISETP.NE.AND UP0, UPT, UR36, 0x2, UPT ;  /* 0x000000022400788c */ /* 0x000fc8000bf05270 */
[----:B------:R-:W-:Y:S02]  /*4080*/  USEL UR5, URZ, 0x1, UP0 ;  /* 0x000000013f057887 */ /* 0x000fe40008000000 */
[----:B------:R-:W-:Y:S02]  /*4090*/  USEL UR36, UR36, URZ, UP0 ;  /* 0x0000003f24247287 */ /* 0x000fe40008000000 */
[----:B------:R-:W-:Y:S01]  /*40a0*/  ULOP3.LUT UR37, UR37, UR5, URZ, 0x3c, !UPT ;  /* 0x0000000525257292 */ /* 0x000fe2000f8e3c3f */
[----:B0-----:R-:W-:Y:S11]  /*40b0*/  @!P0 BRA `(.L_x_4147) ;  /* 0x0000000000048947 */ /* 0x001ff60003800000 */
[----:B------:R-:W-:Y:S01]  /*40c0*/  BPT.TRAP 0x1 ;  /* 0x000000040000795c */ /* 0x000fe20000300000 */
.L_x_4147:
        /* <DEDUP_REMOVED lines=9> */
.L_x_4148:
[----:B-1----:R-:W-:Y:S05]  /*4160*/  @P2 BRA `(.L_x_4149) ;  /* 0x0000000000082947 */ /* 0x002fea0003800000 */
[----:B------:R-:W1:Y:S02]  /*4170*/  SYNCS.PHASECHK.TRANS64.TRYWAIT P2, [UR5+0x32430], R13 ;  /* 0x0324300dff0075a7 */ /* 0x000e640008040145 */
[----:B-1----:R-:W-:Y:S05]  /*4180*/  @!P2 BRA `(.L_x_4150) ;  /* 0x000000d00088a947 */ /* 0x002fea0003800000 */
.L_x_4149:
[----:B------:R-:W-:Y:S01]  /*4190*/  R2UR UR52, R22 ;  /* 0x00000000163472ca */ /* 0x000fe200000e0000 */
[----:B------:R-:W-:Y:S01]  /*41a0*/  UIMAD UR6, UR36, 0x300, UR39 ;  /* 0x00000300240678a4 */ /* 0x000fe2000f8e0227 */
[----:B------:R-:W-:Y:S01]  /*41b0*/  R2UR UR53, R23 ;  /* 0x00000000173572ca */ /* 0x000fe200000e0000 */
[----:B------:R-:W-:Y:S01]  /*41c0*/  WARPGROUP.ARRIVE ;  /* 0x00000000000079c5 */ /* 0x000fe20000000000 */
        /* <DEDUP_REMOVED lines=27> */
.L_x_4151:
[----:B------:R2:W3:Y:S01]  /*4380*/  SYNCS.PHASECHK.TRANS64.TRYWAIT P2, [UR5+0x32450], R13 ;  /* 0x0324500dff0075a7 */ /* 0x0004e20008040145 */
[----:B------:R-:W-:Y:S05]  /*4390*/  @!P0 BRA `(.L_x_4152) ;  /* 0x0000000000048947 */ /* 0x000fea0003800000 */
[----:B------:R-:W-:Y:S01]  /*43a0*/  BPT.TRAP 0x1 ;  /* 0x000000040000795c */ /* 0x000fe20000300000 */
.L_x_4152:
[----:B---3--:R-:W-:Y:S05]  /*43b0*/  @P2 BRA `(.L_x_4153) ;  /* 0x0000000000082947 */ /* 0x008fea0003800000 */
[----:B------:R-:W3:Y:S02]  /*43c0*/  SYNCS.PHASECHK.TRANS64.TRYWAIT P2, [UR5+0x32450], R13 ;  /* 0x0324500dff0075a7 */ /* 0x000ee40008040145 */
[----:B---3--:R-:W-:Y:S05]  /*43d0*/  @!P2 BRA `(.L_x_4154) ;  /* 0x000000d0000ca947 */ /* 0x008fea0003800000 */
.L_x_4153:
[----:B------:R-:W-:Y:S01]  /*43e0*/  R2UR UR52, R10 ;  /* 0x000000000a3472ca */ /* 0x000fe200000e0000 */
[----:B------:R-:W-:Y:S01]  /*43f0*/  UIMAD UR6, UR36, 0xc00, UR38 ;  /* 0x00000c00240678a4 */ /* 0x000fe2000f8e0226 */
[----:B------:R-:W-:Y:S01]  /*4400*/  R2UR UR53, R11 ;  /* 0x000000000b3572ca */ /* 0x000fe200000e0000 */
[----:B------:R-:W-:Y:S01]  /*4410*/  WARPGROUP.ARRIVE ;  /* 0x00000000000079c5 */ /* 0x000fe20000000000 */
[----:B------:R-:W-:Y:S01]  /*4420*/  UMOV UR55, 0x40000040 ;  /* 0x4000004000377882 */ /* 0x000fe20000000000 */
[----:B------:R-:W-:Y:S01]  /*4430*/  UIADD3 UR10, UR6, 0x302, URZ ;  /* 0x00000302060a7890 */ /* 0x000fe2000fffe03f */
[----:B------:R-:W-:Y:S01]  /*4440*/  R2UR UR58, R201 ;  /* 0x00000000c93a72ca */ /* 0x000fe200000e0000 */
[----:B------:R-:W-:Y:S01]  /*4450*/  UMOV UR11, 0x40000040 ;  /* 0x40000040000b7882 */ /* 0x000fe20000000000 */
[----:B------:R-:W-:Y:S01]  /*4460*/  UMOV UR54, UR6 ;  /* 0x0000000600367c82 */ /* 0x000fe20008000000 */
[----:B------:R-:W-:Y:S01]  /*4470*/  UIADD3 UR14, UR6, 0x304, URZ ;  /* 0x00000304060e7890 */ /* 0x000fe2000fffe03f */
[----:B012---:R-:W-:Y:S01]  /*4480*/  IMAD.MOV.U32 R13, RZ, RZ, -0x2 ;  /* 0xfffffffeff0d7424 */ /* 0x007fe200078e00ff */
[----:B------:R-:W-:Y:S01]  /*4490*/  UMOV UR15, 0x40000040 ;  /* 0x40000040000f7882 */ /* 0x000fe20000000000 */
[----:B------:R-:W-:Y:S01]  /*44a0*/  UIADD3 UR18, UR6, 0x306, URZ ;  /* 0x0000030606127890 */ /* 0x000fe2000fffe03f */
[----:B------:R-:W0:Y:S01]  /*44b0*/  S2R R217, SR_TID.X ;  /* 0x0000000000d97919 */ /* 0x000e220000002100 */
        /* <DEDUP_REMOVED lines=20> */
[----:B0-----:R-:W-:-:S05]  /*4600*/  SHF.R.U32.HI R217, RZ, 0x7, R217 ;  /* 0x00000007ffd97819 */ /* 0x001fca00000116d9 */
        /* <DEDUP_REMOVED lines=26> */
[----:B------:R-:W-:Y:S01]  /*47b0*/  UMOV UR55, 0x40000040 ;  /* 0x4000004000377882 */ /* 0x000fe20000000000 */
[----:B------:R-:W-:Y:S01]  /*47c0*/  UMOV UR52, UR56 ;  /* 0x0000003800347c82 */ /* 0x000fe20008000000 */
[----:B------:R-:W-:Y:S01]  /*47d0*/  UMOV UR53, UR57 ;  /* 0x0000003900357c82 */ /* 0x000fe20008000000 */
[----:B------:R-:W-:-:S04]  /*47e0*/  USHF.L.U32 UR6, UR60, 0x7, URZ ;  /* 0x000000073c067899 */ /* 0x000fc8000800063f */
[----:B------:R-:W-:-:S04]  /*47f0*/  UIMAD UR6, UR4, -0x60, UR6 ;  /* 0xffffffa0040678a4 */ /* 0x000fc8000f8e0206 */
[----:B------:R-:W-:-:S04]  /*4800*/  UIADD3 UR6, UR6, 0x1, UR58 ;  /* 0x0000000106067890 */ /* 0x000fc8000fffe03a */
[----:B------:R-:W-:-:S06]  /*4810*/  UIADD3 UR6, UR6, -UR61, URZ ;  /* 0x8000003d06067290 */ /* 0x000fcc000fffe03f */
[----:B------:R-:W-:-:S04]  /*4820*/  IMAD R20, R204, R13, UR6 ;  /* 0x00000006cc147e24 */ /* 0x000fc8000f8e020d */
        /* <DEDUP_REMOVED lines=46> */
[C---:B------:R-:W-:Y:S02]  /*4b10*/  ISETP.GT.AND P6, PT, R20.reuse, 0x11, PT ;  /* 0x000000111400780c */ /* 0x040fe40003fc4270 */
[C---:B------:R-:W-:Y:S02]  /*4b20*/  ISETP.GT.AND P5, PT, R20.reuse, 0x18, PT ;  /* 0x000000181400780c */ /* 0x040fe40003fa4270 */
[C---:B------:R-:W-:Y:S02]  /*4b30*/  ISETP.GT.AND P2, PT, R20.reuse, 0x19, PT ;  /* 0x000000191400780c */ /* 0x040fe40003f44270 */
[----:B------:R-:W-:Y:S02]  /*4b40*/  ISETP.GT.AND P3, PT, R20, 0x20, PT ;  /* 0x000000201400780c */ /* 0x000fe40003f64270 */
[----:B------:R-:W-:Y:S02]  /*4b50*/  FSEL R160, R160, -INF , P4 ;  /* 0xff800000a0a07808 */ /* 0x000fe40002000000 */
[----:B------:R-:W-:-:S02]  /*4b60*/  ISETP.GT.AND P4, PT, R20, 0x21, PT ;  /* 0x000000211400780c */ /* 0x000fc40003f84270 */
[----:B------:R-:W-:Y:S02]  /*4b70*/  FSEL R161, R161, -INF , P6 ;  /* 0xff800000a1a17808 */ /* 0x000fe40003000000 */
[----:B------:R-:W-:Y:S02]  /*4b80*/  FSEL R164, R164, -INF , P5 ;  /* 0xff800000a4a47808 */ /* 0x000fe40002800000 */
[----:B------:R-:W-:Y:S02]  /*4b90*/  FSEL R165, R165, -INF , P2 ;  /* 0xff800000a5a57808 */ /* 0x000fe40001000000 */
[----:B------:R-:W-:Y:S02]  /*4ba0*/  FSEL R168, R168, -INF , P3 ;  /* 0xff800000a8a87808 */ /* 0x000fe40001800000 */
[C---:B------:R-:W-:Y:S02]  /*4bb0*/  ISETP.GT.AND P6, PT, R20.reuse, 0x28, PT ;  /* 0x000000281400780c */ /* 0x040fe40003fc4270 */
[----:B------:R-:W-:-:S02]  /*4bc0*/  ISETP.GT.AND P5, PT, R20, 0x29, PT ;  /* 0x000000291400780c */ /* 0x000fc40003fa4270 */
[C---:B------:R-:W-:Y:S02]  /*4bd0*/  ISETP.GT.AND P2, PT, R20.reuse, 0x30, PT ;  /* 0x000000301400780c */ /* 0x040fe40003f44270 */
[C---:B------:R-:W-:Y:S02]  /*4be0*/  ISETP.GT.AND P3, PT, R20.reuse, 0x31, PT ;  /* 0x000000311400780c */ /* 0x040fe40003f64270 */
[----:B------:R-:W-:Y:S02]  /*4bf0*/  FSEL R169, R169, -INF , P4 ;  /* 0xff800000a9a97808 */ /* 0x000fe40002000000 */
[----:B------:R-:W-:Y:S02]  /*4c00*/  ISETP.GT.AND P4, PT, R20, 0x38, PT ;  /* 0x000000381400780c */ /* 0x000fe40003f84270 */
[----:B------:R-:W-:Y:S02]  /*4c10*/  FMNMX.FTZ R210, R152, R208, !PT ;  /* 0x000000d098d27209 */ /* 0x000fe40007810000 */
[----:B------:R-:W-:-:S02]  /*4c20*/  FSEL R172, R172, -INF , P6 ;  /* 0xff800000acac7808 */ /* 0x000fc40003000000 */
[----:B------:R-:W-:Y:S02]  /*4c30*/  FSEL R173, R173, -INF , P5 ;  /* 0xff800000adad7808 */ /* 0x000fe40002800000 */
[----:B------:R-:W-:Y:S02]  /*4c40*/  FSEL R176, R176, -INF , P2 ;  /* 0xff800000b0b07808 */ /* 0x000fe40001000000 */
[----:B------:R-:W-:Y:S02]  /*4c50*/  FSEL R177, R177, -INF , P3 ;  /* 0xff800000b1b17808 */ /* 0x000fe40001800000 */
[C---:B------:R-:W-:Y:S02]  /*4c60*/  ISETP.GT.AND P6, PT, R20.reuse, 0x39, PT ;  /* 0x000000391400780c */ /* 0x040fe40003fc4270 */
[C---:B------:R-:W-:Y:S02]  /*4c70*/  ISETP.GT.AND P5, PT, R20.reuse, 0x40, PT ;  /* 0x000000401400780c */ /* 0x040fe40003fa4270 */
[----:B------:R-:W-:-:S02]  /*4c80*/  ISETP.GT.AND P2, PT, R20, 0x41, PT ;  /* 0x000000411400780c */ /* 0x000fc40003f44270 */
[----:B------:R-:W-:Y:S02]  /*4c90*/  ISETP.GT.AND P3, PT, R20, 0x48, PT ;  /* 0x000000481400780c */ /* 0x000fe40003f64270 */
[----:B------:R-:W-:Y:S02]  /*4ca0*/  FSEL R180, R180, -INF , P4 ;  /* 0xff800000b4b47808 */ /* 0x000fe40002000000 */
[----:B------:R-:W-:Y:S02]  /*4cb0*/  ISETP.GT.AND P4, PT, R20, 0x49, PT ;  /* 0x000000491400780c */ /* 0x000fe40003f84270 */
[----:B------:R-:W-:Y:S02]  /*4cc0*/  FMNMX.FTZ R21, R153, R210, !PT ;  /* 0x000000d299157209 */ /* 0x000fe40007810000 */
[----:B------:R-:W-:Y:S02]  /*4cd0*/  FSEL R181, R181, -INF , P6 ;  /* 0xff800000b5b57808 */ /* 0x000fe40003000000 */
[----:B------:R-:W-:-:S02]  /*4ce0*/  FSEL R184, R184, -INF , P5 ;  /* 0xff800000b8b87808 */ /* 0x000fc40002800000 */
[----:B------:R-:W-:Y:S02]  /*4cf0*/  FSEL R185, R185, -INF , P2 ;  /* 0xff800000b9b97808 */ /* 0x000fe40001000000 */
[----:B------:R-:W-:Y:S02]  /*4d00*/  FSEL R188, R188, -INF , P3 ;  /* 0xff800000bcbc7808 */ /* 0x000fe40001800000 */
[C---:B------:R-:W-:Y:S02]  /*4d10*/  ISETP.GT.AND P6, PT, R20.reuse, 0x50, PT ;  /* 0x000000501400780c */ /* 0x040fe40003fc4270 */
[C---:B------:R-:W-:Y:S02]  /*4d20*/  ISETP.GT.AND P5, PT, R20.reuse, 0x51, PT ;  /* 0x000000511400780c */ /* 0x040fe40003fa4270 */
[C---:B------:R-:W-:Y:S02]  /*4d30*/  ISETP.GT.AND P2, PT, R20.reuse, 0x58, PT ;  /* 0x000000581400780c */ /* 0x040fe40003f44270 */
[----:B------:R-:W-:-:S02]  /*4d40*/  ISETP.GT.AND P3, PT, R20, 0x59, PT ;  /* 0x000000591400780c */ /* 0x000fc40003f64270 */
[----:B------:R-:W-:Y:S02]  /*4d50*/  FSEL R189, R189, -INF , P4 ;  /* 0xff800000bdbd7808 */ /* 0x000fe40002000000 */
[----:B------:R-:W-:Y:S02]  /*4d60*/  FMNMX.FTZ R20, R156, R21, !PT ;  /* 0x000000159c147209 */ /* 0x000fe40007810000 */
[----:B------:R-:W-:Y:S02]  /*4d70*/  ISETP.GT.AND P4, PT, R13, RZ, PT ;  /* 0x000000ff0d00720c */ /* 0x000fe40003f84270 */
[----:B------:R-:W-:Y:S02]  /*4d80*/  FSEL R192, R192, -INF , P6 ;  /* 0xff800000c0c07808 */ /* 0x000fe40003000000 */
[----:B------:R-:W-:Y:S02]  /*4d90*/  FMNMX.FTZ R21, R157, R20, !PT ;  /* 0x000000149d157209 */ /* 0x000fe40007810000 */
[----:B------:R-:W-:-:S02]  /*4da0*/  ISETP.GT.AND P6, PT, R13, 0x1, PT ;  /* 0x000000010d00780c */ /* 0x000fc40003fc4270 */
[----:B------:R-:W-:Y:S02]  /*4db0*/  FSEL R154, R154, -INF , P4 ;  /* 0xff8000009a9a7808 */ /* 0x000fe40002000000 */
        /* <DEDUP_REMOVED lines=91> */
[----:B------:R-:W0:Y:S01]  /*5370*/  LDC R13, c[0x0][0xa80] ;  /* 0x0002a000ff0d7b82 */ /* 0x000e220000000800 */
[----:B------:R-:W-:-:S03]  /*5380*/  FMNMX.FTZ R21, R199, R20, !PT ;  /* 0x00000014c7157209 */ /* 0x000fc60007810000 */
[----:B------:R-:W1:Y:S04]  /*5390*/  SHFL.BFLY PT, R159, R158, 0x2, 0x1f ;  /* 0x0c401f009e9f7f89 */ /* 0x000e6800000e0000 */
[----:B------:R-:W2:Y:S01]  /*53a0*/  SHFL.BFLY PT, R214, R21, 0x2, 0x1f ;  /* 0x0c401f0015d67f89 */ /* 0x000ea200000e0000 */
[----:B-1----:R-:W-:Y:S02]  /*53b0*/  FMNMX.FTZ R159, R158, R159, !PT ;  /* 0x0000009f9e9f7209 */ /* 0x002fe40007810000 */
[----:B--2---:R-:W-:-:S03]  /*53c0*/  FMNMX.FTZ R167, R21, R214, !PT ;  /* 0x000000d615a77209 */ /* 0x004fc60007810000 */
[----:B------:R-:W1:Y:S04]  /*53d0*/  SHFL.BFLY PT, R20, R159, 0x1, 0x1f ;  /* 0x0c201f009f147f89 */ /* 0x000e6800000e0000 */
[----:B------:R-:W2:Y:S01]  /*53e0*/  SHFL.BFLY PT, R216, R167, 0x1, 0x1f ;  /* 0x0c201f00a7d87f89 */ /* 0x000ea200000e0000 */
[----:B-1----:R-:W-:Y:S02]  /*53f0*/  FMNMX.FTZ R20, R159, R20, !PT ;  /* 0x000000149f147209 */ /* 0x002fe40007810000 */
[----:B--2---:R-:W-:-:S03]  /*5400*/  FMNMX.FTZ R21, R167, R216, !PT ;  /* 0x000000d8a7157209 */ /* 0x004fc60007810000 */
[CC--:B0-----:R-:W-:Y:S01]  /*5410*/  FMUL.FTZ R214, R20.reuse, R13.reuse ;  /* 0x0000000d14d67220 */ /* 0x0c1fe20000410000 */
        /* <DEDUP_REMOVED lines=16> */
[----:B------:R-:W-:Y:S01]  /*5520*/  IADD3 R156, -R217, 0xb, RZ ;  /* 0x0000000bd99c7810 */ /* 0x000fe20007ffe1ff */
[-C--:B------:R-:W-:Y:S01]  /*5530*/  FMUL.FTZ R209, R152, R13.reuse ;  /* 0x0000000d98d17220 */ /* 0x080fe20000410000 */
[----:B------:R-:W-:Y:S02]  /*5540*/  @!P1 VIADD R152, R212, 0x32440 ;  /* 0x00032440d4989836 */ /* 0x000fe40000000000 */
[-C--:B------:R-:W-:Y:S01]  /*5550*/  FMUL.FTZ R217, R154, R13.reuse ;  /* 0x0000000d9ad97220 */ /* 0x080fe20000410000 */
[-C--:B------:R-:W-:Y:S01]  /*5560*/  FFMA.FTZ R157, R157, R13.reuse, -R214 ;  /* 0x0000000d9d9d7223 */ /* 0x080fe200000108d6 */
[-C--:B------:R-:W-:Y:S01]  /*5570*/  FFMA.FTZ R211, R211, R13.reuse, -R216 ;  /* 0x0000000dd3d37223 */ /* 0x080fe200000108d8 */
[----:B------:R-:W-:Y:S01]  /*5580*/  MUFU.EX2 R158, R158 ;  /* 0x0000009e009e7308 */ /* 0x000fe20000000800 */
[----:B------:R-:W-:Y:S01]  /*5590*/  @!P1 PRMT R152, RZ, 0x654, R152 ;  /* 0x00000654ff989816 */ /* 0x000fe20000000098 */
[----:B------:R0:W-:Y:S06]  /*55a0*/  BAR.ARV R156, 0x100 ;  /* 0x0004009c0000751d */ /* 0x0001ec0000002000 */
[----:B------:R1:W-:Y:S01]  /*55b0*/  @!P1 SYNCS.ARRIVE.TRANS64.RED.A1T0 RZ, [R152+URZ], RZ ;  /* 0x000000ff98ff99a7 */ /* 0x0003e2000810043f */
[----:B------:R-:W2:Y:S01]  /*55c0*/  MUFU.EX2 R209, R209 ;  /* 0x000000d100d17308 */ /* 0x000ea20000000800 */
[----:B------:R-:W-:Y:S01]  /*55d0*/  UIMAD UR5, UR36, 0xc00, UR7 ;  /* 0x00000c00240578a4 */ /* 0x000fe2000f8e0207 */
[-CC-:B------:R-:W-:Y:S01]  /*55e0*/  FFMA.FTZ R160, R160, R13.reuse, -R214.reuse ;  /* 0x0000000da0a07223 */ /* 0x180fe200000108d6 */
[-CC-:B------:R-:W-:Y:S01]  /*55f0*/  FFMA.FTZ R161, R161, R13.reuse, -R214.reuse ;  /* 0x0000000da1a17223 */ /* 0x180fe200000108d6 */
[-CC-:B------:R-:W-:Y:S01]  /*5600*/  FFMA.FTZ R164, R164, R13.reuse, -R214.reuse ;  /* 0x0000000da4a47223 */ /* 0x180fe200000108d6 */
[-C--:B------:R-:W-:Y:S01]  /*5610*/  FFMA.FTZ R165, R165, R13.reuse, -R214 ;  /* 0x0000000da5a57223 */ /* 0x080fe200000108d6 */
[-CC-:B------:R-:W-:Y:S01]  /*5620*/  FFMA.FTZ R162, R162, R13.reuse, -R216.reuse ;  /* 0x0000000da2a27223 */ /* 0x180fe200000108d8 */
[-CC-:B------:R-:W-:Y:S01]  /*5630*/  FFMA.FTZ R163, R163, R13.reuse, -R216.reuse ;  /* 0x0000000da3a37223 */ /* 0x180fe200000108d8 */
[----:B------:R-:W3:Y:S01]  /*5640*/  MUFU.EX2 R217, R217 ;  /* 0x000000d900d97308 */ /* 0x000ee20000000800 */
[----:B------:R-:W-:Y:S01]  /*5650*/  UMOV UR10, UR5 ;  /* 0x00000005000a7c82 */ /* 0x000fe20008000000 */
[-CC-:B------:R-:W-:Y:S01]  /*5660*/  FFMA.FTZ R166, R166, R13.reuse, -R216.reuse ;  /* 0x0000000da6a67223 */ /* 0x180fe200000108d8 */
[-C--:B------:R-:W-:Y:S01]  /*5670*/  FFMA.FTZ R210, R210, R13.reuse, -R216 ;  /* 0x0000000dd2d27223 */ /* 0x080fe200000108d8 */
[-CC-:B------:R-:W-:Y:S01]  /*5680*/  FFMA.FTZ R168, R168, R13.reuse, -R214.reuse ;  /* 0x0000000da8a87223 */ /* 0x180fe200000108d6 */
[-CC-:B------:R-:W-:Y:S01]  /*5690*/  FFMA.FTZ R169, R169, R13.reuse, -R214.reuse ;  /* 0x0000000da9a97223 */ /* 0x180fe200000108d6 */
[-CC-:B------:R-:W-:Y:S01]  /*56a0*/  FFMA.FTZ R172, R172, R13.reuse, -R214.reuse ;  /* 0x0000000dacac7223 */ /* 0x180fe200000108d6 */
[----:B------:R-:W-:Y:S01]  /*56b0*/  FFMA.FTZ R173, R173, R13, -R214 ;  /* 0x0000000dadad7223 */ /* 0x000fe200000108d6 */
[----:B------:R-:W1:Y:S01]  /*56c0*/  MUFU.EX2 R159, R159 ;  /* 0x0000009f009f7308 */ /* 0x000e620000000800 */
[-C--:B--2---:R-:W-:Y:S01]  /*56d0*/  FMUL.FTZ R24, R24, R209.reuse ;  /* 0x000000d118187220 */ /* 0x084fe20000410000 */
        /* <DEDUP_REMOVED lines=134> */
[----:B------:R-:W-:Y:S01]  /*5f40*/  MUFU.EX2 R160, R160 ;  /* 0x000000a000a07308 */ /* 0x000fe20000000800 */
[----:B--2---:R-:W-:Y:S01]  /*5f50*/  F2FP.BF16.F32.PACK_AB R154, R157, R167 ;  /* 0x000000a79d9a723e */ /* 0x004fe200000010ff */
[--C-:B------:R-:W-:Y:S01]  /*5f60*/  FFMA.FTZ R170, R170, R13, -R216.reuse ;  /* 0x0000000daaaa7223 */ /* 0x100fe200000108d8 */
[----:B----4-:R-:W-:Y:S01]  /*5f70*/  F2FP.BF16.F32.PACK_AB R153, R215, R213 ;  /* 0x000000d5d799723e */ /* 0x010fe200000010ff */
[--C-:B------:R-:W-:Y:S01]  /*5f80*/  FFMA.FTZ R171, R171, R13, -R216.reuse ;  /* 0x0000000dabab7223 */ /* 0x100fe200000108d8 */
[----:B-----5:R-:W-:Y:S01]  /*5f90*/  F2FP.BF16.F32.PACK_AB R155, R208, R211 ;  /* 0x000000d3d09b723e */ /* 0x020fe200000010ff */
[----:B------:R0:W-:Y:S01]  /*5fa0*/  BAR.SYNC.DEFER_BLOCKING R227, 0x100 ;  /* 0x000400e30000751d */ /* 0x0001e20000010000 */
[-CC-:B------:R-:W-:Y:S01]  /*5fb0*/  FFMA.FTZ R174, R174, R13.reuse, -R216.reuse ;  /* 0x0000000daeae7223 */ /* 0x180fe200000108d8 */
[-C--:B------:R-:W-:Y:S01]  /*5fc0*/  FFMA.FTZ R175, R175, R13.reuse, -R216 ;  /* 0x0000000dafaf7223 */ /* 0x080fe200000108d8 */
[-CC-:B------:R-:W-:Y:S01]  /*5fd0*/  FFMA.FTZ R176, R176, R13.reuse, -R214.reuse ;  /* 0x0000000db0b07223 */ /* 0x180fe200000108d6 */
[-CC-:B------:R-:W-:Y:S01]  /*5fe0*/  FFMA.FTZ R177, R177, R13.reuse, -R214.reuse ;  /* 0x0000000db1b17223 */ /* 0x180fe200000108d6 */
[-CC-:B------:R-:W-:Y:S01]  /*5ff0*/  FFMA.FTZ R180, R180, R13.reuse, -R214.reuse ;  /* 0x0000000db4b47223 */ /* 0x180fe200000108d6 */
[----:B------:R-:W1:Y:S01]  /*6000*/  MUFU.EX2 R161, R161 ;  /* 0x000000a100a17308 */ /* 0x000e620000000800 */
        /* <DEDUP_REMOVED lines=30> */
[----:B------:R-:W-:Y:S01]  /*61f0*/  ISETP.LT.AND P2, PT, R207, UR4, PT ;  /* 0x00000004cf007c0c */ /* 0x000fe2000bf41270 */
[----:B------:R-:W-:Y:S01]  /*6200*/  @!P1 VIADD R212, R212, 0x32460 ;  /* 0x00032460d4d49836 */ /* 0x000fe20000000000 */
[----:B------:R-:W2:Y:S01]  /*6210*/  MUFU.EX2 R163, R163 ;  /* 0x000000a300a37308 */ /* 0x000ea20000000800 */
[----:B------:R-:W-:Y:S01]  /*6220*/  FADD.FTZ R0, R159, R0 ;  /* 0x000000009f007221 */ /* 0x000fe20000010000 */
[----:B------:R-:W-:Y:S01]  /*6230*/  FADD.FTZ R12, R215, R12 ;  /* 0x0000000cd70c7221 */ /* 0x000fe20000010000 */
[----:B------:R-:W-:Y:S01]  /*6240*/  UIADD3 UR4, UR4, -0x1, URZ ;  /* 0xffffffff04047890 */ /* 0x000fe2000fffe03f */
        /* <DEDUP_REMOVED lines=16> */
[----:B------:R-:W0:Y:S08]  /*6350*/  MUFU.EX2 R175, R175 ;  /* 0x000000af00af7308 */ /* 0x000e300000000800 */
[----:B------:R-:W-:Y:S08]  /*6360*/  MUFU.EX2 R176, R176 ;  /* 0x000000b000b07308 */ /* 0x000ff00000000800 */
[----:B------:R-:W0:Y:S08]  /*6370*/  MUFU.EX2 R177, R177 ;  /* 0x000000b100b17308 */ /* 0x000e300000000800 */
[----:B------:R-:W-:Y:S08]  /*6380*/  MUFU.EX2 R180, R180 ;  /* 0x000000b400b47308 */ /* 0x000ff00000000800 */
[----:B------:R-:W-:Y:S08]  /*6390*/  MUFU.EX2 R181, R181 ;  /* 0x000000b500b57308 */ /* 0x000ff00000000800 */
[----:B------:R-:W-:Y:S08]  /*63a0*/  MUFU.EX2 R178, R178 ;  /* 0x000000b200b27308 */ /* 0x000ff00000000800 */
[----:B------:R-:W0:Y:S08]  /*63b0*/  MUFU.EX2 R179, R179 ;  /* 0x000000b300b37308 */ /* 0x000e300000000800 */
        /* <DEDUP_REMOVED lines=15> */
[----:B------:R-:W0:Y:S01]  /*64b0*/  MUFU.EX2 R195, R195 ;  /* 0x000000c300c37308 */ /* 0x000e220000000800 */
[----:B------:R-:W-:-:S02]  /*64c0*/  WARPGROUP.DEPBAR.LE gsb0, 0x0 ;  /* 0x00008000000079c5 */ /* 0x000fc40000010000 */
[----:B-1----:R-:W-:-:S05]  /*64d0*/  F2FP.BF16.F32.PACK_AB R152, R161, R160 ;  /* 0x000000a0a198723e */ /* 0x002fca00000010ff */
[----:B------:R-:W-:Y:S01]  /*64e0*/  MUFU.EX2 R198, R198 ;  /* 0x000000c600c67308 */ /* 0x000fe20000000800 */
[----:B--2---:R-:W-:Y:S01]  /*64f0*/  F2FP.BF16.F32.PACK_AB R153, R163, R162 ;  /* 0x000000a2a399723e */ /* 0x004fe200000010ff */
[----:B------:R-:W-:Y:S01]  /*6500*/  FADD.FTZ R160, R160, R157 ;  /* 0x0000009da0a07221 */ /* 0x000fe20000010000 */
[----:B------:R-:W-:Y:S01]  /*6510*/  F2FP.BF16.F32.PACK_AB R154, R165, R164 ;  /* 0x000000a4a59a723e */ /* 0x000fe200000010ff */
[----:B------:R-:W-:Y:S01]  /*6520*/  FADD.FTZ R162, R162, R211 ;  /* 0x000000d3a2a27221 */ /* 0x000fe20000010000 */
[----:B---3--:R-:W-:Y:S01]  /*6530*/  F2FP.BF16.F32.PACK_AB R155, R210, R166 ;  /* 0x000000a6d29b723e */ /* 0x008fe200000010ff */
[----:B------:R-:W-:Y:S02]  /*6540*/  FADD.FTZ R161, R161, R160 ;  /* 0x000000a0a1a17221 */ /* 0x000fe40000010000 */
[----:B------:R-:W1:Y:S01]  /*6550*/  MUFU.EX2 R199, R199 ;  /* 0x000000c700c77308 */ /* 0x000e620000000800 */
        /* <DEDUP_REMOVED lines=10> */
[----:B----4-:R-:W-:Y:S01]  /*6600*/  F2FP.BF16.F32.PACK_AB R152, R169, R168 ;  /* 0x000000a8a998723e */ /* 0x010fe200000010ff */
[----:B------:R-:W-:Y:S01]  /*6610*/  FADD.FTZ R168, R168, R165 ;  /* 0x000000a5a8a87221 */ /* 0x000fe20000010000 */
[----:B-----5:R-:W-:Y:S01]  /*6620*/  F2FP.BF16.F32.PACK_AB R153, R171, R170 ;  /* 0x000000aaab99723e */ /* 0x020fe200000010ff */
        /* <DEDUP_REMOVED lines=65> */
.L_x_4146:
[----:B------:R-:W-:-:S13]  /*6a40*/  ISETP.LE.AND P2, PT, RZ, UR4, PT ;  /* 0x00000004ff007c0c */ /* 0x000fda000bf43270 */
[----:B------:R-:W-:Y:S05]  /*6a50*/  @!P2 BRA `(.L_x_4156) ;  /* 0x0000002000c8a947 */ /* 0x000fea0003800000 */
[----:B------:R-:W-:Y:S02]  /*6a60*/  IMAD.MOV.U32 R210, RZ, RZ, R21 ;  /* 0x000000ffffd27224 */ /* 0x000fe400078e0015 */
[----:B------:R-:W-:-:S07]  /*6a70*/  IMAD.MOV.U32 R201, RZ, RZ, R20 ;  /* 0x000000ffffc97224 */ /* 0x000fce00078e0014 */
.L_x_4165:
[----:B------:R-:W-:-:S04]  /*6a80*/  UIADD3 UR36, UR36, 0x1, URZ ;  /* 0x0000000124247890 */ /* 0x000fc8000fffe03f */
[----:B------:R-:W-:-:S04]  /*6a90*/  UISETP.NE.AND UP0, UPT, UR36, 0x2, UPT ;  /* 0x000000022400788c */ /* 0x000fc8000bf05270 */
[----:B------:R-:W-:Y:S02]  /*6aa0*/  USEL UR5, URZ, 0x1, UP0 ;  /* 0x000000013f057887 */ /* 0x000fe40008000000 */
[----:B------:R-:W-:Y:S02]  /*6ab0*/  USEL UR36, UR36, URZ, UP0 ;  /* 0x0000003f24247287 */ /* 0x000fe40008000000 */
[----:B------:R-:W-:Y:S01]  /*6ac0*/  ULOP3.LUT UR37, UR37, UR5, URZ, 0x3c, !UPT ;  /* 0x0000000525257292 */ /* 0x000fe2000f8e3c3f */
[----:B-1----:R-:W-:Y:S11]  /*6ad0*/  @!P0 BRA `(.L_x_4157) ;  /* 0x0000000000048947 */ /* 0x002ff60003800000 */
[----:B------:R-:W-:Y:S01]  /*6ae0*/  BPT.TRAP 0x1 ;  /* 0x000000040000795c */ /* 0x000fe20000300000 */
.L_x_4157:
[----:B------:R-:W1:Y:S01]  /*6af0*/  S2UR UR6, SR_CgaCtaId ;  /* 0x00000000000679c3 */ /* 0x000e620000008800 */
[----:B------:R-:W-:Y:S01]  /*6b00*/  UMOV UR5, 0x400 ;  /* 0x0000040000057882 */ /* 0x000fe20000000000 */
[----:B------:R-:W-:-:S05]  /*6b10*/  IMAD.U32 R13, RZ, RZ, UR37 ;  /* 0x00000025ff0d7e24 */ /* 0x000fca000f8e00ff */
[----:B------:R-:W-:Y:S01]  /*6b20*/  SHF.L.U32 R13, R13, 0x1f, RZ ;  /* 0x0000001f0d0d7819 */ /* 0x000fe200000006ff */
[----:B-1----:R-:W-:-:S04]  /*6b30*/  ULEA UR5, UR6, UR5, 0x18 ;  /* 0x0000000506057291 */ /* 0x002fc8000f8ec03f */
[----:B------:R-:W-:-:S09]  /*6b40*/  ULEA UR5, UR36, UR5, 0x3 ;  /* 0x0000000524057291 */ /* 0x000fd2000f8e183f */
[----:B------:R1:W2:Y:S01]  /*6b50*/  SYNCS.PHASECHK.TRANS64.TRYWAIT P2, [UR5+0x32430], R13 ;  /* 0x0324300dff0075a7 */ /* 0x0002a20008040145 */
[----:B------:R-:W-:Y:S05]  /*6b60*/  @!P0 BRA `(.L_x_4158) ;  /* 0x0000000000048947 */ /* 0x000fea0003800000 */
[----:B------:R-:W-:Y:S01]  /*6b70*/  BPT.TRAP 0x1 ;  /* 0x000000040000795c */ /* 0x000fe20000300000 */
.L_x_4158:
[----:B--2---:R-:W-:Y:S05]  /*6b80*/  @P2 BRA `(.L_x_4159) ;  /* 0x0000000000082947 */ /* 0x004fea0003800000 */
[----:B------:R-:W2:Y:S02]  /*6b90*/  SYNCS.PHASECHK.TRANS64.TRYWAIT P2, [UR5+0x32430], R13 ;  /* 0x0324300dff0075a7 */ /* 0x000ea40008040145 */
[----:B--2---:R-:W-:Y:S05]  /*6ba0*/  @!P2 BRA `(.L_x_4160) ;  /* 0x000000a80030a947 */ /* 0x004fea0003800000 */
.L_x_4159:
        /* <DEDUP_REMOVED lines=31> */
.L_x_4161:
[----:B------:R3:W4:Y:S01]  /*6da0*/  SYNCS.PHASECHK.TRANS64.TRYWAIT P2, [UR5+0x32450], R13 ;  /* 0x0324500dff0075a7 */ /* 0x0007220008040145 */
[----:B------:R-:W-:Y:S05]  /*6db0*/  @!P0 BRA `(.L_x_4162) ;  /* 0x0000000000048947 */ /* 0x000fea0003800000 */
[----:B------:R-:W-:Y:S01]  /*6dc0*/  BPT.TRAP 0x1 ;  /* 0x000000040000795c */ /* 0x000fe20000300000 */
.L_x_4162:
[----:B----4-:R-:W-:Y:S05]  /*6dd0*/  @P2 BRA `(.L_x_4163) ;  /* 0x0000000000082947 */ /* 0x010fea0003800000 */
[----:B------:R-:W4:Y:S02]  /*6de0*/  SYNCS.PHASECHK.TRANS64.TRYWAIT P2, [UR5+0x32450], R13 ;  /* 0x0324500dff0075a7 */ /* 0x000f240008040145 */
[----:B----4-:R-:W-:Y:S05]  /*6df0*/  @!P2 BRA `(.L_x_4164) ;  /* 0x000000a400b4a947 */ /* 0x010fea0003800000 */
.L_x_4163:
        /* <DEDUP_REMOVED lines=13> */
[----:B------:R-:W-:Y:S01]  /*6ed0*/  ISETP.LT.AND P2, PT, RZ, UR4, PT ;  /* 0x00000004ff007c0c */ /* 0x000fe2000bf41270 */
        /* <DEDUP_REMOVED lines=19> */
[----:B----4-:R-:W-:Y:S01]  /*7010*/  SHF.R.U32.HI R215, RZ, 0x7, R215 ;  /* 0x00000007ffd77819 */ /* 0x010fe200000116d7 */
[----:B------:R-:W-:Y:S01]  /*7020*/  UMOV UR51, 0x40000040 ;  /* 0x4000004000337882 */ /* 0x000fe20000000000 */
[----:B------:R-:W-:Y:S01]  /*7030*/  UIADD3 UR4, UR4, -0x1, URZ ;  /* 0xffffffff04047890 */ /* 0x000fe2000fffe03f */
        /* <DEDUP_REMOVED lines=28> */
[----:B------:R-:W-:Y:S01]  /*7200*/  UIMAD UR6, UR36, 0xc00, UR7 ;  /* 0x00000c00240678a4 */ /* 0x000fe2000f8e0207 */
        /* <DEDUP_REMOVED lines=36> */
[----:B--2---:R-:W-:-:S04]  /*7450*/  FMNMX.FTZ R20, R152, R201, !PT ;  /* 0x000000c998147209 */ /* 0x004fc80007810000 */
[----:B-1-3--:R-:W-:-:S04]  /*7460*/  FMNMX.FTZ R13, R153, R20, !PT ;  /* 0x00000014990d7209 */ /* 0x00afc80007810000 */
        /* <DEDUP_REMOVED lines=48> */
[----:B0-----:R-:W0:Y:S01]  /*7770*/  SHFL.BFLY PT, R212, R21, 0x2, 0x1f ;  /* 0x0c401f0015d47f89 */ /* 0x001e2200000e0000 */
[----:B-1----:R-:W-:-:S05]  /*7780*/  FMNMX.FTZ R209, R208, R207, !PT ;  /* 0x000000cfd0d17209 */ /* 0x002fca0007810000 */
[----:B------:R-:W1:Y:S01]  /*7790*/  SHFL.BFLY PT, R20, R209, 0x1, 0x1f ;  /* 0x0c201f00d1147f89 */ /* 0x000e6200000e0000 */
[----:B0-----:R-:W-:-:S05]  /*77a0*/  FMNMX.FTZ R211, R21, R212, !PT ;  /* 0x000000d415d37209 */ /* 0x001fca0007810000 */
[----:B------:R-:W0:Y:S01]  /*77b0*/  SHFL.BFLY PT, R214, R211, 0x1, 0x1f ;  /* 0x0c201f00d3d67f89 */ /* 0x000e2200000e0000 */
[----:B-1----:R-:W-:-:S05]  /*77c0*/  FMNMX.FTZ R20, R209, R20, !PT ;  /* 0x00000014d1147209 */ /* 0x002fca0007810000 */
[C---:B--2---:R-:W-:Y:S01]  /*77d0*/  FMUL.FTZ R212, R20.reuse, R13 ;  /* 0x0000000d14d47220 */ /* 0x044fe20000410000 */
[----:B------:R-:W-:-:S03]  /*77e0*/  FADD.FTZ R208, -R20, R201 ;  /* 0x000000c914d07221 */ /* 0x000fc60000010100 */
[-CC-:B------:R-:W-:Y:S01]  /*77f0*/  FFMA.FTZ R207, R152, R13.reuse, -R212.reuse ;  /* 0x0000000d98cf7223 */ /* 0x180fe200000108d4 */
[-C--:B------:R-:W-:Y:S01]  /*7800*/  FMUL.FTZ R201, R208, R13.reuse ;  /* 0x0000000dd0c97220 */ /* 0x080fe20000410000 */
[-CC-:B------:R-:W-:Y:S01]  /*7810*/  FFMA.FTZ R208, R153, R13.reuse, -R212.reuse ;  /* 0x0000000d99d07223 */ /* 0x180fe200000108d4 */
[-CC-:B------:R-:W-:Y:S01]  /*7820*/  FFMA.FTZ R153, R157, R13.reuse, -R212.reuse ;  /* 0x0000000d9d997223 */ /* 0x180fe200000108d4 */
[-CC-:B------:R-:W-:Y:S01]  /*7830*/  FFMA.FTZ R209, R156, R13.reuse, -R212.reuse ;  /* 0x0000000d9cd17223 */ /* 0x180fe200000108d4 */
[----:B------:R-:W-:Y:S01]  /*7840*/  IADD3 R156, -R215, 0xb, RZ ;  /* 0x0000000bd79c7810 */ /* 0x000fe20007ffe1ff */
[----:B------:R-:W-:Y:S01]  /*7850*/  MUFU.EX2 R207, R207 ;  /* 0x000000cf00cf7308 */ /* 0x000fe20000000800 */
[-CC-:B------:R-:W-:Y:S01]  /*7860*/  FFMA.FTZ R160, R160, R13.reuse, -R212.reuse ;  /* 0x0000000da0a07223 */ /* 0x180fe200000108d4 */
[-CC-:B------:R-:W-:Y:S01]  /*7870*/  FFMA.FTZ R161, R161, R13.reuse, -R212.reuse ;  /* 0x0000000da1a17223 */ /* 0x180fe200000108d4 */
[-CC-:B------:R-:W-:Y:S01]  /*7880*/  FFMA.FTZ R164, R164, R13.reuse, -R212.reuse ;  /* 0x0000000da4a47223 */ /* 0x180fe200000108d4 */
[-CC-:B------:R-:W-:Y:S01]  /*7890*/  FFMA.FTZ R165, R165, R13.reuse, -R212.reuse ;  /* 0x0000000da5a57223 */ /* 0x180fe200000108d4 */
[-CC-:B------:R-:W-:Y:S01]  /*78a0*/  FFMA.FTZ R168, R168, R13.reuse, -R212.reuse ;  /* 0x0000000da8a87223 */ /* 0x180fe200000108d4 */
[-CC-:B------:R-:W-:Y:S01]  /*78b0*/  FFMA.FTZ R169, R169, R13.reuse, -R212.reuse ;  /* 0x0000000da9a97223 */ /* 0x180fe200000108d4 */
[----:B0-----:R-:W-:Y:S01]  /*78c0*/  FMNMX.FTZ R21, R211, R214, !PT ;  /* 0x000000d6d3157209 */ /* 0x001fe20007810000 */
[----:B------:R-:W0:Y:S01]  /*78d0*/  MUFU.EX2 R201, R201 ;  /* 0x000000c900c97308 */ /* 0x000e220000000800 */
[-CC-:B------:R-:W-:Y:S01]  /*78e0*/  FFMA.FTZ R172, R172, R13.reuse, -R212.reuse ;  /* 0x0000000dacac7223 */ /* 0x180fe200000108d4 */
[-CC-:B------:R-:W-:Y:S01]  /*78f0*/  FFMA.FTZ R173, R173, R13.reuse, -R212.reuse ;  /* 0x0000000dadad7223 */ /* 0x180fe200000108d4 */
[-C--:B------:R-:W-:Y:S01]  /*7900*/  FFMA.FTZ R176, R176, R13.reuse, -R212 ;  /* 0x0000000db0b07223 */ /* 0x080fe200000108d4 */
        /* <DEDUP_REMOVED lines=11> */
[--C-:B------:R-:W-:Y:S01]  /*79c0*/  FFMA.FTZ R159, R159, R13, -R216.reuse ;  /* 0x0000000d9f9f7223 */ /* 0x100fe200000108d8 */
[----:B------:R2:W-:Y:S06]  /*79d0*/  BAR.ARV R156, 0x100 ;  /* 0x0004009c0000751d */ /* 0x0005ec0000002000 */
[----:B-1----:R-:W-:Y:S01]  /*79e0*/  VIADD R153, R215, 0x8 ;  /* 0x00000008d7997836 */ /* 0x002fe20000000000 */
[----:B------:R1:W-:Y:S01]  /*79f0*/  @!P1 SYNCS.ARRIVE.TRANS64.RED.A1T0 RZ, [R152+URZ], RZ ;  /* 0x000000ff98ff99a7 */ /* 0x0003e2000810043f */
[----:B------:R-:W3:Y:S01]  /*7a00*/  MUFU.EX2 R157, R157 ;  /* 0x0000009d009d7308 */ /* 0x000ee20000000800 */
[-C--:B0-----:R-:W-:Y:S01]  /*7a10*/  FMUL.FTZ R24, R24, R201.reuse ;  /* 0x000000c918187220 */ /* 0x081fe20000410000 */
        /* <DEDUP_REMOVED lines=135> */
[--C-:B------:R-:W-:Y:S01]  /*8290*/  FFMA.FTZ R162, R162, R13, -R216.reuse ;  /* 0x0000000da2a27223 */ /* 0x100fe200000108d8 */
[----:B0-----:R-:W-:Y:S01]  /*82a0*/  F2FP.BF16.F32.PACK_AB R154, R210, R209 ;  /* 0x000000d1d29a723e */ /* 0x001fe200000010ff */
[--C-:B------:R-:W-:Y:S01]  /*82b0*/  FFMA.FTZ R163, R163, R13, -R216.reuse ;  /* 0x0000000da3a37223 */ /* 0x100fe200000108d8 */
[----:B----4-:R-:W-:Y:S01]  /*82c0*/  F2FP.BF16.F32.PACK_AB R153, R214, R211 ;  /* 0x000000d3d699723e */ /* 0x010fe200000010ff */
[-CC-:B------:R-:W-:Y:S01]  /*82d0*/  FFMA.FTZ R166, R166, R13.reuse, -R216.reuse ;  /* 0x0000000da6a67223 */ /* 0x180fe200000108d8 */
[----:B-----5:R-:W-:Y:S01]  /*82e0*/  F2FP.BF16.F32.PACK_AB R155, R159, R158 ;  /* 0x0000009e9f9b723e */ /* 0x020fe200000010ff */
[-CC-:B------:R-:W-:Y:S01]  /*82f0*/  FFMA.FTZ R167, R167, R13.reuse, -R216.reuse ;  /* 0x0000000da7a77223 */ /* 0x180fe200000108d8 */
[----:B------:R-:W-:Y:S01]  /*8300*/  MUFU.EX2 R160, R160 ;  /* 0x000000a000a07308 */ /* 0x000fe20000000800 */
[-CC-:B------:R-:W-:Y:S01]  /*8310*/  FFMA.FTZ R170, R170, R13.reuse, -R216.reuse ;  /* 0x0000000daaaa7223 */ /* 0x180fe200000108d8 */
[----:B------:R-:W-:Y:S01]  /*8320*/  WARPGROUP.ARRIVE ;  /* 0x00000000000079c5 */ /* 0x000fe20000000000 */
[-CC-:B------:R-:W-:Y:S01]  /*8330*/  FFMA.FTZ R171, R171, R13.reuse, -R216.reuse ;  /* 0x0000000dabab7223 */ /* 0x180fe200000108d8 */
[-CC-:B------:R-:W-:Y:S01]  /*8340*/  FFMA.FTZ R174, R174, R13.reuse, -R216.reuse ;  /* 0x0000000daeae7223 */ /* 0x180fe200000108d8 */
[-C--:B------:R-:W-:Y:S01]  /*8350*/  FFMA.FTZ R175, R175, R13.reuse, -R216 ;  /* 0x0000000dafaf7223 */ /* 0x080fe200000108d8 */
[-C--:B------:R-:W-:Y:S01]  /*8360*/  FFMA.FTZ R181, R181, R13.reuse, -R212 ;  /* 0x0000000db5b57223 */ /* 0x080fe200000108d4 */
[-CC-:B------:R-:W-:Y:S01]  /*8370*/  FFMA.FTZ R178, R178, R13.reuse, -R216.reuse ;  /* 0x0000000db2b27223 */ /* 0x180fe200000108d8 */
[----:B------:R-:W-:Y:S01]  /*8380*/  HGMMA.64x256x16.F32.BF16 R24, R152, gdesc[UR8].tnspB, R24, gsb0 ;  /* 0x43e0000898187df0 */ /* 0x000fe20008001818 */
[----:B------:R-:W0:Y:S01]  /*8390*/  MUFU.EX2 R161, R161 ;  /* 0x000000a100a17308 */ /* 0x000e220000000800 */
[----:B------:R-:W-:Y:S01]  /*83a0*/  UIADD3 UR10, UR6, 0x80, URZ ;  /* 0x00000080060a7890 */ /* 0x000fe2000fffe03f */
[-CC-:B------:R-:W-:Y:S01]  /*83b0*/  FFMA.FTZ R179, R179, R13.reuse, -R216.reuse ;  /* 0x0000000db3b37223 */ /* 0x180fe200000108d8 */
[----:B------:R-:W-:Y:S01]  /*83c0*/  UMOV UR11, 0x40000040 ;  /* 0x40000040000b7882 */ /* 0x000fe20000000000 */
        /* <DEDUP_REMOVED lines=12> */
[----:B------:R-:W1:Y:S01]  /*8490*/  MUFU.EX2 R165, R165 ;  /* 0x000000a500a57308 */ /* 0x000e620000000800 */
        /* <DEDUP_REMOVED lines=8> */
[----:B------:R-:W-:Y:S01]  /*8520*/  FFMA.FTZ R201, R201, R0, R207 ;  /* 0x00000000c9c97223 */ /* 0x000fe200000100cf */
[----:B------:R-:W-:Y:S01]  /*8530*/  FFMA.FTZ R157, R157, R12, R211 ;  /* 0x0000000c9d9d7223 */ /* 0x000fe200000100d3 */
[----:B------:R-:W-:-:S02]  /*8540*/  @!P1 VIADD R213, R213, 0x32460 ;  /* 0x00032460d5d59836 */ /* 0x000fc40000000000 */
[----:B------:R-:W-:Y:S01]  /*8550*/  FADD.FTZ R208, R208, R201 ;  /* 0x000000c9d0d07221 */ /* 0x000fe20000010000 */
[----:B------:R-:W-:Y:S01]  /*8560*/  FADD.FTZ R157, R214, R157 ;  /* 0x0000009dd69d7221 */ /* 0x000fe20000010000 */
[----:B------:R-:W-:Y:S01]  /*8570*/  IMAD.MOV.U32 R201, RZ, RZ, R20 ;  /* 0x000000ffffc97224 */ /* 0x000fe200078e0014 */
[----:B------:R-:W3:Y:S01]  /*8580*/  MUFU.EX2 R163, R163 ;  /* 0x000000a300a37308 */ /* 0x000ee20000000800 */
[----:B------:R-:W-:Y:S01]  /*8590*/  FADD.FTZ R209, R209, R208 ;  /* 0x000000d0d1d17221 */ /* 0x000fe20000010000 */
[----:B------:R-:W-:Y:S01]  /*85a0*/  FADD.FTZ R158, R158, R157 ;  /* 0x0000009d9e9e7221 */ /* 0x000fe20000010000 */
[----:B------:R-:W-:Y:S02]  /*85b0*/  @!P1 PRMT R213, RZ, 0x654, R213 ;  /* 0x00000654ffd59816 */ /* 0x000fe400000000d5 */
[----:B------:R-:W-:Y:S01]  /*85c0*/  FADD.FTZ R209, R210, R209 ;  /* 0x000000d1d2d17221 */ /* 0x000fe20000010000 */
[----:B------:R-:W-:Y:S01]  /*85d0*/  FADD.FTZ R159, R159, R158 ;  /* 0x0000009e9f9f7221 */ /* 0x000fe20000010000 */
[----:B------:R-:W-:Y:S01]  /*85e0*/  IMAD.MOV.U32 R210, RZ, RZ, R21 ;  /* 0x000000ffffd27224 */ /* 0x000fe200078e0015 */
[----:B------:R-:W-:Y:S08]  /*85f0*/  MUFU.EX2 R166, R166 ;  /* 0x000000a600a67308 */ /* 0x000ff00000000800 */
        /* <DEDUP_REMOVED lines=120> */
.L_x_4156:
[----:B------:R-:W2:Y:S01]  /*8d80*/  SHFL.BFLY PT, R5, R12, 0x2, 0x1f ;  /* 0x0c401f000c057f89 */ /* 0x000ea200000e0000 */
[----:B------:R-:W-:Y:S01]  /*8d90*/  UIADD3 UR36, UR36, 0x1, URZ ;  /* 0x0000000124247890 */ /* 0x000fe2000fffe03f */
[----:B------:R3:W-:Y:S06]  /*8da0*/  BAR.ARV R156, 0x100 ;  /* 0x0004009c0000751d */ /* 0x0007ec0000002000 */
[----:B------:R-:W-:Y:S02]  /*8db0*/  UISETP.NE.AND UP0, UPT, UR36, 0x2, UPT ;  /* 0x000000022400788c */ /* 0x000fe4000bf05270 */
[----:B------:R-:W-:Y:S06]  /*8dc0*/  BAR.ARV 0x8, 0x120 ;  /* 0x0204800000007b1d */ /* 0x000fec0000002000 */
[----:B------:R-:W-:Y:S01]  /*8dd0*/  USEL UR4, URZ, 0x1, UP0 ;  /* 0x000000013f047887 */ /* 0x000fe20008000000 */
[----:B------:R-:W-:Y:S01]  /*8de0*/  PLOP3.LUT P0, PT, PT, PT, PT, 0x8, 0x0 ;  /* 0x000000000000781c */ /* 0x000fe20003f0e170 */
[----:B------:R-:W4:Y:S01]  /*8df0*/  SHFL.BFLY PT, R3, R0, 0x2, 0x1f ;  /* 0x0c401f0000037f89 */ /* 0x000f2200000e0000 */
[----:B------:R-:W-:Y:S01]  /*8e00*/  VIADD R221, R221, 0x1 ;  /* 0x00000001dddd7836 */ /* 0x000fe20000000000 */
[----:B------:R-:W-:Y:S01]  /*8e10*/  USEL UR36, UR36, URZ, UP0 ;  /* 0x0000003f24247287 */ /* 0x000fe20008000000 */
[----:B--2---:R-:W-:Y:S01]  /*8e20*/  FADD.FTZ R5, R5, R12 ;  /* 0x0000000c05057221 */ /* 0x004fe20000010000 */
[----:B------:R-:W-:-:S04]  /*8e30*/  ULOP3.LUT UR37, UR37, UR4, URZ, 0x3c, !UPT ;  /* 0x0000000425257292 */ /* 0x000fc8000f8e3c3f */
[----:B------:R-:W2:Y:S01]  /*8e40*/  SHFL.BFLY PT, R4, R5, 0x1, 0x1f ;  /* 0x0c201f0005047f89 */ /* 0x000ea200000e0000 */
[----:B----4-:R-:W-:Y:S01]  /*8e50*/  FADD.FTZ R3, R3, R0 ;  /* 0x0000000003037221 */ /* 0x010fe20000010000 */
[----:B------:R-:W-:-:S04]  /*8e60*/  IMAD.MOV.U32 R0, RZ, RZ, RZ ;  /* 0x000000ffff007224 */ /* 0x000fc800078e00ff */
[----:B------:R-:W4:Y:S01]  /*8e70*/  SHFL.BFLY PT, R2, R3, 0x1, 0x1f ;  /* 0x0c201f0003027f89 */ /* 0x000f2200000e0000 */
[----:B--2---:R-:W-:-:S05]  /*8e80*/  FADD.FTZ R6, R5, R4 ;  /* 0x0000000405067221 */ /* 0x004fca0000010000 */
[----:B------:R-:W-:-:S13]  /*8e90*/  FSETP.NE.FTZ.AND P2, PT, R6, RZ, PT ;  /* 0x000000ff0600720b */ /* 0x000fda0003f55000 */
[----:B------:R-:W2:Y:S01]  /*8ea0*/  @P2 MUFU.RCP R0, R6 ;  /* 0x0000000600002308 */ /* 0x000ea20000001000 */
[----:B----4-:R-:W-:Y:S01]  /*8eb0*/  FADD.FTZ R7, R3, R2 ;  /* 0x0000000203077221 */ /* 0x010fe20000010000 */
[----:B------:R-:W-:Y:S02]  /*8ec0*/  IMAD.MOV.U32 R2, RZ, RZ, RZ ;  /* 0x000000ffff027224 */ /* 0x000fe400078e00ff */
[----:B------:R-:W-:Y:S02]  /*8ed0*/  IMAD.MOV.U32 R3, RZ, RZ, -0x800000 ;  /* 0xff800000ff037424 */ /* 0x000fe400078e00ff */
[----:B------:R-:W-:Y:S02]  /*8ee0*/  FSETP.NE.FTZ.AND P1, PT, R7, RZ, PT ;  /* 0x000000ff0700720b */ /* 0x000fe40003f35000 */
[----:B------:R-:W4:Y:S01]  /*8ef0*/  @P2 MUFU.LG2 R6, R6 ;  /* 0x0000000600062308 */ /* 0x000f220000000c00 */
[-C--:B--2---:R-:W-:Y:S01]  /*8f00*/  FMUL.FTZ R8, R83, R0.reuse ;  /* 0x0000000053087220 */ /* 0x084fe20000410000 */
[-C--:B------:R-:W-:Y:S01]  /*8f10*/  FMUL.FTZ R12, R27, R0.reuse ;  /* 0x000000001b0c7220 */ /* 0x080fe20000410000 */
[----:B------:R-:W-:-:S08]  /*8f20*/  FMUL.FTZ R162, R35, R0 ;  /* 0x0000000023a27220 */ /* 0x000fd00000410000 */
[----:B------:R-:W2:Y:S01]  /*8f30*/  @P1 MUFU.LG2 R4, R7 ;  /* 0x0000000700041308 */ /* 0x000ea20000000c00 */
[C---:B------:R-:W-:Y:S01]  /*8f40*/  @P1 FMUL.FTZ R5, R13.reuse, 0.69314718246459960938 ;  /* 0x3f3172180d051820 */ /* 0x040fe20000410000 */
[----:B------:R-:W-:Y:S01]  /*8f50*/  @P2 FMUL.FTZ R13, R13, 0.69314718246459960938 ;  /* 0x3f3172180d0d2820 */ /* 0x000fe20000410000 */
[-C--:B------:R-:W-:Y:S01]  /*8f60*/  FMUL.FTZ R160, R43, R0.reuse ;  /* 0x000000002ba07220 */ /* 0x080fe20000410000 */
[-C--:B------:R-:W-:Y:S01]  /*8f70*/  FMUL.FTZ R158, R51, R0.reuse ;  /* 0x00000000339e7220 */ /* 0x080fe20000410000 */
[----:B----4-:R-:W-:Y:S01]  /*8f80*/  @P2 FMUL.FTZ R6, R6, 0.69314718246459960938 ;  /* 0x3f31721806062820 */ /* 0x010fe20000410000 */
[-C--:B---3--:R-:W-:Y:S01]  /*8f90*/  FMUL.FTZ R156, R59, R0.reuse ;  /* 0x000000003b9c7220 */ /* 0x088fe20000410000 */
[-C--:B------:R-:W-:Y:S01]  /*8fa0*/  FMUL.FTZ R154, R67, R0.reuse ;  /* 0x00000000439a7220 */ /* 0x080fe20000410000 */
[----:B------:R-:W3:Y:S01]  /*8fb0*/  @P1 MUFU.RCP R2, R7 ;  /* 0x0000000700021308 */ /* 0x000ee20000001000 */
        /* <DEDUP_REMOVED lines=125> */
.L_x_4134:
[----:B------:R-:W2:Y:S01]  /*9790*/  S2R R4, SR_CgaCtaId ;  /* 0x0000000000047919 */ /* 0x000ea20000008800 */
[----:B------:R-:W-:Y:S01]  /*97a0*/  MOV R151, 0x400 ;  /* 0x0000040000977802 */ /* 0x000fe20000000f00 */
[----:B------:R-:W-:Y:S01]  /*97b0*/  BSSY B0, `(.L_x_4166) ;  /* 0x00002b7000007945 */ /* 0x000fe20003800000 */
[----:B------:R-:W-:Y:S02]  /*97c0*/  BAR.SYNC.DEFER_BLOCKING 0x5, 0x120 ;  /* 0x0144800000007b1d */ /* 0x000fe40000010000 */
[----:B--2---:R-:W-:-:S05]  /*97d0*/  LEA R151, R4, R151, 0x18 ;  /* 0x0000009704977211 */ /* 0x004fca00078ec0ff */
[----:B------:R-:W2:Y:S02]  /*97e0*/  LDS.128 R4, [R151+0x324d0] ;  /* 0x0324d00097047984 */ /* 0x000ea40000000c00 */
[----:B--2---:R-:W-:Y:S02]  /*97f0*/  R2UR UR60, R5 ;  /* 0x00000000053c72ca */ /* 0x004fe400000e0000 */
[----:B------:R-:W-:Y:S01]  /*9800*/  R2UR UR5, R6 ;  /* 0x00000000060572ca */ /* 0x000fe200000e0000 */
[----:B------:R-:W-:Y:S06]  /*9810*/  BAR.ARV 0x4, 0x120 ;  /* 0x0104800000007b1d */ /* 0x000fec0000002000 */
[----:B------:R-:W-:Y:S08]  /*9820*/  @P0 BRA `(.L_x_4167) ;  /* 0x0000001c00980947 */ /* 0x000ff00003800000 */
[----:B------:R-:W2:Y:S01]  /*9830*/  S2R R6, SR_SWINHI ;  /* 0x0000000000067919 */ /* 0x000ea20000002f00 */
[----:B------:R-:W-:Y:S01]  /*9840*/  F2FP.BF16.F32.PACK_AB R24, R25, R24 ;  /* 0x000000181918723e */ /* 0x000fe200000010ff */
[----:B------:R-:W-:Y:S01]  /*9850*/  ULDC.64 UR6, c[0x0][0xce0] ;  /* 0x0003380000067ab9 */ /* 0x000fe20000000a00 */
[----:B------:R-:W-:Y:S01]  /*9860*/  F2FP.BF16.F32.PACK_AB R25, R12, R26 ;  /* 0x0000001a0c19723e */ /* 0x000fe200000010ff */
[----:B------:R-:W-:Y:S01]  /*9870*/  ULDC.64 UR8, c[0x0][0x208] ;  /* 0x0000820000087ab9 */ /* 0x000fe20000000a00 */
        /* <DEDUP_REMOVED lines=14> */
[----:B------:R-:W-:Y:S02]  /*9960*/  MOV R4, R151 ;  /* 0x0000009700047202 */ /* 0x000fe40000000f00 */
[----:B--2---:R-:W-:-:S02]  /*9970*/  MOV R5, R6 ;  /* 0x0000000600057202 */ /* 0x004fc40000000f00 */
[----:B------:R-:W-:Y:S02]  /*9980*/  F2FP.BF16.F32.PACK_AB R51, R157, R51 ;  /* 0x000000339d33723e */ /* 0x000fe400000010ff */
[----:B------:R-:W-:Y:S01]  /*9990*/  F2FP.BF16.F32.PACK_AB R57, R156, R58 ;  /* 0x0000003a9c39723e */ /* 0x000fe200000010ff */
[----:B------:R-:W-:Y:S01]  /*99a0*/  IMAD.WIDE R98, R224, 0x2, R4 ;  /* 0x00000002e0627825 */ /* 0x000fe200078e0204 */
[----:B------:R-:W-:Y:S02]  /*99b0*/  F2FP.BF16.F32.PACK_AB R64, R65, R64 ;  /* 0x000000404140723e */ /* 0x000fe400000010ff */
[----:B------:R-:W-:Y:S02]  /*99c0*/  F2FP.BF16.F32.PACK_AB R58, R61, R60 ;  /* 0x0000003c3d3a723e */ /* 0x000fe400000010ff */
[C---:B------:R-:W-:Y:S02]  /*99d0*/  IADD3 R179, P5, R98.reuse, 0x4040, RZ ;  /* 0x0000404062b37810 */ /* 0x040fe40007fbe0ff */
        /* <DEDUP_REMOVED lines=9> */
[C---:B------:R-:W-:Y:S01]  /*9a70*/  LOP3.LUT R11, R98.reuse, 0x380, RZ, 0xc0, !PT ;  /* 0x00000380620b7812 */ /* 0x040fe200078ec0ff */
[----:B------:R-:W-:Y:S01]  /*9a80*/  IMAD.X R17, RZ, RZ, R99, P0 ;  /* 0x000000ffff117224 */ /* 0x000fe200000e0663 */
[----:B------:R-:W-:-:S02]  /*9a90*/  IADD3 R173, P4, R98, 0x60, RZ ;  /* 0x0000006062ad7810 */ /* 0x000fc40007f9e0ff */
[C---:B------:R-:W-:Y:S02]  /*9aa0*/  IADD3 R175, P3, R98.reuse, 0x4000, RZ ;  /* 0x0000400062af7810 */ /* 0x040fe40007f7e0ff */
[C---:B------:R-:W-:Y:S01]  /*9ab0*/  IADD3 R177, P6, R98.reuse, 0x4020, RZ ;  /* 0x0000402062b17810 */ /* 0x040fe20007fde0ff */
[--C-:B------:R-:W-:Y:S01]  /*9ac0*/  IMAD.X R19, RZ, RZ, R99.reuse, P4 ;  /* 0x000000ffff137224 */ /* 0x100fe200020e0663 */
[----:B------:R-:W-:Y:S01]  /*9ad0*/  IADD3 R183, P1, R98, 0x8000, RZ ;  /* 0x0000800062b77810 */ /* 0x000fe20007f3e0ff */
[--C-:B------:R-:W-:Y:S01]  /*9ae0*/  IMAD.X R21, RZ, RZ, R99.reuse, P3 ;  /* 0x000000ffff157224 */ /* 0x100fe200018e0663 */
[----:B------:R-:W-:Y:S01]  /*9af0*/  LOP3.LUT R14, R169, 0x380, RZ, 0xc0, !PT ;  /* 0x00000380a90e7812 */ /* 0x000fe200078ec0ff */
[--C-:B------:R-:W-:Y:S01]  /*9b00*/  IMAD.X R23, RZ, RZ, R99.reuse, P6 ;  /* 0x000000ffff177224 */ /* 0x100fe200030e0663 */
[----:B------:R-:W-:Y:S01]  /*9b10*/  LOP3.LUT R12, R6, 0x380, RZ, 0xc0, !PT ;  /* 0x00000380060c7812 */ /* 0x000fe200078ec0ff */
[----:B------:R-:W-:Y:S01]  /*9b20*/  IMAD.X R47, RZ, RZ, R99, P1 ;  /* 0x000000ffff2f7224 */ /* 0x000fe200008e0663 */
[----:B------:R-:W-:-:S02]  /*9b30*/  LOP3.LUT R16, R171, 0x380, RZ, 0xc0, !PT ;  /* 0x00000380ab107812 */ /* 0x000fc400078ec0ff */
[----:B------:R-:W-:Y:S02]  /*9b40*/  LOP3.LUT R94, R167, 0x380, RZ, 0xc0, !PT ;  /* 0x00000380a75e7812 */ /* 0x000fe400078ec0ff */
[----:B------:R-:W-:Y:S02]  /*9b50*/  SHF.R.U64 R11, R11, 0x3, RZ ;  /* 0x000000030b0b7819 */ /* 0x000fe400000012ff */
[----:B------:R-:W-:Y:S02]  /*9b60*/  LOP3.LUT R18, R173, 0x380, RZ, 0xc0, !PT ;  /* 0x00000380ad127812 */ /* 0x000fe400078ec0ff */
[----:B------:R-:W-:Y:S02]  /*9b70*/  LOP3.LUT R20, R175, 0x380, RZ, 0xc0, !PT ;  /* 0x00000380af147812 */ /* 0x000fe400078ec0ff */
[----:B------:R-:W-:Y:S02]  /*9b80*/  IADD3 R185, P0, R98, 0x8020, RZ ;  /* 0x0000802062b97810 */ /* 0x000fe40007f1e0ff */
[----:B------:R-:W-:-:S02]  /*9b90*/  SHF.R.U64 R14, R14, 0x3, RZ ;  /* 0x000000030e0e7819 */ /* 0x000fc400000012ff */
[----:B------:R-:W-:Y:S01]  /*9ba0*/  LOP3.LUT R22, R177, 0x380, RZ, 0xc0, !PT ;  /* 0x00000380b1167812 */ /* 0x000fe200078ec0ff */
[--C-:B------:R-:W-:Y:S01]  /*9bb0*/  IMAD.X R55, RZ, RZ, R99.reuse, P0 ;  /* 0x000000ffff377224 */ /* 0x100fe200000e0663 */
[----:B------:R-:W-:Y:S02]  /*9bc0*/  SHF.R.U64 R29, R12, 0x3, RZ ;  /* 0x000000030c1d7819 */ /* 0x000fe400000012ff */
[C---:B------:R-:W-:Y:S02]  /*9bd0*/  IADD3 R187, P4, R98.reuse, 0x8040, RZ ;  /* 0x0000804062bb7810 */ /* 0x040fe40007f9e0ff */
[C---:B------:R-:W-:Y:S02]  /*9be0*/  IADD3 R189, P3, R98.reuse, 0x8060, RZ ;  /* 0x0000806062bd7810 */ /* 0x040fe40007f7e0ff */
[C---:B------:R-:W-:Y:S01]  /*9bf0*/  IADD3 R191, P6, R98.reuse, 0xc000, RZ ;  /* 0x0000c00062bf7810 */ /* 0x040fe20007fde0ff */
[--C-:B------:R-:W-:Y:S01]  /*9c00*/  IMAD.X R63, RZ, RZ, R99.reuse, P4 ;  /* 0x000000ffff3f7224 */ /* 0x100fe200020e0663 */
[----:B------:R-:W-:Y:S01]  /*9c10*/  IADD3 R166, P1, R98, 0xc060, RZ ;  /* 0x0000c06062a67810 */ /* 0x000fe20007f3e0ff */
[--C-:B------:R-:W-:Y:S01]  /*9c20*/  IMAD.X R71, RZ, RZ, R99.reuse, P3 ;  /* 0x000000ffff477224 */ /* 0x100fe200018e0663 */
[----:B------:R-:W-:Y:S01]  /*9c30*/  SHF.R.U64 R16, R16, 0x3, RZ ;  /* 0x0000000310107819 */ /* 0x000fe200000012ff */
[--C-:B------:R-:W-:Y:S01]  /*9c40*/  IMAD.X R79, RZ, RZ, R99.reuse, P6 ;  /* 0x000000ffff4f7224 */ /* 0x100fe200030e0663 */
[----:B------:R-:W-:Y:S01]  /*9c50*/  LOP3.LUT R30, R179, 0x380, RZ, 0xc0, !PT ;  /* 0x00000380b31e7812 */ /* 0x000fe200078ec0ff */
[----:B------:R-:W-:Y:S01]  /*9c60*/  IMAD.X R13, RZ, RZ, R99, P1 ;  /* 0x000000ffff0d7224 */ /* 0x000fe200008e0663 */
[----:B------:R-:W-:-:S02]  /*9c70*/  SHF.R.U64 R12, R94, 0x3, RZ ;  /* 0x000000035e0c7819 */ /* 0x000fc400000012ff */
[----:B------:R-:W-:Y:S01]  /*9c80*/  LOP3.LUT R98, R11, R98, RZ, 0x3c, !PT ;  /* 0x000000620b627212 */ /* 0x000fe200078e3cff */
[----:B------:R-:W-:Y:S01]  /*9c90*/  IMAD.X R11, RZ, RZ, R99, P2 ;  /* 0x000000ffff0b7224 */ /* 0x000fe200010e0663 */
[----:B------:R-:W-:Y:S02]  /*9ca0*/  SHF.R.U64 R18, R18, 0x3, RZ ;  /* 0x0000000312127819 */ /* 0x000fe400000012ff */
[----:B------:R-:W-:Y:S02]  /*9cb0*/  LOP3.LUT R38, R181, 0x380, RZ, 0xc0, !PT ;  /* 0x00000380b5267812 */ /* 0x000fe400078ec0ff */
[----:B------:R-:W-:Y:S02]  /*9cc0*/  SHF.R.U64 R20, R20, 0x3, RZ ;  /* 0x0000000314147819 */ /* 0x000fe400000012ff */
[----:B------:R-:W-:Y:S02]  /*9cd0*/  LOP3.LUT R46, R183, 0x380, RZ, 0xc0, !PT ;  /* 0x00000380b72e7812 */ /* 0x000fe400078ec0ff */
[----:B------:R-:W-:-:S02]  /*9ce0*/  LOP3.LUT R14, R14, R169, RZ, 0x3c, !PT ;  /* 0x000000a90e0e7212 */ /* 0x000fc400078e3cff */
[----:B------:R-:W-:Y:S02]  /*9cf0*/  SHF.R.U64 R22, R22, 0x3, RZ ;  /* 0x0000000316167819 */ /* 0x000fe400000012ff */
[----:B------:R-:W-:Y:S02]  /*9d00*/  LOP3.LUT R54, R185, 0x380, RZ, 0xc0, !PT ;  /* 0x00000380b9367812 */ /* 0x000fe400078ec0ff */
[----:B------:R-:W-:Y:S02]  /*9d10*/  LOP3.LUT R16, R16, R171, RZ, 0x3c, !PT ;  /* 0x000000ab10107212 */ /* 0x000fe400078e3cff */
[----:B------:R-:W-:Y:S02]  /*9d20*/  SHF.R.U64 R30, R30, 0x3, RZ ;  /* 0x000000031e1e7819 */ /* 0x000fe400000012ff */
[----:B------:R-:W-:Y:S02]  /*9d30*/  LOP3.LUT R62, R187, 0x380, RZ, 0xc0, !PT ;  /* 0x00000380bb3e7812 */ /* 0x000fe400078ec0ff */
[----:B------:R-:W-:-:S02]  /*9d40*/  LOP3.LUT R10, R12, R167, RZ, 0x3c, !PT ;  /* 0x000000a70c0a7212 */ /* 0x000fc400078e3cff */
[----:B------:R-:W-:Y:S02]  /*9d50*/  LOP3.LUT R18, R18, R173, RZ, 0x3c, !PT ;  /* 0x000000ad12127212 */ /* 0x000fe400078e3cff */
[----:B------:R-:W-:Y:S02]  /*9d60*/  SHF.R.U64 R38, R38, 0x3, RZ ;  /* 0x0000000326267819 */ /* 0x000fe400000012ff */
[----:B------:R-:W-:Y:S02]  /*9d70*/  LOP3.LUT R70, R189, 0x380, RZ, 0xc0, !PT ;  /* 0x00000380bd467812 */ /* 0x000fe400078ec0ff */
[----:B------:R-:W-:Y:S01]  /*9d80*/  MOV R98, R98 ;  /* 0x0000006200627202 */ /* 0x000fe20000000f00 */
[----:B------:R-:W-:Y:S01]  /*9d90*/  BAR.SYNC.DEFER_BLOCKING 0x1, 0x100 ;  /* 0x0044000000007b1d */ /* 0x000fe20000010000 */
[----:B------:R-:W-:Y:S02]  /*9da0*/  LOP3.LUT R20, R20, R175, RZ, 0x3c, !PT ;  /* 0x000000af14147212 */ /* 0x000fe400078e3cff */
[----:B------:R-:W-:-:S02]  /*9db0*/  SHF.R.U64 R46, R46, 0x3, RZ ;  /* 0x000000032e2e7819 */ /* 0x000fc400000012ff */
[----:B------:R-:W-:Y:S02]  /*9dc0*/  LOP3.LUT R78, R191, 0x380, RZ, 0xc0, !PT ;  /* 0x00000380bf4e7812 */ /* 0x000fe400078ec0ff */
[----:B------:R-:W-:Y:S02]  /*9dd0*/  LOP3.LUT R99, R166, 0x380, RZ, 0xc0, !PT ;  /* 0x00000380a6637812 */ /* 0x000fe400078ec0ff */
[----:B------:R-:W-:Y:S02]  /*9de0*/  LOP3.LUT R22, R22, R177, RZ, 0x3c, !PT ;  /* 0x000000b116167212 */ /* 0x000fe400078e3cff */
[----:B------:R-:W-:Y:S02]  /*9df0*/  SHF.R.U64 R54, R54, 0x3, RZ ;  /* 0x0000000336367819 */ /* 0x000fe400000012ff */
[----:B------:R-:W-:Y:S02]  /*9e00*/  MOV R14, R14 ;  /* 0x0000000e000e7202 */ /* 0x000fe40000000f00 */
[----:B------:R-:W-:-:S02]  /*9e10*/  LOP3.LUT R30, R30, R179, RZ, 0x3c, !PT ;  /* 0x000000b31e1e7212 */ /* 0x000fc400078e3cff */
[----:B------:R-:W-:Y:S02]  /*9e20*/  SHF.R.U64 R62, R62, 0x3, RZ ;  /* 0x000000033e3e7819 */ /* 0x000fe400000012ff */
[----:B------:R-:W-:Y:S02]  /*9e30*/  LOP3.LUT R94, R29, R6, RZ, 0x3c, !PT ;  /* 0x000000061d5e7212 */ /* 0x000fe400078e3cff */
[----:B------:R-:W-:Y:S02]  /*9e40*/  MOV R16, R16 ;  /* 0x0000001000107202 */ /* 0x000fe40000000f00 */
[----:B------:R-:W-:Y:S01]  /*9e50*/  LOP3.LUT R38, R38, R181, RZ, 0x3c, !PT ;  /* 0x000000b526267212 */ /* 0x000fe200078e3cff */
[----:B------:R2:W-:Y:S01]  /*9e60*/  STSM.16.M88.4 [R98], R24 ;  /* 0x0000001862007844 */ /* 0x0005e20000000200 */
[----:B------:R-:W-:Y:S02]  /*9e70*/  SHF.R.U64 R70, R70, 0x3, RZ ;  /* 0x0000000346467819 */ /* 0x000fe400000012ff */
[----:B------:R-:W-:Y:S01]  /*9e80*/  MOV R18, R18 ;  /* 0x0000001200127202 */ /* 0x000fe20000000f00 */
[----:B------:R3:W-:Y:S01]  /*9e90*/  STSM.16.M88.4 [R14], R32 ;  /* 0x000000200e007844 */ /* 0x0007e20000000200 */
[----:B------:R-:W-:-:S02]  /*9ea0*/  MOV R6, R10 ;  /* 0x0000000a00067202 */ /* 0x000fc40000000f00 */
[----:B------:R-:W-:Y:S01]  /*9eb0*/  LOP3.LUT R46, R46, R183, RZ, 0x3c, !PT ;  /* 0x000000b72e2e7212 */ /* 0x000fe200078e3cff */
[----:B------:R-:W4:Y:S01]  /*9ec0*/  LDC.64 R10, c[0x0][0xcd8] ;  /* 0x00033600ff0a7b82 */ /* 0x000f220000000a00 */
[----:B------:R-:W-:Y:S01]  /*9ed0*/  SHF.R.U64 R78, R78, 0x3, RZ ;  /* 0x000000034e4e7819 */ /* 0x000fe200000012ff */
[----:B------:R5:W-:Y:S01]  /*9ee0*/  STSM.16.M88.4 [R16], R40 ;  /* 0x0000002810007844 */ /* 0x000be20000000200 */
[----:B------:R-:W-:Y:S02]  /*9ef0*/  SHF.R.U64 R99, R99, 0x3, RZ ;  /* 0x0000000363637819 */ /* 0x000fe400000012ff */
[----:B------:R-:W-:Y:S01]  /*9f00*/  MOV R20, R20 ;  /* 0x0000001400147202 */ /* 0x000fe20000000f00 */
[----:B------:R0:W-:Y:S01]  /*9f10*/  STSM.16.M88.4 [R18], R48 ;  /* 0x0000003012007844 */ /* 0x0001e20000000200 */
[----:B------:R-:W-:Y:S02]  /*9f20*/  F2FP.BF16.F32.PACK_AB R59, R155, R59 ;  /* 0x0000003b9b3b723e */ /* 0x000fe400000010ff */
        /* <DEDUP_REMOVED lines=10> */
[----:B------:R-:W-:Y:S02]  /*9fd0*/  LOP3.LUT R62, R62, R187, RZ, 0x3c, !PT ;  /* 0x000000bb3e3e7212 */ /* 0x000fe400078e3cff */
[----:B------:R-:W-:Y:S02]  /*9fe0*/  MOV R30, R30 ;  /* 0x0000001e001e7202 */ /* 0x000fe40000000f00 */
[----:B------:R-:W-:Y:S02]  /*9ff0*/  F2FP.BF16.F32.PACK_AB R74, R77, R76 ;  /* 0x0000004c4d4a723e */ /* 0x000fe400000010ff */
[----:B------:R-:W-:Y:S01]  /*a000*/  F2FP.BF16.F32.PACK_AB R75, R9, R75 ;  /* 0x0000004b094b723e */ /* 0x000fe200000010ff */
[----:B------:R-:W-:Y:S01]  /*a010*/  IMAD.SHL.U32 R9, R206, 0x4, RZ ;  /* 0x00000004ce097824 */ /* 0x000fe200078e00ff */
[----:B------:R-:W-:-:S02]  /*a020*/  F2FP.BF16.F32.PACK_AB R81, R8, R82 ;  /* 0x000000520851723e */ /* 0x000fc400000010ff */
[----:B------:R-:W-:Y:S01]  /*a030*/  LOP3.LUT R70, R70, R189, RZ, 0x3c, !PT ;  /* 0x000000bd46467212 */ /* 0x000fe200078e3cff */
[----:B------:R0:W-:Y:S01]  /*a040*/  STSM.16.M88.4 [R30], R72 ;  /* 0x000000481e007844 */ /* 0x0001e20000000200 */
[----:B------:R-:W-:Y:S02]  /*a050*/  MOV R38, R38 ;  /* 0x0000002600267202 */ /* 0x000fe40000000f00 */
        /* <DEDUP_REMOVED lines=15> */
[----:B--2---:R-:W-:Y:S02]  /*a150*/  F2FP.BF16.F32.PACK_AB R98, R101, R100 ;  /* 0x000000646562723e */ /* 0x004fe400000010ff */
        /* <DEDUP_REMOVED lines=31> */
[----:B------:R-:W-:Y:S01]  /*a350*/  MOV R12, R12 ;  /* 0x0000000c000c7202 */ /* 0x000fe20000000f00 */
[----:B------:R0:W-:Y:S01]  /*a360*/  STSM.16.M88.4 [R6], R136 ;  /* 0x0000008806007844 */ /* 0x0001e20000000200 */
[----:B------:R-:W-:-:S02]  /*a370*/  F2FP.BF16.F32.PACK_AB R146, R149, R148 ;  /* 0x000000949592723e */ /* 0x000fc400000010ff */
[----:B------:R-:W-:Y:S02]  /*a380*/  F2FP.BF16.F32.PACK_AB R147, R0, R150 ;  /* 0x000000960093723e */ /* 0x000fe400000010ff */
[----:B------:R-:W-:Y:S02]  /*a390*/  ISETP.NE.U32.AND P2, PT, RZ, UR6, PT ;  /* 0x00000006ff007c0c */ /* 0x000fe4000bf45070 */
[----:B----4-:R-:W-:Y:S01]  /*a3a0*/  ISETP.NE.U32.AND P3, PT, R10, RZ, PT ;  /* 0x000000ff0a00720c */ /* 0x010fe20003f65070 */
[----:B------:R0:W-:Y:S01]  /*a3b0*/  STSM.16.M88.4 [R12], R144 ;  /* 0x000000900c007844 */ /* 0x0001e20000000200 */
[----:B------:R-:W-:Y:S01]  /*a3c0*/  BAR.SYNC.DEFER_BLOCKING 0x1, 0x100 ;  /* 0x0044000000007b1d */ /* 0x000fe20000010000 */
[----:B------:R-:W-:Y:S02]  /*a3d0*/  ISETP.NE.AND.EX P2, PT, RZ, UR7, PT, P2 ;  /* 0x00000007ff007c0c */ /* 0x000fe4000bf45320 */
[----:B---3--:R-:W-:Y:S02]  /*a3e0*/  SHF.L.U64.HI R14, R206, 0x2, R218 ;  /* 0x00000002ce0e7819 */ /* 0x008fe400000102da */
[----:B------:R-:W-:-:S02]  /*a3f0*/  IADD3 R10, P0, R9, R10, RZ ;  /* 0x0000000a090a7210 */ /* 0x000fc40007f1e0ff */
[----:B------:R-:W-:-:S03]  /*a400*/  ISETP.NE.AND.EX P3, PT, R11, RZ, PT, P3 ;  /* 0x000000ff0b00720c */ /* 0x000fc60003f65330 */
[----:B------:R-:W-:-:S04]  /*a410*/  IMAD.X R11, R14, 0x1, R11, P0 ;  /* 0x000000010e0b7824 */ /* 0x000fc800000e060b */
[----:B------:R-:W-:-:S04]  /*a420*/  @P2 IADD3 R8, P0, R9, UR6, RZ ;  /* 0x0000000609082c10 */ /* 0x000fc8000ff1e0ff */
[----:B------:R-:W-:Y:S02]  /*a430*/  @P2 IADD3.X R9, R14, UR7, RZ, P0, !PT ;  /* 0x000000070e092c10 */ /* 0x000fe400087fe4ff */
[----:B------:R-:W2:Y:S04]  /*a440*/  @P3 LDG.E R0, desc[UR8][R10.64] ;  /* 0x000000080a003981 */ /* 0x000ea8000c1e1900 */
[----:B------:R-:W3:Y:S01]  /*a450*/  @P2 LDG.E R8, desc[UR8][R8.64] ;  /* 0x0000000808082981 */ /* 0x000ee2000c1e1900 */
[----:B------:R-:W-:Y:S01]  /*a460*/  IMAD R13, R202, 0x40, R200 ;  /* 0x00000040ca0d7824 */ /* 0x000fe200078e02c8 */
[----:B------:R-:W-:Y:S01]  /*a470*/  UMOV UR4, URZ ;  /* 0x0000003f00047c82 */ /* 0x000fe20008000000 */
[----:B------:R-:W-:Y:S02]  /*a480*/  ULDC UR10, c[0x0][0xb88] ;  /* 0x0002e200000a7ab9 */ /* 0x000fe40000000800 */
[----:B------:R-:W-:-:S03]  /*a490*/  IMAD.WIDE R4, R13, 0x2, R4 ;  /* 0x000000020d047825 */ /* 0x000fc600078e0204 */
[C---:B------:R-:W-:Y:S02]  /*a4a0*/  IADD3 R17, P0, R4.reuse, 0x1000, RZ ;  /* 0x0000100004117810 */ /* 0x040fe40007f1e0ff */
[----:B------:R-:W-:Y:S02]  /*a4b0*/  IADD3 R13, P1, R4, 0x2000, RZ ;  /* 0x00002000040d7810 */ /* 0x000fe40007f3e0ff */
[----:B-----5:R-:W-:Y:S02]  /*a4c0*/  LOP3.LUT R16, R17, 0x380, RZ, 0xc0, !PT ;  /* 0x0000038011107812 */ /* 0x020fe400078ec0ff */
[----:B--2---:R-:W-:Y:S02]  /*a4d0*/  @P3 R2UR UR4, R0 ;  /* 0x00000000000432ca */ /* 0x004fe400000e0000 */
[----:B---3--:R-:W-:Y:S01]  /*a4e0*/  @P2 R2UR UR10, R8 ;  /* 0x00000000080a22ca */ /* 0x008fe200000e0000 */
[----:B0-----:R-:W-:-:S14]  /*a4f0*/  @P2 BRA `(.L_x_4168) ;  /* 0x00000000001c2947 */ /* 0x001fdc0003800000 */
[----:B------:R-:W-:Y:S05]  /*a500*/  @!P3 BRA `(.L_x_4168) ;  /* 0x000000000018b947 */ /* 0x000fea0003800000 */
[----:B------:R-:W-:Y:S02]  /*a510*/  ULDC.64 UR6, c[0x0][0x208] ;  /* 0x0000820000067ab9 */ /* 0x000fe40000000a00 */
[----:B------:R-:W2:Y:S04]  /*a520*/  LDG.E R6, desc[UR6][R10.64] ;  /* 0x000000060a067981 */ /* 0x000ea8000c1e1900 */
[----:B------:R-:W3:Y:S01]  /*a530*/  LDG.E R0, desc[UR6][R10.64+0x4] ;  /* 0x000004060a007981 */ /* 0x000ee2000c1e1900 */
[----:B--2---:R-:W-:Y:S02]  /*a540*/  R2UR UR6, R6 ;  /* 0x00000000060672ca */ /* 0x004fe400000e0000 */
[----:B---3--:R-:W-:-:S13]  /*a550*/  R2UR UR10, R0 ;  /* 0x00000000000a72ca */ /* 0x008fda00000e0000 */
[----:B------:R-:W-:-:S12]  /*a560*/  UIADD3 UR10, -UR6, UR10, URZ ;  /* 0x0000000a060a7290 */ /* 0x000fd8000fffe13f */
.L_x_4168:
[----:B------:R-:W-:Y:S01]  /*a570*/  R2UR UR16, R219 ;  /* 0x00000000db1072ca */ /* 0x000fe200000e0000 */
[----:B------:R-:W-:Y:S01]  /*a580*/  ULDC.64 UR12, c[0x0][0xc70] ;  /* 0x00031c00000c7ab9 */ /* 0x000fe20000000a00 */
[----:B------:R-:W-:Y:S01]  /*a590*/  USHF.R.S32.HI UR9, URZ, 0x1f, UR4 ;  /* 0x0000001f3f097899 */ /* 0x000fe20008011404 */
[----:B------:R-:W-:Y:S01]  /*a5a0*/  R2UR UR15, R220 ;  /* 0x00000000dc0f72ca */ /* 0x000fe200000e0000 */
[----:B------:R-:W-:Y:S01]  /*a5b0*/  UMOV UR8, UR4 ;  /* 0x0000000400087c82 */ /* 0x000fe20008000000 */
[----:B------:R-:W-:Y:S01]  /*a5c0*/  IADD3 R11, P2, R4, 0x3000, RZ ;  /* 0x00003000040b7810 */ /* 0x000fe20007f5e0ff */
[----:B------:R-:W-:Y:S01]  /*a5d0*/  ULDC.64 UR18, c[0x0][0x208] ;  /* 0x0000820000127ab9 */ /* 0x000fe20000000a00 */
[----:B------:R-:W-:Y:S02]  /*a5e0*/  SEL R73, R206, RZ, !P3 ;  /* 0x000000ffce497207 */ /* 0x000fe40005800000 */
[----:B------:R-:W-:Y:S02]  /*a5f0*/  SEL R218, R218, RZ, !P3 ;  /* 0x000000ffdada7207 */ /* 0x000fe40005800000 */
[----:B------:R-:W-:-:S02]  /*a600*/  LOP3.LUT R10, R11, 0x380, RZ, 0xc0, !PT ;  /* 0x000003800b0a7812 */ /* 0x000fc400078ec0ff */
[----:B------:R-:W-:Y:S01]  /*a610*/  USHF.R.S32.HI UR14, URZ, 0x1f, UR16 ;  /* 0x0000001f3f0e7899 */ /* 0x000fe20008011410 */
[----:B------:R-:W-:Y:S01]  /*a620*/  LOP3.LUT R12, R13, 0x380, RZ, 0xc0, !PT ;  /* 0x000003800d0c7812 */ /* 0x000fe200078ec0ff */
[----:B------:R-:W-:Y:S01]  /*a630*/  UIMAD.WIDE.U32 UR6, UR16, UR12, UR8 ;  /* 0x0000000c100672a5 */ /* 0x000fe2000f8e0008 */
[----:B------:R-:W-:Y:S01]  /*a640*/  IMAD.U32 R6, RZ, RZ, UR15 ;  /* 0x0000000fff067e24 */ /* 0x000fe2000f8e00ff */
[----:B------:R-:W-:Y:S01]  /*a650*/  UIMAD UR11, UR14, UR12, URZ ;  /* 0x0000000c0e0b72a4 */ /* 0x000fe2000f8e023f */
[----:B------:R-:W-:Y:S02]  /*a660*/  SHF.R.U64 R10, R10, 0x3, RZ ;  /* 0x000000030a0a7819 */ /* 0x000fe400000012ff */
[----:B------:R-:W-:Y:S01]  /*a670*/  IMAD R15, R6, 0x80, R205 ;  /* 0x00000080060f7824 */ /* 0x000fe200078e02cd */
[----:B------:R-:W-:Y:S01]  /*a680*/  UIMAD UR8, UR16, UR13, UR11 ;  /* 0x0000000d100872a4 */ /* 0x000fe2000f8e020b */
[----:B------:R-:W-:Y:S01]  /*a690*/  IMAD.U32 R9, RZ, RZ, UR7 ;  /* 0x00000007ff097e24 */ /* 0x000fe2000f8e00ff */
[----:B------:R-:W-:Y:S01]  /*a6a0*/  LOP3.LUT R10, R10, R11, RZ, 0x3c, !PT ;  /* 0x0000000b0a0a7212 */ /* 0x000fe200078e3cff */
[----:B------:R-:W-:Y:S01]  /*a6b0*/  IMAD.U32 R8, RZ, RZ, UR6 ;  /* 0x00000006ff087e24 */ /* 0x000fe2000f8e00ff */
[----:B------:R-:W-:Y:S01]  /*a6c0*/  UIADD3 UR8, UR7, UR8, URZ ;  /* 0x0000000807087290 */ /* 0x000fe2000fffe03f */
[----:B------:R-:W-:Y:S01]  /*a6d0*/  SHF.R.S32.HI R11, RZ, 0x1f, R15 ;  /* 0x0000001fff0b7819 */ /* 0x000fe2000001140f */
[----:B------:R-:W-:Y:S01]  /*a6e0*/  ULDC.64 UR12, c[0x0][0xba0] ;  /* 0x0002e800000c7ab9 */ /* 0x000fe20000000a00 */
[----:B------:R-:W-:Y:S01]  /*a6f0*/  ULDC.64 UR6, c[0x0][0xc78] ;  /* 0x00031e0000067ab9 */ /* 0x000fe20000000a00 */
[----:B------:R-:W-:Y:S01]  /*a700*/  SHF.R.U64 R16, R16, 0x3, RZ ;  /* 0x0000000310107819 */ /* 0x000fe200000012ff */
[----:B------:R-:W-:Y:S01]  /*a710*/  IMAD R0, R218, UR6, RZ ;  /* 0x00000006da007c24 */ /* 0x000fe2000f8e02ff */
[----:B------:R-:W-:Y:S01]  /*a720*/  SHF.R.U64 R12, R12, 0x3, RZ ;  /* 0x000000030c0c7819 */ /* 0x000fe200000012ff */
[----:B------:R-:W-:Y:S01]  /*a730*/  IMAD.U32 R9, RZ, RZ, UR8 ;  /* 0x00000008ff097e24 */ /* 0x000fe2000f8e00ff */
[----:B------:R-:W-:Y:S01]  /*a740*/  LOP3.LUT R16, R16, R17, RZ, 0x3c, !PT ;  /* 0x0000001110107212 */ /* 0x000fe200078e3cff */
[C---:B------:R-:W-:Y:S01]  /*a750*/  IMAD R6, R73.reuse, UR7, R0 ;  /* 0x0000000749067c24 */ /* 0x040fe2000f8e0200 */
[C---:B------:R-:W-:Y:S01]  /*a760*/  IADD3 R57, P6, R4.reuse, 0x4000, RZ ;  /* 0x0000400004397810 */ /* 0x040fe20007fde0ff */
[----:B------:R-:W-:Y:S01]  /*a770*/  IMAD.WIDE.U32 R8, R73, UR6, R8 ;  /* 0x0000000649087c25 */ /* 0x000fe2000f8e0008 */
[----:B------:R-:W-:Y:S01]  /*a780*/  ULDC.64 UR6, c[0x0][0xc40] ;  /* 0x0003100000067ab9 */ /* 0x000fe20000000a00 */
[----:B------:R-:W-:-:S02]  /*a790*/  IADD3 R41, P5, R4, 0x5000, RZ ;  /* 0x0000500004297810 */ /* 0x000fc40007fbe0ff */
[----:B------:R-:W-:Y:S01]  /*a7a0*/  IMAD.X R17, RZ, RZ, R5, P0 ;  /* 0x000000ffff117224 */ /* 0x000fe200000e0605 */
[----:B------:R-:W-:Y:S02]  /*a7b0*/  IADD3 R0, P3, R15, R8, RZ ;  /* 0x000000080f007210 */ /* 0x000fe40007f7e0ff */
[----:B------:R-:W-:Y:S02]  /*a7c0*/  IADD3 R65, P0, R4, 0x8000, RZ ;  /* 0x0000800004417810 */ /* 0x000fe40007f1e0ff */
[----:B------:R-:W-:Y:S02]  /*a7d0*/  IADD3.X R11, R11, R9, R6, P3, !PT ;  /* 0x000000090b0b7210 */ /* 0x000fe40001ffe406 */
[----:B------:R-:W-:Y:S02]  /*a7e0*/  LEA R26, P3, R0, UR6, 0x2 ;  /* 0x00000006001a7c11 */ /* 0x000fe4000f8610ff */
[----:B------:R-:W-:Y:S02]  /*a7f0*/  IADD3 R29, P4, R4, 0x6000, RZ ;  /* 0x00006000041d7810 */ /* 0x000fe40007f9e0ff */
[----:B------:R-:W-:Y:S01]  /*a800*/  LEA.HI.X R27, R0, UR7, R11, 0x2, P3 ;  /* 0x00000007001b7c11 */ /* 0x000fe200098f140b */
[--C-:B------:R-:W-:Y:S01]  /*a810*/  IMAD.X R11, RZ, RZ, R5.reuse, P2 ;  /* 0x000000ffff0b7224 */ /* 0x100fe200010e0605 */
[----:B------:R-:W-:Y:S01]  /*a820*/  IADD3 R21, P3, R4, 0x7000, RZ ;  /* 0x0000700004157810 */ /* 0x000fe20007f7e0ff */
[----:B------:R-:W-:Y:S01]  /*a830*/  VIADD R0, R15, 0x8 ;  /* 0x000000080f007836 */ /* 0x000fe20000000000 */
        /* <DEDUP_REMOVED lines=44> */
[----:B------:R-:W-:-:S02]  /*ab00*/  ISETP.GE.OR P0, PT, R0, UR10, P0 ;  /* 0x0000000a00007c0c */ /* 0x000fc40008706670 */
[----:B------:R-:W-:Y:S01]  /*ab10*/  LOP3.LUT R0, R9, 0x380, RZ, 0xc0, !PT ;  /* 0x0000038009007812 */ /* 0x000fe200078ec0ff */
[----:B------:R-:W-:Y:S01]  /*ab20*/  @!P1 STG.E desc[UR18][R26.64], R2 ;  /* 0x000000021a009986 */ /* 0x000fe2000c101912 */
[----:B------:R-:W-:Y:S02]  /*ab30*/  LOP3.LUT R15, R4, 0x380, RZ, 0xc0, !PT ;  /* 0x00000380040f7812 */ /* 0x000fe400078ec0ff */
[----:B------:R-:W-:Y:S02]  /*ab40*/  SHF.R.U64 R24, R24, 0x3, RZ ;  /* 0x0000000318187819 */ /* 0x000fe400000012ff */
[----:B------:R-:W-:Y:S02]  /*ab50*/  SHF.R.U64 R68, R68, 0x3, RZ ;  /* 0x0000000344447819 */ /* 0x000fe400000012ff */
[----:B------:R-:W-:Y:S02]  /*ab60*/  SHF.R.U64 R60, R60, 0x3, RZ ;  /* 0x000000033c3c7819 */ /* 0x000fe400000012ff */
[----:B------:R-:W-:Y:S01]  /*ab70*/  SHF.R.U64 R48, R48, 0x3, RZ ;  /* 0x0000000330307819 */ /* 0x000fe200000012ff */
[----:B------:R0:W-:Y:S01]  /*ab80*/  @!P0 STG.E desc[UR18][R26.64+0x20], R3 ;  /* 0x000020031a008986 */ /* 0x0001e2000c101912 */
[----:B------:R-:W-:-:S02]  /*ab90*/  SHF.R.U64 R0, R0, 0x3, RZ ;  /* 0x0000000300007819 */ /* 0x000fc400000012ff */
[----:B------:R-:W-:Y:S01]  /*aba0*/  SHF.R.U64 R15, R15, 0x3, RZ ;  /* 0x000000030f0f7819 */ /* 0x000fe200000012ff */
[----:B------:R-:W5:Y:S01]  /*abb0*/  LD.E.128 R16, desc[UR18][R16.64] ;  /* 0x0000001210107980 */ /* 0x000f62000c101d00 */
        /* <DEDUP_REMOVED lines=10> */
[----:B------:R-:W-:Y:S01]  /*ac60*/  LOP3.LUT R4, R15, R4, RZ, 0x3c, !PT ;  /* 0x000000040f047212 */ /* 0x000fe200078e3cff */
[----:B------:R-:W-:-:S02]  /*ac70*/  UIMAD UR6, UR9, UR12, URZ ;  /* 0x0000000c090672a4 */ /* 0x000fc4000f8e023f */
[----:B------:R-:W5:Y:S01]  /*ac80*/  LD.E.128 R12, desc[UR18][R12.64] ;  /* 0x000000120c0c7980 */ /* 0x000f62000c101d00 */
[----:B------:R-:W-:-:S03]  /*ac90*/  SHF.R.S32.HI R201, RZ, 0x1f, R200 ;  /* 0x0000001fffc97819 */ /* 0x000fc600000114c8 */
[----:B------:R2:W5:Y:S04]  /*aca0*/  LD.E.128 R44, desc[UR18][R4.64] ;  /* 0x00000012042c7980 */ /* 0x000568000c101d00 */
        /* <DEDUP_REMOVED lines=11> */
[----:B------:R-:W5:Y:S01]  /*ad60*/  LD.E.128 R32, desc[UR18][R32.64] ;  /* 0x0000001220207980 */ /* 0x000f62000c101d00 */
[----:B------:R-:W-:Y:S01]  /*ad70*/  IMAD.U32 R3, RZ, RZ, UR12 ;  /* 0x0000000cff037e24 */ /* 0x000fe2000f8e00ff */
[----:B------:R-:W-:Y:S01]  /*ad80*/  UIMAD UR10, UR15, -0x80, UR10 ;  /* 0xffffff800f0a78a4 */ /* 0x000fe2000f8e020a */
[----:B------:R-:W-:Y:S01]  /*ad90*/  @!PT LDS RZ, [RZ] ;  /* 0x00000000fffff984 */ /* 0x000fe20000000800 */
[----:B------:R-:W-:Y:S01]  /*ada0*/  @!PT LDS RZ, [RZ] ;  /* 0x00000000fffff984 */ /* 0x000fe20000000800 */
[----:B------:R-:W-:Y:S01]  /*adb0*/  @!PT LDS RZ, [RZ] ;  /* 0x00000000fffff984 */ /* 0x000fe20000000800 */
[----:B------:R-:W-:Y:S01]  /*adc0*/  @!PT LDS RZ, [RZ] ;  /* 0x00000000fffff984 */ /* 0x000fe20000000800 */
[----:B------:R0:W-:Y:S06]  /*add0*/  MEMBAR.ALL.CTA ;  /* 0x0000000000007992 */ /* 0x0001ec0000008000 */
[----:B0-----:R-:W0:Y:S01]  /*ade0*/  FENCE.VIEW.ASYNC.S ;  /* 0x00000000000073c6 */ /* 0x001e220000000000 */
[----:B------:R-:W-:-:S02]  /*adf0*/  UIMAD UR6, UR4, UR13, UR6 ;  /* 0x0000000d040672a4 */ /* 0x000fc4000f8e0206 */
[----:B------:R-:W-:Y:S01]  /*ae00*/  IMAD.WIDE.U32 R2, R3, UR4, R200 ;  /* 0x0000000403027c25 */ /* 0x000fe2000f8e00c8 */
[----:B------:R-:W-:Y:S02]  /*ae10*/  ULDC.64 UR8, c[0x0][0xbe0] ;  /* 0x0002f80000087ab9 */ /* 0x000fe40000000a00 */
[----:B------:R-:W-:Y:S02]  /*ae20*/  UIMAD UR4, UR14, UR8, URZ ;  /* 0x000000080e0472a4 */ /* 0x000fe4000f8e023f */
[----:B--2---:R-:W-:Y:S01]  /*ae30*/  IMAD.U32 R5, RZ, RZ, UR8 ;  /* 0x00000008ff057e24 */ /* 0x004fe2000f8e00ff */
[C---:B------:R-:W-:Y:S01]  /*ae40*/  ISETP.GE.AND P3, PT, R202.reuse, UR10, PT ;  /* 0x0000000aca007c0c */ /* 0x040fe2000bf66270 */
[----:B------:R-:W-:Y:S01]  /*ae50*/  VIADD R3, R3, UR6 ;  /* 0x0000000603037c36 */ /* 0x000fe20008000000 */
[----:B------:R-:W-:Y:S01]  /*ae60*/  UIMAD UR4, UR16, UR9, UR4 ;  /* 0x00000009100472a4 */ /* 0x000fe2000f8e0204 */
[----:B------:R-:W-:Y:S01]  /*ae70*/  VIADD R0, R202, 0x20 ;  /* 0x00000020ca007836 */ /* 0x000fe20000000000 */
[----:B------:R-:W-:Y:S01]  /*ae80*/  ULDC.64 UR6, c[0x0][0xbe8] ;  /* 0x0002fa0000067ab9 */ /* 0x000fe20000000a00 */
[----:B------:R-:W-:-:S04]  /*ae90*/  IMAD.WIDE.U32 R2, R5, UR16, R2 ;  /* 0x0000001005027c25 */ /* 0x000fc8000f8e0002 */
[----:B------:R-:W-:Y:S01]  /*aea0*/  VIADD R151, R151, 0x32420 ;  /* 0x0003242097977836 */ /* 0x000fe20000000000 */
[----:B------:R-:W-:Y:S01]  /*aeb0*/  ISETP.GE.AND P0, PT, R0, UR10, PT ;  /* 0x0000000a00007c0c */ /* 0x000fe2000bf06270 */
[----:B------:R-:W-:Y:S02]  /*aec0*/  VIADD R5, R202, 0x60 ;  /* 0x00000060ca057836 */ /* 0x000fe40000000000 */
[----:B------:R-:W-:Y:S01]  /*aed0*/  IMAD R0, R218, UR6, RZ ;  /* 0x00000006da007c24 */ /* 0x000fe2000f8e02ff */
[----:B------:R-:W-:Y:S01]  /*aee0*/  PRMT R151, RZ, 0x654, R151 ;  /* 0x00000654ff977816 */ /* 0x000fe20000000097 */
[----:B------:R-:W-:Y:S01]  /*aef0*/  VIADD R3, R3, UR4 ;  /* 0x0000000403037c36 */ /* 0x000fe20008000000 */
[----:B------:R-:W-:Y:S01]  /*af00*/  ISETP.GE.AND P2, PT, R5, UR10, PT ;  /* 0x0000000a05007c0c */ /* 0x000fe2000bf46270 */
[----:B------:R-:W-:Y:S01]  /*af10*/  VIADD R4, R202, 0x40 ;  /* 0x00000040ca047836 */ /* 0x000fe20000000000 */
[----:B------:R-:W-:Y:S01]  /*af20*/  SHF.R.S32.HI R203, RZ, 0x1f, R202 ;  /* 0x0000001fffcb7819 */ /* 0x000fe200000114ca */
[C---:B------:R-:W-:Y:S01]  /*af30*/  IMAD R75, R73.reuse, UR7, R0 ;  /* 0x00000007494b7c24 */ /* 0x040fe2000f8e0200 */
[----:B0-----:R0:W-:Y:S01]  /*af40*/  SYNCS.ARRIVE.TRANS64.RED.A1T0 RZ, [R151+URZ], RZ ;  /* 0x000000ff97ff79a7 */ /* 0x0011e2000810043f */
[----:B------:R-:W-:Y:S01]  /*af50*/  IMAD.U32 R5, RZ, RZ, UR15 ;  /* 0x0000000fff057e24 */ /* 0x000fe2000f8e00ff */
[----:B------:R-:W-:Y:S01]  /*af60*/  BSSY B1, `(.L_x_4169) ;  /* 0x000001d000017945 */ /* 0x000fe20003800000 */
[----:B------:R-:W-:Y:S01]  /*af70*/  IMAD.WIDE.U32 R72, R73, UR6, R2 ;  /* 0x0000000649487c25 */ /* 0x000fe2000f8e0002 */
[----:B------:R-:W-:-:S03]  /*af80*/  ISETP.GE.AND P1, PT, R4, UR10, PT ;  /* 0x0000000a04007c0c */ /* 0x000fc6000bf26270 */
[----:B------:R-:W-:-:S04]  /*af90*/  IMAD.WIDE R4, R5, 0x80, R202 ;  /* 0x0000008005047825 */ /* 0x000fc800078e02ca */
[----:B------:R-:W-:Y:S01]  /*afa0*/  IMAD.IADD R77, R73, 0x1, R75 ;  /* 0x00000001494d7824 */ /* 0x000fe200078e024b */
[----:B0-----:R-:W-:Y:S06]  /*afb0*/  @P3 BRA `(.L_x_4170) ;  /* 0x00000000005c3947 */ /* 0x001fec0003800000 */
[----:B------:R-:W-:Y:S01]  /*afc0*/  ULDC.64 UR6, c[0x0][0xbd8] ;  /* 0x0002f60000067ab9 */ /* 0x000fe20000000a00 */
[----:B------:R-:W-:Y:S01]  /*afd0*/  IMAD.MOV.U32 R2, RZ, RZ, R72 ;  /* 0x000000ffff027224 */ /* 0x000fe200078e0048 */
[----:B------:R-:W-:Y:S01]  /*afe0*/  ULDC UR4, c[0x0][0xb8c] ;  /* 0x0002e30000047ab9 */ /* 0x000fe20000000800 */
[----:B------:R-:W-:Y:S01]  /*aff0*/  IMAD R75, R5, UR6, RZ ;  /* 0x00000006054b7c24 */ /* 0x000fe2000f8e02ff */
[C---:B------:R-:W-:Y:S01]  /*b000*/  ISETP.GE.AND P4, PT, R200.reuse, UR4, PT ;  /* 0x00000004c8007c0c */ /* 0x040fe2000bf86270 */
[----:B------:R-:W-:Y:S01]  /*b010*/  IMAD.MOV.U32 R3, RZ, RZ, R77 ;  /* 0x000000ffff037224 */ /* 0x000fe200078e004d */
[----:B------:R-:W-:Y:S01]  /*b020*/  ULDC.64 UR8, c[0x0][0x208] ;  /* 0x0000820000087ab9 */ /* 0x000fe20000000a00 */
        /* <DEDUP_REMOVED lines=16> */
.L_x_4170:
[----:B------:R-:W-:Y:S05]  /*b130*/  BSYNC B1 ;  /* 0x0000000000017941 */ /* 0x000fea0003800000 */
.L_x_4169:
        /* <DEDUP_REMOVED lines=13> */
[----:B------:R-:W-:Y:S01]  /*b210*/  IMAD R0, R0, UR6, RZ ;  /* 0x0000000600007c24 */ /* 0x000fe2000f8e02ff */
[----:B------:R-:W-:Y:S01]  /*b220*/  ULDC.64 UR8, c[0x0][0x208] ;  /* 0x0000820000087ab9 */ /* 0x000fe20000000a00 */
[----:B------:R-:W-:-:S02]  /*b230*/  VIADD R6, R200, 0xc0 ;  /* 0x000000c0c8067836 */ /* 0x000fc40000000000 */
        /* <DEDUP_REMOVED lines=11> */
.L_x_4172:
[----:B------:R-:W-:Y:S05]  /*b2f0*/  BSYNC B1 ;  /* 0x0000000000017941 */ /* 0x000fea0003800000 */
.L_x_4171:
[----:B------:R-:W-:Y:S04]  /*b300*/  BSSY B1, `(.L_x_4173) ;  /* 0x000001b000017945 */ /* 0x000fe80003800000 */
[----:B------:R-:W-:Y:S05]  /*b310*/  @P1 BRA `(.L_x_4174) ;  /* 0x0000000000641947 */ /* 0x000fea0003800000 */
[----:B--2--5:R-:W-:Y:S01]  /*b320*/  IADD3 R17, P0, R4, 0x40, RZ ;  /* 0x0000004004117810 */ /* 0x024fe20007f1e0ff */
        /* <DEDUP_REMOVED lines=24> */
.L_x_4174:
[----:B------:R-:W-:Y:S05]  /*b4b0*/  BSYNC B1 ;  /* 0x0000000000017941 */ /* 0x000fea0003800000 */
.L_x_4173:
[----:B------:R-:W-:Y:S05]  /*b4c0*/  @P2 BRA `(.L_x_4175) ;  /* 0x0000000c00942947 */ /* 0x000fea0003800000 */
[----:B---3-5:R-:W-:Y:S01]  /*b4d0*/  IADD3 R13, P0, R4, 0x60, RZ ;  /* 0x00000060040d7810 */ /* 0x028fe20007f1e0ff */
[----:B------:R-:W-:Y:S01]  /*b4e0*/  VIADD R0, R200, 0x40 ;  /* 0x00000040c8007836 */ /* 0x000fe20000000000 */
[----:B------:R-:W-:Y:S01]  /*b4f0*/  ULDC.64 UR6, c[0x0][0xbd8] ;  /* 0x0002f60000067ab9 */ /* 0x000fe20000000a00 */
[----:B------:R-:W-:Y:S01]  /*b500*/  IMAD.MOV.U32 R2, RZ, RZ, R72 ;  /* 0x000000ffff027224 */ /* 0x000fe200078e0048 */
[----:B------:R-:W-:Y:S01]  /*b510*/  ULDC UR4, c[0x0][0xb8c] ;  /* 0x0002e30000047ab9 */ /* 0x000fe20000000800 */
[----:B------:R-:W-:Y:S01]  /*b520*/  IMAD.X R4, RZ, RZ, R5, P0 ;  /* 0x000000ffff047224 */ /* 0x000fe200000e0605 */
        /* <DEDUP_REMOVED lines=19> */
[----:B------:R-:W-:Y:S02]  /*b660*/  ULDC.64 UR6, c[0x0][0x208] ;  /* 0x0000820000067ab9 */ /* 0x000fe40000000a00 */
[----:B------:R4:W-:Y:S01]  /*b670*/  STG.E.128 desc[UR6][R4.64+0x180], R32 ;  /* 0x0001802004007986 */ /* 0x0009e2000c101d06 */
[----:B------:R-:W-:Y:S05]  /*b680*/  BRA `(.L_x_4175) ;  /* 0x0000000c00247947 */ /* 0x000fea0003800000 */
.L_x_4167:
[----:B------:R-:W2:Y:S01]  /*b690*/  LDC.64 R4, c[0x0][0xcd8] ;  /* 0x00033600ff047b82 */ /* 0x000ea20000000a00 */
[----:B------:R-:W-:Y:S01]  /*b6a0*/  ULDC.64 UR6, c[0x0][0xce0] ;  /* 0x0003380000067ab9 */ /* 0x000fe20000000a00 */
[C---:B------:R-:W-:Y:S01]  /*b6b0*/  IMAD.SHL.U32 R3, R206.reuse, 0x4, RZ ;  /* 0x00000004ce037824 */ /* 0x040fe200078e00ff */
[----:B------:R-:W-:Y:S01]  /*b6c0*/  ISETP.NE.U32.AND P0, PT, RZ, UR6, PT ;  /* 0x00000006ff007c0c */ /* 0x000fe2000bf05070 */
[----:B------:R-:W-:Y:S01]  /*b6d0*/  ULDC.64 UR8, c[0x0][0x208] ;  /* 0x0000820000087ab9 */ /* 0x000fe20000000a00 */
[----:B------:R-:W-:Y:S02]  /*b6e0*/  SHF.L.U64.HI R0, R206, 0x2, R218 ;  /* 0x00000002ce007819 */ /* 0x000fe400000102da */
[----:B------:R-:W-:-:S13]  /*b6f0*/  ISETP.NE.AND.EX P1, PT, RZ, UR7, PT, P0 ;  /* 0x00000007ff007c0c */ /* 0x000fda000bf25300 */
[C---:B------:R-:W-:Y:S02]  /*b700*/  @P1 IADD3 R2, P3, R3.reuse, UR6, RZ ;  /* 0x0000000603021c10 */ /* 0x040fe4000ff7e0ff */
[----:B--2---:R-:W-:Y:S02]  /*b710*/  ISETP.NE.U32.AND P0, PT, R4, RZ, PT ;  /* 0x000000ff0400720c */ /* 0x004fe40003f05070 */
[----:B------:R-:W-:Y:S02]  /*b720*/  IADD3 R4, P2, R3, R4, RZ ;  /* 0x0000000403047210 */ /* 0x000fe40007f5e0ff */
[C---:B------:R-:W-:Y:S02]  /*b730*/  @P1 IADD3.X R3, R0.reuse, UR7, RZ, P3, !PT ;  /* 0x0000000700031c10 */ /* 0x040fe40009ffe4ff */
[----:B------:R-:W-:Y:S01]  /*b740*/  ISETP.NE.AND.EX P0, PT, R5, RZ, PT, P0 ;  /* 0x000000ff0500720c */ /* 0x000fe20003f05300 */
[----:B------:R-:W-:Y:S02]  /*b750*/  IMAD.MOV.U32 R9, RZ, RZ, RZ ;  /* 0x000000ffff097224 */ /* 0x000fe400078e00ff */
[----:B------:R-:W2:Y:S01]  /*b760*/  @P1 LDG.E R2, desc[UR8][R2.64] ;  /* 0x0000000802021981 */ /* 0x000ea2000c1e1900 */
[----:B------:R-:W-:Y:S01]  /*b770*/  IMAD.X R5, R0, 0x1, R5, P2 ;  /* 0x0000000100057824 */ /* 0x000fe200010e0605 */
[----:B------:R-:W-:Y:S01]  /*b780*/  ULDC UR4, c[0x0][0xb88] ;  /* 0x0002e20000047ab9 */ /* 0x000fe20000000800 */
[----:B------:R-:W-:-:S07]  /*b790*/  ISETP.GT.AND P2, PT, R226, 0x7f, PT ;  /* 0x0000007fe200780c */ /* 0x000fce0003f44270 */
[----:B------:R3:W5:Y:S01]  /*b7a0*/  @P0 LDG.E R9, desc[UR8][R4.64] ;  /* 0x0000000804090981 */ /* 0x000762000c1e1900 */
[----:B--2---:R-:W-:Y:S01]  /*b7b0*/  @P1 R2UR UR4, R2 ;  /* 0x00000000020412ca */ /* 0x004fe200000e0000 */
[----:B---3--:R-:W-:-:S14]  /*b7c0*/  @P1 BRA `(.L_x_4176) ;  /* 0x00000000001c1947 */ /* 0x008fdc0003800000 */
[----:B------:R-:W-:Y:S05]  /*b7d0*/  @!P0 BRA `(.L_x_4176) ;  /* 0x0000000000188947 */ /* 0x000fea0003800000 */
[----:B------:R-:W-:Y:S02]  /*b7e0*/  ULDC.64 UR6, c[0x0][0x208] ;  /* 0x0000820000067ab9 */ /* 0x000fe40000000a00 */
[----:B------:R-:W2:Y:S04]  /*b7f0*/  LDG.E R2, desc[UR6][R4.64] ;  /* 0x0000000604027981 */ /* 0x000ea8000c1e1900 */
[----:B------:R-:W3:Y:S01]  /*b800*/  LDG.E R0, desc[UR6][R4.64+0x4] ;  /* 0x0000040604007981 */ /* 0x000ee2000c1e1900 */
[----:B--2---:R-:W-:Y:S02]  /*b810*/  R2UR UR6, R2 ;  /* 0x00000000020672ca */ /* 0x004fe400000e0000 */
[----:B---3--:R-:W-:-:S13]  /*b820*/  R2UR UR4, R0 ;  /* 0x00000000000472ca */ /* 0x008fda00000e0000 */
[----:B------:R-:W-:-:S12]  /*b830*/  UIADD3 UR4, -UR6, UR4, URZ ;  /* 0x0000000406047290 */ /* 0x000fd8000fffe13f */
.L_x_4176:
[----:B------:R-:W-:Y:S01]  /*b840*/  R2UR UR6, R219 ;  /* 0x00000000db0672ca */ /* 0x000fe200000e0000 */
[----:B------:R-:W-:Y:S01]  /*b850*/  BSSY B1, `(.L_x_4177) ;  /* 0x0000022000017945 */ /* 0x000fe20003800000 */
[----:B------:R-:W-:Y:S02]  /*b860*/  SHF.R.S32.HI R201, RZ, 0x1f, R200 ;  /* 0x0000001fffc97819 */ /* 0x000fe400000114c8 */
[----:B------:R-:W-:Y:S02]  /*b870*/  SEL R13, R206, RZ, !P0 ;  /* 0x000000ffce0d7207 */ /* 0x000fe40004000000 */
[----:B------:R-:W-:Y:S02]  /*b880*/  SEL R218, R218, RZ, !P0 ;  /* 0x000000ffdada7207 */ /* 0x000fe40004000000 */
[----:B-----5:R-:W-:-:S05]  /*b890*/  SHF.R.S32.HI R6, RZ, 0x1f, R9 ;  /* 0x0000001fff067819 */ /* 0x020fca0000011409 */
[----:B------:R-:W-:Y:S01]  /*b8a0*/  USHF.R.S32.HI UR7, URZ, 0x1f, UR6 ;  /* 0x0000001f3f077899 */ /* 0x000fe20008011406 */
[----:B------:R-:W-:Y:S11]  /*b8b0*/  @P2 BRA `(.L_x_4178) ;  /* 0x00000000006c2947 */ /* 0x000ff60003800000 */
[----:B------:R-:W2:Y:S01]  /*b8c0*/  S2R R2, SR_TID.X ;  /* 0x0000000000027919 */ /* 0x000ea20000002100 */
[----:B------:R-:W-:-:S13]  /*b8d0*/  R2UR UR6, R220 ;  /* 0x00000000dc0672ca */ /* 0x000fda00000e0000 */
[----:B------:R-:W-:-:S04]  /*b8e0*/  IMAD.U32 R0, RZ, RZ, UR6 ;  /* 0x00000006ff007e24 */ /* 0x000fc8000f8e00ff */
[----:B--2---:R-:W-:-:S04]  /*b8f0*/  IMAD R0, R0, 0x80, R2 ;  /* 0x0000008000007824 */ /* 0x004fc800078e0202 */
[----:B------:R-:W-:-:S05]  /*b900*/  VIADD R0, R0, 0xffffff80 ;  /* 0xffffff8000007836 */ /* 0x000fca0000000000 */
[----:B------:R-:W-:-:S13]  /*b910*/  ISETP.GE.AND P0, PT, R0, UR4, PT ;  /* 0x0000000400007c0c */ /* 0x000fda000bf06270 */
[----:B------:R-:W-:Y:S05]  /*b920*/  @P0 BRA `(.L_x_4178) ;  /* 0x0000000000500947 */ /* 0x000fea0003800000 */
[----:B------:R-:W-:Y:S01]  /*b930*/  R2UR UR10, R219 ;  /* 0x00000000db0a72ca */ /* 0x000fe200000e0000 */
[----:B------:R-:W-:Y:S01]  /*b940*/  ULDC.64 UR8, c[0x0][0xc70] ;  /* 0x00031c0000087ab9 */ /* 0x000fe20000000a00 */
[C---:B------:R-:W-:Y:S01]  /*b950*/  IADD3 R2, P0, R0.reuse, R9, RZ ;  /* 0x0000000900027210 */ /* 0x040fe20007f1e0ff */
[----:B------:R-:W-:Y:S02]  /*b960*/  UIMAD UR6, UR7, UR8, URZ ;  /* 0x00000008070672a4 */ /* 0x000fe4000f8e023f */
[----:B------:R-:W-:Y:S01]  /*b970*/  IMAD.U32 R5, RZ, RZ, UR8 ;  /* 0x00000008ff057e24 */ /* 0x000fe2000f8e00ff */
[----:B------:R-:W-:-:S07]  /*b980*/  LEA.HI.X.SX32 R3, R0, R6, 0x1, P0 ;  /* 0x0000000600037211 */ /* 0x000fce00000f0eff */
[----:B------:R-:W-:Y:S02]  /*b990*/  UIMAD UR6, UR10, UR9, UR6 ;  /* 0x000000090a0672a4 */ /* 0x000fe4000f8e0206 */
[----:B------:R-:W-:Y:S01]  /*b9a0*/  IMAD.WIDE.U32 R2, R5, UR10, R2 ;  /* 0x0000000a05027c25 */ /* 0x000fe2000f8e0002 */
[----:B------:R-:W-:Y:S01]  /*b9b0*/  ULDC.64 UR8, c[0x0][0xc78] ;  /* 0x00031e0000087ab9 */ /* 0x000fe20000000a00 */
[----:B------:R-:W-:Y:S02]  /*b9c0*/  ULDC.64 UR10, c[0x0][0x208] ;  /* 0x00008200000a7ab9 */ /* 0x000fe40000000a00 */
[----:B------:R-:W-:Y:S02]  /*b9d0*/  IMAD R0, R218, UR8, RZ ;  /* 0x00000008da007c24 */ /* 0x000fe4000f8e02ff */
[----:B------:R-:W-:Y:S02]  /*b9e0*/  VIADD R3, R3, UR6 ;  /* 0x0000000603037c36 */ /* 0x000fe40008000000 */
[----:B------:R-:W-:-:S02]  /*b9f0*/  IMAD R5, R13, UR9, R0 ;  /* 0x000000090d057c24 */ /* 0x000fc4000f8e0200 */
[----:B------:R-:W-:Y:S01]  /*ba00*/  IMAD.WIDE.U32 R2, R13, UR8, R2 ;  /* 0x000000080d027c25 */ /* 0x000fe2000f8e0002 */
[----:B------:R-:W-:-:S03]  /*ba10*/  ULDC.64 UR8, c[0x0][0xc40] ;  /* 0x0003100000087ab9 */ /* 0x000fc60000000a00 */
[----:B------:R-:W-:Y:S01]  /*ba20*/  IMAD.IADD R3, R3, 0x1, R5 ;  /* 0x0000000103037824 */ /* 0x000fe200078e0205 */
[----:B------:R-:W-:-:S04]  /*ba30*/  LEA R4, P0, R2, UR8, 0x2 ;  /* 0x0000000802047c11 */ /* 0x000fc8000f8010ff */
[----:B------:R-:W-:Y:S01]  /*ba40*/  LEA.HI.X R5, R2, UR9, R3, 0x2, P0 ;  /* 0x0000000902057c11 */ /* 0x000fe200080f1403 */
[----:B------:R-:W-:-:S05]  /*ba50*/  IMAD.MOV.U32 R3, RZ, RZ, -0x800000 ;  /* 0xff800000ff037424 */ /* 0x000fca00078e00ff */
[----:B------:R2:W-:Y:S03]  /*ba60*/  STG.E desc[UR10][R4.64], R3 ;  /* 0x0000000304007986 */ /* 0x0005e6000c10190a */
.L_x_4178:
[----:B------:R-:W-:Y:S05]  /*ba70*/  BSYNC B1 ;  /* 0x0000000000017941 */ /* 0x000fea0003800000 */
.L_x_4177:
[----:B------:R-:W-:Y:S01]  /*ba80*/  R2UR UR10, R220 ;  /* 0x00000000dc0a72ca */ /* 0x000fe200000e0000 */
[----:B------:R-:W-:Y:S01]  /*ba90*/  ULDC.64 UR8, c[0x0][0xba0] ;  /* 0x0002e80000087ab9 */ /* 0x000fe20000000a00 */
[----:B------:R-:W-:Y:S01]  /*baa0*/  R2UR UR11, R219 ;  /* 0x00000000db0b72ca */ /* 0x000fe200000e0000 */
[----:B------:R-:W-:Y:S01]  /*bab0*/  IMAD R0, R6, UR8, RZ ;  /* 0x0000000806007c24 */ /* 0x000fe2000f8e02ff */
[----:B------:R-:W-:Y:S01]  /*bac0*/  BSSY B1, `(.L_x_4179) ;  /* 0x0000032000017945 */ /* 0x000fe20003800000 */
[----:B--2---:R-:W-:-:S04]  /*bad0*/  IMAD.WIDE.U32 R2, R9, UR8, R200 ;  /* 0x0000000809027c25 */ /* 0x004fc8000f8e00c8 */
[----:B------:R-:W-:Y:S01]  /*bae0*/  IMAD R9, R9, UR9, R0 ;  /* 0x0000000909097c24 */ /* 0x000fe2000f8e0200 */
[----:B------:R-:W-:Y:S01]  /*baf0*/  ULDC.64 UR8, c[0x0][0xbe0] ;  /* 0x0002f80000087ab9 */ /* 0x000fe20000000a00 */
[C---:B------:R-:W-:Y:S01]  /*bb00*/  VIADD R0, R202.reuse, 0x20 ;  /* 0x00000020ca007836 */ /* 0x040fe20000000000 */
[----:B------:R-:W-:Y:S01]  /*bb10*/  UIMAD UR6, UR7, UR8, URZ ;  /* 0x00000008070672a4 */ /* 0x000fe2000f8e023f */
[----:B------:R-:W-:Y:S01]  /*bb20*/  IMAD.IADD R3, R3, 0x1, R9 ;  /* 0x0000000103037824 */ /* 0x000fe200078e0209 */
[----:B------:R-:W-:Y:S01]  /*bb30*/  UIMAD UR4, UR10, -0x80, UR4 ;  /* 0xffffff800a0478a4 */ /* 0x000fe2000f8e0204 */
[----:B------:R-:W-:Y:S01]  /*bb40*/  IMAD.U32 R5, RZ, RZ, UR8 ;  /* 0x00000008ff057e24 */ /* 0x000fe2000f8e00ff */
[----:B------:R-:W-:Y:S01]  /*bb50*/  UIMAD UR6, UR11, UR9, UR6 ;  /* 0x000000090b0672a4 */ /* 0x000fe2000f8e0206 */
[C---:B------:R-:W-:Y:S01]  /*bb60*/  VIADD R4, R202.reuse, 0x40 ;  /* 0x00000040ca047836 */ /* 0x040fe20000000000 */
[----:B------:R-:W-:Y:S01]  /*bb70*/  SHF.R.S32.HI R9, RZ, 0x1f, R202 ;  /* 0x0000001fff097819 */ /* 0x000fe200000114ca */
[----:B------:R-:W-:Y:S01]  /*bb80*/  IMAD.WIDE.U32 R2, R5, UR11, R2 ;  /* 0x0000000b05027c25 */ /* 0x000fe2000f8e0002 */
[----:B------:R-:W-:-:S02]  /*bb90*/  ISETP.GE.AND P2, PT, R202, UR4, PT ;  /* 0x00000004ca007c0c */ /* 0x000fc4000bf46270 */
[----:B------:R-:W-:Y:S01]  /*bba0*/  ISETP.GE.AND P1, PT, R0, UR4, PT ;  /* 0x0000000400007c0c */ /* 0x000fe2000bf26270 */
[----:B------:R-:W-:Y:S01]  /*bbb0*/  VIADD R3, R3, UR6 ;  /* 0x0000000603037c36 */ /* 0x000fe20008000000 */
[----:B------:R-:W-:Y:S01]  /*bbc0*/  ULDC.64 UR6, c[0x0][0xbe8] ;  /* 0x0002fa0000067ab9 */ /* 0x000fe20000000a00 */
[----:B------:R-:W-:Y:S01]  /*bbd0*/  ISETP.GE.AND P0, PT, R4, UR4, PT ;  /* 0x0000000404007c0c */ /* 0x000fe2000bf06270 */
[----:B------:R-:W-:Y:S02]  /*bbe0*/  IMAD R0, R218, UR6, RZ ;  /* 0x00000006da007c24 */ /* 0x000fe4000f8e02ff */
[----:B------:R-:W-:Y:S02]  /*bbf0*/  IMAD.U32 R15, RZ, RZ, UR10 ;  /* 0x0000000aff0f7e24 */ /* 0x000fe4000f8e00ff */
[C---:B------:R-:W-:Y:S02]  /*bc00*/  IMAD R11, R13.reuse, UR7, R0 ;  /* 0x000000070d0b7c24 */ /* 0x040fe4000f8e0200 */
[----:B------:R-:W-:-:S04]  /*bc10*/  IMAD.WIDE.U32 R4, R13, UR6, R2 ;  /* 0x000000060d047c25 */ /* 0x000fc8000f8e0002 */
[----:B------:R-:W-:Y:S02]  /*bc20*/  IMAD.MOV.U32 R8, RZ, RZ, R202 ;  /* 0x000000ffff087224 */ /* 0x000fe400078e00ca */
[----:B------:R-:W-:Y:S02]  /*bc30*/  VIADD R6, R202, 0x60 ;  /* 0x00000060ca067836 */ /* 0x000fe40000000000 */
[----:B------:R-:W-:-:S04]  /*bc40*/  IMAD.WIDE R8, R15, 0x80, R8 ;  /* 0x000000800f087825 */ /* 0x000fc800078e0208 */
        /* <DEDUP_REMOVED lines=12> */
[----:B------:R-:W-:Y:S01]  /*bd10*/  IMAD.MOV.U32 R2, RZ, RZ, R4 ;  /* 0x000000ffff027224 */ /* 0x000fe200078e0004 */
[----:B------:R-:W-:Y:S01]  /*bd20*/  ULDC.64 UR10, c[0x0][0x208] ;  /* 0x00008200000a7ab9 */ /* 0x000fe20000000a00 */
        /* <DEDUP_REMOVED lines=11> */
.L_x_4180:
[----:B------:R-:W-:Y:S05]  /*bde0*/  BSYNC B1 ;  /* 0x0000000000017941 */ /* 0x000fea0003800000 */
.L_x_4179:
[----:B------:R-:W-:Y:S01]  /*bdf0*/  BSSY B1, `(.L_x_4181) ;  /* 0x000001c000017945 */ /* 0x000fe20003800000 */
[----:B------:R-:W-:-:S03]  /*be00*/  ISETP.GE.AND P2, PT, R6, UR4, PT ;  /* 0x0000000406007c0c */ /* 0x000fc6000bf46270 */
[----:B------:R-:W-:Y:S10]  /*be10*/  @P1 BRA `(.L_x_4182) ;  /* 0x0000000000641947 */ /* 0x000ff40003800000 */
        /* <DEDUP_REMOVED lines=25> */
.L_x_4182:
[----:B------:R-:W-:Y:S05]  /*bfb0*/  BSYNC B1 ;  /* 0x0000000000017941 */ /* 0x000fea0003800000 */
.L_x_4181:
[----:B------:R-:W-:Y:S04]  /*bfc0*/  BSSY B1, `(.L_x_4183) ;  /* 0x000001b000017945 */ /* 0x000fe80003800000 */
[----:B------:R-:W-:Y:S05]  /*bfd0*/  @P0 BRA `(.L_x_4184) ;  /* 0x0000000000640947 */ /* 0x000fea0003800000 */
[----:B--23--:R-:W-:Y:S01]  /*bfe0*/  IADD3 R11, P0, R8, 0x40, RZ ;  /* 0x00000040080b7810 */ /* 0x00cfe20007f1e0ff */
        /* <DEDUP_REMOVED lines=24> */
.L_x_4184:
[----:B------:R-:W-:Y:S05]  /*c170*/  BSYNC B1 ;  /* 0x0000000000017941 */ /* 0x000fea0003800000 */
.L_x_4183:
        /* <DEDUP_REMOVED lines=10> */
[----:B------:R-:W-:Y:S01]  /*c220*/  ULDC.64 UR8, c[0x0][0x208] ;  /* 0x0000820000087ab9 */ /* 0x000fe20000000a00 */
        /* <DEDUP_REMOVED lines=15> */
.L_x_4175:
[----:B------:R-:W-:Y:S05]  /*c320*/  BSYNC B0 ;  /* 0x0000000000007941 */ /* 0x000fea0003800000 */
.L_x_4166:
[----:B------:R-:W-:Y:S02]  /*c330*/  ULDC UR4, c[0x0][0xd14] ;  /* 0x0003450000047ab9 */ /* 0x000fe40000000800 */
[----:B------:R-:W-:-:S13]  /*c340*/  ISETP.GE.AND P0, PT, R7, UR4, PT ;  /* 0x0000000407007c0c */ /* 0x000fda000bf06270 */
[----:B------:R-:W-:Y:S05]  /*c350*/  @!P0 BRA `(.L_x_4185) ;  /* 0xffffff4800b88947 */ /* 0x000fea000383ffff */
[----:B------:R-:W-:Y:S05]  /*c360*/  EXIT ;  /* 0x000000000000794d */ /* 0x000fea0003800000 */
.L_x_4129:
        /* <DEDUP_REMOVED lines=10> */
[----:B------:R-:W-:Y:S01]  /*c410*/  ULDC.64 UR6, c[0x0][0x208] ;  /* 0x0000820000067ab9 */ /* 0x000fe20000000a00 */
        /* <DEDUP_REMOVED lines=9> */
[----:B------:R-:W0:Y:S01]  /*c4b0*/  S2UR UR6, SR_CTAID.X ;  /* 0x00000000000679c3 */ /* 0x000e220000002500 */
[----:B------:R-:W-:Y:S01]  /*c4c0*/  ISETP.GE.U32.AND P0, PT, R7, 0x2, PT ;  /* 0x000000020700780c */ /* 0x000fe20003f06070 */
[----:B------:R-:W-:Y:S01]  /*c4d0*/  IMAD.MOV.U32 R16, RZ, RZ, RZ ;  /* 0x000000ffff107224 */ /* 0x000fe200078e00ff */
        /* <DEDUP_REMOVED lines=39> */
.L_x_4190:
        /* <DEDUP_REMOVED lines=12> */
[----:B------:R-:W0:Y:S01]  /*c810*/  LDC.64 R2, c[0x0][0xd58] ;  /* 0x00035600ff027b82 */ /* 0x000e220000000a00 */
[----:B------:R-:W-:Y:S01]  /*c820*/  ULDC.64 UR8, c[0x0][0x208] ;  /* 0x0000820000087ab9 */ /* 0x000fe20000000a00 */
[----:B0-----:R-:W-:-:S05]  /*c830*/  IMAD.WIDE R2, R7, 0x4, R2 ;  /* 0x0000000407027825 */ /* 0x001fca00078e0202 */
[----:B------:R0:W5:Y:S02]  /*c840*/  LDG.E R10, desc[UR8][R2.64] ;  /* 0x00000008020a7981 */ /* 0x000164000c1e1900 */
.L_x_4189:
[----:B------:R-:W-:Y:S05]  /*c850*/  BSYNC B0 ;  /* 0x0000000000007941 */ /* 0x000fea0003800000 */
.L_x_4188:
        /* <DEDUP_REMOVED lines=25> */
.L_x_4186:
[----:B------:R-:W-:Y:S01]  /*c9f0*/  IMAD.IADD R7, R5, 0x1, -R2 ;  /* 0x0000000105077824 */ /* 0x000fe200078e0a02 */
[----:B------:R-:W-:-:S03]  /*ca00*/  ULDC.64 UR8, c[0x0][0x208] ;  /* 0x0000820000087ab9 */ /* 0x000fc60000000a00 */
        /* <DEDUP_REMOVED lines=19> */
.L_x_4191:
        /* <DEDUP_REMOVED lines=56> */
.L_x_4187:
[----:B------:R-:W-:Y:S02]  /*cec0*/  IMAD.MOV.U32 R17, RZ, RZ, RZ ;  /* 0x000000ffff117224 */ /* 0x000fe400078e00ff */
[----:B------:R-:W-:Y:S02]  /*ced0*/  IMAD.U32 R16, RZ, RZ, UR6 ;  /* 0x00000006ff107e24 */ /* 0x000fe4000f8e00ff */
[----:B------:R-:W-:-:S07]  /*cee0*/  IMAD.MOV.U32 R18, RZ, RZ, RZ ;  /* 0x000000ffff127224 */ /* 0x000fce00078e00ff */
.L_x_4192:
[----:B------:R-:W1:Y:S01]  /*cef0*/  S2R R2, SR_TID.X ;  /* 0x0000000000027919 */ /* 0x000e620000002100 */
[----:B------:R-:W-:Y:S01]  /*cf00*/  UMOV UR50, URZ ;  /* 0x0000003f00327c82 */ /* 0x000fe20008000000 */
        /* <DEDUP_REMOVED lines=13> */
[----:B------:R1:W-:Y:S01]  /*cfe0*/  STL [R1], RZ ;  /* 0x000000ff01007387 */ /* 0x0003e20000100800 */
[----:B------:R-:W-:Y:S01]  /*cff0*/  ULDC UR51, c[0x0][0xc] ;  /* 0x0000030000337ab9 */ /* 0x000fe20000000800 */
[----:B------:R-:W-:Y:S01]  /*d000*/  ULDC.64 UR48, c[0x0][0x198] ;  /* 0x0000660000307ab9 */ /* 0x000fe20000000a00 */
[----:B------:R-:W-:Y:S01]  /*d010*/  UMOV UR50, URZ ;  /* 0x0000003f00327c82 */ /* 0x000fe20008000000 */
[----:B------:R1:W-:Y:S04]  /*d020*/  STL [R1+0x4], R0 ;  /* 0x0000040001007387 */ /* 0x0003e80000100800 */
.L_x_4259:
[----:B--2---:R-:W2:Y:S01]  /*d030*/  LDC.64 R2, c[0x0][0xd60] ;  /* 0x00035800ff027b82 */ /* 0x004ea20000000a00 */
[----:B------:R-:W-:Y:S01]  /*d040*/  ULDC.64 UR4, c[0x0][0x208] ;  /* 0x0000820000047ab9 */ /* 0x000fe20000000a00 */
[----:B--2---:R-:W-:-:S05]  /*d050*/  IMAD.WIDE R2, R19, 0x4, R2 ;  /* 0x0000000413027825 */ /* 0x004fca00078e0202 */
[----:B------:R-:W2:Y:S01]  /*d060*/  LDG.E R5, desc[UR4][R2.64] ;  /* 0x0000000402057981 */ /* 0x000ea2000c1e1900 */
[----:B------:R-:W-:Y:S05]  /*d070*/  YIELD ;  /* 0x0000000000007946 */ /* 0x000fea0003800000 */
[----:B------:R-:W-:Y:S01]  /*d080*/  ULDC.64 UR4, c[0x0][0xb20] ;  /* 0x0002c80000047ab9 */ /* 0x000fe20000000a00 */
[----:B-1----:R-:W-:Y:S01]  /*d090*/  IMAD.MOV.U32 R0, RZ, RZ, RZ ;  /* 0x000000ffff007224 */ /* 0x002fe200078e00ff */
[----:B------:R-:W-:Y:S01]  /*d0a0*/  ISETP.NE.U32.AND P0, PT, RZ, UR4, PT ;  /* 0x00000004ff007c0c */ /* 0x000fe2000bf05070 */
[----:B------:R-:W-:Y:S01]  /*d0b0*/  ULDC.64 UR8, c[0x0][0x208] ;  /* 0x0000820000087ab9 */ /* 0x000fe20000000a00 */
[----:B------:R-:W-:Y:S01]  /*d0c0*/  IMAD.MOV.U32 R8, RZ, RZ, RZ ;  /* 0x000000ffff087224 */ /* 0x000fe200078e00ff */
[----:B------:R-:W-:Y:S01]  /*d0d0*/  ULDC.64 UR6, c[0x0][0xb00] ;  /* 0x0002c00000067ab9 */ /* 0x000fe20000000a00 */
[----:B------:R-:W-:-:S02]  /*d0e0*/  ISETP.NE.AND.EX P0, PT, RZ, UR5, PT, P0 ;  /* 0x00000005ff007c0c */ /* 0x000fc4000bf05300 */
        /* <DEDUP_REMOVED lines=23> */
[----:B------:R-:W-:-:S04]  /*d260*/  ISETP.NE.U32.AND P0, PT, RZ, UR6, PT ;  /* 0x00000006ff007c0c */ /* 0x000fc8000bf05070 */
[----:B------:R-:W-:Y:S01]  /*d270*/  ISETP.NE.AND.EX P0, PT, RZ, UR7, PT, P0 ;  /* 0x00000007ff007c0c */ /* 0x000fe2000bf05300 */
[----:B--2---:R1:W-:Y:S02]  /*d280*/  STL [R1+0x20], R8 ;  /* 0x0000200801007387 */ /* 0x0043e40000100800 */
[----:B-1----:R-:W-:Y:S01]  /*d290*/  IMAD.U32 R8, RZ, RZ, UR4 ;  /* 0x00000004ff087e24 */ /* 0x002fe2000f8e00ff */
[----:B------:R-:W-:Y:S02]  /*d2a0*/  ULDC.64 UR4, c[0x0][0x3f8] ;  /* 0x0000fe0000047ab9 */ /* 0x000fe40000000a00 */
[----:B------:R-:W-:-:S03]  /*d2b0*/  UISETP.NE.U32.AND UP0, UPT, UR4, URZ, UPT ;  /* 0x0000003f0400728c */ /* 0x000fc6000bf05070 */
[----:B------:R-:W-:Y:S01]  /*d2c0*/  ULDC UR4, c[0x0][0x404] ;  /* 0x0001010000047ab9 */ /* 0x000fe20000000800 */
[----:B------:R-:W-:Y:S01]  /*d2d0*/  UISETP.NE.AND.EX UP0, UPT, UR5, URZ, UPT, UP0 ;  /* 0x0000003f0500728c */ /* 0x000fe2000bf05300 */
[----:B------:R1:W5:Y:S02]  /*d2e0*/  @P1 LDG.E R8, desc[UR8][R6.64] ;  /* 0x0000000806081981 */ /* 0x000364000c1e1900 */
[----:B------:R-:W-:Y:S01]  /*d2f0*/  ULDC UR5, c[0x0][0x2e0] ;  /* 0x0000b80000057ab9 */ /* 0x000fe20000000800 */
[----:B------:R-:W-:-:S04]  /*d300*/  USEL UR4, UR4, 0x1, UP0 ;  /* 0x0000000104047887 */ /* 0x000fc80008000000 */
[----:B------:R-:W-:-:S06]  /*d310*/  UIMAD UR4, UR4, UR5, URZ ;  /* 0x00000005040472a4 */ /* 0x000fcc000f8e023f */
[----:B-1----:R-:W-:Y:S01]  /*d320*/  IMAD.U32 R6, RZ, RZ, UR4 ;  /* 0x00000004ff067e24 */ /* 0x002fe2000f8e00ff */
[----:B------:R-:W-:Y:S06]  /*d330*/  @P1 BRA `(.L_x_4194) ;  /* 0x0000000000141947 */ /* 0x000fec0003800000 */
[----:B------:R-:W-:Y:S05]  /*d340*/  @!P2 BRA `(.L_x_4194) ;  /* 0x000000000010a947 */ /* 0x000fea0003800000 */
[----:B------:R-:W-:Y:S02]  /*d350*/  ULDC.64 UR4, c[0x0][0x208] ;  /* 0x0000820000047ab9 */ /* 0x000fe40000000a00 */
[----:B-----5:R-:W2:Y:S04]  /*d360*/  LDG.E R8, desc[UR4][R2.64] ;  /* 0x0000000402087981 */ /* 0x020ea8000c1e1900 */
[----:B------:R-:W2:Y:S02]  /*d370*/  LDG.E R7, desc[UR4][R2.64+0x4] ;  /* 0x0000040402077981 */ /* 0x000ea4000c1e1900 */
[----:B--2---:R-:W-:-:S07]  /*d380*/  IMAD.IADD R8, R7, 0x1, -R8 ;  /* 0x0000000107087824 */ /* 0x004fce00078e0a08 */
.L_x_4194:
[----:B------:R-:W-:Y:S01]  /*d390*/  IMAD.MOV.U32 R3, RZ, RZ, RZ ;  /* 0x000000ffff037224 */ /* 0x000fe200078e00ff */
[----:B------:R-:W-:-:S05]  /*d3a0*/  ULDC.64 UR4, c[0x0][0x208] ;  /* 0x0000820000047ab9 */ /* 0x000fca0000000a00 */
[----:B------:R-:W2:Y:S01]  /*d3b0*/  @P0 LDG.E R3, desc[UR4][R4.64] ;  /* 0x0000000404030981 */ /* 0x000ea2000c1e1900 */
[----:B------:R-:W-:Y:S02]  /*d3c0*/  ULDC.64 UR4, c[0x0][0xb18] ;  /* 0x0002c60000047ab9 */ /* 0x000fe40000000a00 */
[----:B------:R-:W-:-:S04]  /*d3d0*/  ISETP.NE.U32.AND P1, PT, RZ, UR4, PT ;  /* 0x00000004ff007c0c */ /* 0x000fc8000bf25070 */
[----:B------:R-:W-:Y:S01]  /*d3e0*/  ISETP.NE.AND.EX P1, PT, RZ, UR5, PT, P1 ;  /* 0x00000005ff007c0c */ /* 0x000fe2000bf25310 */
[----:B--2--5:R-:W-:-:S05]  /*d3f0*/  IMAD.IADD R2, R3, 0x1, R0 ;  /* 0x0000000103027824 */ /* 0x024fca00078e0200 */
[----:B------:R1:W-:Y:S07]  /*d400*/  STL [R1+0x8], R2 ;  /* 0x0000080201007387 */ /* 0x0003ee0000100800 */
[----:B------:R-:W-:Y:S05]  /*d410*/  @!P1 BRA `(.L_x_4195) ;  /* 0x0000000000149947 */ /* 0x000fea0003800000 */
[----:B-1----:R-:W-:Y:S01]  /*d420*/  IADD3 R2, P0, R10, UR4, RZ ;  /* 0x000000040a027c10 */ /* 0x002fe2000ff1e0ff */
[----:B------:R-:W-:-:S03]  /*d430*/  ULDC.64 UR6, c[0x0][0x208] ;  /* 0x0000820000067ab9 */ /* 0x000fc60000000a00 */
[----:B------:R-:W-:-:S05]  /*d440*/  IADD3.X R3, R9, UR5, RZ, P0, !PT ;  /* 0x0000000509037c10 */ /* 0x000fca00087fe4ff */
[----:B------:R2:W5:Y:S01]  /*d450*/  LDG.E R6, desc[UR6][R2.64] ;  /* 0x0000000602067981 */ /* 0x000562000c1e1900 */
[----:B------:R-:W-:Y:S05]  /*d460*/  BRA `(.L_x_4196) ;  /* 0x0000000000147947 */ /* 0x000fea0003800000 */
.L_x_4195:
[----:B------:R-:W-:Y:S05]  /*d470*/  @!P0 BRA `(.L_x_4196) ;  /* 0x0000000000108947 */ /* 0x000fea0003800000 */
[----:B------:R-:W-:Y:S02]  /*d480*/  ULDC.64 UR4, c[0x0][0x208] ;  /* 0x0000820000047ab9 */ /* 0x000fe40000000a00 */
[----:B------:R-:W2:Y:S04]  /*d490*/  LDG.E R3, desc[UR4][R4.64] ;  /* 0x0000000404037981 */ /* 0x000ea8000c1e1900 */
[----:B------:R-:W2:Y:S02]  /*d4a0*/  LDG.E R6, desc[UR4][R4.64+0x4] ;  /* 0x0000040404067981 */ /* 0x000ea4000c1e1900 */
[----:B--2---:R-:W-:-:S07]  /*d4b0*/  IMAD.IADD R6, R6, 0x1, -R3 ;  /* 0x0000000106067824 */ /* 0x004fce00078e0a03 */
.L_x_4196:
[----:B--2--5:R-:W-:Y:S01]  /*d4c0*/  IMAD.IADD R3, R6, 0x1, -R0 ;  /* 0x0000000106037824 */ /* 0x024fe200078e0a00 */
[----:B------:R-:W-:Y:S01]  /*d4d0*/  LEA R0, R17, 0xdf, 0x7 ;  /* 0x000000df11007811 */ /* 0x000fe200078e38ff */
[----:B------:R-:W-:Y:S03]  /*d4e0*/  BSSY B6, `(.L_x_4197) ;  /* 0x00002d7000067945 */ /* 0x000fe60003800000 */
[C---:B------:R-:W-:Y:S01]  /*d4f0*/  IADD3 R0, R3.reuse, R0, -R8 ;  /* 0x0000000003007210 */ /* 0x040fe20007ffe808 */
[----:B------:R-:W-:-:S04]  /*d500*/  VIADD R3, R3, 0x5f ;  /* 0x0000005f03037836 */ /* 0x000fc80000000000 */
[----:B------:R-:W-:-:S04]  /*d510*/  IMAD.HI R3, R3, 0x2aaaaaab, RZ ;  /* 0x2aaaaaab03037827 */ /* 0x000fc800078e02ff */
[----:B-1----:R-:W-:Y:S01]  /*d520*/  IMAD.HI R2, R0, 0x2aaaaaab, RZ ;  /* 0x2aaaaaab00027827 */ /* 0x002fe200078e02ff */
[----:B------:R-:W-:-:S04]  /*d530*/  SHF.R.U32.HI R0, RZ, 0x1f, R3 ;  /* 0x0000001fff007819 */ /* 0x000fc80000011603 */
[----:B------:R-:W-:Y:S02]  /*d540*/  LEA.HI.SX32 R0, R3, R0, 0x1c ;  /* 0x0000000003007211 */ /* 0x000fe400078fe2ff */
[----:B------:R-:W-:-:S04]  /*d550*/  SHF.R.U32.HI R3, RZ, 0x1f, R2 ;  /* 0x0000001fff037819 */ /* 0x000fc80000011602 */
        /* <DEDUP_REMOVED lines=12> */
[----:B------:R-:W1:Y:S01]  /*d620*/  FLO.U32 R0, UR4 ;  /* 0x0000000400007d00 */ /* 0x000e6200080e0000 */
[----:B------:R-:W-:-:S07]  /*d630*/  ULDC.64 UR6, c[0x0][0x208] ;  /* 0x0000820000067ab9 */ /* 0x000fce0000000a00 */
        /* <DEDUP_REMOVED lines=9> */
.L_x_4198:
        /* <DEDUP_REMOVED lines=23> */
.L_x_4200:
        /* <DEDUP_REMOVED lines=20> */
.L_x_4202:
        /* <DEDUP_REMOVED lines=16> */
.L_x_4201:
[----:B------:R-:W2:Y:S01]  /*da80*/  LDL.LU R2, [R1+0x18] ;  /* 0x0000180001027983 */ /* 0x000ea20000300800 */
[----:B------:R-:W-:Y:S01]  /*da90*/  ULDC.64 UR4, c[0x0][0xaf0] ;  /* 0x0002bc0000047ab9 */ /* 0x000fe20000000a00 */
[----:B------:R-:W1:Y:S02]  /*daa0*/  LDC R4, c[0x0][0x428] ;  /* 0x00010a00ff047b82 */ /* 0x000e640000000800 */
[----:B------:R-:W3:Y:S04]  /*dab0*/  LDL.LU R0, [R1+0x1c] ;  /* 0x00001c0001007983 */ /* 0x000ee80000300800 */
[----:B------:R-:W4:Y:S04]  /*dac0*/  LDL.LU R8, [R1+0x10] ;  /* 0x0000100001087983 */ /* 0x000f280000300800 */
[----:B------:R-:W4:Y:S01]  /*dad0*/  LDL.LU R7, [R1+0x20] ;  /* 0x0000200001077983 */ /* 0x000f220000300800 */
[----:B------:R-:W-:Y:S01]  /*dae0*/  ISETP.NE.U32.AND P0, PT, RZ, UR4, PT ;  /* 0x00000004ff007c0c */ /* 0x000fe2000bf05070 */
[----:B------:R-:W-:-:S03]  /*daf0*/  ULDC.64 UR6, c[0x0][0x208] ;  /* 0x0000820000067ab9 */ /* 0x000fc60000000a00 */
        /* <DEDUP_REMOVED lines=24> */
.L_x_4203:
        /* <DEDUP_REMOVED lines=19> */
.L_x_4275:
[----:B------:R-:W-:Y:S01]  /*ddb0*/  UMOV UR4, 0xffffffff ;  /* 0xffffffff00047882 */ /* 0x000fe20000000000 */
[----:B------:R-:W-:Y:S02]  /*ddc0*/  SHF.R.S32.HI R5, RZ, 0x1f, R0 ;  /* 0x0000001fff057819 */ /* 0x000fe40000011400 */
[----:B------:R-:W-:Y:S05]  /*ddd0*/  BRA.DIV UR4, `(.L_x_4205) ;  /* 0x0000003a04087947 */ /* 0x000fea000b800000 */
[----:B------:R-:W-:-:S13]  /*dde0*/  ELECT P6, URZ, PT ;  /* 0x00000000003f782f */ /* 0x000fda00038c0000 */
.L_x_4278:
[----:B------:R-:W-:Y:S05]  /*ddf0*/  @!P6 BRA `(.L_x_4206) ;  /* 0x0000000000fce947 */ /* 0x000fea0003800000 */
[----:B------:R-:W-:-:S04]  /*de00*/  ISETP.NE.U32.AND P0, PT, R2, RZ, PT ;  /* 0x000000ff0200720c */ /* 0x000fc80003f05070 */
[----:B------:R-:W-:-:S13]  /*de10*/  ISETP.NE.AND.EX P0, PT, R3, RZ, PT, P0 ;  /* 0x000000ff0300720c */ /* 0x000fda0003f05300 */
[----:B------:R-:W-:Y:S05]  /*de20*/  @!P0 BRA `(.L_x_4207) ;  /* 0x0000000000488947 */ /* 0x000fea0003800000 */
[----:B------:R-:W0:Y:S01]  /*de30*/  LDC R11, c[0x0][0x41c] ;  /* 0x00010700ff0b7b82 */ /* 0x000e220000000800 */
[----:B------:R-:W-:Y:S01]  /*de40*/  ULDC.64 UR4, c[0x0][0x408] ;  /* 0x0001020000047ab9 */ /* 0x000fe20000000a00 */
        /* <DEDUP_REMOVED lines=16> */
.L_x_4207:
        /* <DEDUP_REMOVED lines=9> */
.L_x_4279:
        /* <DEDUP_REMOVED lines=11> */
.L_x_4209:
        /* <DEDUP_REMOVED lines=22> */
.L_x_4206:
        /* <DEDUP_REMOVED lines=55> */
.L_x_4211:
[----:B------:R-:W-:Y:S05]  /*e560*/  BSYNC B0 ;  /* 0x0000000000007941 */ /* 0x000fea0003800000 */
.L_x_4210:
        /* <DEDUP_REMOVED lines=8> */
.L_x_4280:
        /* <DEDUP_REMOVED lines=13> */
.L_x_4281:
        /* <DEDUP_REMOVED lines=11> */
.L_x_4216:
        /* <DEDUP_REMOVED lines=37> */
.L_x_4214:
[----:B------:R-:W-:Y:S05]  /*e9c0*/  BSYNC B0 ;  /* 0x0000000000007941 */ /* 0x000fea0003800000 */
.L_x_4213:
        /* <DEDUP_REMOVED lines=27> */
[----:B------:R-:W-:Y:S01]  /*eb80*/  ULDC.64 UR4, c[0x0][0x408] ;  /* 0x0001020000047ab9 */ /* 0x000fe20000000a00 */
[----:B------:R-:W-:Y:S01]  /*eb90*/  ULDC.64 UR6, c[0x0][0x208] ;  /* 0x0000820000067ab9 */ /* 0x000fe20000000a00 */
        /* <DEDUP_REMOVED lines=15> */
.L_x_4223:
[----:B-1----:R-:W1:Y:S01]  /*ec90*/  S2R R3, SR_CgaCtaId ;  /* 0x0000000000037919 */ /* 0x002e620000008800 */
[----:B------:R-:W-:-:S04]  /*eca0*/  MOV R2, 0x400 ;  /* 0x0000040000027802 */ /* 0x000fc80000000f00 */
[----:B-1----:R-:W-:Y:S02]  /*ecb0*/  LEA R2, R3, R2, 0x18 ;  /* 0x0000000203027211 */ /* 0x002fe400078ec0ff */
[----:B------:R-:W-:-:S03]  /*ecc0*/  SHF.L.U32 R3, R12, 0x1f, RZ ;  /* 0x0000001f0c037819 */ /* 0x000fc600000006ff */
[----:B------:R-:W-:-:S04]  /*ecd0*/  IMAD R2, R13, 0x8, R2 ;  /* 0x000000080d027824 */ /* 0x000fc800078e0202 */
[----:B------:R-:W1:Y:S02]  /*ece0*/  SYNCS.PHASECHK.TRANS64.TRYWAIT P0, [R2+URZ+0x32440], R3 ;  /* 0x03244003020075a7 */ /* 0x000e64000800017f */
[----:B-1----:R-:W-:Y:S05]  /*ecf0*/  @!P0 BRA `(.L_x_4224) ;  /* 0x0000002800a88947 */ /* 0x002fea0003800000 */
.L_x_4282:
        /* <DEDUP_REMOVED lines=11> */
.L_x_4225:
        /* <DEDUP_REMOVED lines=22> */
.L_x_4283:
        /* <DEDUP_REMOVED lines=8> */
.L_x_4227:
        /* <DEDUP_REMOVED lines=34> */
.L_x_4222:
[----:B------:R-:W-:Y:S05]  /*f1b0*/  BSYNC B2 ;  /* 0x0000000000027941 */ /* 0x000fea0003800000 */
.L_x_4221:
[----:B------:R-:W2:Y:S02]  /*f1c0*/  LDL.LU R2, [R1+0x14] ;  /* 0x0000140001027983 */ /* 0x000ea40000300800 */
[----:B--2---:R-:W-:-:S07]  /*f1d0*/  VIADD R8, R2, 0xfffffffd ;  /* 0xfffffffd02087836 */ /* 0x004fce0000000000 */
.L_x_4220:
[----:B------:R-:W-:Y:S05]  /*f1e0*/  BSYNC B1 ;  /* 0x0000000000017941 */ /* 0x000fea0003800000 */
.L_x_4219:
[----:B------:R-:W-:-:S13]  /*f1f0*/  ISETP.NE.AND P0, PT, R10, RZ, PT ;  /* 0x000000ff0a00720c */ /* 0x000fda0003f05270 */
[----:B------:R-:W-:Y:S05]  /*f200*/  @!P0 BRA `(.L_x_4218) ;  /* 0x0000000c009c8947 */ /* 0x000fea0003800000 */
.L_x_4242:
        /* <DEDUP_REMOVED lines=14> */
[----:B------:R-:W1:Y:S01]  /*f2f0*/  LDC R9, c[0x0][0x41c] ;  /* 0x00010700ff097b82 */ /* 0x000e620000000800 */
[----:B0-----:R-:W-:Y:S01]  /*f300*/  IMAD.MOV.U32 R12, RZ, RZ, R8 ;  /* 0x000000ffff0c7224 */ /* 0x001fe200078e0008 */
[----:B------:R-:W-:Y:S01]  /*f310*/  ULDC.64 UR4, c[0x0][0x208] ;  /* 0x0000820000047ab9 */ /* 0x000fe20000000a00 */
        /* <DEDUP_REMOVED lines=13> */
[----:B------:R-:W-:Y:S02]  /*f3f0*/  IMAD R3, R9, R3, R8 ;  /* 0x0000000309037224 */ /* 0x000fe400078e0208 */
[----:B------:R1:W5:Y:S05]  /*f400*/  LDG.E R9, desc[UR4][R6.64] ;  /* 0x0000000406097981 */ /* 0x00036a000c1e1900 */
.L_x_4230:
[----:B-1----:R-:W1:Y:S01]  /*f410*/  S2R R6, SR_CgaCtaId ;  /* 0x0000000000067919 */ /* 0x002e620000008800 */
[----:B------:R-:W-:Y:S02]  /*f420*/  MOV R2, 0x400 ;  /* 0x0000040000027802 */ /* 0x000fe40000000f00 */
[----:B------:R-:W-:Y:S02]  /*f430*/  SHF.L.U32 R7, R11, 0x1f, RZ ;  /* 0x0000001f0b077819 */ /* 0x000fe400000006ff */
[----:B-1----:R-:W-:-:S05]  /*f440*/  LEA R2, R6, R2, 0x18 ;  /* 0x0000000206027211 */ /* 0x002fca00078ec0ff */
[----:B------:R-:W-:-:S04]  /*f450*/  IMAD R2, R10, 0x8, R2 ;  /* 0x000000080a027824 */ /* 0x000fc800078e0202 */
[----:B------:R-:W1:Y:S02]  /*f460*/  SYNCS.PHASECHK.TRANS64.TRYWAIT P0, [R2+URZ+0x32440], R7 ;  /* 0x03244007020075a7 */ /* 0x000e64000800017f */
[----:B-1----:R-:W-:Y:S05]  /*f470*/  @!P0 BRA `(.L_x_4231) ;  /* 0x0000002000f08947 */ /* 0x002fea0003800000 */
.L_x_4284:
[----:B------:R-:W2:Y:S02]  /*f480*/  S2R R6, SR_TID.X ;  /* 0x0000000000067919 */ /* 0x000ea40000002100 */
[----:B--2---:R-:W-:-:S04]  /*f490*/  LOP3.LUT R6, R6, 0x7f, RZ, 0xc0, !PT ;  /* 0x0000007f06067812 */ /* 0x004fc800078ec0ff */
[----:B------:R-:W-:-:S13]  /*f4a0*/  ISETP.NE.AND P0, PT, R6, RZ, PT ;  /* 0x000000ff0600720c */ /* 0x000fda0003f05270 */
[----:B------:R-:W-:Y:S05]  /*f4b0*/  @P0 BRA `(.L_x_4232) ;  /* 0x00000000001c0947 */ /* 0x000fea0003800000 */
[----:B------:R-:W2:Y:S01]  /*f4c0*/  S2R R6, SR_TID.X ;  /* 0x0000000000067919 */ /* 0x000ea20000002100 */
[----:B0-----:R-:W-:-:S04]  /*f4d0*/  IMAD.MOV.U32 R13, RZ, RZ, 0x3000 ;  /* 0x00003000ff0d7424 */ /* 0x001fc800078e00ff */
[----:B------:R3:W-:Y:S01]  /*f4e0*/  SYNCS.ARRIVE.TRANS64 RZ, [R2+URZ+0x32430], R13 ;  /* 0x0324300d02ff79a7 */ /* 0x0007e2000800003f */
[----:B--2---:R-:W-:-:S04]  /*f4f0*/  LOP3.LUT R6, R6, 0x1f, RZ, 0xc0, !PT ;  /* 0x0000001f06067812 */ /* 0x004fc800078ec0ff */
[----:B------:R-:W-:-:S13]  /*f500*/  ISETP.NE.AND P1, PT, R6, RZ, PT ;  /* 0x000000ff0600720c */ /* 0x000fda0003f25270 */
[----:B---3--:R-:W-:Y:S05]  /*f510*/  @!P1 BRA `(.L_x_4232) ;  /* 0x0000000000049947 */ /* 0x008fea0003800000 */
[----:B------:R-:W-:Y:S01]  /*f520*/  BPT.TRAP 0x1 ;  /* 0x000000040000795c */ /* 0x000fe20000300000 */
.L_x_4232:
[----:B0-----:R-:W2:Y:S01]  /*f530*/  LDL R12, [R1+0x8] ;  /* 0x00000800010c7983 */ /* 0x001ea20000100800 */
        /* <DEDUP_REMOVED lines=20> */
.L_x_4285:
        /* <DEDUP_REMOVED lines=8> */
.L_x_4234:
[----:B01----:R-:W0:Y:S01]  /*f700*/  S2R R7, SR_CgaCtaId ;  /* 0x0000000000077919 */ /* 0x003e220000008800 */
[----:B--2---:R-:W-:Y:S01]  /*f710*/  MOV R3, 0x400 ;  /* 0x0000040000037802 */ /* 0x004fe20000000f00 */
        /* <DEDUP_REMOVED lines=11> */
[----:B0-----:R-:W-:-:S05]  /*f7d0*/  LEA R3, R7, R3, 0x18 ;  /* 0x0000000307037211 */ /* 0x001fca00078ec0ff */
        /* <DEDUP_REMOVED lines=19> */
.L_x_4229:
[----:B------:R-:W-:Y:S05]  /*f910*/  BSYNC B1 ;  /* 0x0000000000017941 */ /* 0x000fea0003800000 */
.L_x_4228:
        /* <DEDUP_REMOVED lines=13> */
[----:B------:R-:W1:Y:S01]  /*f9f0*/  LDC R11, c[0x0][0x41c] ;  /* 0x00010700ff0b7b82 */ /* 0x000e620000000800 */
[----:B------:R-:W-:Y:S01]  /*fa00*/  IMAD.MOV.U32 R9, RZ, RZ, R10 ;  /* 0x000000ffff097224 */ /* 0x000fe200078e000a */
        /* <DEDUP_REMOVED lines=16> */
.L_x_4237:
[----:B------:R-:W2:Y:S01]  /*fb10*/  S2R R3, SR_CgaCtaId ;  /* 0x0000000000037919 */ /* 0x000ea20000008800 */
[----:B------:R-:W-:-:S04]  /*fb20*/  MOV R2, 0x400 ;  /* 0x0000040000027802 */ /* 0x000fc80000000f00 */
[----:B--2---:R-:W-:Y:S02]  /*fb30*/  LEA R2, R3, R2, 0x18 ;  /* 0x0000000203027211 */ /* 0x004fe400078ec0ff */
[----:B------:R-:W-:-:S03]  /*fb40*/  SHF.L.U32 R3, R12, 0x1f, RZ ;  /* 0x0000001f0c037819 */ /* 0x000fc600000006ff */
[----:B------:R-:W-:-:S04]  /*fb50*/  IMAD R2, R13, 0x8, R2 ;  /* 0x000000080d027824 */ /* 0x000fc800078e0202 */
[----:B------:R-:W2:Y:S02]  /*fb60*/  SYNCS.PHASECHK.TRANS64.TRYWAIT P0, [R2+URZ+0x32440], R3 ;  /* 0x03244003020075a7 */ /* 0x000ea4000800017f */
[----:B--2---:R-:W-:Y:S05]  /*fb70*/  @!P0 BRA `(.L_x_4238) ;  /* 0x0000001c00588947 */ /* 0x004fea0003800000 */
.L_x_4286:
        /* <DEDUP_REMOVED lines=11> */
.L_x_4239:
[----:B------:R-:W3:Y:S01]  /*fc30*/  LDL R6, [R1] ;  /* 0x0000000001067983 */ /* 0x000ee20000100800 */
        /* <DEDUP_REMOVED lines=21> */
.L_x_4287:
        /* <DEDUP_REMOVED lines=8> */
.L_x_4241:
        /* <DEDUP_REMOVED lines=34> */
.L_x_4236:
[----:B------:R-:W-:Y:S05]  /*10030*/  BSYNC B1 ;  /* 0x0000000000017941 */ /* 0x000fea0003800000 */
.L_x_4235:
[C---:B------:R-:W-:Y:S01]  /*10040*/  ISETP.GT.AND P0, PT, R8.reuse, 0x1, PT ;  /* 0x000000010800780c */ /* 0x040fe20003f04270 */
[----:B------:R-:W-:-:S04]  /*10050*/  VIADD R2, R8, 0xfffffffe ;  /* 0xfffffffe08027836 */ /* 0x000fc80000000000 */
[----:B------:R-:W-:-:S08]  /*10060*/  IMAD.MOV.U32 R8, RZ, RZ, R2 ;  /* 0x000000ffff087224 */ /* 0x000fd000078e0002 */
[----:B------:R-:W-:Y:S05]  /*10070*/  @P0 BRA `(.L_x_4242) ;  /* 0xfffffff000640947 */ /* 0x000fea000383ffff */
.L_x_4218:
[----:B------:R-:W-:Y:S05]  /*10080*/  BSYNC B0 ;  /* 0x0000000000007941 */ /* 0x000fea0003800000 */
.L_x_4217:
        /* <DEDUP_REMOVED lines=14> */
[----:B------:R-:W2:Y:S01]  /*10170*/  FLO.U32 R4, UR4 ;  /* 0x0000000400047d00 */ /* 0x000ea200080e0000 */
[----:B------:R-:W-:-:S07]  /*10180*/  ULDC.64 UR6, c[0x0][0x208] ;  /* 0x0000820000067ab9 */ /* 0x000fce0000000a00 */
        /* <DEDUP_REMOVED lines=8> */
.L_x_4244:
[----:B------:R-:W-:Y:S05]  /*10210*/  BSYNC B0 ;  /* 0x0000000000007941 */ /* 0x000fea0003800000 */
.L_x_4243:
[----:B-1----:R-:W2:Y:S02]  /*10220*/  LDL.LU R2, [R1+0x4] ;  /* 0x0000040001027983 */ /* 0x002ea40000300800 */
[----:B--2---:R-:W-:-:S05]  /*10230*/  LOP3.LUT R2, R2, R0, RZ, 0x3c, !PT ;  /* 0x0000000002027212 */ /* 0x004fca00078e3cff */
[----:B------:R1:W-:Y:S02]  /*10240*/  STL [R1+0x4], R2 ;  /* 0x0000040201007387 */ /* 0x0003e40000100800 */
.L_x_4199:
[----:B------:R-:W-:Y:S05]  /*10250*/  BSYNC B6 ;  /* 0x0000000000067941 */ /* 0x000fea0003800000 */
.L_x_4197:
[----:B------:R-:W-:-:S03]  /*10260*/  UMOV UR4, 0xffffffff ;  /* 0xffffffff00047882 */ /* 0x000fc60000000000 */
[----:B------:R-:W-:Y:S05]  /*10270*/  BRA.DIV UR4, `(.L_x_4245) ;  /* 0x0000001604c07947 */ /* 0x000fea000b800000 */
[----:B------:R2:W3:Y:S04]  /*10280*/  SHFL.IDX PT, R4, R16, RZ, 0x1f ;  /* 0x00001fff10047589 */ /* 0x0004e800000e0000 */
[----:B------:R2:W4:Y:S02]  /*10290*/  SHFL.IDX PT, R7, R16, 0x1, 0x1f ;  /* 0x00201f0010077f89 */ /* 0x00052400000e0000 */
.L_x_4291:
        /* <DEDUP_REMOVED lines=10> */
[----:B-1----:R-:W0:Y:S01]  /*10340*/  LDC.64 R2, c[0x0][0xd58] ;  /* 0x00035600ff027b82 */ /* 0x002e220000000a00 */
[----:B------:R-:W-:Y:S01]  /*10350*/  ULDC.64 UR4, c[0x0][0x208] ;  /* 0x0000820000047ab9 */ /* 0x000fe20000000a00 */
[----:B0-----:R-:W-:-:S05]  /*10360*/  IMAD.WIDE R2, R5, 0x4, R2 ;  /* 0x0000000405027825 */ /* 0x001fca00078e0202 */
[----:B------:R0:W5:Y:S02]  /*10370*/  LDG.E R17, desc[UR4][R2.64] ;  /* 0x0000000402117981 */ /* 0x000164000c1e1900 */
.L_x_4247:
[----:B------:R-:W-:Y:S05]  /*10380*/  BSYNC B0 ;  /* 0x0000000000007941 */ /* 0x000fea0003800000 */
.L_x_4246:
        /* <DEDUP_REMOVED lines=23> */
.L_x_4299:
[----:B------:R-:W-:Y:S02]  /*10500*/  ULDC UR4, c[0x0][0xd10] ;  /* 0x0003440000047ab9 */ /* 0x000fe40000000800 */
[----:B------:R-:W-:-:S04]  /*10510*/  IMAD.U32 R5, RZ, RZ, UR4 ;  /* 0x00000004ff057e24 */ /* 0x000fc8000f8e00ff */
[----:B-1----:R-:W-:-:S04]  /*10520*/  IMAD R14, R14, R5, RZ ;  /* 0x000000050e0e7224 */ /* 0x002fc800078e02ff */
[----:B----4-:R-:W-:-:S05]  /*10530*/  IMAD.IADD R7, R7, 0x1, R14 ;  /* 0x0000000107077824 */ /* 0x010fca00078e020e */
[----:B---3--:R-:W-:-:S13]  /*10540*/  ISETP.GT.AND P0, PT, R7, R4, PT ;  /* 0x000000040700720c */ /* 0x008fda0003f04270 */
[----:B------:R-:W-:Y:S05]  /*10550*/  @P0 BRA `(.L_x_4249) ;  /* 0x0000000000b80947 */ /* 0x000fea0003800000 */
[----:B------:R-:W1:Y:S02]  /*10560*/  LDC R0, c[0x0][0xd14] ;  /* 0x00034500ff007b82 */ /* 0x000e640000000800 */
.L_x_4254:
        /* <DEDUP_REMOVED lines=11> */
[----:B------:R-:W0:Y:S01]  /*10620*/  LDC.64 R2, c[0x0][0xd58] ;  /* 0x00035600ff027b82 */ /* 0x000e220000000a00 */
[----:B------:R-:W-:Y:S01]  /*10630*/  ULDC.64 UR4, c[0x0][0x208] ;  /* 0x0000820000047ab9 */ /* 0x000fe20000000a00 */
[----:B0-----:R-:W-:-:S05]  /*10640*/  IMAD.WIDE R2, R5, 0x4, R2 ;  /* 0x0000000405027825 */ /* 0x001fca00078e0202 */
[----:B------:R0:W5:Y:S02]  /*10650*/  LDG.E R17, desc[UR4][R2.64] ;  /* 0x0000000402117981 */ /* 0x000164000c1e1900 */
.L_x_4252:
[----:B------:R-:W-:Y:S05]  /*10660*/  BSYNC B0 ;  /* 0x0000000000007941 */ /* 0x000fea0003800000 */
.L_x_4251:
        /* <DEDUP_REMOVED lines=23> */
.L_x_4307:
[----:B------:R-:W-:Y:S02]  /*107e0*/  ULDC UR4, c[0x0][0xd10] ;  /* 0x0003440000047ab9 */ /* 0x000fe40000000800 */
[----:B------:R-:W-:-:S04]  /*107f0*/  IMAD.U32 R5, RZ, RZ, UR4 ;  /* 0x00000004ff057e24 */ /* 0x000fc8000f8e00ff */
[----:B-1----:R-:W-:-:S04]  /*10800*/  IMAD R14, R14, R5, RZ ;  /* 0x000000050e0e7224 */ /* 0x002fc800078e02ff */
[----:B------:R-:W-:-:S05]  /*10810*/  IMAD.IADD R7, R14, 0x1, R7 ;  /* 0x000000010e077824 */ /* 0x000fca00078e0207 */
[----:B------:R-:W-:-:S13]  /*10820*/  ISETP.GT.AND P0, PT, R7, R4, PT ;  /* 0x000000040700720c */ /* 0x000fda0003f04270 */
[----:B------:R-:W-:Y:S05]  /*10830*/  @!P0 BRA `(.L_x_4254) ;  /* 0xfffffffc004c8947 */ /* 0x000fea000383ffff */
.L_x_4249:
        /* <DEDUP_REMOVED lines=8> */
.L_x_4311:
[----:B------:R-:W-:Y:S01]  /*108c0*/  ISETP.NE.AND P0, PT, R3, RZ, PT ;  /* 0x000000ff0300720c */ /* 0x000fe20003f05270 */
[----:B------:R-:W-:-:S12]  /*108d0*/  IMAD.MOV.U32 R7, RZ, RZ, RZ ;  /* 0x000000ffff077224 */ /* 0x000fd800078e00ff */
[----:B------:R-:W-:Y:S05]  /*108e0*/  @!P0 BRA `(.L_x_4256) ;  /* 0x0000000000108947 */ /* 0x000fea0003800000 */
[----:B------:R-:W-:Y:S01]  /*108f0*/  UMOV UR4, 0xffffffff ;  /* 0xffffffff00047882 */ /* 0x000fe20000000000 */
[----:B------:R-:W-:Y:S02]  /*10900*/  VIADD R12, R6, 0xffffffff ;  /* 0xffffffff060c7836 */ /* 0x000fe40000000000 */
[----:B------:R-:W-:Y:S05]  /*10910*/  BRA.DIV UR4, `(.L_x_4257) ;  /* 0x0000001a044c7947 */ /* 0x000fea000b800000 */
[----:B------:R3:W4:Y:S02]  /*10920*/  SHFL.IDX PT, R7, R2, R12, 0x1f ;  /* 0x00001f0c02077589 */ /* 0x00072400000e0000 */
.L_x_4256:
[----:B0--3--:R-:W0:Y:S01]  /*10930*/  LDC.64 R2, c[0x0][0xd68] ;  /* 0x00035a00ff027b82 */ /* 0x009e220000000a00 */
[----:B------:R-:W-:Y:S01]  /*10940*/  IMAD.IADD R19, R6, 0x1, R19 ;  /* 0x0000000106137824 */ /* 0x000fe200078e0213 */
[----:B------:R-:W-:-:S03]  /*10950*/  ULDC.64 UR4, c[0x0][0x208] ;  /* 0x0000820000047ab9 */ /* 0x000fc60000000a00 */
[----:B0-----:R-:W-:-:S05]  /*10960*/  IMAD.WIDE R2, R19, 0x4, R2 ;  /* 0x0000000413027825 */ /* 0x001fca00078e0202 */
[----:B------:R0:W1:Y:S01]  /*10970*/  LDG.E R8, desc[UR4][R2.64] ;  /* 0x0000000402087981 */ /* 0x000062000c1e1900 */
[----:B----4-:R-:W-:Y:S02]  /*10980*/  IMAD R16, R7, R5, R16 ;  /* 0x0000000507107224 */ /* 0x010fe400078e0210 */
[----:B0-----:R-:W-:Y:S02]  /*10990*/  IMAD.MOV.U32 R2, RZ, RZ, RZ ;  /* 0x000000ffff027224 */ /* 0x001fe400078e00ff */
[----:B-12---:R-:W-:-:S05]  /*109a0*/  IMAD R6, R17, R8, RZ ;  /* 0x0000000811067224 */ /* 0x006fca00078e02ff */
        /* <DEDUP_REMOVED lines=60> */
.L_x_4250:
[----:B------:R-:W-:Y:S01]  /*10d70*/  UMOV UR4, URZ ;  /* 0x0000003f00047c82 */ /* 0x000fe20008000000 */
[----:B------:R-:W-:Y:S01]  /*10d80*/  UMOV UR5, URZ ;  /* 0x0000003f00057c82 */ /* 0x000fe20008000000 */
[----:B------:R-:W-:Y:S01]  /*10d90*/  ULDC UR6, c[0x0][0xd14] ;  /* 0x0003450000067ab9 */ /* 0x000fe20000000800 */
[----:B--2---:R-:W-:Y:S02]  /*10da0*/  IMAD.MOV.U32 R16, RZ, RZ, R4 ;  /* 0x000000ffff107224 */ /* 0x004fe400078e0004 */
[----:B------:R-:W-:Y:S02]  /*10db0*/  IMAD.U32 R17, RZ, RZ, UR4 ;  /* 0x00000004ff117e24 */ /* 0x000fe4000f8e00ff */
[----:B------:R-:W-:Y:S02]  /*10dc0*/  IMAD.U32 R18, RZ, RZ, UR5 ;  /* 0x00000005ff127e24 */ /* 0x000fe4000f8e00ff */
[----:B------:R-:W-:-:S07]  /*10dd0*/  IMAD.U32 R19, RZ, RZ, UR6 ;  /* 0x00000006ff137e24 */ /* 0x000fce000f8e00ff */
.L_x_4258:
        /* <DEDUP_REMOVED lines=12> */
.L_x_4193:
        /* <DEDUP_REMOVED lines=11> */
.L_x_4314:
[----:B------:R-:W-:-:S03]  /*10f50*/  UMOV UR4, 0xffffffff ;  /* 0xffffffff00047882 */ /* 0x000fc60000000000 */
[----:B------:R-:W-:Y:S05]  /*10f60*/  BRA.DIV UR4, `(.L_x_4261) ;  /* 0x0000001204f47947 */ /* 0x000fea000b800000 */
[----:B--2---:R-:W2:Y:S02]  /*10f70*/  S2R R2, SR_TID.X ;  /* 0x0000000000027919 */ /* 0x004ea40000002100 */
[----:B--2---:R-:W-:-:S04]  /*10f80*/  SHF.R.U32.HI R2, RZ, 0x5, R2 ;  /* 0x00000005ff027819 */ /* 0x004fc80000011602 */
[----:B------:R-:W-:-:S05]  /*10f90*/  LOP3.LUT R2, R2, 0x3, RZ, 0xc0, !PT ;  /* 0x0000000302027812 */ /* 0x000fca00078ec0ff */
[----:B------:R2:W3:Y:S02]  /*10fa0*/  SHFL.IDX PT, R14, R2, RZ, 0x1f ;  /* 0x00001fff020e7589 */ /* 0x0004e400000e0000 */
.L_x_4317:
[----:B---3--:R-:W-:Y:S01]  /*10fb0*/  ISETP.NE.AND P0, PT, R14, RZ, PT ;  /* 0x000000ff0e00720c */ /* 0x008fe20003f05270 */
[----:B------:R-:W-:-:S12]  /*10fc0*/  BSSY B0, `(.L_x_4262) ;  /* 0x0000029000007945 */ /* 0x000fd80003800000 */
[----:B------:R-:W-:Y:S05]  /*10fd0*/  @P0 BRA `(.L_x_4263) ;  /* 0x00000000009c0947 */ /* 0x000fea0003800000 */
[----:B------:R-:W-:-:S03]  /*10fe0*/  UMOV UR4, 0xffffffff ;  /* 0xffffffff00047882 */ /* 0x000fc60000000000 */
[----:B------:R-:W-:Y:S05]  /*10ff0*/  BRA.DIV UR4, `(.L_x_4264) ;  /* 0x0000001604047947 */ /* 0x000fea000b800000 */
[----:B------:R-:W-:-:S13]  /*11000*/  ELECT P6, URZ, PT ;  /* 0x00000000003f782f */ /* 0x000fda00038c0000 */
.L_x_4320:
        /* <DEDUP_REMOVED lines=8> */
.L_x_4265:
        /* <DEDUP_REMOVED lines=14> */
.L_x_4321:
[----:B------:R-:W2:Y:S02]  /*11170*/  SYNCS.PHASECHK.TRANS64.TRYWAIT P0, [R7+URZ], R2 ;  /* 0x00000002070075a7 */ /* 0x000ea4000800017f */
[----:B--2---:R-:W-:Y:S05]  /*11180*/  @!P0 BRA `(.L_x_4267) ;  /* 0x0000001000d48947 */ /* 0x004fea0003800000 */
.L_x_4322:
[----:B------:R-:W-:Y:S05]  /*11190*/  @!P2 BRA `(.L_x_4268) ;  /* 0x000000000004a947 */ /* 0x000fea0003800000 */
[----:B------:R-:W-:Y:S01]  /*111a0*/  BPT.TRAP 0x1 ;  /* 0x000000040000795c */ /* 0x000fe20000300000 */
.L_x_4268:
[----:B------:R-:W3:Y:S01]  /*111b0*/  LDL.LU R4, [R1] ;  /* 0x0000000001047983 */ /* 0x000ee20000300800 */
[----:B------:R-:W-:-:S04]  /*111c0*/  VIADD R0, R0, 0x32460 ;  /* 0x0003246000007836 */ /* 0x000fc80000000000 */
[----:B---3--:R-:W-:-:S04]  /*111d0*/  IMAD R4, R4, 0x8, R0 ;  /* 0x0000000804047824 */ /* 0x008fc800078e0200 */
[----:B------:R-:W3:Y:S02]  /*111e0*/  SYNCS.PHASECHK.TRANS64.TRYWAIT P0, [R4+URZ], R5 ;  /* 0x00000005040075a7 */ /* 0x000ee4000800017f */
[----:B---3--:R-:W-:Y:S05]  /*111f0*/  @!P0 BRA `(.L_x_4269) ;  /* 0x0000001000cc8947 */ /* 0x008fea0003800000 */
.L_x_4323:
[----:B------:R-:W-:-:S07]  /*11200*/  IMAD R3, R3, 0x8, R0 ;  /* 0x0000000803037824 */ /* 0x000fce00078e0200 */
.L_x_4270:
[----:B----4-:R4:W0:Y:S02]  /*11210*/  SYNCS.PHASECHK.TRANS64.TRYWAIT P0, [R3+URZ], R2 ;  /* 0x00000002030075a7 */ /* 0x010824000800017f */
[----:B0-----:R-:W-:Y:S05]  /*11220*/  @!P0 NANOSLEEP.SYNCS 0x989680 ;  /* 0x009896800000895d */ /* 0x001fea0003900000 */
[----:B------:R-:W0:Y:S02]  /*11230*/  @!P0 SYNCS.PHASECHK.TRANS64 P0, [R3+URZ], R2 ;  /* 0x00000002030085a7 */ /* 0x000e24000800007f */
[----:B0-----:R-:W-:Y:S05]  /*11240*/  @!P0 BRA `(.L_x_4270) ;  /* 0xfffffffc00f08947 */ /* 0x001fea000383ffff */
.L_x_4263:
[----:B------:R-:W-:Y:S05]  /*11250*/  BSYNC B0 ;  /* 0x0000000000007941 */ /* 0x000fea0003800000 */
.L_x_4262:
[----:B------:R-:W-:Y:S05]  /*11260*/  EXIT ;  /* 0x000000000000794d */ /* 0x000fea0003800000 */
.L_x_4136:
[----:B0-----:R0:W1:Y:S02]  /*11270*/  SYNCS.PHASECHK.TRANS64.TRYWAIT P0, [R5+URZ+0x32400], R2 ;  /* 0x03240002050075a7 */ /* 0x001064000800017f */
[----:B-1----:R-:W-:Y:S05]  /*11280*/  @!P0 NANOSLEEP.SYNCS 0x989680 ;  /* 0x009896800000895d */ /* 0x002fea0003900000 */
[----:B------:R-:W1:Y:S02]  /*11290*/  @!P0 SYNCS.PHASECHK.TRANS64 P0, [R5+URZ+0x32400], R2 ;  /* 0x03240002050085a7 */ /* 0x000e64000800007f */
[----:B-1----:R-:W-:Y:S05]  /*112a0*/  @!P0 BRA `(.L_x_4136) ;  /* 0xfffffffc00f08947 */ /* 0x002fea000383ffff */
[----:B------:R-:W-:Y:S05]  /*112b0*/  BRA `(.L_x_4271) ;  /* 0xffffff0800007947 */ /* 0x000fea000383ffff */
.L_x_4140:
[----:B--2---:R2:W3:Y:S02]  /*112c0*/  SYNCS.PHASECHK.TRANS64.TRYWAIT P1, [R0+URZ+0x32430], R3 ;  /* 0x03243003000075a7 */ /* 0x0044e4000802017f */
[----:B---3--:R-:W-:Y:S05]  /*112d0*/  @!P1 NANOSLEEP.SYNCS 0x989680 ;  /* 0x009896800000995d */ /* 0x008fea0003900000 */
[----:B------:R-:W3:Y:S02]  /*112e0*/  @!P1 SYNCS.PHASECHK.TRANS64 P1, [R0+URZ+0x32430], R3 ;  /* 0x03243003000095a7 */ /* 0x000ee4000802007f */
[----:B---3--:R-:W-:Y:S05]  /*112f0*/  @!P1 BRA `(.L_x_4140) ;  /* 0xfffffffc00f09947 */ /* 0x008fea000383ffff */
[----:B------:R-:W-:Y:S05]  /*11300*/  BRA `(.L_x_4139) ;  /* 0xffffff0800307947 */ /* 0x000fea000383ffff */
.L_x_4141:
[----:B---3--:R3:W4:Y:S02]  /*11310*/  SYNCS.PHASECHK.TRANS64.TRYWAIT P1, [R5+URZ+0x32410], R2 ;  /* 0x03241002050075a7 */ /* 0x008724000802017f */
[----:B----4-:R-:W-:Y:S05]  /*11320*/  @!P1 NANOSLEEP.SYNCS 0x989680 ;  /* 0x009896800000995d */ /* 0x010fea0003900000 */
[----:B------:R-:W4:Y:S02]  /*11330*/  @!P1 SYNCS.PHASECHK.TRANS64 P1, [R5+URZ+0x32410], R2 ;  /* 0x03241002050095a7 */ /* 0x000f24000802007f */
[----:B----4-:R-:W-:Y:S05]  /*11340*/  @!P1 BRA `(.L_x_4141) ;  /* 0xfffffffc00f09947 */ /* 0x010fea000383ffff */
[----:B------:R-:W-:Y:S05]  /*11350*/  BRA `(.L_x_4272) ;  /* 0xffffff0800dc7947 */ /* 0x000fea000383ffff */
.L_x_4145:
[----:B------:R0:W0:Y:S02]  /*11360*/  SYNCS.PHASECHK.TRANS64.TRYWAIT P1, [R0+URZ+0x32450], R3 ;  /* 0x03245003000075a7 */ /* 0x000024000802017f */
[----:B0-----:R-:W-:Y:S05]  /*11370*/  @!P1 NANOSLEEP.SYNCS 0x989680 ;  /* 0x009896800000995d */ /* 0x001fea0003900000 */
[----:B------:R-:W0:Y:S02]  /*11380*/  @!P1 SYNCS.PHASECHK.TRANS64 P1, [R0+URZ+0x32450], R3 ;  /* 0x03245003000095a7 */ /* 0x000e24000802007f */
[----:B0-----:R-:W-:Y:S05]  /*11390*/  @!P1 BRA `(.L_x_4145) ;  /* 0xfffffffc00f09947 */ /* 0x001fea000383ffff */
[----:B------:R-:W-:Y:S05]  /*113a0*/  BRA `(.L_x_4144) ;  /* 0xffffff0800e87947 */ /* 0x000fea000383ffff */
.L_x_4150:
[----:B-1----:R-:W-:-:S04]  /*113b0*/  IMAD.U32 R20, RZ, RZ, UR5 ;  /* 0x00000005ff147e24 */ /* 0x002fc8000f8e00ff */
[----:B------:R1:W2:Y:S03]  /*113c0*/  SYNCS.PHASECHK.TRANS64.TRYWAIT P2, [R20+URZ+0x32430], R13 ;  /* 0x0324300d140075a7 */ /* 0x0002a6000804017f */
[----:B--2---:R-:W-:Y:S05]  /*113d0*/  @!P2 NANOSLEEP.SYNCS 0x989680 ;  /* 0x009896800000a95d */ /* 0x004fea0003900000 */
[----:B------:R-:W2:Y:S02]  /*113e0*/  @!P2 SYNCS.PHASECHK.TRANS64 P2, [R20+URZ+0x32430], R13 ;  /* 0x0324300d1400a5a7 */ /* 0x000ea4000804007f */
[----:B--2---:R-:W-:Y:S05]  /*113f0*/  @!P2 BRA `(.L_x_4150) ;  /* 0xfffffffc00eca947 */ /* 0x004fea000383ffff */
[----:B------:R-:W-:Y:S05]  /*11400*/  BRA `(.L_x_4149) ;  /* 0xffffff2c00607947 */ /* 0x000fea000383ffff */
.L_x_4154:
[----:B-1----:R-:W-:-:S04]  /*11410*/  IMAD.U32 R20, RZ, RZ, UR5 ;  /* 0x00000005ff147e24 */ /* 0x002fc8000f8e00ff */
[----:B------:R1:W3:Y:S03]  /*11420*/  SYNCS.PHASECHK.TRANS64.TRYWAIT P2, [R20+URZ+0x32450], R13 ;  /* 0x0324500d140075a7 */ /* 0x0002e6000804017f */
[----:B---3--:R-:W-:Y:S05]  /*11430*/  @!P2 NANOSLEEP.SYNCS 0x989680 ;  /* 0x009896800000a95d */ /* 0x008fea0003900000 */
[----:B------:R-:W3:Y:S02]  /*11440*/  @!P2 SYNCS.PHASECHK.TRANS64 P2, [R20+URZ+0x32450], R13 ;  /* 0x0324500d1400a5a7 */ /* 0x000ee4000804007f */
[----:B---3--:R-:W-:Y:S05]  /*11450*/  @!P2 BRA `(.L_x_4154) ;  /* 0xfffffffc00eca947 */ /* 0x008fea000383ffff */
[----:B------:R-:W-:Y:S05]  /*11460*/  BRA `(.L_x_4153) ;  /* 0xffffff2c00dc7947 */ /* 0x000fea000383ffff */
.L_x_4160:
[----:B--2---:R-:W-:-:S04]  /*11470*/  IMAD.U32 R20, RZ, RZ, UR5 ;  /* 0x00000005ff147e24 */ /* 0x004fc8000f8e00ff */
[----:B------:R2:W3:Y:S03]  /*11480*/  SYNCS.PHASECHK.TRANS64.TRYWAIT P2, [R20+URZ+0x32430], R13 ;  /* 0x0324300d140075a7 */ /* 0x0004e6000804017f */
[----:B---3--:R-:W-:Y:S05]  /*11490*/  @!P2 NANOSLEEP.SYNCS 0x989680 ;  /* 0x009896800000a95d */ /* 0x008fea0003900000 */
[----:B------:R-:W3:Y:S02]  /*114a0*/  @!P2 SYNCS.PHASECHK.TRANS64 P2, [R20+URZ+0x32430], R13 ;  /* 0x0324300d1400a5a7 */ /* 0x000ee4000804007f */
[----:B---3--:R-:W-:Y:S05]  /*114b0*/  @!P2 BRA `(.L_x_4160) ;  /* 0xfffffffc00eca947 */ /* 0x008fea000383ffff */
[----:B------:R-:W-:Y:S05]  /*114c0*/  BRA `(.L_x_4159) ;  /* 0xffffff5400b87947 */ /* 0x000fea000383ffff */
.L_x_4164:
[----:B--2---:R-:W-:-:S04]  /*114d0*/  IMAD.U32 R20, RZ, RZ, UR5 ;  /* 0x00000005ff147e24 */ /* 0x004fc8000f8e00ff */
[----:B------:R2:W4:Y:S03]  /*114e0*/  SYNCS.PHASECHK.TRANS64.TRYWAIT P2, [R20+URZ+0x32450], R13 ;  /* 0x0324500d140075a7 */ /* 0x000526000804017f */
[----:B----4-:R-:W-:Y:S05]  /*114f0*/  @!P2 NANOSLEEP.SYNCS 0x989680 ;  /* 0x009896800000a95d */ /* 0x010fea0003900000 */
[----:B------:R-:W4:Y:S02]  /*11500*/  @!P2 SYNCS.PHASECHK.TRANS64 P2, [R20+URZ+0x32450], R13 ;  /* 0x0324500d1400a5a7 */ /* 0x000f24000804007f */
[----:B----4-:R-:W-:Y:S05]  /*11510*/  @!P2 BRA `(.L_x_4164) ;  /* 0xfffffffc00eca947 */ /* 0x010fea000383ffff */
[----:B------:R-:W-:Y:S05]  /*11520*/  BRA `(.L_x_4163) ;  /* 0xffffff5800347947 */ /* 0x000fea000383ffff */
.L_x_4204:
        /* <DEDUP_REMOVED lines=11> */
.L_x_4274:
[----:B------:R-:W-:Y:S05]  /*115e0*/  BSYNC B0 ;  /* 0x0000000000007941 */ /* 0x000fea0003800000 */
.L_x_4273:
[----:B------:R-:W-:Y:S05]  /*115f0*/  BRA `(.L_x_4275) ;  /* 0xffffffc400ec7947 */ /* 0x000fea000383ffff */
.L_x_4205:
[----:B------:R-:W-:Y:S01]  /*11600*/  BSSY B0, `(.L_x_4276) ;  /* 0x0000006000007945 */ /* 0x000fe20003800000 */
[----:B------:R-:W-:-:S07]  /*11610*/  IMAD.MOV.U32 R15, RZ, RZ, -0x1 ;  /* 0xffffffffff0f7424 */ /* 0x000fce00078e00ff */
[----:B------:R-:W-:Y:S05]  /*11620*/  WARPSYNC.COLLECTIVE R15, `(.L_x_4277) ;  /* 0x000000000f0c7348 */ /* 0x000fea0003c00000 */
[----:B------:R-:W-:Y:S02]  /*11630*/  ELECT P6, UR62, PT ;  /* 0x00000000003e782f */ /* 0x000fe400038c0000 */
[----:B------:R-:W-:Y:S01]  /*11640*/  MOV R14, UR62 ;  /* 0x0000003e000e7c02 */ /* 0x000fe20008000f00 */
[----:B------:R-:W-:Y:S10]  /*11650*/  ENDCOLLECTIVE ;  /* 0x000000000000791b */ /* 0x000ff40003800000 */
.L_x_4277:
[----:B------:R-:W-:Y:S05]  /*11660*/  BSYNC B0 ;  /* 0x0000000000007941 */ /* 0x000fea0003800000 */
.L_x_4276:
[----:B------:R-:W-:Y:S05]  /*11670*/  BRA `(.L_x_4278) ;  /* 0xffffffc400dc7947 */ /* 0x000fea000383ffff */
.L_x_4208:
[----:B0-----:R0:W1:Y:S02]  /*11680*/  SYNCS.PHASECHK.TRANS64.TRYWAIT P0, [R8+URZ+0x32440], R10 ;  /* 0x0324400a080075a7 */ /* 0x001064000800017f */
[----:B-1----:R-:W-:Y:S05]  /*11690*/  @!P0 NANOSLEEP.SYNCS 0x989680 ;  /* 0x009896800000895d */ /* 0x002fea0003900000 */
[----:B------:R-:W1:Y:S02]  /*116a0*/  @!P0 SYNCS.PHASECHK.TRANS64 P0, [R8+URZ+0x32440], R10 ;  /* 0x0324400a080085a7 */ /* 0x000e64000800007f */
[----:B-1----:R-:W-:Y:S05]  /*116b0*/  @!P0 BRA `(.L_x_4208) ;  /* 0xfffffffc00f08947 */ /* 0x002fea000383ffff */
[----:B------:R-:W-:Y:S05]  /*116c0*/  BRA `(.L_x_4279) ;  /* 0xffffffc800447947 */ /* 0x000fea000383ffff */
.L_x_4212:
        /* <DEDUP_REMOVED lines=8> */
.L_x_4215:
[----:B0-----:R0:W1:Y:S02]  /*11750*/  SYNCS.PHASECHK.TRANS64.TRYWAIT P0, [R11+URZ+0x32460], R6 ;  /* 0x032460060b0075a7 */ /* 0x001064000800017f */
[----:B-1----:R-:W-:Y:S05]  /*11760*/  @!P0 NANOSLEEP.SYNCS 0x989680 ;  /* 0x009896800000895d */ /* 0x002fea0003900000 */
[----:B------:R-:W1:Y:S02]  /*11770*/  @!P0 SYNCS.PHASECHK.TRANS64 P0, [R11+URZ+0x32460], R6 ;  /* 0x032460060b0085a7 */ /* 0x000e64000800007f */
[----:B-1----:R-:W-:Y:S05]  /*11780*/  @!P0 BRA `(.L_x_4215) ;  /* 0xfffffffc00f08947 */ /* 0x002fea000383ffff */
[----:B------:R-:W-:Y:S05]  /*11790*/  BRA `(.L_x_4281) ;  /* 0xffffffcc00c87947 */ /* 0x000fea000383ffff */
.L_x_4224:
[----:B-1----:R1:W2:Y:S02]  /*117a0*/  SYNCS.PHASECHK.TRANS64.TRYWAIT P0, [R2+URZ+0x32440], R3 ;  /* 0x03244003020075a7 */ /* 0x0022a4000800017f */
[----:B--2---:R-:W-:Y:S05]  /*117b0*/  @!P0 NANOSLEEP.SYNCS 0x989680 ;  /* 0x009896800000895d */ /* 0x004fea0003900000 */
[----:B------:R-:W2:Y:S02]  /*117c0*/  @!P0 SYNCS.PHASECHK.TRANS64 P0, [R2+URZ+0x32440], R3 ;  /* 0x03244003020085a7 */ /* 0x000ea4000800007f */
[----:B--2---:R-:W-:Y:S05]  /*117d0*/  @!P0 BRA `(.L_x_4224) ;  /* 0xfffffffc00f08947 */ /* 0x004fea000383ffff */
[----:B------:R-:W-:Y:S05]  /*117e0*/  BRA `(.L_x_4282) ;  /* 0xffffffd400447947 */ /* 0x000fea000383ffff */
.L_x_4226:
[----:B0-----:R0:W2:Y:S02]  /*117f0*/  SYNCS.PHASECHK.TRANS64.TRYWAIT P0, [R2+URZ+0x32460], R3 ;  /* 0x03246003020075a7 */ /* 0x0010a4000800017f */
[----:B--2---:R-:W-:Y:S05]  /*11800*/  @!P0 NANOSLEEP.SYNCS 0x989680 ;  /* 0x009896800000895d */ /* 0x004fea0003900000 */
[----:B------:R-:W2:Y:S02]  /*11810*/  @!P0 SYNCS.PHASECHK.TRANS64 P0, [R2+URZ+0x32460], R3 ;  /* 0x03246003020085a7 */ /* 0x000ea4000800007f */
[----:B--2---:R-:W-:Y:S05]  /*11820*/  @!P0 BRA `(.L_x_4226) ;  /* 0xfffffffc00f08947 */ /* 0x004fea000383ffff */
[----:B------:R-:W-:Y:S05]  /*11830*/  BRA `(.L_x_4283) ;  /* 0xffffffd400b47947 */ /* 0x000fea000383ffff */
.L_x_4231:
[----:B-1----:R1:W2:Y:S02]  /*11840*/  SYNCS.PHASECHK.TRANS64.TRYWAIT P0, [R2+URZ+0x32440], R7 ;  /* 0x03244007020075a7 */ /* 0x0022a4000800017f */
[----:B--2---:R-:W-:Y:S05]  /*11850*/  @!P0 NANOSLEEP.SYNCS 0x989680 ;  /* 0x009896800000895d */ /* 0x004fea0003900000 */
[----:B------:R-:W2:Y:S02]  /*11860*/  @!P0 SYNCS.PHASECHK.TRANS64 P0, [R2+URZ+0x32440], R7 ;  /* 0x03244007020085a7 */ /* 0x000ea4000800007f */
[----:B--2---:R-:W-:Y:S05]  /*11870*/  @!P0 BRA `(.L_x_4231) ;  /* 0xfffffffc00f08947 */ /* 0x004fea000383ffff */
[----:B------:R-:W-:Y:S05]  /*11880*/  BRA `(.L_x_4284) ;  /* 0xffffffd800fc7947 */ /* 0x000fea000383ffff */
.L_x_4233:
[----:B0-----:R0:W2:Y:S02]  /*11890*/  SYNCS.PHASECHK.TRANS64.TRYWAIT P1, [R2+URZ+0x32460], R7 ;  /* 0x03246007020075a7 */ /* 0x0010a4000802017f */
[----:B--2---:R-:W-:Y:S05]  /*118a0*/  @!P1 NANOSLEEP.SYNCS 0x989680 ;  /* 0x009896800000995d */ /* 0x004fea0003900000 */
[----:B------:R-:W2:Y:S02]  /*118b0*/  @!P1 SYNCS.PHASECHK.TRANS64 P1, [R2+URZ+0x32460], R7 ;  /* 0x03246007020095a7 */ /* 0x000ea4000802007f */
[----:B--2---:R-:W-:Y:S05]  /*118c0*/  @!P1 BRA `(.L_x_4233) ;  /* 0xfffffffc00f09947 */ /* 0x004fea000383ffff */
[----:B------:R-:W-:Y:S05]  /*118d0*/  BRA `(.L_x_4285) ;  /* 0xffffffdc00687947 */ /* 0x000fea000383ffff */
.L_x_4238:
[----:B--2---:R2:W3:Y:S02]  /*118e0*/  SYNCS.PHASECHK.TRANS64.TRYWAIT P0, [R2+URZ+0x32440], R3 ;  /* 0x03244003020075a7 */ /* 0x0044e4000800017f */
[----:B---3--:R-:W-:Y:S05]  /*118f0*/  @!P0 NANOSLEEP.SYNCS 0x989680 ;  /* 0x009896800000895d */ /* 0x008fea0003900000 */
[----:B------:R-:W3:Y:S02]  /*11900*/  @!P0 SYNCS.PHASECHK.TRANS64 P0, [R2+URZ+0x32440], R3 ;  /* 0x03244003020085a7 */ /* 0x000ee4000800007f */
[----:B---3--:R-:W-:Y:S05]  /*11910*/  @!P0 BRA `(.L_x_4238) ;  /* 0xfffffffc00f08947 */ /* 0x008fea000383ffff */
[----:B------:R-:W-:Y:S05]  /*11920*/  BRA `(.L_x_4286) ;  /* 0xffffffe000947947 */ /* 0x000fea000383ffff */
.L_x_4240:
[----:B0-----:R0:W1:Y:S02]  /*11930*/  SYNCS.PHASECHK.TRANS64.TRYWAIT P1, [R2+URZ+0x32460], R3 ;  /* 0x03246003020075a7 */ /* 0x001064000802017f */
[----:B-1----:R-:W-:Y:S05]  /*11940*/  @!P1 NANOSLEEP.SYNCS 0x989680 ;  /* 0x009896800000995d */ /* 0x002fea0003900000 */
[----:B------:R-:W1:Y:S02]  /*11950*/  @!P1 SYNCS.PHASECHK.TRANS64 P1, [R2+URZ+0x32460], R3 ;  /* 0x03246003020095a7 */ /* 0x000e64000802007f */
[----:B-1----:R-:W-:Y:S05]  /*11960*/  @!P1 BRA `(.L_x_4240) ;  /* 0xfffffffc00f09947 */ /* 0x002fea000383ffff */
[----:B------:R-:W-:Y:S05]  /*11970*/  BRA `(.L_x_4287) ;  /* 0xffffffe400047947 */ /* 0x000fea000383ffff */
.L_x_4245:
        /* <DEDUP_REMOVED lines=8> */
.L_x_4289:
[----:B------:R-:W-:Y:S05]  /*11a00*/  BSYNC B0 ;  /* 0x0000000000007941 */ /* 0x000fea0003800000 */
.L_x_4288:
        /* <DEDUP_REMOVED lines=8> */
.L_x_4290:
[----:B------:R-:W-:Y:S01]  /*11a90*/  IMAD.MOV.U32 R7, RZ, RZ, R14 ;  /* 0x000000ffff077224 */ /* 0x000fe200078e000e */
[----:B------:R-:W-:Y:S06]  /*11aa0*/  BRA `(.L_x_4291) ;  /* 0xffffffe400fc7947 */ /* 0x000fec000383ffff */
.L_x_4248:
        /* <DEDUP_REMOVED lines=8> */
.L_x_4293:
[----:B------:R-:W-:Y:S05]  /*11b30*/  BSYNC B0 ;  /* 0x0000000000007941 */ /* 0x000fea0003800000 */
.L_x_4292:
        /* <DEDUP_REMOVED lines=10> */
.L_x_4294:
        /* <DEDUP_REMOVED lines=8> */
.L_x_4295:
        /* <DEDUP_REMOVED lines=8> */
.L_x_4296:
        /* <DEDUP_REMOVED lines=8> */
.L_x_4297:
        /* <DEDUP_REMOVED lines=8> */
.L_x_4298:
[----:B------:R-:W-:Y:S05]  /*11de0*/  BRA `(.L_x_4299) ;  /* 0xffffffe400c47947 */ /* 0x000fea000383ffff */
.L_x_4253:
        /* <DEDUP_REMOVED lines=8> */
.L_x_4301:
[----:B------:R-:W-:Y:S05]  /*11e70*/  BSYNC B0 ;  /* 0x0000000000007941 */ /* 0x000fea0003800000 */
.L_x_4300:
        /* <DEDUP_REMOVED lines=10> */
.L_x_4302:
        /* <DEDUP_REMOVED lines=8> */
.L_x_4303:
        /* <DEDUP_REMOVED lines=8> */
.L_x_4304:
        /* <DEDUP_REMOVED lines=8> */
.L_x_4305:
        /* <DEDUP_REMOVED lines=8> */
.L_x_4306:
[----:B------:R-:W-:Y:S05]  /*12120*/  BRA `(.L_x_4307) ;  /* 0xffffffe400ac7947 */ /* 0x000fea000383ffff */
.L_x_4255:
[----:B------:R-:W-:Y:S01]  /*12130*/  BSSY B0, `(.L_x_4308) ;  /* 0x0000006000007945 */ /* 0x000fe20003800000 */
[----:B------:R-:W-:Y:S01]  /*12140*/  PLOP3.LUT P6, PT, P6, PT, PT, 0x8, 0x0 ;  /* 0x000000000000781c */ /* 0x000fe200037ce170 */
[----:B------:R-:W-:-:S12]  /*12150*/  IMAD.MOV.U32 R15, RZ, RZ, -0x1 ;  /* 0xffffffffff0f7424 */ /* 0x000fd800078e00ff */
[----:B0-----:R-:W-:Y:S05]  /*12160*/  WARPSYNC.COLLECTIVE R15, `(.L_x_4309) ;  /* 0x000000000f087348 */ /* 0x001fea0003c00000 */
[----:B------:R-:W-:Y:S01]  /*12170*/  VOTE.ANY R14, PT, P6 ;  /* 0x00000000000e7806 */ /* 0x000fe200030e0100 */
[----:B0-----:R-:W-:Y:S06]  /*12180*/  ENDCOLLECTIVE ;  /* 0x000000000000791b */ /* 0x001fec0003800000 */
.L_x_4309:
[----:B------:R-:W-:Y:S05]  /*12190*/  BSYNC B0 ;  /* 0x0000000000007941 */ /* 0x000fea0003800000 */
.L_x_4308:
        /* <DEDUP_REMOVED lines=9> */
.L_x_4310:
[----:B------:R-:W-:Y:S01]  /*12230*/  IMAD.MOV.U32 R17, RZ, RZ, R14 ;  /* 0x000000ffff117224 */ /* 0x000fe200078e000e */
[----:B------:R-:W-:Y:S06]  /*12240*/  BRA `(.L_x_4311) ;  /* 0xffffffe4009c7947 */ /* 0x000fec000383ffff */
.L_x_4257:
[----:B------:R-:W-:Y:S01]  /*12250*/  BSSY B0, `(.L_x_4312) ;  /* 0x0000007000007945 */ /* 0x000fe20003800000 */
[----:B------:R-:W-:Y:S02]  /*12260*/  IMAD.MOV.U32 R13, RZ, RZ, R2 ;  /* 0x000000ffff0d7224 */ /* 0x000fe400078e0002 */
[----:B------:R-:W-:Y:S02]  /*12270*/  IMAD.MOV.U32 R11, RZ, RZ, 0x1f ;  /* 0x0000001fff0b7424 */ /* 0x000fe400078e00ff */
[----:B------:R-:W-:-:S07]  /*12280*/  IMAD.MOV.U32 R15, RZ, RZ, -0x1 ;  /* 0xffffffffff0f7424 */ /* 0x000fce00078e00ff */
[----:B012---:R-:W-:Y:S05]  /*12290*/  WARPSYNC.COLLECTIVE R15, `(.L_x_4313) ;  /* 0x000000000f087348 */ /* 0x007fea0003c00000 */
[----:B------:R3:W4:Y:S02]  /*122a0*/  SHFL.IDX P6, R14, R13, R12, R11 ;  /* 0x0000000c0d0e7389 */ /* 0x00072400000c000b */
[----:B01234-:R-:W-:Y:S01]  /*122b0*/  ENDCOLLECTIVE ;  /* 0x000000000000791b */ /* 0x01ffe20003800000 */
.L_x_4313:
[----:B------:R-:W-:Y:S05]  /*122c0*/  BSYNC B0 ;  /* 0x0000000000007941 */ /* 0x000fea0003800000 */
.L_x_4312:
[----:B------:R-:W-:Y:S01]  /*122d0*/  IMAD.MOV.U32 R7, RZ, RZ, R14 ;  /* 0x000000ffff077224 */ /* 0x000fe200078e000e */
[----:B------:R-:W-:Y:S06]  /*122e0*/  BRA `(.L_x_4256) ;  /* 0xffffffe400907947 */ /* 0x000fec000383ffff */
.L_x_4260:
[----:B-1----:R1:W3:Y:S02]  /*122f0*/  SYNCS.PHASECHK.TRANS64.TRYWAIT P0, [R0+URZ+0x32420], R3 ;  /* 0x03242003000075a7 */ /* 0x0022e4000800017f */
[----:B---3--:R-:W-:Y:S05]  /*12300*/  @!P0 NANOSLEEP.SYNCS 0x989680 ;  /* 0x009896800000895d */ /* 0x008fea0003900000 */
[----:B------:R-:W3:Y:S02]  /*12310*/  @!P0 SYNCS.PHASECHK.TRANS64 P0, [R0+URZ+0x32420], R3 ;  /* 0x03242003000085a7 */ /* 0x000ee4000800007f */
[----:B---3--:R-:W-:Y:S05]  /*12320*/  @!P0 BRA `(.L_x_4260) ;  /* 0xfffffffc00f08947 */ /* 0x008fea000383ffff */
[----:B------:R-:W-:Y:S05]  /*12330*/  BRA `(.L_x_4314) ;  /* 0xffffffec00047947 */ /* 0x000fea000383ffff */
.L_x_4261:
[----:B--2---:R-:W2:Y:S01]  /*12340*/  S2R R2, SR_TID.X ;  /* 0x0000000000027919 */ /* 0x004ea20000002100 */
        /* <DEDUP_REMOVED lines=10> */
.L_x_4316:
[----:B------:R-:W-:Y:S05]  /*123f0*/  BSYNC B0 ;  /* 0x0000000000007941 */ /* 0x000fea0003800000 */
.L_x_4315:
[----:B------:R-:W-:Y:S05]  /*12400*/  BRA `(.L_x_4317) ;  /* 0xffffffe800e87947 */ /* 0x000fea000383ffff */
.L_x_4264:
[----:B------:R-:W-:Y:S01]  /*12410*/  BSSY B1, `(.L_x_4318) ;  /* 0x0000006000017945 */ /* 0x000fe20003800000 */
[----:B------:R-:W-:-:S07]  /*12420*/  IMAD.MOV.U32 R15, RZ, RZ, -0x1 ;  /* 0xffffffffff0f7424 */ /* 0x000fce00078e00ff */
[----:B012---:R-:W-:Y:S05]  /*12430*/  WARPSYNC.COLLECTIVE R15, `(.L_x_4319) ;  /* 0x000000000f0c7348 */ /* 0x007fea0003c00000 */
[----:B------:R-:W-:Y:S02]  /*12440*/  ELECT P6, UR62, PT ;  /* 0x00000000003e782f */ /* 0x000fe400038c0000 */
[----:B------:R-:W-:Y:S01]  /*12450*/  MOV R14, UR62 ;  /* 0x0000003e000e7c02 */ /* 0x000fe20008000f00 */
[----:B012---:R-:W-:Y:S10]  /*12460*/  ENDCOLLECTIVE ;  /* 0x000000000000791b */ /* 0x007ff40003800000 */
.L_x_4319:
[----:B------:R-:W-:Y:S05]  /*12470*/  BSYNC B1 ;  /* 0x0000000000017941 */ /* 0x000fea0003800000 */
.L_x_4318:
[----:B------:R-:W-:Y:S05]  /*12480*/  BRA `(.L_x_4320) ;  /* 0xffffffe800e07947 */ /* 0x000fea000383ffff */
.L_x_4266:
[----:B-1----:R1:W2:Y:S02]  /*12490*/  SYNCS.PHASECHK.TRANS64.TRYWAIT P0, [R6+URZ], R5 ;  /* 0x00000005060075a7 */ /* 0x0022a4000800017f */
[----:B--2---:R-:W-:Y:S05]  /*124a0*/  @!P0 NANOSLEEP.SYNCS 0x989680 ;  /* 0x009896800000895d */ /* 0x004fea0003900000 */
[----:B------:R-:W2:Y:S02]  /*124b0*/  @!P0 SYNCS.PHASECHK.TRANS64 P0, [R6+URZ], R5 ;  /* 0x00000005060085a7 */ /* 0x000ea4000800007f */
[----:B--2---:R-:W-:Y:S05]  /*124c0*/  @!P0 BRA `(.L_x_4266) ;  /* 0xfffffffc00f08947 */ /* 0x004fea000383ffff */
[----:B------:R-:W-:Y:S05]  /*124d0*/  BRA `(.L_x_4321) ;  /* 0xffffffec00247947 */ /* 0x000fea000383ffff */
.L_x_4267:
[----:B--2---:R2:W3:Y:S02]  /*124e0*/  SYNCS.PHASECHK.TRANS64.TRYWAIT P0, [R7+URZ], R2 ;  /* 0x00000002070075a7 */ /* 0x0044e4000800017f */
[----:B---3--:R-:W-:Y:S05]  /*124f0*/  @!P0 NANOSLEEP.SYNCS 0x989680 ;  /* 0x009896800000895d */ /* 0x008fea0003900000 */
[----:B------:R-:W3:Y:S02]  /*12500*/  @!P0 SYNCS.PHASECHK.TRANS64 P0, [R7+URZ], R2 ;  /* 0x00000002070085a7 */ /* 0x000ee4000800007f */
[----:B---3--:R-:W-:Y:S05]  /*12510*/  @!P0 BRA `(.L_x_4267) ;  /* 0xfffffffc00f08947 */ /* 0x008fea000383ffff */
[----:B------:R-:W-:Y:S05]  /*12520*/  BRA `(.L_x_4322) ;  /* 0xffffffec00187947 */ /* 0x000fea000383ffff */
.L_x_4269:
[----:B---3--:R3:W4:Y:S02]  /*12530*/  SYNCS.PHASECHK.TRANS64.TRYWAIT P0, [R4+URZ], R5 ;  /* 0x00000005040075a7 */ /* 0x008724000800017f */
[----:B----4-:R-:W-:Y:S05]  /*12540*/  @!P0 NANOSLEEP.SYNCS 0x989680 ;  /* 0x009896800000895d */ /* 0x010fea0003900000 */
[----:B------:R-:W4:Y:S02]  /*12550*/  @!P0 SYNCS.PHASECHK.TRANS64 P0, [R4+URZ], R5 ;  /* 0x00000005040085a7 */ /* 0x000f24000800007f */
[----:B----4-:R-:W-:Y:S05]  /*12560*/  @!P0 BRA `(.L_x_4269) ;  /* 0xfffffffc00f08947 */ /* 0x010fea000383ffff */
[----:B------:R-:W-:Y:S05]  /*12570*/  BRA `(.L_x_4323) ;  /* 0xffffffec00207947 */ /* 0x000fea000383ffff */
.L_x_4324:
        /* <DEDUP_REMOVED lines=16> */
.L_x_4733:


//--------------------- .text._ZN7cutlass13device_kernelIN5flash11enable_sm90INS1_16FlashAttnFwdSm90INS1_25CollectiveMainloopFwdSm90ILi2EN4cute5tupleIJNS5_1CILi1EEES8_S8_EEENS6_IJNS7_ILi128EEENS7_ILi96EEENS7_ILi64EEEEEELi256ENS_10bfloat16_tEfNS_4arch4Sm90ELb1ELb0ELb0ELb1ELb0ELb1ELb1ELb1ELb0ELb0ELb0ELb0EEENS1_21CollectiveEpilogueFwdINS6_IJSA_NS7_ILi256EEESB_EEES9_SE_SG_Li256ELb1ELb0ELb0ELb0EEENS1_36VarlenDynamicPersistentTileSchedulerILi128ELi96ELi256ELi32ELb0ELb0ELb1ELb1ELb1ELb1EEEEEEEEEvNT_6ParamsE --------------------------
	.section	.text._ZN7cutlass13device_kernelIN5flash11enable_sm90INS1_16FlashAttnFwdSm90INS1_25CollectiveMainloopFwdSm90ILi2EN4cute5tupleIJNS5_1CILi1EEES8_S8_EEENS6_IJNS7_ILi128EEENS7_ILi96EEENS7_ILi64EEEEEELi256ENS_10bfloat16_tEfNS_4arch4Sm90ELb1ELb0ELb0ELb1ELb0ELb1ELb1ELb1ELb0ELb0ELb0ELb0EEENS1_21CollectiveEpilogueFwdINS6_IJSA_NS7_ILi256EEESB_EEES9_SE_SG_Li256ELb1ELb0ELb0ELb0EEENS1_36VarlenDynamicPersistentTileSchedulerILi128ELi96ELi256ELi32ELb0ELb0ELb1ELb1ELb1ELb1EEEEEEEEEvNT_6ParamsE,"ax",@progbits
	.align	128
.text._ZN7cutlass13device_kernelIN5flash11enable_sm90INS1_16FlashAttnFwdSm90INS1_25CollectiveMainloopFwdSm90ILi2EN4cute5tupleIJNS5_1CILi1EEES8_S8_EEENS6_IJNS7_ILi128EEENS7_ILi96EEENS7_ILi64EEEEEELi256ENS_10bfloat16_tEfNS_4arch4Sm90ELb1ELb0ELb0ELb1ELb0ELb1ELb1ELb1ELb0ELb0ELb0ELb0EEENS1_21CollectiveEpilogueFwdINS6_IJSA_NS7_ILi256EEESB_EEES9_SE_SG_Li256ELb1ELb0ELb0ELb0EEENS1_36VarlenDynamicPersistentTileSchedulerILi128ELi96ELi256ELi32ELb0ELb0ELb1ELb1ELb1ELb1EEEEEEEEEvNT_6ParamsE:
        .type           _ZN7cutlass13device_kernelIN5flash11enable_sm90INS1_16FlashAttnFwdSm90INS1_25CollectiveMainloopFwdSm90ILi2EN4cute5tupleIJNS5_1CILi1EEES8_S8_EEENS6_IJNS7_ILi128EEENS7_ILi96EEENS7_ILi64EEEEEELi256ENS_10bfloat16_tEfNS_4arch4Sm90ELb1ELb0ELb0ELb1ELb0ELb1ELb1ELb1ELb0ELb0ELb0ELb0EEENS1_21CollectiveEpilogueFwdINS6_IJSA_NS7_ILi256EEESB_EEES9_SE_SG_Li256ELb1ELb0ELb0ELb0EEENS1_36VarlenDynamicPersistentTileSchedulerILi128ELi96ELi256ELi32ELb0ELb0ELb1ELb1ELb1ELb1EEEEEEEEEvNT_6ParamsE,@function
        .size           _ZN7cutlass13device_kernelIN5flash11enable_sm90INS1_16FlashAttnFwdSm90INS1_25CollectiveMainloopFwdSm90ILi2EN4cute5tupleIJNS5_1CILi1EEES8_S8_EEENS6_IJNS7_ILi128EEENS7_ILi96EEENS7_ILi64EEEEEELi256ENS_10bfloat16_tEfNS_4arch4Sm90ELb1ELb0ELb0ELb1ELb0ELb1ELb1ELb1ELb0ELb0ELb0ELb0EEENS1_21CollectiveEpilogueFwdINS6_IJSA_NS7_ILi256EEESB_EEES9_SE_SG_Li256ELb1ELb0ELb0ELb0EEENS1_36VarlenDynamicPersistentTileSchedulerILi128ELi96ELi256ELi32ELb0ELb0ELb1ELb1ELb1ELb1EEEEEEEEEvNT_6ParamsE,(.L_x_4734 - _ZN7cutlass13device_kernelIN5flash11enable_sm90INS1_16FlashAttnFwdSm90INS1_25CollectiveMainloopFwdSm90ILi2EN4cute5tupleIJNS5_1CILi1EEES8_S8_EEENS6_IJNS7_ILi128EEENS7_ILi96EEENS7_ILi64EEEEEELi256ENS_10bfloat16_tEfNS_4arch4Sm90ELb1ELb0ELb0ELb1ELb0ELb1ELb1ELb1ELb0ELb0ELb0ELb0EEENS1_21CollectiveEpilogueFwdINS6_IJSA_NS7_ILi256EEESB_EEES9_SE_SG_Li256ELb1ELb0ELb0ELb0EEENS1_36VarlenDynamicPersistentTileSchedulerILi128ELi96ELi256ELi32ELb0ELb0ELb1ELb1ELb1ELb1EEEEEEEEEvNT_6ParamsE)
        .other          _ZN7cutlass13device_kernelIN5flash11enable_sm90INS1_16FlashAttnFwdSm90INS1_25CollectiveMainloopFwdSm90ILi2EN4cute5tupleIJNS5_1CILi1EEES8_S8_EEENS6_IJNS7_ILi128EEENS7_ILi96EEENS7_ILi64EEEEEELi256ENS_10bfloat16_tEfNS_4arch4Sm90ELb1ELb0ELb0ELb1ELb0ELb1ELb1ELb1ELb0ELb0ELb0ELb0EEENS1_21CollectiveEpilogueFwdINS6_IJSA_NS7_ILi256EEESB_EEES9_SE_SG_Li256ELb1ELb0ELb0ELb0EEENS1_36VarlenDynamicPersistentTileSchedulerILi128ELi96ELi256ELi32ELb0ELb0ELb1ELb1ELb1ELb1EEEEEEEEEvNT_6ParamsE,@"STO_CUDA_ENTRY STV_DEFAULT"
_ZN7cutlass13device_kernelIN5flash11enable_sm90INS1_16FlashAttnFwdSm90INS1_25CollectiveMainloopFwdSm90ILi2EN4cute5tupleIJNS5_1CILi1EEES8_S8_EEENS6_IJNS7_ILi128EEENS7_ILi96EEENS7_ILi64EEEEEELi256ENS_10bfloat16_tEfNS_4arch4Sm90ELb1ELb0ELb0ELb1ELb0ELb1ELb1ELb1ELb0ELb0ELb0ELb0EEENS1_21CollectiveEpilogueFwdINS6_IJSA_NS7_ILi256EEESB_EEES9_SE_SG_Li256ELb1ELb0ELb0ELb0EEENS1_36VarlenDynamicPersistentTileSchedulerILi128ELi96ELi256ELi32ELb0ELb0ELb1ELb1ELb1ELb1EEEEEEEEEvNT_6ParamsE:
        /* <DEDUP_REMOVED lines=29> */
.L_x_4326:
[----:B------:R-:W-:Y:S05]  /*01d0*/  BSYNC B0 ;  /* 0x0000000000007941 */ /* 0x000fea0003800000 */
.L_x_4325:
[----:B------:R-:W-:Y:S01]  /*01e0*/  VOTEU.ANY UP0, P0 ;  /* 0x00000000003f7886 */ /* 0x000fe20000000100 */
[----:B------:R-:W0:Y:S01]  /*01f0*/  SHFL.IDX PT, R2, R0, RZ, 0x1f ;  /* 0x00001fff00027589 */ /* 0x000e2200000e0000 */
[----:B------:R-:W-:Y:S01]  /*0200*/  UMOV UR4, 0x1 ;  /* 0x0000000100047882 */ /* 0x000fe20000000000 */
[----:B------:R-:W-:Y:S01]  /*0210*/  UMOV UR7, 0x100 ;  /* 0x0000010000077882 */ /* 0x000fe20000000000 */
[----:B------:R-:W-:Y:S01]  /*0220*/  VOTEU.ANY UP1, P0 ;  /* 0x00000000003f7886 */ /* 0x000fe20000020100 */
[----:B------:R-:W1:Y:S01]  /*0230*/  @UP0 S2UR UR8, SR_CgaCtaId ;  /* 0x00000000000809c3 */ /* 0x000e620000008800 */
[----:B------:R-:W-:Y:S01]  /*0240*/  @UP0 UMOV UR6, 0x400 ;  /* 0x0000040000060882 */ /* 0x000fe20000000000 */
[----:B------:R-:W-:-:S04]  /*0250*/  @UP0 UIADD3 UR4, -UR4, 0x100000, URZ ;  /* 0x0010000004040890 */ /* 0x000fc8000fffe13f */
[----:B------:R-:W-:Y:S02]  /*0260*/  @UP0 USHF.L.U32 UR5, UR4, 0xb, URZ ;  /* 0x0000000b04050899 */ /* 0x000fe4000800063f */
[----:B------:R-:W-:Y:S01]  /*0270*/  @UP0 USHF.L.U32 UR4, UR4, 0x1, URZ ;  /* 0x0000000104040899 */ /* 0x000fe2000800063f */
[----:B------:R-:W-:Y:S01]  /*0280*/  SHF.R.U32.HI R3, RZ, 0x7, R3 ;  /* 0x00000007ff037819 */ /* 0x000fe20000011603 */
[----:B------:R-:W-:Y:S01]  /*0290*/  VOTEU.ANY UP2, P0 ;  /* 0x00000000003f7886 */ /* 0x000fe20000040100 */
[----:B0-----:R-:W-:-:S03]  /*02a0*/  ISETP.NE.AND P1, PT, R2, RZ, PT ;  /* 0x000000ff0200720c */ /* 0x001fc60003f25270 */
[----:B------:R0:W2:Y:S01]  /*02b0*/  SHFL.IDX PT, R2, R3, RZ, 0x1f ;  /* 0x00001fff03027589 */ /* 0x0000a200000e0000 */
[----:B-1----:R-:W-:Y:S02]  /*02c0*/  @UP0 ULEA UR8, UR8, UR6, 0x18 ;  /* 0x0000000608080291 */ /* 0x002fe4000f8ec03f */
[----:B------:R-:W-:-:S04]  /*02d0*/  @UP0 UIADD3 UR6, -UR7, 0x100000, URZ ;  /* 0x0010000007060890 */ /* 0x000fc8000fffe13f */
[----:B------:R-:W-:Y:S02]  /*02e0*/  @UP0 USHF.L.U32 UR7, UR6, 0xb, URZ ;  /* 0x0000000b06070899 */ /* 0x000fe4000800063f */
[----:B------:R-:W-:Y:S01]  /*02f0*/  @UP0 USHF.L.U32 UR6, UR6, 0x1, URZ ;  /* 0x0000000106060899 */ /* 0x000fe2000800063f */
[----:B------:R-:W-:Y:S01]  /*0300*/  VOTEU.ANY UP0, P0 ;  /* 0x00000000003f7886 */ /* 0x000fe20000000100 */
[----:B------:R-:W1:Y:S04]  /*0310*/  FENCE.VIEW.ASYNC.S ;  /* 0x00000000000073c6 */ /* 0x000e680000000000 */
[----:B-1----:R0:W1:Y:S01]  /*0320*/  @UP0 SYNCS.EXCH.64 URZ, [UR8+0x32400], UR4 ;  /* 0x03240004083f05b2 */ /* 0x0020620008000100 */
[----:B------:R0:W3:Y:S05]  /*0330*/  @UP1 SYNCS.EXCH.64 URZ, [UR8+0x32410], UR4 ;  /* 0x03241004083f15b2 */ /* 0x0000ea0008000100 */
[----:B------:R0:W4:Y:S02]  /*0340*/  @UP2 SYNCS.EXCH.64 URZ, [UR8+0x32420], UR6 ;  /* 0x03242006083f25b2 */ /* 0x0001240008000100 */
        /* <DEDUP_REMOVED lines=19> */
.L_x_4327:
        /* <DEDUP_REMOVED lines=22> */
.L_x_4328:
        /* <DEDUP_REMOVED lines=18> */
.L_x_4329:
        /* <DEDUP_REMOVED lines=22> */
.L_x_4330:
        /* <DEDUP_REMOVED lines=22> */
.L_x_4331:
        /* <DEDUP_REMOVED lines=9> */
.L_x_4334:
[----:B------:R-:W-:-:S08]  /*0a50*/  NOP ;  /* 0x0000000000007918 */ /* 0x000fd00000000000 */
[----:B------:R-:W0:Y:S02]  /*0a60*/  USETMAXREG.TRY_ALLOC.CTAPOOL UP0, 0xf0 ;  /* 0x000000f0000079c8 */ /* 0x000e240008000600 */
[----:B0-----:R-:W-:-:S13]  /*0a70*/  PLOP3.LUT P0, PT, PT, PT, UP0, 0x80, 0x0 ;  /* 0x000000000000781c */ /* 0x001fda0003f0f008 */
[----:B------:R-:W-:Y:S05]  /*0a80*/  @!P0 BRA `(.L_x_4334) ;  /* 0xfffffffc00f08947 */ /* 0x000fea000383ffff */
[----:B------:R-:W3:Y:S01]  /*0a90*/  LDL.LU R0, [R1] ;  /* 0x0000000001007983 */ /* 0x000ee20000300800 */
[----:B--2---:R-:W0:Y:S01]  /*0aa0*/  S2R R2, SR_TID.X ;  /* 0x0000000000027919 */ /* 0x004e220000002100 */
        /* <DEDUP_REMOVED lines=12> */
[----:B---3--:R-:W-:-:S04]  /*0b70*/  LOP3.LUT R0, R0, 0xffffffef, RZ, 0xc0, !PT ;  /* 0xffffffef00007812 */ /* 0x008fc800078ec0ff */
[----:B------:R-:W-:-:S05]  /*0b80*/  @P0 LOP3.LUT R0, R0, 0x10, RZ, 0xfc, !PT ;  /* 0x0000001000000812 */ /* 0x000fca00078efcff */
[----:B------:R1:W-:Y:S01]  /*0b90*/  STL [R1], R0 ;  /* 0x0000000001007387 */ /* 0x0003e20000100800 */
[----:B0-----:R-:W-:-:S13]  /*0ba0*/  ISETP.GE.AND P0, PT, R227, UR4, PT ;  /* 0x00000004e3007c0c */ /* 0x001fda000bf06270 */
[----:B-1----:R-:W-:Y:S05]  /*0bb0*/  @P0 BRA `(.L_x_4335) ;  /* 0x0000019c00540947 */ /* 0x002fea0003800000 */
[----:B------:R-:W2:Y:S01]  /*0bc0*/  LDL.LU R14, [R1+0x34] ;  /* 0x00003400010e7983 */ /* 0x000ea20000300800 */
[----:B------:R-:W0:Y:S02]  /*0bd0*/  S2R R0, SR_TID.X ;  /* 0x0000000000007919 */ /* 0x000e240000002100 */
[----:B0-----:R-:W-:-:S05]  /*0be0*/  VIADD R13, R0, 0xffffff80 ;  /* 0xffffff80000d7836 */ /* 0x001fca0000000000 */
[----:B------:R-:W-:-:S04]  /*0bf0*/  SHF.R.S32.HI R0, RZ, 0x1f, R13 ;  /* 0x0000001fff007819 */ /* 0x000fc8000001140d */
        /* <DEDUP_REMOVED lines=9> */
[----:B------:R-:W-:Y:S02]  /*0c90*/  SHF.R.S32.HI R4, RZ, 0x4, R3 ;  /* 0x00000004ff047819 */ /* 0x000fe40000011403 */
[----:B------:R-:W-:-:S02]  /*0ca0*/  LOP3.LUT R9, R9, 0xfffffff8, RZ, 0xc0, !PT ;  /* 0xfffffff809097812 */ /* 0x000fc400078ec0ff */
[----:B------:R-:W-:Y:S02]  /*0cb0*/  LEA.HI R5, R3, R4, RZ, 0x1 ;  /* 0x0000000403057211 */ /* 0x000fe400078f08ff */
[----:B------:R-:W-:Y:S01]  /*0cc0*/  LEA.HI R6, R6, R11, RZ, 0x5 ;  /* 0x0000000b06067211 */ /* 0x000fe200078f28ff */
[----:B------:R-:W-:Y:S01]  /*0cd0*/  IMAD.IADD R9, R8, 0x1, -R9 ;  /* 0x0000000108097824 */ /* 0x000fe200078e0a09 */
[-C--:B------:R-:W-:Y:S02]  /*0ce0*/  LEA.HI R8, R0, R13.reuse, RZ, 0x2 ;  /* 0x0000000d00087211 */ /* 0x080fe400078f10ff */
[----:B------:R-:W-:Y:S02]  /*0cf0*/  LOP3.LUT R5, R5, 0x1ffffffe, RZ, 0xc0, !PT ;  /* 0x1ffffffe05057812 */ /* 0x000fe400078ec0ff */
[----:B------:R-:W-:Y:S02]  /*0d00*/  SHF.R.S32.HI R6, RZ, 0x5, R6 ;  /* 0x00000005ff067819 */ /* 0x000fe40000011406 */
[----:B------:R-:W-:Y:S01]  /*0d10*/  SHF.R.S32.HI R18, RZ, 0x2, R8 ;  /* 0x00000002ff127819 */ /* 0x000fe20000011408 */
[----:B------:R-:W-:Y:S01]  /*0d20*/  IMAD.IADD R5, R4, 0x1, -R5 ;  /* 0x0000000104057824 */ /* 0x000fe200078e0a05 */
[----:B------:R-:W-:Y:S01]  /*0d30*/  LEA.HI R4, R0, R13, RZ, 0x5 ;  /* 0x0000000d00047211 */ /* 0x000fe200078f28ff */
[----:B------:R-:W-:Y:S01]  /*0d40*/  IMAD R9, R6, 0x10, R9 ;  /* 0x0000001006097824 */ /* 0x000fe200078e0209 */
[----:B------:R-:W-:Y:S01]  /*0d50*/  LOP3.LUT R6, R8, 0xfffffffc, RZ, 0xc0, !PT ;  /* 0xfffffffc08067812 */ /* 0x000fe200078ec0ff */
[----:B------:R-:W-:Y:S01]  /*0d60*/  VIADD R12, R18, 0x40 ;  /* 0x00000040120c7836 */ /* 0x000fe20000000000 */
[----:B------:R-:W-:-:S02]  /*0d70*/  LOP3.LUT R3, R3, 0x3fffff0, RZ, 0xc0, !PT ;  /* 0x03fffff003037812 */ /* 0x000fc400078ec0ff */
[----:B------:R-:W-:Y:S01]  /*0d80*/  SHF.R.S32.HI R19, RZ, 0x5, R4 ;  /* 0x00000005ff137819 */ /* 0x000fe20000011404 */
[C---:B------:R-:W-:Y:S01]  /*0d90*/  IMAD.IADD R16, R13.reuse, 0x1, -R6 ;  /* 0x000000010d107824 */ /* 0x040fe200078e0a06 */
[----:B------:R-:W-:Y:S01]  /*0da0*/  SHF.R.S32.HI R4, RZ, 0x1f, R12 ;  /* 0x0000001fff047819 */ /* 0x000fe2000001140c */
[----:B------:R-:W-:Y:S02]  /*0db0*/  IMAD.SHL.U32 R6, R12, 0x40, RZ ;  /* 0x000000400c067824 */ /* 0x000fe400078e00ff */
[----:B------:R-:W-:Y:S01]  /*0dc0*/  IMAD.IADD R3, R13, 0x1, -R3 ;  /* 0x000000010d037824 */ /* 0x000fe200078e0a03 */
[----:B------:R-:W-:Y:S01]  /*0dd0*/  LEA.HI R10, R4, R12, RZ, 0x3 ;  /* 0x0000000c040a7211 */ /* 0x000fe200078f18ff */
[----:B------:R-:W-:Y:S01]  /*0de0*/  IMAD.SHL.U32 R4, R16, 0x8, RZ ;  /* 0x0000000810047824 */ /* 0x000fe200078e00ff */
[----:B------:R-:W-:Y:S02]  /*0df0*/  SHF.R.S32.HI R15, RZ, 0x7, R2 ;  /* 0x00000007ff0f7819 */ /* 0x000fe40000011402 */
[----:B------:R-:W-:Y:S01]  /*0e00*/  LOP3.LUT R16, R6, 0x1c0, RZ, 0xc0, !PT ;  /* 0x000001c006107812 */ /* 0x000fe200078ec0ff */
[----:B------:R-:W-:Y:S01]  /*0e10*/  IMAD R6, R19, 0x10, R3 ;  /* 0x0000001013067824 */ /* 0x000fe200078e0203 */
[----:B------:R-:W-:Y:S01]  /*0e20*/  LEA.HI R2, R2, R15, RZ, 0x1 ;  /* 0x0000000f02027211 */ /* 0x000fe200078f08ff */
[----:B------:R-:W-:-:S02]  /*0e30*/  IMAD.SHL.U32 R10, R10, 0x40, RZ ;  /* 0x000000400a0a7824 */ /* 0x000fc400078e00ff */
[----:B------:R-:W-:Y:S01]  /*0e40*/  IMAD R6, R6, 0x8, R5 ;  /* 0x0000000806067824 */ /* 0x000fe200078e0205 */
[----:B------:R-:W-:Y:S02]  /*0e50*/  SHF.R.S32.HI R5, RZ, 0x1f, R8 ;  /* 0x0000001fff057819 */ /* 0x000fe40000011408 */
[----:B------:R-:W-:Y:S02]  /*0e60*/  LOP3.LUT R2, R2, 0x3fffffe, RZ, 0xc0, !PT ;  /* 0x03fffffe02027812 */ /* 0x000fe400078ec0ff */
[----:B------:R-:W-:Y:S02]  /*0e70*/  LOP3.LUT R4, R16, 0x38, R4, 0xf8, !PT ;  /* 0x0000003810047812 */ /* 0x000fe400078ef804 */
[----:B------:R-:W-:Y:S02]  /*0e80*/  SHF.R.U32.HI R3, RZ, 0x3, R16 ;  /* 0x00000003ff037819 */ /* 0x000fe40000011610 */
[----:B------:R-:W-:Y:S02]  /*0e90*/  LOP3.LUT R10, R10, 0xfffffe00, RZ, 0xc0, !PT ;  /* 0xfffffe000a0a7812 */ /* 0x000fe400078ec0ff */
[----:B------:R-:W-:Y:S01]  /*0ea0*/  LEA.HI R5, R5, R18, RZ, 0x3 ;  /* 0x0000001205057211 */ /* 0x000fe200078f18ff */
[----:B------:R-:W-:Y:S01]  /*0eb0*/  IMAD.IADD R2, R15, 0x1, -R2 ;  /* 0x000000010f027824 */ /* 0x000fe200078e0a02 */
[----:B------:R-:W-:-:S02]  /*0ec0*/  LEA.HI R0, R0, R13, RZ, 0x3 ;  /* 0x0000000d00007211 */ /* 0x000fc400078f18ff */
[----:B------:R-:W-:Y:S02]  /*0ed0*/  LOP3.LUT R4, R10, R4, R3, 0xf6, !PT ;  /* 0x000000040a047212 */ /* 0x000fe400078ef603 */
[----:B------:R-:W-:Y:S01]  /*0ee0*/  LOP3.LUT R5, R5, 0xfffffff8, RZ, 0xc0, !PT ;  /* 0xfffffff805057812 */ /* 0x000fe200078ec0ff */
[----:B------:R-:W-:Y:S01]  /*0ef0*/  IMAD R2, R2, 0x40, R9 ;  /* 0x0000004002027824 */ /* 0x000fe200078e0209 */
[----:B------:R-:W-:Y:S02]  /*0f00*/  LOP3.LUT R3, R0, 0x1ffffff8, RZ, 0xc0, !PT ;  /* 0x1ffffff800037812 */ /* 0x000fe400078ec0ff */
[----:B------:R-:W-:Y:S01]  /*0f10*/  SHF.R.S32.HI R8, RZ, 0x3, R0 ;  /* 0x00000003ff087819 */ /* 0x000fe20000011400 */
[----:B------:R-:W-:Y:S01]  /*0f20*/  IMAD.IADD R0, R18, 0x1, -R5 ;  /* 0x0000000112007824 */ /* 0x000fe200078e0a05 */
[----:B------:R-:W-:Y:S01]  /*0f30*/  LOP3.LUT R7, R7, 0x7ffffffc, RZ, 0xc0, !PT ;  /* 0x7ffffffc07077812 */ /* 0x000fe200078ec0ff */
[----:B------:R-:W-:Y:S01]  /*0f40*/  STL [R1+0x28], R10 ;  /* 0x0000280a01007387 */ /* 0x000fe20000100800 */
[----:B------:R-:W-:-:S03]  /*0f50*/  IMAD.IADD R3, R13, 0x1, -R3 ;  /* 0x000000010d037824 */ /* 0x000fc600078e0a03 */
[----:B------:R-:W-:Y:S01]  /*0f60*/  STL [R1+0x30], R2 ;  /* 0x0000300201007387 */ /* 0x000fe20000100800 */
[----:B------:R-:W-:-:S03]  /*0f70*/  IMAD.SHL.U32 R219, R3, 0x8, RZ ;  /* 0x0000000803db7824 */ /* 0x000fc600078e00ff */
[----:B------:R-:W-:Y:S01]  /*0f80*/  STL [R1+0x44], RZ ;  /* 0x000044ff01007387 */ /* 0x000fe20000100800 */
[----:B------:R-:W-:Y:S01]  /*0f90*/  IMAD.IADD R5, R11, 0x1, -R7 ;  /* 0x000000010b057824 */ /* 0x000fe200078e0a07 */
[----:B------:R-:W-:Y:S02]  /*0fa0*/  SHF.R.S32.HI R3, RZ, 0x1f, R12 ;  /* 0x0000001fff037819 */ /* 0x000fe4000001140c */
[----:B------:R-:W-:Y:S01]  /*0fb0*/  STL [R1+0x20], R8 ;  /* 0x0000200801007387 */ /* 0x000fe20000100800 */
[----:B------:R-:W-:-:S03]  /*0fc0*/  IMAD.SHL.U32 R3, R6, 0x8, RZ ;  /* 0x0000000806037824 */ /* 0x000fc600078e00ff */
[----:B------:R0:W-:Y:S04]  /*0fd0*/  STL [R1+0x4c], R0 ;  /* 0x00004c0001007387 */ /* 0x0001e80000100800 */
[----:B------:R1:W-:Y:S01]  /*0fe0*/  STL [R1+0x2c], R5 ;  /* 0x00002c0501007387 */ /* 0x0003e20000100800 */
[----:B0-----:R-:W-:-:S05]  /*0ff0*/  IMAD R0, R4, 0x2, R17 ;  /* 0x0000000204007824 */ /* 0x001fca00078e0211 */
[----:B------:R1:W-:Y:S04]  /*1000*/  STL [R1+0x54], R0 ;  /* 0x0000540001007387 */ /* 0x0003e80000100800 */
[----:B------:R1:W-:Y:S01]  /*1010*/  STL [R1+0x58], R3 ;  /* 0x0000580301007387 */ /* 0x0003e20000100800 */
[----:B------:R-:W-:Y:S02]  /*1020*/  IMAD.MOV.U32 R16, RZ, RZ, RZ ;  /* 0x000000ffff107224 */ /* 0x000fe400078e00ff */
[----:B------:R-:W-:Y:S02]  /*1030*/  IMAD.MOV.U32 R22, RZ, RZ, RZ ;  /* 0x000000ffff167224 */ /* 0x000fe400078e00ff */
[----:B------:R-:W-:Y:S02]  /*1040*/  IMAD.MOV.U32 R19, RZ, RZ, RZ ;  /* 0x000000ffff137224 */ /* 0x000fe400078e00ff */
[----:B------:R-:W-:Y:S01]  /*1050*/  IMAD.MOV.U32 R2, RZ, RZ, RZ ;  /* 0x000000ffff027224 */ /* 0x000fe200078e00ff */
[----:B-12---:R-:W-:-:S07]  /*1060*/  LOP3.LUT R218, R14, 0x1, RZ, 0xfc, !PT ;  /* 0x000000010eda7812 */ /* 0x006fce00078efcff */
.L_x_4491:
[----:B0-2--5:R-:W0:Y:S02]  /*1070*/  LDC.64 R4, c[0x0][0xd60] ;  /* 0x00035800ff047b82 */ /* 0x025e240000000a00 */
[----:B0-----:R-:W-:-:S05]  /*1080*/  IMAD.WIDE R4, R227, 0x4, R4 ;  /* 0x00000004e3047825 */ /* 0x001fca00078e0204 */
[----:B------:R-:W2:Y:S01]  /*1090*/  LDG.E R0, desc[UR52][R4.64] ;  /* 0x0000003404007981 */ /* 0x000ea2000c1e1900 */
[----:B------:R-:W-:Y:S05]  /*10a0*/  YIELD ;  /* 0x0000000000007946 */ /* 0x000fea0003800000 */
[----:B------:R-:W-:Y:S01]  /*10b0*/  ULDC.64 UR4, c[0x0][0xb20] ;  /* 0x0002c80000047ab9 */ /* 0x000fe20000000a00 */
[----:B------:R-:W-:Y:S01]  /*10c0*/  ULDC.64 UR8, c[0x0][0xb10] ;  /* 0x0002c40000087ab9 */ /* 0x000fe20000000a00 */
[----:B------:R-:W-:Y:S01]  /*10d0*/  ISETP.NE.U32.AND P1, PT, RZ, UR4, PT ;  /* 0x00000004ff007c0c */ /* 0x000fe2000bf25070 */
[----:B------:R-:W-:Y:S01]  /*10e0*/  ULDC.64 UR6, c[0x0][0xb00] ;  /* 0x0002c00000067ab9 */ /* 0x000fe20000000a00 */
[----:B---3--:R-:W-:Y:S01]  /*10f0*/  IMAD.MOV.U32 R27, RZ, RZ, RZ ;  /* 0x000000ffff1b7224 */ /* 0x008fe200078e00ff */
[----:B------:R-:W-:-:S02]  /*1100*/  ISETP.NE.U32.AND P0, PT, RZ, UR6, PT ;  /* 0x00000006ff007c0c */ /* 0x000fc4000bf05070 */
[----:B------:R-:W-:Y:S02]  /*1110*/  ISETP.NE.AND.EX P1, PT, RZ, UR5, PT, P1 ;  /* 0x00000005ff007c0c */ /* 0x000fe4000bf25310 */
[----:B------:R-:W-:Y:S02]  /*1120*/  ISETP.NE.AND.EX P0, PT, RZ, UR7, PT, P0 ;  /* 0x00000007ff007c0c */ /* 0x000fe4000bf05300 */
[----:B--2---:R-:W-:Y:S01]  /*1130*/  SHF.R.S32.HI R3, RZ, 0x1f, R0 ;  /* 0x0000001fff037819 */ /* 0x004fe20000011400 */
[----:B------:R-:W-:Y:S08]  /*1140*/  STL [R1+0x40], R0 ;  /* 0x0000400001007387 */ /* 0x000ff00000100800 */
[C---:B----4-:R-:W-:Y:S01]  /*1150*/  @P1 LEA R6, P2, R0.reuse, UR4, 0x2 ;  /* 0x0000000400061c11 */ /* 0x050fe2000f8410ff */
[C---:B------:R-:W-:Y:S01]  /*1160*/  IMAD.SHL.U32 R28, R0.reuse, 0x4, RZ ;  /* 0x00000004001c7824 */ /* 0x040fe200078e00ff */
[C-C-:B------:R-:W-:Y:S01]  /*1170*/  SHF.L.U64.HI R26, R0.reuse, 0x2, R3.reuse ;  /* 0x00000002001a7819 */ /* 0x140fe20000010203 */
[----:B------:R0:W-:Y:S01]  /*1180*/  STL [R1+0x50], R3 ;  /* 0x0000500301007387 */ /* 0x0001e20000100800 */
[----:B------:R-:W-:-:S02]  /*1190*/  @P1 LEA.HI.X R7, R0, UR5, R3, 0x2, P2 ;  /* 0x0000000500071c11 */ /* 0x000fc400090f1403 */
[----:B------:R-:W-:Y:S01]  /*11a0*/  ISETP.NE.U32.AND P2, PT, RZ, UR8, PT ;  /* 0x00000008ff007c0c */ /* 0x000fe2000bf45070 */
[----:B------:R-:W-:Y:S01]  /*11b0*/  ULDC UR4, c[0x0][0x288] ;  /* 0x0000a20000047ab9 */ /* 0x000fe20000000800 */
[----:B------:R-:W-:Y:S01]  /*11c0*/  IADD3 R8, P3, R28, UR6, RZ ;  /* 0x000000061c087c10 */ /* 0x000fe2000ff7e0ff */
[----:B-1----:R1:W-:Y:S01]  /*11d0*/  STL [R1+0x38], R28 ;  /* 0x0000381c01007387 */ /* 0x0023e20000100800 */
[----:B------:R-:W-:Y:S01]  /*11e0*/  ISETP.NE.AND.EX P2, PT, RZ, UR9, PT, P2 ;  /* 0x00000009ff007c0c */ /* 0x000fe2000bf45320 */
[----:B0-----:R-:W-:Y:S01]  /*11f0*/  IMAD.MOV.U32 R3, RZ, RZ, RZ ;  /* 0x000000ffff037224 */ /* 0x001fe200078e00ff */
[----:B------:R-:W-:Y:S01]  /*1200*/  IADD3.X R9, R26, UR7, RZ, P3, !PT ;  /* 0x000000071a097c10 */ /* 0x000fe20009ffe4ff */
[----:B------:R-:W-:Y:S01]  /*1210*/  IMAD.U32 R224, RZ, RZ, UR4 ;  /* 0x00000004ffe07e24 */ /* 0x000fe2000f8e00ff */
[----:B------:R-:W-:Y:S01]  /*1220*/  ULDC.64 UR4, c[0x0][0x3f8] ;  /* 0x0000fe0000047ab9 */ /* 0x000fe20000000a00 */
[----:B------:R1:W-:Y:S04]  /*1230*/  STL [R1+0x3c], R26 ;  /* 0x00003c1a01007387 */ /* 0x0003e80000100800 */
[----:B------:R1:W5:Y:S04]  /*1240*/  @P1 LDG.E R3, desc[UR52][R6.64] ;  /* 0x0000003406031981 */ /* 0x000368000c1e1900 */
[----:B------:R-:W-:Y:S01]  /*1250*/  @P2 IADD3 R4, P1, R28, UR8, RZ ;  /* 0x000000081c042c10 */ /* 0x000fe2000ff3e0ff */
[----:B------:R1:W5:Y:S03]  /*1260*/  @P0 LDG.E R27, desc[UR52][R8.64] ;  /* 0x00000034081b0981 */ /* 0x000366000c1e1900 */
[----:B------:R-:W-:-:S05]  /*1270*/  @P2 IADD3.X R5, R26, UR9, RZ, P1, !PT ;  /* 0x000000091a052c10 */ /* 0x000fca0008ffe4ff */
[----:B------:R1:W5:Y:S01]  /*1280*/  @P2 LDG.E R224, desc[UR52][R4.64] ;  /* 0x0000003404e02981 */ /* 0x000362000c1e1900 */
[----:B------:R-:W-:Y:S01]  /*1290*/  UISETP.NE.U32.AND UP0, UPT, UR4, URZ, UPT ;  /* 0x0000003f0400728c */ /* 0x000fe2000bf05070 */
[----:B------:R-:W-:Y:S02]  /*12a0*/  IMAD.MOV.U32 R25, RZ, RZ, R0 ;  /* 0x000000ffff197224 */ /* 0x000fe400078e0000 */
        /* <DEDUP_REMOVED lines=8> */
[----:B-1----:R-:W-:Y:S06]  /*1330*/  @P2 BRA `(.L_x_4336) ;  /* 0x0000000000242947 */ /* 0x002fec0003800000 */
        /* <DEDUP_REMOVED lines=9> */
.L_x_4336:
[----:B------:R-:W-:Y:S01]  /*13d0*/  ULDC.64 UR4, c[0x0][0xb18] ;  /* 0x0002c60000047ab9 */ /* 0x000fe20000000a00 */
[----:B------:R0:W-:Y:S01]  /*13e0*/  STL [R1+0x48], R225 ;  /* 0x000048e101007387 */ /* 0x0001e20000100800 */
[----:B------:R-:W-:-:S03]  /*13f0*/  ISETP.NE.U32.AND P1, PT, RZ, UR4, PT ;  /* 0x00000004ff007c0c */ /* 0x000fc6000bf25070 */
[----:B------:R0:W-:Y:S01]  /*1400*/  STL [R1+0x34], R226 ;  /* 0x000034e201007387 */ /* 0x0001e20000100800 */
[----:B------:R-:W-:-:S13]  /*1410*/  ISETP.NE.AND.EX P1, PT, RZ, UR5, PT, P1 ;  /* 0x00000005ff007c0c */ /* 0x000fda000bf25310 */
[----:B0-----:R-:W-:Y:S05]  /*1420*/  @!P1 BRA `(.L_x_4337) ;  /* 0x0000000000109947 */ /* 0x001fea0003800000 */
[----:B------:R-:W-:-:S04]  /*1430*/  IADD3 R4, P0, R28, UR4, RZ ;  /* 0x000000041c047c10 */ /* 0x000fc8000ff1e0ff */
[----:B------:R-:W-:-:S05]  /*1440*/  IADD3.X R5, R26, UR5, RZ, P0, !PT ;  /* 0x000000051a057c10 */ /* 0x000fca00087fe4ff */
[----:B------:R0:W5:Y:S01]  /*1450*/  LDG.E R24, desc[UR52][R4.64] ;  /* 0x0000003404187981 */ /* 0x000162000c1e1900 */
[----:B------:R-:W-:Y:S05]  /*1460*/  BRA `(.L_x_4338) ;  /* 0x0000000000107947 */ /* 0x000fea0003800000 */
.L_x_4337:
[----:B------:R-:W-:Y:S05]  /*1470*/  @!P0 BRA `(.L_x_4338) ;  /* 0x00000000000c8947 */ /* 0x000fea0003800000 */
[----:B------:R-:W2:Y:S04]  /*1480*/  LDG.E R5, desc[UR52][R8.64] ;  /* 0x0000003408057981 */ /* 0x000ea8000c1e1900 */
[----:B------:R-:W2:Y:S02]  /*1490*/  LDG.E R24, desc[UR52][R8.64+0x4] ;  /* 0x0000043408187981 */ /* 0x000ea4000c1e1900 */
[----:B--2---:R-:W-:-:S07]  /*14a0*/  IMAD.IADD R24, R24, 0x1, -R5 ;  /* 0x0000000118187824 */ /* 0x004fce00078e0a05 */
.L_x_4338:
        /* <DEDUP_REMOVED lines=21> */
[----:B------:R-:W-:Y:S01]  /*1600*/  IADD3 R3, R8, R3, -R224 ;  /* 0x0000000308037210 */ /* 0x000fe20007ffe8e0 */
[----:B------:R0:W-:Y:S02]  /*1610*/  STL [R1+0x10], R8 ;  /* 0x0000100801007387 */ /* 0x0001e40000100800 */
        /* <DEDUP_REMOVED lines=40> */
.L_x_4341:
[----:B------:R-:W-:Y:S05]  /*18a0*/  BSYNC B6 ;  /* 0x0000000000067941 */ /* 0x000fea0003800000 */
.L_x_4340:
        /* <DEDUP_REMOVED lines=20> */
.L_x_4343:
[----:B------:R-:W-:Y:S05]  /*19f0*/  BSYNC B6 ;  /* 0x0000000000067941 */ /* 0x000fea0003800000 */
.L_x_4342:
        /* <DEDUP_REMOVED lines=8> */
[----:B------:R-:W-:-:S03]  /*1a80*/  SHF.R.S32.HI R97, RZ, 0x1f, R18 ;  /* 0x0000001fff617819 */ /* 0x000fc60000011412 */
[----:B------:R-:W3:Y:S06]  /*1a90*/  LDC.64 R48, c[0x0][0x3e8] ;  /* 0x0000fa00ff307b82 */ /* 0x000eec0000000a00 */
[----:B------:R-:W-:Y:S02]  /*1aa0*/  @P0 IADD3 R4, P1, R28, UR4, RZ ;  /* 0x000000041c040c10 */ /* 0x000fe4000ff3e0ff */
[----:B------:R-:W4:Y:S02]  /*1ab0*/  LDC.64 R54, c[0x0][0x3d8] ;  /* 0x0000f600ff367b82 */ /* 0x000f240000000a00 */
[----:B------:R-:W-:Y:S01]  /*1ac0*/  @P0 IADD3.X R5, R26, UR5, RZ, P1, !PT ;  /* 0x000000051a050c10 */ /* 0x000fe20008ffe4ff */
[----:B------:R-:W-:-:S04]  /*1ad0*/  ULDC.64 UR4, c[0x0][0x2f8] ;  /* 0x0000be0000047ab9 */ /* 0x000fc80000000a00 */
[----:B------:R2:W3:Y:S01]  /*1ae0*/  @P0 LDG.E R25, desc[UR52][R4.64] ;  /* 0x0000003404190981 */ /* 0x0004e2000c1e1900 */
[----:B0-----:R-:W-:Y:S02]  /*1af0*/  ISETP.NE.AND P0, PT, R0, 0x1, PT ;  /* 0x000000010000780c */ /* 0x001fe40003f05270 */
[----:B------:R-:W-:Y:S01]  /*1b00*/  SHF.R.S32.HI R24, RZ, 0x1f, R27 ;  /* 0x0000001fff187819 */ /* 0x000fe2000001141b */
[----:B------:R-:W0:Y:S04]  /*1b10*/  S2R R26, SR_TID.X ;  /* 0x00000000001a7919 */ /* 0x000e280000002100 */
[-C--:B-1----:R-:W-:Y:S02]  /*1b20*/  IMAD R6, R24, R42.reuse, RZ ;  /* 0x0000002a18067224 */ /* 0x082fe400078e02ff */
[----:B--2---:R-:W-:-:S04]  /*1b30*/  IMAD.WIDE.U32 R4, R27, R42, RZ ;  /* 0x0000002a1b047225 */ /* 0x004fc800078e00ff */
[----:B------:R-:W1:Y:S01]  /*1b40*/  @P0 LDC R3, c[0x0][0x42c] ;  /* 0x00010b00ff030b82 */ /* 0x000e620000000800 */
[----:B------:R-:W-:-:S05]  /*1b50*/  VIADD R20, R20, 0xffffff80 ;  /* 0xffffff8014147836 */ /* 0x000fca0000000000 */
[----:B------:R-:W-:Y:S02]  /*1b60*/  SHF.R.S32.HI R28, RZ, 0x1f, R20 ;  /* 0x0000001fff1c7819 */ /* 0x000fe40000011414 */
[----:B------:R-:W2:Y:S02]  /*1b70*/  @P0 LDC R7, c[0x0][0x430] ;  /* 0x00010c00ff070b82 */ /* 0x000ea40000000800 */
[----:B------:R-:W-:-:S04]  /*1b80*/  LEA.HI R28, R28, R20, RZ, 0x2 ;  /* 0x000000141c1c7211 */ /* 0x000fc800078f10ff */
[----:B------:R-:W-:-:S05]  /*1b90*/  LOP3.LUT R28, R28, 0xfffffffc, RZ, 0xc0, !PT ;  /* 0xfffffffc1c1c7812 */ /* 0x000fca00078ec0ff */
[----:B------:R-:W-:Y:S01]  /*1ba0*/  IMAD.IADD R28, R20, 0x1, -R28 ;  /* 0x00000001141c7824 */ /* 0x000fe200078e0a1c */
[----:B0-----:R-:W-:-:S03]  /*1bb0*/  SHF.R.U32.HI R26, RZ, 0x7, R26 ;  /* 0x00000007ff1a7819 */ /* 0x001fc6000001161a */
[----:B------:R-:W-:Y:S02]  /*1bc0*/  IMAD.SHL.U32 R20, R28, 0x8, RZ ;  /* 0x000000081c147824 */ /* 0x000fe400078e00ff */
[----:B-1----:R-:W-:Y:S01]  /*1bd0*/  @P0 IMAD.HI.U32 R0, R226, R3, RZ ;  /* 0x00000003e2000227 */ /* 0x002fe200078e00ff */
[----:B------:R-:W-:Y:S02]  /*1be0*/  ISETP.NE.AND P6, PT, R26, 0x1, PT ;  /* 0x000000011a00780c */ /* 0x000fe40003fc5270 */
[----:B------:R-:W-:Y:S01]  /*1bf0*/  SHF.R.S32.HI R21, RZ, 0x1f, R20 ;  /* 0x0000001fff157819 */ /* 0x000fe20000011414 */
[----:B------:R-:W-:Y:S02]  /*1c00*/  IMAD R3, R27, R43, R6 ;  /* 0x0000002b1b037224 */ /* 0x000fe400078e0206 */
[C---:B------:R-:W-:Y:S01]  /*1c10*/  VIADD R99, R20.reuse, 0x20 ;  /* 0x0000002014637836 */ /* 0x040fe20000000000 */
[----:B--2---:R-:W-:Y:S01]  /*1c20*/  @P0 SHF.R.U32.HI R226, RZ, R7, R0 ;  /* 0x00000007ffe20219 */ /* 0x004fe20000011600 */
[----:B------:R-:W-:Y:S01]  /*1c30*/  IMAD.IADD R5, R5, 0x1, R3 ;  /* 0x0000000105057824 */ /* 0x000fe200078e0203 */
[----:B------:R-:W-:Y:S01]  /*1c40*/  ISETP.NE.U32.AND P0, PT, RZ, UR6, PT ;  /* 0x00000006ff007c0c */ /* 0x000fe2000bf05070 */
[----:B------:R-:W-:Y:S01]  /*1c50*/  VIADD R98, R20, 0x40 ;  /* 0x0000004014627836 */ /* 0x000fe20000000000 */
[----:B------:R-:W-:Y:S01]  /*1c60*/  SHF.R.S32.HI R6, RZ, 0x1f, R226 ;  /* 0x0000001fff067819 */ /* 0x000fe200000114e2 */
[----:B------:R-:W-:Y:S01]  /*1c70*/  IMAD.WIDE.U32 R4, R226, UR4, R4 ;  /* 0x00000004e2047c25 */ /* 0x000fe2000f8e0004 */
[----:B------:R-:W-:-:S03]  /*1c80*/  ISETP.NE.AND.EX P0, PT, RZ, UR7, PT, P0 ;  /* 0x00000007ff007c0c */ /* 0x000fc6000bf05300 */
[----:B------:R-:W-:Y:S02]  /*1c90*/  IMAD R3, R6, UR4, RZ ;  /* 0x0000000406037c24 */ /* 0x000fe4000f8e02ff */
[----:B------:R-:W-:Y:S02]  /*1ca0*/  VIADD R96, R20, 0x60 ;  /* 0x0000006014607836 */ /* 0x000fe40000000000 */
[----:B------:R-:W-:Y:S01]  /*1cb0*/  IMAD R3, R226, UR5, R3 ;  /* 0x00000005e2037c24 */ /* 0x000fe2000f8e0203 */
[----:B------:R-:W-:Y:S01]  /*1cc0*/  ULDC.64 UR4, c[0x0][0x300] ;  /* 0x0000c00000047ab9 */ /* 0x000fe20000000a00 */
[----:B------:R-:W-:Y:S02]  /*1cd0*/  VIADD R7, R20, 0xe0 ;  /* 0x000000e014077836 */ /* 0x000fe40000000000 */
[----:B------:R-:W-:Y:S02]  /*1ce0*/  IMAD.IADD R5, R5, 0x1, R3 ;  /* 0x0000000105057824 */ /* 0x000fe400078e0203 */
[----:B------:R-:W-:-:S02]  /*1cf0*/  IMAD R3, R97, R42, RZ ;  /* 0x0000002a61037224 */ /* 0x000fc400078e02ff */
[----:B------:R-:W-:Y:S02]  /*1d00*/  VIADD R94, R20, 0x80 ;  /* 0x00000080145e7836 */ /* 0x000fe40000000000 */
[----:B------:R-:W-:Y:S02]  /*1d10*/  IMAD R3, R18, R43, R3 ;  /* 0x0000002b12037224 */ /* 0x000fe400078e0203 */
[----:B------:R-:W-:Y:S02]  /*1d20*/  VIADD R92, R20, 0xa0 ;  /* 0x000000a0145c7836 */ /* 0x000fe40000000000 */
[----:B------:R-:W-:Y:S02]  /*1d30*/  IMAD.SHL.U32 R38, R28, 0x4, RZ ;  /* 0x000000041c267824 */ /* 0x000fe400078e00ff */
[----:B------:R-:W2:Y:S03]  /*1d40*/  LDL R28, [R1+0x4c] ;  /* 0x00004c00011c7983 */ /* 0x000ea60000100800 */
[----:B------:R-:W-:-:S02]  /*1d50*/  SHF.R.S32.HI R39, RZ, 0x1f, R38 ;  /* 0x0000001fff277819 */ /* 0x000fc40000011426 */
[----:B---3--:R-:W-:Y:S02]  /*1d60*/  SHF.R.S32.HI R0, RZ, 0x1f, R25 ;  /* 0x0000001fff007819 */ /* 0x008fe40000011419 */
[----:B------:R-:W-:Y:S02]  /*1d70*/  SEL R41, R25, RZ, !P0 ;  /* 0x000000ff19297207 */ /* 0x000fe40004000000 */
[----:B------:R-:W-:Y:S01]  /*1d80*/  SEL R8, R0, RZ, !P0 ;  /* 0x000000ff00087207 */ /* 0x000fe20004000000 */
[----:B------:R-:W0:Y:S02]  /*1d90*/  LDC R25, c[0x0][0x3d4] ;  /* 0x0000f500ff197b82 */ /* 0x000e240000000800 */
[----:B------:R-:W-:-:S04]  /*1da0*/  IMAD.WIDE.U32 R36, R41, UR4, R4 ;  /* 0x0000000429247c25 */ /* 0x000fc8000f8e0004 */
[----:B------:R-:W-:Y:S02]  /*1db0*/  IMAD R0, R8, UR4, RZ ;  /* 0x0000000408007c24 */ /* 0x000fe4000f8e02ff */
[----:B------:R-:W-:-:S04]  /*1dc0*/  IMAD.WIDE.U32 R4, R18, R42, R20 ;  /* 0x0000002a12047225 */ /* 0x000fc800078e0014 */
[----:B------:R-:W-:Y:S01]  /*1dd0*/  IMAD R95, R41, UR5, R0 ;  /* 0x00000005295f7c24 */ /* 0x000fe2000f8e0200 */
[----:B------:R-:W-:Y:S05]  /*1de0*/  @!P6 WARPSYNC.ALL ;  /* 0x000000000000e948 */ /* 0x000fea0003800000 */
[----:B------:R-:W-:Y:S01]  /*1df0*/  IMAD.IADD R95, R37, 0x1, R95 ;  /* 0x00000001255f7824 */ /* 0x000fe200078e025f */
[----:B------:R-:W-:Y:S01]  /*1e00*/  ULDC UR4, c[0x0][0x310] ;  /* 0x0000c40000047ab9 */ /* 0x000fe20000000800 */
[----:B------:R-:W-:Y:S01]  /*1e10*/  IADD3 R93, P0, R36, R4, RZ ;  /* 0x00000004245d7210 */ /* 0x000fe20007f1e0ff */
[----:B------:R-:W-:Y:S01]  /*1e20*/  ULDC.64 UR6, c[0x0][0x320] ;  /* 0x0000c80000067ab9 */ /* 0x000fe20000000a00 */
[----:B------:R-:W-:Y:S01]  /*1e30*/  ISETP.GE.AND P1, PT, R99, UR4, PT ;  /* 0x0000000463007c0c */ /* 0x000fe2000bf26270 */
[----:B------:R-:W-:Y:S01]  /*1e40*/  VIADD R4, R20, 0xc0 ;  /* 0x000000c014047836 */ /* 0x000fe20000000000 */
[----:B------:R-:W-:-:S02]  /*1e50*/  IADD3.X R91, R95, R5, R3, P0, !PT ;  /* 0x000000055f5b7210 */ /* 0x000fc400007fe403 */
[----:B------:R-:W-:Y:S02]  /*1e60*/  SEL R3, RZ, 0xffffffff, P1 ;  /* 0xffffffffff037807 */ /* 0x000fe40000800000 */
[----:B------:R-:W-:Y:S02]  /*1e70*/  ISETP.GE.AND P0, PT, R20, UR4, PT ;  /* 0x0000000414007c0c */ /* 0x000fe4000bf06270 */
[----:B------:R-:W-:Y:S01]  /*1e80*/  ISETP.GE.AND P1, PT, R96, UR4, PT ;  /* 0x0000000460007c0c */ /* 0x000fe2000bf26270 */
[----:B------:R-:W-:Y:S01]  /*1e90*/  IMAD.SHL.U32 R5, R3, 0x2, RZ ;  /* 0x0000000203057824 */ /* 0x000fe200078e00ff */
[----:B------:R-:W-:Y:S01]  /*1ea0*/  SEL R0, RZ, 0x1, P0 ;  /* 0x00000001ff007807 */ /* 0x000fe20000000000 */
[----:B------:R-:W-:Y:S01]  /*1eb0*/  IMAD R3, R6, UR6, RZ ;  /* 0x0000000606037c24 */ /* 0x000fe2000f8e02ff */
[----:B------:R-:W-:Y:S02]  /*1ec0*/  ISETP.GE.AND P0, PT, R98, UR4, PT ;  /* 0x0000000462007c0c */ /* 0x000fe4000bf06270 */
[----:B------:R-:W-:Y:S01]  /*1ed0*/  ISETP.GE.AND P3, PT, R7, UR4, PT ;  /* 0x0000000407007c0c */ /* 0x000fe2000bf66270 */
[----:B------:R-:W-:Y:S01]  /*1ee0*/  IMAD R7, R226, UR7, R3 ;  /* 0x00000007e2077c24 */ /* 0x000fe2000f8e0203 */
[----:B------:R-:W-:-:S02]  /*1ef0*/  LOP3.LUT R0, R5, 0x2, R0, 0xe2, !PT ;  /* 0x0000000205007812 */ /* 0x000fc400078ee200 */
[----:B------:R-:W-:Y:S02]  /*1f00*/  SEL R3, RZ, 0x4, P0 ;  /* 0x00000004ff037807 */ /* 0x000fe40000000000 */
[----:B------:R-:W-:Y:S02]  /*1f10*/  SEL R6, RZ, 0x8, P1 ;  /* 0x00000008ff067807 */ /* 0x000fe40000800000 */
[----:B------:R-:W-:Y:S02]  /*1f20*/  ISETP.GE.AND P0, PT, R94, UR4, PT ;  /* 0x000000045e007c0c */ /* 0x000fe4000bf06270 */
[----:B------:R-:W-:Y:S02]  /*1f30*/  ISETP.GE.AND P1, PT, R92, UR4, PT ;  /* 0x000000045c007c0c */ /* 0x000fe4000bf26270 */
[----:B------:R-:W-:Y:S01]  /*1f40*/  ISETP.GE.AND P2, PT, R4, UR4, PT ;  /* 0x0000000404007c0c */ /* 0x000fe2000bf46270 */
[----:B------:R-:W-:Y:S01]  /*1f50*/  IMAD.WIDE.U32 R4, R226, UR6, R20 ;  /* 0x00000006e2047c25 */ /* 0x000fe2000f8e0014 */
[----:B------:R-:W-:Y:S01]  /*1f60*/  LOP3.LUT R0, R6, R0, R3, 0xfe, !PT ;  /* 0x0000000006007212 */ /* 0x000fe200078efe03 */
[----:B------:R-:W-:Y:S01]  /*1f70*/  ULDC.64 UR4, c[0x0][0x328] ;  /* 0x0000ca0000047ab9 */ /* 0x000fe20000000a00 */
[----:B------:R-:W-:Y:S01]  /*1f80*/  SEL R3, RZ, 0x10, P0 ;  /* 0x00000010ff037807 */ /* 0x000fe20000000000 */
[----:B------:R-:W-:Y:S01]  /*1f90*/  IMAD.IADD R5, R5, 0x1, R7 ;  /* 0x0000000105057824 */ /* 0x000fe200078e0207 */
[----:B------:R-:W-:Y:S01]  /*1fa0*/  SEL R6, RZ, 0x20, P1 ;  /* 0x00000020ff067807 */ /* 0x000fe20000800000 */
[----:B------:R-:W-:-:S03]  /*1fb0*/  IMAD R7, R8, UR4, RZ ;  /* 0x0000000408077c24 */ /* 0x000fc6000f8e02ff */
[----:B------:R-:W-:Y:S02]  /*1fc0*/  LOP3.LUT R3, R6, R0, R3, 0xfe, !PT ;  /* 0x0000000006037212 */ /* 0x000fe400078efe03 */
[----:B------:R-:W-:Y:S01]  /*1fd0*/  SEL R0, RZ, 0x40, P2 ;  /* 0x00000040ff007807 */ /* 0x000fe20001000000 */
[C---:B------:R-:W-:Y:S02]  /*1fe0*/  IMAD R63, R41.reuse, UR5, R7 ;  /* 0x00000005293f7c24 */ /* 0x040fe4000f8e0207 */
[----:B------:R-:W-:Y:S01]  /*1ff0*/  IMAD.WIDE.U32 R40, R41, UR4, R4 ;  /* 0x0000000429287c25 */ /* 0x000fe2000f8e0004 */
[----:B------:R-:W-:Y:S01]  /*2000*/  LOP3.LUT R0, R3, R0, RZ, 0xfc, !PT ;  /* 0x0000000003007212 */ /* 0x000fe200078efcff */
[----:B------:R-:W1:Y:S01]  /*2010*/  S2R R29, SR_TID.X ;  /* 0x00000000001d7919 */ /* 0x000e620000002100 */
[----:B0-----:R-:W-:Y:S01]  /*2020*/  ISETP.GE.AND P0, PT, R20, R25, PT ;  /* 0x000000191400720c */ /* 0x001fe20003f06270 */
[----:B------:R-:W-:Y:S02]  /*2030*/  IMAD R4, R97, R48, RZ ;  /* 0x0000003061047224 */ /* 0x000fe400078e02ff */
[----:B--2---:R-:W-:-:S02]  /*2040*/  IMAD.SHL.U32 R87, R28, 0x40, RZ ;  /* 0x000000401c577824 */ /* 0x004fc400078e00ff */
[----:B------:R-:W-:Y:S01]  /*2050*/  VIADD R79, R26, 0x8 ;  /* 0x000000081a4f7836 */ /* 0x000fe20000000000 */
[----:B------:R-:W-:Y:S01]  /*2060*/  LOP3.LUT P1, RZ, R28, 0x4, RZ, 0xc0, !PT ;  /* 0x000000041cff7812 */ /* 0x000fe2000782c0ff */
[-C--:B----4-:R-:W-:Y:S02]  /*2070*/  IMAD R3, R97, R54.reuse, RZ ;  /* 0x0000003661037224 */ /* 0x090fe400078e02ff */
[----:B------:R-:W-:-:S04]  /*2080*/  IMAD.WIDE.U32 R8, R18, R54, R20 ;  /* 0x0000003612087225 */ /* 0x000fc800078e0014 */
[----:B------:R-:W-:-:S04]  /*2090*/  IMAD.WIDE.U32 R10, R18, R48, R20 ;  /* 0x00000030120a7225 */ /* 0x000fc800078e0014 */
[----:B------:R-:W-:Y:S01]  /*20a0*/  IMAD.MOV.U32 R80, RZ, RZ, 0x20 ;  /* 0x00000020ff507424 */ /* 0x000fe200078e00ff */
[C---:B------:R-:W-:Y:S01]  /*20b0*/  IADD3 R56, P2, R18.reuse, R27, RZ ;  /* 0x0000001b12387210 */ /* 0x040fe20007f5e0ff */
[----:B------:R-:W-:Y:S01]  /*20c0*/  IMAD R15, R18, R49, R4 ;  /* 0x00000031120f7224 */ /* 0x000fe200078e0204 */
[----:B------:R-:W-:Y:S01]  /*20d0*/  SHF.L.U64.HI R88, R42, 0x6, R43 ;  /* 0x000000062a587819 */ /* 0x000fe2000001022b */
[----:B------:R-:W-:Y:S01]  /*20e0*/  IMAD R13, R18, R55, R3 ;  /* 0x00000037120d7224 */ /* 0x000fe200078e0203 */
[----:B------:R-:W-:Y:S01]  /*20f0*/  SHF.L.U64.HI R84, R48, 0x6, R49 ;  /* 0x0000000630547819 */ /* 0x000fe20000010231 */
[----:B------:R-:W-:Y:S01]  /*2100*/  IMAD.WIDE.U32 R4, R18, R54, R38 ;  /* 0x0000003612047225 */ /* 0x000fe200078e0026 */
[----:B------:R-:W-:Y:S01]  /*2110*/  SHF.L.U64.HI R85, R54, 0x6, R55 ;  /* 0x0000000636557819 */ /* 0x000fe20000010237 */
[----:B------:R-:W-:Y:S02]  /*2120*/  ULDC UR4, c[0x0][0x2e4] ;  /* 0x0000b90000047ab9 */ /* 0x000fe40000000800 */
[----:B------:R-:W-:-:S02]  /*2130*/  IMAD.IADD R5, R5, 0x1, R13 ;  /* 0x0000000105057824 */ /* 0x000fc400078e020d */
[----:B-----5:R-:W-:Y:S02]  /*2140*/  IMAD.WIDE.U32 R50, R23, R54, R4 ;  /* 0x0000003617327225 */ /* 0x020fe400078e0004 */
[----:B------:R-:W2:Y:S01]  /*2150*/  LDL R4, [R1+0x28] ;  /* 0x0000280001047983 */ /* 0x000ea20000100800 */
[----:B------:R-:W-:Y:S01]  /*2160*/  SEL R3, R25, RZ, P0 ;  /* 0x000000ff19037207 */ /* 0x000fe20000000000 */
[----:B-1----:R-:W-:-:S04]  /*2170*/  VIADD R29, R29, 0xffffff80 ;  /* 0xffffff801d1d7836 */ /* 0x002fc80000000000 */
[----:B------:R-:W-:Y:S01]  /*2180*/  IMAD.IADD R3, R20, 0x1, R3 ;  /* 0x0000000114037824 */ /* 0x000fe200078e0203 */
[----:B------:R-:W-:Y:S02]  /*2190*/  LOP3.LUT R87, R87, 0x1c0, RZ, 0xc0, !PT ;  /* 0x000001c057577812 */ /* 0x000fe400078ec0ff */
[----:B------:R-:W-:Y:S02]  /*21a0*/  SHF.R.S32.HI R26, RZ, 0x1f, R29 ;  /* 0x0000001fff1a7819 */ /* 0x000fe4000001141d */
[----:B------:R-:W-:Y:S01]  /*21b0*/  SHF.R.S32.HI R12, RZ, 0x1f, R3 ;  /* 0x0000001fff0c7819 */ /* 0x000fe20000011403 */
[----:B------:R-:W-:Y:S01]  /*21c0*/  VIADD R28, R18, 0x40 ;  /* 0x00000040121c7836 */ /* 0x000fe20000000000 */
[----:B------:R-:W-:Y:S01]  /*21d0*/  SHF.R.U32.HI R82, RZ, 0x3, R87 ;  /* 0x00000003ff527819 */ /* 0x000fe20000011657 */
[----:B------:R-:W-:Y:S01]  /*21e0*/  IMAD.IADD R9, R13, 0x1, R9 ;  /* 0x000000010d097824 */ /* 0x000fe200078e0209 */
[----:B------:R-:W-:Y:S02]  /*21f0*/  LEA.HI R12, R12, R3, RZ, 0x3 ;  /* 0x000000030c0c7211 */ /* 0x000fe400078f18ff */
[----:B------:R-:W-:-:S02]  /*2200*/  LOP3.LUT R3, R87, 0x18, R20, 0xf8, !PT ;  /* 0x0000001857037812 */ /* 0x000fc400078ef814 */
[----:B------:R-:W-:Y:S01]  /*2210*/  LEA.HI R26, R26, R29, RZ, 0x5 ;  /* 0x0000001d1a1a7211 */ /* 0x000fe200078f28ff */
[----:B------:R-:W-:Y:S01]  /*2220*/  IMAD.SHL.U32 R28, R28, 0x40, RZ ;  /* 0x000000401c1c7824 */ /* 0x000fe200078e00ff */
[----:B------:R-:W-:Y:S02]  /*2230*/  SHF.R.S32.HI R13, RZ, 0x1f, R23 ;  /* 0x0000001fff0d7819 */ /* 0x000fe40000011417 */
[----:B------:R-:W-:Y:S02]  /*2240*/  LOP3.LUT R3, R3, R82, RZ, 0x3c, !PT ;  /* 0x0000005203037212 */ /* 0x000fe400078e3cff */
[----:B------:R-:W-:Y:S01]  /*2250*/  SHF.R.S32.HI R26, RZ, 0x5, R26 ;  /* 0x00000005ff1a7819 */ /* 0x000fe2000001141a */
[----:B------:R-:W-:Y:S01]  /*2260*/  IMAD.WIDE.U32 R6, R18, R48, R38 ;  /* 0x0000003012067225 */ /* 0x000fe200078e0026 */
[----:B------:R-:W-:-:S03]  /*2270*/  LOP3.LUT R28, R28, 0x1c0, RZ, 0xc0, !PT ;  /* 0x000001c01c1c7812 */ /* 0x000fc600078ec0ff */
[----:B------:R-:W-:Y:S01]  /*2280*/  IMAD R14, R13, R48, RZ ;  /* 0x000000300d0e7224 */ /* 0x000fe200078e02ff */
[--C-:B------:R-:W-:Y:S01]  /*2290*/  SHF.R.S32.HI R72, RZ, 0x3, R12.reuse ;  /* 0x00000003ff487819 */ /* 0x100fe2000001140c */
[----:B------:R-:W-:Y:S01]  /*22a0*/  IMAD R77, R26, 0x200, R3 ;  /* 0x000002001a4d7824 */ /* 0x000fe200078e0203 */
[----:B------:R-:W-:Y:S01]  /*22b0*/  LOP3.LUT R3, R87, 0x38, R12, 0xf8, !PT ;  /* 0x0000003857037812 */ /* 0x000fe200078ef80c */
[----:B------:R-:W-:Y:S01]  /*22c0*/  IMAD.IADD R7, R7, 0x1, R15 ;  /* 0x0000000107077824 */ /* 0x000fe200078e020f */
[----:B------:R-:W-:Y:S01]  /*22d0*/  LOP3.LUT R71, R12, 0xfffffff8, RZ, 0xc0, !PT ;  /* 0xfffffff80c477812 */ /* 0x000fe200078ec0ff */
[----:B------:R-:W-:Y:S01]  /*22e0*/  IMAD.IADD R11, R15, 0x1, R11 ;  /* 0x000000010f0b7824 */ /* 0x000fe200078e020b */
[----:B------:R-:W-:Y:S01]  /*22f0*/  SHF.R.U32.HI R81, RZ, 0x3, R28 ;  /* 0x00000003ff517819 */ /* 0x000fe2000001161c */
[----:B------:R-:W-:Y:S01]  /*2300*/  IMAD R69, R23, R49, R14 ;  /* 0x0000003117457224 */ /* 0x000fe200078e020e */
[----:B------:R-:W-:Y:S01]  /*2310*/  LOP3.LUT R12, R28, 0x38, R12, 0xf8, !PT ;  /* 0x000000381c0c7812 */ /* 0x000fe200078ef80c */
[----:B------:R-:W-:Y:S01]  /*2320*/  IMAD R14, R13, R54, RZ ;  /* 0x000000360d0e7224 */ /* 0x000fe200078e02ff */
[----:B------:R-:W-:Y:S01]  /*2330*/  LOP3.LUT R67, R3, R82, RZ, 0x3c, !PT ;  /* 0x0000005203437212 */ /* 0x000fe200078e3cff */
[----:B------:R-:W-:Y:S01]  /*2340*/  IMAD.WIDE.U32 R44, R23, R48, R6 ;  /* 0x00000030172c7225 */ /* 0x000fe200078e0006 */
[----:B------:R-:W-:-:S02]  /*2350*/  SEL R80, R80, 0xffffffe0, !P1 ;  /* 0xffffffe050507807 */ /* 0x000fc40004800000 */
[----:B------:R-:W-:Y:S01]  /*2360*/  LOP3.LUT R12, R12, R81, RZ, 0x3c, !PT ;  /* 0x000000510c0c7212 */ /* 0x000fe200078e3cff */
[----:B------:R-:W-:Y:S01]  /*2370*/  IMAD.WIDE.U32 R46, R23, R48, R10 ;  /* 0x00000030172e7225 */ /* 0x000fe200078e000a */
[----:B------:R-:W-:-:S03]  /*2380*/  SEL R3, RZ, 0xffffff80, P3 ;  /* 0xffffff80ff037807 */ /* 0x000fc60001800000 */
[----:B------:R-:W-:Y:S02]  /*2390*/  IMAD R15, R43, 0x60, RZ ;  /* 0x000000602b0f7824 */ /* 0x000fe400078e02ff */
[----:B------:R-:W-:Y:S02]  /*23a0*/  IMAD.SHL.U32 R86, R42, 0x40, RZ ;  /* 0x000000402a567824 */ /* 0x000fe400078e00ff */
[----:B------:R-:W-:Y:S02]  /*23b0*/  IMAD R75, R49, 0x60, RZ ;  /* 0x00000060314b7824 */ /* 0x000fe400078e02ff */
[----:B------:R-:W-:Y:S02]  /*23c0*/  IMAD.SHL.U32 R89, R48, 0x40, RZ ;  /* 0x0000004030597824 */ /* 0x000fe400078e00ff */
[----:B------:R-:W-:Y:S02]  /*23d0*/  IMAD R7, R23, R55, R14 ;  /* 0x0000003717077224 */ /* 0x000fe400078e020e */
[----:B------:R-:W-:-:S02]  /*23e0*/  IMAD R11, R55, 0x60, RZ ;  /* 0x00000060370b7824 */ /* 0x000fc400078e02ff */
[----:B------:R-:W-:Y:S02]  /*23f0*/  IMAD.SHL.U32 R83, R54, 0x40, RZ ;  /* 0x0000004036537824 */ /* 0x000fe400078e00ff */
[----:B------:R-:W-:Y:S01]  /*2400*/  IMAD.WIDE.U32 R52, R23, R54, R8 ;  /* 0x0000003617347225 */ /* 0x000fe200078e0008 */
[----:B------:R-:W-:-:S03]  /*2410*/  LOP3.LUT R3, R0, 0x80, R3, 0xc8, !PT ;  /* 0x0000008000037812 */ /* 0x000fc600078ec803 */
[----:B------:R-:W-:-:S04]  /*2420*/  IMAD.WIDE.U32 R42, R42, 0x60, RZ ;  /* 0x000000602a2a7825 */ /* 0x000fc800078e00ff */
[----:B------:R-:W-:-:S04]  /*2430*/  IMAD.WIDE.U32 R48, R48, 0x60, RZ ;  /* 0x0000006030307825 */ /* 0x000fc800078e00ff */
[----:B------:R-:W-:Y:S01]  /*2440*/  IMAD.WIDE.U32 R54, R54, 0x60, RZ ;  /* 0x0000006036367825 */ /* 0x000fe200078e00ff */
[----:B------:R-:W-:Y:S02]  /*2450*/  SHF.R.S32.HI R64, RZ, 0x1f, R71 ;  /* 0x0000001fff407819 */ /* 0x000fe40000011447 */
[----:B------:R-:W-:Y:S01]  /*2460*/  ISETP.GE.AND P1, PT, R20, UR4, PT ;  /* 0x0000000414007c0c */ /* 0x000fe2000bf26270 */
[----:B------:R-:W-:Y:S01]  /*2470*/  IMAD.X R57, R97, 0x1, R24, P2 ;  /* 0x0000000161397824 */ /* 0x000fe200010e0618 */
[----:B------:R-:W-:Y:S01]  /*2480*/  ISETP.GE.AND P2, PT, R99, UR4, PT ;  /* 0x0000000463007c0c */ /* 0x000fe2000bf46270 */
[----:B------:R-:W-:Y:S01]  /*2490*/  IMAD.IADD R70, R45, 0x1, R69 ;  /* 0x000000012d467824 */ /* 0x000fe200078e0245 */
[----:B------:R-:W-:Y:S01]  /*24a0*/  LOP3.LUT R0, R0, 0x40, RZ, 0xc0, !PT ;  /* 0x0000004000007812 */ /* 0x000fe200078ec0ff */
[----:B------:R-:W-:Y:S02]  /*24b0*/  IMAD.SHL.U32 R78, R25, 0x2, RZ ;  /* 0x00000002194e7824 */ /* 0x000fe400078e00ff */
[----:B------:R-:W-:-:S02]  /*24c0*/  IMAD.IADD R76, R43, 0x1, R15 ;  /* 0x000000012b4c7824 */ /* 0x000fc400078e020f */
[----:B------:R-:W-:Y:S02]  /*24d0*/  IMAD.IADD R75, R49, 0x1, R75 ;  /* 0x00000001314b7824 */ /* 0x000fe400078e024b */
[----:B------:R-:W-:Y:S02]  /*24e0*/  IMAD.IADD R74, R55, 0x1, R11 ;  /* 0x00000001374a7824 */ /* 0x000fe400078e020b */
[----:B------:R-:W-:Y:S02]  /*24f0*/  IMAD.IADD R73, R80, 0x1, R77 ;  /* 0x0000000150497824 */ /* 0x000fe400078e024d */
[----:B------:R-:W-:Y:S02]  /*2500*/  IMAD.IADD R69, R69, 0x1, R47 ;  /* 0x0000000145457824 */ /* 0x000fe400078e022f */
[----:B------:R-:W-:Y:S02]  /*2510*/  IMAD.IADD R68, R51, 0x1, R7 ;  /* 0x0000000133447824 */ /* 0x000fe400078e0207 */
[----:B------:R-:W-:-:S02]  /*2520*/  IMAD.IADD R66, R7, 0x1, R53 ;  /* 0x0000000107427824 */ /* 0x000fc400078e0235 */
[----:B------:R-:W-:Y:S02]  /*2530*/  IMAD R67, R26, 0x200, R67 ;  /* 0x000002001a437824 */ /* 0x000fe400078e0243 */
[----:B------:R-:W-:Y:S01]  /*2540*/  IMAD.IADD R63, R41, 0x1, R63 ;  /* 0x00000001293f7824 */ /* 0x000fe200078e023f */
[----:B------:R-:W-:Y:S01]  /*2550*/  @!P6 BAR.SYNC.DEFER_BLOCKING 0x9, 0x100 ;  /* 0x024400000000eb1d */ /* 0x000fe20000010000 */
[----:B--2---:R-:W-:-:S07]  /*2560*/  IMAD.IADD R65, R4, 0x1, R12 ;  /* 0x0000000104417824 */ /* 0x004fce00078e020c */
.L_x_4391:
        /* <DEDUP_REMOVED lines=68> */
.L_x_4348:
[----:B------:R-:W-:Y:S05]  /*29b0*/  BSYNC B1 ;  /* 0x0000000000017941 */ /* 0x000fea0003800000 */
.L_x_4347:
[----:B0-----:R-:W-:Y:S01]  /*29c0*/  VIADD R10, R18, 0x40 ;  /* 0x00000040120a7836 */ /* 0x001fe20000000000 */
[----:B------:R-:W-:Y:S01]  /*29d0*/  BSSY B1, `(.L_x_4349) ;  /* 0x000001d000017945 */ /* 0x000fe20003800000 */
[----:B------:R-:W-:Y:S01]  /*29e0*/  CS2R R26, SRZ ;  /* 0x00000000001a7805 */ /* 0x000fe2000001ff00 */
[----:B-----5:R-:W-:Y:S01]  /*29f0*/  IMAD.MOV.U32 R102, RZ, RZ, R30 ;  /* 0x000000ffff667224 */ /* 0x020fe200078e001e */
[----:B------:R-:W-:Y:S02]  /*2a00*/  CS2R R24, SRZ ;  /* 0x0000000000187805 */ /* 0x000fe4000001ff00 */
[----:B------:R-:W-:Y:S02]  /*2a10*/  ISETP.GE.AND P5, PT, R10, R101, PT ;  /* 0x000000650a00720c */ /* 0x000fe40003fa6270 */
[----:B------:R-:W-:Y:S01]  /*2a20*/  CS2R R10, SRZ ;  /* 0x00000000000a7805 */ /* 0x000fe2000001ff00 */
[----:B------:R-:W-:-:S10]  /*2a30*/  IMAD.MOV.U32 R103, RZ, RZ, R31 ;  /* 0x000000ffff677224 */ /* 0x000fd400078e001f */
        /* <DEDUP_REMOVED lines=22> */
.L_x_4350:
[----:B------:R-:W-:Y:S05]  /*2ba0*/  BSYNC B1 ;  /* 0x0000000000017941 */ /* 0x000fea0003800000 */
.L_x_4349:
        /* <DEDUP_REMOVED lines=33> */
.L_x_4351:
[----:B------:R-:W-:Y:S01]  /*2dc0*/  IMAD R90, R16, 0x8, R17 ;  /* 0x00000008105a7824 */ /* 0x000fe200078e0211 */
[----:B------:R-:W-:Y:S01]  /*2dd0*/  SHF.L.U32 R111, R22, 0x1f, RZ ;  /* 0x0000001f166f7819 */ /* 0x000fe200000006ff */
[----:B------:R-:W-:Y:S03]  /*2de0*/  BSSY B1, `(.L_x_4352) ;  /* 0x0000003000017945 */ /* 0x000fe60003800000 */
[----:B------:R-:W0:Y:S02]  /*2df0*/  SYNCS.PHASECHK.TRANS64.TRYWAIT P6, [R90+URZ+0x32490], R111 ;  /* 0x0324906f5a0075a7 */ /* 0x000e2400080c017f */
[----:B0-----:R-:W-:Y:S05]  /*2e00*/  @!P6 BRA `(.L_x_4353) ;  /* 0x0000017800c8e947 */ /* 0x001fea0003800000 */
.L_x_4593:
[----:B------:R-:W-:Y:S05]  /*2e10*/  BSYNC B1 ;  /* 0x0000000000017941 */ /* 0x000fea0003800000 */
.L_x_4352:
        /* <DEDUP_REMOVED lines=14> */
[C---:B------:R-:W-:Y:S02]  /*2f00*/  PRMT R109, R110.reuse, 0x5410, R109 ;  /* 0x000054106e6d7816 */ /* 0x040fe4000000006d */
        /* <DEDUP_REMOVED lines=24> */
[----:B------:R-:W-:Y:S01]  /*3090*/  FMUL.FTZ R35, R35, R112 ;  /* 0x0000007023237220 */ /* 0x000fe20000410000 */
        /* <DEDUP_REMOVED lines=14> */
.L_x_4359:
[----:B------:R-:W-:Y:S05]  /*3180*/  BSYNC B3 ;  /* 0x0000000000037941 */ /* 0x000fea0003800000 */
.L_x_4358:
[----:B--2---:R1:W-:Y:S02]  /*3190*/  STG.E.128 desc[UR52][R14.64], R4 ;  /* 0x000000040e007986 */ /* 0x0043e4000c101d34 */
.L_x_4357:
[----:B------:R-:W-:Y:S05]  /*31a0*/  BSYNC B2 ;  /* 0x0000000000027941 */ /* 0x000fea0003800000 */
.L_x_4356:
        /* <DEDUP_REMOVED lines=25> */
[CC--:B------:R-:W-:Y:S01]  /*3340*/  FMUL.FTZ R115, R7.reuse, R110.reuse ;  /* 0x0000006e07737220 */ /* 0x0c0fe20000410000 */
[C---:B------:R-:W-:Y:S02]  /*3350*/  IMAD.U32 R5, R4.reuse, 0x10000, RZ ;  /* 0x0001000004057824 */ /* 0x040fe400078e00ff */
[----:B------:R-:W-:Y:S01]  /*3360*/  FMUL.FTZ R7, R7, R33 ;  /* 0x0000002107077220 */ /* 0x000fe20000410000 */
[----:B------:R-:W-:Y:S01]  /*3370*/  LOP3.LUT R4, R4, 0xffff0000, RZ, 0xc0, !PT ;  /* 0xffff000004047812 */ /* 0x000fe200078ec0ff */
[C---:B------:R-:W-:Y:S01]  /*3380*/  FMUL.FTZ R117, R29.reuse, R113 ;  /* 0x000000711d757220 */ /* 0x040fe20000410000 */
[----:B------:R-:W-:Y:S01]  /*3390*/  LOP3.LUT R112, R112, 0xffff0000, RZ, 0xc0, !PT ;  /* 0xffff000070707812 */ /* 0x000fe200078ec0ff */
[----:B------:R-:W-:Y:S01]  /*33a0*/  FMUL.FTZ R29, R29, R35 ;  /* 0x000000231d1d7220 */ /* 0x000fe20000410000 */
        /* <DEDUP_REMOVED lines=8> */
[----:B------:R-:W-:Y:S01]  /*3430*/  FMUL.FTZ R4, R4, R32 ;  /* 0x0000002004047220 */ /* 0x000fe20000410000 */
[----:B------:R-:W-:Y:S01]  /*3440*/  FMUL.FTZ R31, R31, R34 ;  /* 0x000000221f1f7220 */ /* 0x000fe20000410000 */
        /* <DEDUP_REMOVED lines=10> */
.L_x_4361:
[----:B------:R-:W-:Y:S05]  /*34f0*/  BSYNC B2 ;  /* 0x0000000000027941 */ /* 0x000fea0003800000 */
.L_x_4360:
[----:B--2---:R2:W-:Y:S02]  /*3500*/  STG.E.128 desc[UR52][R14.64+0x40], R4 ;  /* 0x000040040e007986 */ /* 0x0045e4000c101d34 */
.L_x_4355:
[----:B------:R-:W-:Y:S05]  /*3510*/  BSYNC B1 ;  /* 0x0000000000017941 */ /* 0x000fea0003800000 */
.L_x_4354:
        /* <DEDUP_REMOVED lines=53> */
.L_x_4366:
[----:B------:R-:W-:Y:S05]  /*3870*/  BSYNC B2 ;  /* 0x0000000000027941 */ /* 0x000fea0003800000 */
.L_x_4365:
[----:B--2---:R3:W-:Y:S02]  /*3880*/  STG.E.128 desc[UR52][R12.64], R4 ;  /* 0x000000040c007986 */ /* 0x0047e4000c101d34 */
.L_x_4364:
[----:B------:R-:W-:Y:S05]  /*3890*/  BSYNC B1 ;  /* 0x0000000000017941 */ /* 0x000fea0003800000 */
.L_x_4363:
        /* <DEDUP_REMOVED lines=52> */
.L_x_4368:
[----:B------:R-:W-:Y:S05]  /*3be0*/  BSYNC B1 ;  /* 0x0000000000017941 */ /* 0x000fea0003800000 */
.L_x_4367:
[----:B--2---:R1:W-:Y:S01]  /*3bf0*/  STG.E.128 desc[UR52][R12.64+0x40], R4 ;  /* 0x000040040c007986 */ /* 0x0043e2000c101d34 */
[----:B------:R-:W-:Y:S05]  /*3c00*/  BRA `(.L_x_4362) ;  /* 0x0000001400ec7947 */ /* 0x000fea0003800000 */
.L_x_4346:
[----:B------:R-:W-:Y:S01]  /*3c10*/  VIADD R8, R18, 0x40 ;  /* 0x0000004012087836 */ /* 0x000fe20000000000 */
[----:B------:R-:W-:Y:S02]  /*3c20*/  CS2R R14, SRZ ;  /* 0x00000000000e7805 */ /* 0x000fe4000001ff00 */
[----:B------:R-:W-:Y:S02]  /*3c30*/  CS2R R12, SRZ ;  /* 0x00000000000c7805 */ /* 0x000fe4000001ff00 */
[----:B------:R-:W-:Y:S02]  /*3c40*/  CS2R R26, SRZ ;  /* 0x00000000001a7805 */ /* 0x000fe4000001ff00 */
[----:B------:R-:W-:Y:S02]  /*3c50*/  CS2R R24, SRZ ;  /* 0x0000000000187805 */ /* 0x000fe4000001ff00 */
        /* <DEDUP_REMOVED lines=68> */
.L_x_4369:
        /* <DEDUP_REMOVED lines=9> */
.L_x_4594:
[----:B------:R-:W-:Y:S05]  /*4130*/  BSYNC B1 ;  /* 0x0000000000017941 */ /* 0x000fea0003800000 */
.L_x_4370:
[----:B------:R-:W-:Y:S01]  /*4140*/  ISETP.GE.OR P5, PT, R18, R101, P1 ;  /* 0x000000651200720c */ /* 0x000fe20000fa6670 */
[----:B------:R-:W-:-:S12]  /*4150*/  BSSY B1, `(.L_x_4372) ;  /* 0x0000085000017945 */ /* 0x000fd80003800000 */
[----:B------:R-:W-:Y:S05]  /*4160*/  @P5 BRA `(.L_x_4373) ;  /* 0x00000008000c5947 */ /* 0x000fea0003800000 */
[----:B------:R-:W1:Y:S01]  /*4170*/  S2R R30, SR_TID.X ;  /* 0x00000000001e7919 */ /* 0x000e620000002100 */
        /* <DEDUP_REMOVED lines=8> */
[----:B------:R-:W-:Y:S01]  /*4200*/  LEA.HI R29, R29, R28, RZ, 0x4 ;  /* 0x0000001c1d1d7211 */ /* 0x000fe200078f20ff */
[----:B------:R-:W-:Y:S01]  /*4210*/  IMAD R28, R16, 0x1800, R67 ;  /* 0x00001800101c7824 */ /* 0x000fe200078e0243 */
[----:B------:R-:W-:Y:S02]  /*4220*/  IADD3.X R112, R95, R114, R64, P5, P6 ;  /* 0x000000725f707210 */ /* 0x000fe40002fec440 */
[----:B------:R-:W-:Y:S01]  /*4230*/  LEA.HI.SX32 R29, R29, R72, 0x1c ;  /* 0x000000481d1d7211 */ /* 0x000fe200078fe2ff */
[----:B------:R-:W-:-:S04]  /*4240*/  IMAD R28, R28, 0x2, R17 ;  /* 0x000000021c1c7824 */ /* 0x000fc800078e0211 */
[----:B------:R-:W-:-:S05]  /*4250*/  IMAD.SHL.U32 R116, R29, 0x8, RZ ;  /* 0x000000081d747824 */ /* 0x000fca00078e00ff */
[----:B------:R-:W-:Y:S01]  /*4260*/  LOP3.LUT R29, R87, 0x38, R116, 0xf8, !PT ;  /* 0x00000038571d7812 */ /* 0x000fe200078ef874 */
[----:B-1----:R-:W-:-:S03]  /*4270*/  VIADD R31, R30, 0xffffff80 ;  /* 0xffffff801e1f7836 */ /* 0x002fc60000000000 */
[----:B------:R-:W-:Y:S02]  /*4280*/  LOP3.LUT R29, R29, R82, RZ, 0x3c, !PT ;  /* 0x000000521d1d7212 */ /* 0x000fe400078e3cff */
[----:B------:R-:W-:-:S04]  /*4290*/  SHF.R.S32.HI R30, RZ, 0x1f, R31 ;  /* 0x0000001fff1e7819 */ /* 0x000fc8000001141f */
[----:B------:R-:W-:-:S04]  /*42a0*/  LEA.HI R30, R30, R31, RZ, 0x5 ;  /* 0x0000001f1e1e7211 */ /* 0x000fc800078f28ff */
[----:B------:R-:W-:-:S05]  /*42b0*/  SHF.R.S32.HI R30, RZ, 0x5, R30 ;  /* 0x00000005ff1e7819 */ /* 0x000fca000001141e */
[----:B------:R-:W-:-:S04]  /*42c0*/  IMAD R29, R30, 0x200, R29 ;  /* 0x000002001e1d7824 */ /* 0x000fc800078e021d */
        /* <DEDUP_REMOVED lines=96> */
.L_x_4375:
[----:B------:R-:W-:Y:S05]  /*48d0*/  BSYNC B2 ;  /* 0x0000000000027941 */ /* 0x000fea0003800000 */
.L_x_4374:
        /* <DEDUP_REMOVED lines=12> */
.L_x_4373:
[----:B------:R-:W-:Y:S05]  /*49a0*/  BSYNC B1 ;  /* 0x0000000000017941 */ /* 0x000fea0003800000 */
.L_x_4372:
[C---:B-1----:R-:W-:Y:S02]  /*49b0*/  VIADD R13, R18.reuse, 0x40 ;  /* 0x00000040120d7836 */ /* 0x042fe40000000000 */
[----:B------:R-:W-:Y:S02]  /*49c0*/  VIADD R12, R18, 0x40 ;  /* 0x00000040120c7836 */ /* 0x000fe40000000000 */
[C---:B--2---:R-:W-:Y:S01]  /*49d0*/  IMAD.WIDE.U32 R106, R13.reuse, R104, R106 ;  /* 0x000000680d6a7225 */ /* 0x044fe200078e006a */
[----:B------:R-:W-:Y:S02]  /*49e0*/  ISETP.GE.OR P5, PT, R13, R101, P1 ;  /* 0x000000650d00720c */ /* 0x000fe40000fa6670 */
[----:B------:R-:W-:-:S05]  /*49f0*/  SHF.R.S32.HI R12, RZ, 0x1f, R12 ;  /* 0x0000001fff0c7819 */ /* 0x000fca000001140c */
[----:B------:R-:W-:-:S04]  /*4a00*/  IMAD R12, R12, R104, RZ ;  /* 0x000000680c0c7224 */ /* 0x000fc800078e02ff */
[----:B------:R-:W-:Y:S02]  /*4a10*/  IMAD R105, R13, R105, R12 ;  /* 0x000000690d697224 */ /* 0x000fe400078e020c */
[----:B------:R-:W-:Y:S05]  /*4a20*/  @P5 BRA `(.L_x_4362) ;  /* 0x0000000800645947 */ /* 0x000fea0003800000 */
[----:B------:R-:W2:Y:S01]  /*4a30*/  LDL R14, [R1+0x28] ;  /* 0x00002800010e7983 */ /* 0x000ea20000100800 */
[----:B------:R-:W-:Y:S01]  /*4a40*/  IMAD.IADD R30, R107, 0x1, R105 ;  /* 0x000000016b1e7824 */ /* 0x000fe200078e0269 */
[----:B------:R-:W-:Y:S01]  /*4a50*/  IADD3 R12, P5, P6, R36, R106, R71 ;  /* 0x0000006a240c7210 */ /* 0x000fe20007ebe047 */
[----:B------:R-:W-:Y:S01]  /*4a60*/  VIADD R15, R18, 0x40 ;  /* 0x00000040120f7836 */ /* 0x000fe20000000000 */
[----:B------:R-:W-:Y:S01]  /*4a70*/  SEL R115, R78, R115, !P0 ;  /* 0x000000734e737207 */ /* 0x000fe20004000000 */
[----:B------:R-:W-:Y:S01]  /*4a80*/  BSSY B1, `(.L_x_4376) ;  /* 0x000006f000017945 */ /* 0x000fe20003800000 */
[----:B------:R-:W-:Y:S01]  /*4a90*/  IADD3.X R13, R95, R30, R64, P5, P6 ;  /* 0x0000001e5f0d7210 */ /* 0x000fe20002fec440 */
[----:B------:R-:W-:Y:S01]  /*4aa0*/  IMAD.SHL.U32 R15, R15, 0x40, RZ ;  /* 0x000000400f0f7824 */ /* 0x000fe200078e00ff */
[----:B------:R-:W-:-:S04]  /*4ab0*/  LEA R28, P5, R12, R102, 0x1 ;  /* 0x000000660c1c7211 */ /* 0x000fc800078a08ff */
[----:B------:R-:W-:Y:S02]  /*4ac0*/  LEA.HI.X R29, R12, R103, R13, 0x1, P5 ;  /* 0x000000670c1d7211 */ /* 0x000fe400028f0c0d */
[----:B------:R-:W-:Y:S02]  /*4ad0*/  SHF.R.S32.HI R12, RZ, 0x1f, R115 ;  /* 0x0000001fff0c7819 */ /* 0x000fe40000011473 */
[----:B------:R-:W-:Y:S02]  /*4ae0*/  LOP3.LUT R15, R15, 0x1c0, RZ, 0xc0, !PT ;  /* 0x000001c00f0f7812 */ /* 0x000fe400078ec0ff */
[----:B------:R-:W-:-:S04]  /*4af0*/  LEA.HI R115, R12, R115, RZ, 0x4 ;  /* 0x000000730c737211 */ /* 0x000fc800078f20ff */
[----:B------:R-:W-:-:S05]  /*4b00*/  LEA.HI.SX32 R31, R115, R72, 0x1c ;  /* 0x00000048731f7211 */ /* 0x000fca00078fe2ff */
[----:B------:R-:W-:-:S05]  /*4b10*/  IMAD.SHL.U32 R31, R31, 0x8, RZ ;  /* 0x000000081f1f7824 */ /* 0x000fca00078e00ff */
[----:B------:R-:W-:-:S04]  /*4b20*/  LOP3.LUT R12, R15, 0x38, R31, 0xf8, !PT ;  /* 0x000000380f0c7812 */ /* 0x000fc800078ef81f */
[----:B------:R-:W-:-:S05]  /*4b30*/  LOP3.LUT R12, R12, R81, RZ, 0x3c, !PT ;  /* 0x000000510c0c7212 */ /* 0x000fca00078e3cff */
[----:B--2---:R-:W-:Y:S02]  /*4b40*/  IMAD.IADD R13, R14, 0x1, R12 ;  /* 0x000000010e0d7824 */ /* 0x004fe400078e020c */
        /* <DEDUP_REMOVED lines=10> */
[----:B--2---:R-:W-:Y:S01]  /*4bf0*/  IMAD.U32 R10, R24, 0x10000, RZ ;  /* 0x00010000180a7824 */ /* 0x004fe200078e00ff */
[----:B------:R-:W-:Y:S01]  /*4c00*/  SHF.R.U64 R32, R4, 0x10, R5 ;  /* 0x0000001004207819 */ /* 0x000fe20000001205 */
[----:B-1----:R-:W-:Y:S01]  /*4c10*/  IMAD.U32 R5, R13, 0x10000, RZ ;  /* 0x000100000d057824 */ /* 0x002fe200078e00ff */
[----:B------:R-:W-:Y:S01]  /*4c20*/  PRMT R120, R120, 0x5410, R109 ;  /* 0x0000541078787816 */ /* 0x000fe2000000006d */
[----:B------:R-:W-:Y:S01]  /*4c30*/  IMAD.U32 R4, R12, 0x10000, RZ ;  /* 0x000100000c047824 */ /* 0x000fe200078e00ff */
[----:B------:R-:W-:-:S02]  /*4c40*/  PRMT R124, R124, 0x5410, R35 ;  /* 0x000054107c7c7816 */ /* 0x000fc40000000023 */
[----:B------:R-:W-:Y:S01]  /*4c50*/  SHF.R.U64 R108, R8, 0x10, R9 ;  /* 0x00000010086c7819 */ /* 0x000fe20000001209 */
[----:B------:R-:W-:Y:S01]  /*4c60*/  IMAD.U32 R8, R15, 0x10000, RZ ;  /* 0x000100000f087824 */ /* 0x000fe200078e00ff */
[----:B------:R-:W-:Y:S01]  /*4c70*/  SHF.R.U32.HI R105, RZ, 0x10, R11 ;  /* 0x00000010ff697819 */ /* 0x000fe2000001160b */
[----:B------:R-:W-:Y:S01]  /*4c80*/  IMAD.U32 R11, R25, 0x10000, RZ ;  /* 0x00010000190b7824 */ /* 0x000fe200078e00ff */
[--C-:B------:R-:W-:Y:S02]  /*4c90*/  SHF.R.U64 R104, R6, 0x10, R7.reuse ;  /* 0x0000001006687819 */ /* 0x100fe40000001207 */
[----:B------:R-:W-:Y:S01]  /*4ca0*/  PRMT R117, R117, 0x5410, R34 ;  /* 0x0000541075757816 */ /* 0x000fe20000000022 */
[----:B------:R-:W-:Y:S01]  /*4cb0*/  IMAD.U32 R34, R124, 0x10000, RZ ;  /* 0x000100007c227824 */ /* 0x000fe200078e00ff */
[----:B------:R-:W-:Y:S01]  /*4cc0*/  PRMT R123, R123, 0x5410, R32 ;  /* 0x000054107b7b7816 */ /* 0x000fe20000000020 */
[----:B------:R-:W-:Y:S01]  /*4cd0*/  IMAD.U32 R32, R120, 0x10000, RZ ;  /* 0x0001000078207824 */ /* 0x000fe200078e00ff */
[----:B------:R-:W-:Y:S01]  /*4ce0*/  SHF.R.U32.HI R33, RZ, 0x10, R7 ;  /* 0x00000010ff217819 */ /* 0x000fe20000011607 */
[----:B------:R-:W-:Y:S01]  /*4cf0*/  IMAD.U32 R7, R14, 0x10000, RZ ;  /* 0x000100000e077824 */ /* 0x000fe200078e00ff */
[----:B------:R-:W-:Y:S01]  /*4d00*/  PRMT R119, R119, 0x5410, R108 ;  /* 0x0000541077777816 */ /* 0x000fe2000000006c */
[----:B------:R-:W-:Y:S01]  /*4d10*/  FMUL.FTZ R108, R11, R32 ;  /* 0x000000200b6c7220 */ /* 0x000fe20000410000 */
[----:B------:R-:W-:Y:S01]  /*4d20*/  PRMT R121, R121, 0x5410, R104 ;  /* 0x0000541079797816 */ /* 0x000fe20000000068 */
[-C--:B------:R-:W-:Y:S01]  /*4d30*/  FMUL.FTZ R104, R11, R34.reuse ;  /* 0x000000220b687220 */ /* 0x080fe20000410000 */
[----:B------:R-:W-:Y:S01]  /*4d40*/  PRMT R118, R118, 0x5410, R105 ;  /* 0x0000541076767816 */ /* 0x000fe20000000069 */
[C---:B------:R-:W-:Y:S01]  /*4d50*/  FFMA.FTZ R108, R5.reuse, R34, R108 ;  /* 0x00000022056c7223 */ /* 0x040fe2000001006c */
[----:B------:R-:W-:Y:S01]  /*4d60*/  PRMT R122, R122, 0x5410, R33 ;  /* 0x000054107a7a7816 */ /* 0x000fe20000000021 */
[----:B------:R-:W-:Y:S01]  /*4d70*/  FFMA.FTZ R104, R5, R32, -R104 ;  /* 0x0000002005687223 */ /* 0x000fe20000010868 */
        /* <DEDUP_REMOVED lines=63> */
.L_x_4377:
[----:B------:R-:W-:Y:S05]  /*5170*/  BSYNC B1 ;  /* 0x0000000000017941 */ /* 0x000fea0003800000 */
.L_x_4376:
        /* <DEDUP_REMOVED lines=10> */
.L_x_4345:
[----:B------:R-:W-:-:S13]  /*5220*/  ISETP.NE.AND P3, PT, R218, 0x3, PT ;  /* 0x00000003da00780c */ /* 0x000fda0003f65270 */
[----:B------:R-:W-:Y:S05]  /*5230*/  @!P3 BRA `(.L_x_4378) ;  /* 0x000000000004b947 */ /* 0x000fea0003800000 */
[----:B------:R-:W-:Y:S01]  /*5240*/  BPT.TRAP 0x1 ;  /* 0x000000040000795c */ /* 0x000fe20000300000 */
.L_x_4378:
[----:B------:R-:W-:Y:S01]  /*5250*/  IMAD R90, R16, 0x8, R17 ;  /* 0x00000008105a7824 */ /* 0x000fe200078e0211 */
[----:B------:R-:W-:Y:S01]  /*5260*/  SHF.L.U32 R111, R22, 0x1f, RZ ;  /* 0x0000001f166f7819 */ /* 0x000fe200000006ff */
[----:B------:R-:W-:Y:S01]  /*5270*/  IMAD R101, R59, -0x60, R62 ;  /* 0xffffffa03b657824 */ /* 0x000fe200078e023e */
[----:B------:R-:W-:Y:S02]  /*5280*/  BSSY B1, `(.L_x_4379) ;  /* 0x0000004000017945 */ /* 0x000fe40003800000 */
[----:B------:R-:W0:Y:S02]  /*5290*/  SYNCS.PHASECHK.TRANS64.TRYWAIT P4, [R90+URZ+0x32490], R111 ;  /* 0x0324906f5a0075a7 */ /* 0x000e24000808017f */
[----:B------:R-:W-:Y:S01]  /*52a0*/  VIMNMX R101, R101, 0x60, PT ;  /* 0x0000006065657848 */ /* 0x000fe20003fe0100 */
[----:B0-----:R-:W-:Y:S06]  /*52b0*/  @!P4 BRA `(.L_x_4380) ;  /* 0x0000015400c4c947 */ /* 0x001fec0003800000 */
.L_x_4595:
[----:B------:R-:W-:Y:S05]  /*52c0*/  BSYNC B1 ;  /* 0x0000000000017941 */ /* 0x000fea0003800000 */
.L_x_4379:
[CC--:B------:R-:W-:Y:S01]  /*52d0*/  ISETP.GE.AND P5, PT, R18.reuse, R101.reuse, PT ;  /* 0x000000651200720c */ /* 0x0c0fe20003fa6270 */
[----:B------:R-:W-:Y:S01]  /*52e0*/  VIADD R4, R18, 0x40 ;  /* 0x0000004012047836 */ /* 0x000fe20000000000 */
[----:B------:R-:W-:Y:S04]  /*52f0*/  BSSY B1, `(.L_x_4381) ;  /* 0x0000007000017945 */ /* 0x000fe80003800000 */
[----:B------:R-:W-:-:S07]  /*5300*/  ISETP.GE.AND P4, PT, R4, R101, PT ;  /* 0x000000650400720c */ /* 0x000fce0003f86270 */
[----:B------:R-:W-:Y:S06]  /*5310*/  @P5 BRA `(.L_x_4382) ;  /* 0x0000000000105947 */ /* 0x000fec0003800000 */
[----:B------:R-:W1:Y:S04]  /*5320*/  @!P1 LDS.128 R4, [R108] ;  /* 0x000000006c049984 */ /* 0x000e680000000c00 */
[----:B------:R-:W2:Y:S04]  /*5330*/  @!P2 LDS.128 R8, [R104] ;  /* 0x000000006808a984 */ /* 0x000ea80000000c00 */
[----:B-1----:R1:W-:Y:S04]  /*5340*/  @!P1 STG.E.128 desc[UR52][R14.64], R4 ;  /* 0x000000040e009986 */ /* 0x0023e8000c101d34 */
[----:B--2---:R1:W-:Y:S02]  /*5350*/  @!P2 STG.E.128 desc[UR52][R14.64+0x40], R8 ;  /* 0x000040080e00a986 */ /* 0x0043e4000c101d34 */
.L_x_4382:
[----:B------:R-:W-:Y:S05]  /*5360*/  BSYNC B1 ;  /* 0x0000000000017941 */ /* 0x000fea0003800000 */
.L_x_4381:
[----:B------:R-:W-:Y:S05]  /*5370*/  @P4 BRA `(.L_x_4362) ;  /* 0x0000000000104947 */ /* 0x000fea0003800000 */
[----:B-1----:R-:W1:Y:S04]  /*5380*/  @!P1 LDS.128 R4, [R108+0x2000] ;  /* 0x002000006c049984 */ /* 0x002e680000000c00 */
[----:B------:R-:W2:Y:S04]  /*5390*/  @!P2 LDS.128 R8, [R104+0x2000] ;  /* 0x002000006808a984 */ /* 0x000ea80000000c00 */
[----:B-1----:R3:W-:Y:S04]  /*53a0*/  @!P1 STG.E.128 desc[UR52][R12.64], R4 ;  /* 0x000000040c009986 */ /* 0x0027e8000c101d34 */
[----:B--2---:R3:W-:Y:S02]  /*53b0*/  @!P2 STG.E.128 desc[UR52][R12.64+0x40], R8 ;  /* 0x000040080c00a986 */ /* 0x0047e4000c101d34 */
.L_x_4362:
[----:B------:R-:W-:Y:S05]  /*53c0*/  BSYNC B0 ;  /* 0x0000000000007941 */ /* 0x000fea0003800000 */
.L_x_4344:
        /* <DEDUP_REMOVED lines=17> */
.L_x_4384:
[----:B------:R-:W-:Y:S05]  /*54e0*/  BSYNC B0 ;  /* 0x0000000000007941 */ /* 0x000fea0003800000 */
.L_x_4383:
[----:B------:R-:W2:Y:S01]  /*54f0*/  SYNCS.PHASECHK.TRANS64.TRYWAIT P3, [R90+URZ+0x324b0], R111 ;  /* 0x0324b06f5a0075a7 */ /* 0x000ea2000806017f */
[----:B------:R-:W-:Y:S01]  /*5500*/  ULDC UR40, c[0x0][0x310] ;  /* 0x0000c40000287ab9 */ /* 0x000fe20000000800 */
[----:B------:R-:W-:Y:S01]  /*5510*/  ULDC.64 UR38, c[0x0][0x318] ;  /* 0x0000c60000267ab9 */ /* 0x000fe20000000a00 */
[----:B------:R-:W-:Y:S01]  /*5520*/  ULDC.64 UR36, c[0x0][0x308] ;  /* 0x0000c20000247ab9 */ /* 0x000fe20000000a00 */
[----:B------:R-:W-:Y:S01]  /*5530*/  BSSY B0, `(.L_x_4385) ;  /* 0x0000003000007945 */ /* 0x000fe20003800000 */
[----:B-1----:R-:W-:-:S03]  /*5540*/  IMAD R4, R16, 0x6000, R77 ;  /* 0x0000600010047824 */ /* 0x002fc600078e024d */
[----:B--2---:R-:W-:Y:S05]  /*5550*/  @!P3 BRA `(.L_x_4386) ;  /* 0x000001540030b947 */ /* 0x004fea0003800000 */
.L_x_4596:
[----:B------:R-:W-:Y:S05]  /*5560*/  BSYNC B0 ;  /* 0x0000000000007941 */ /* 0x000fea0003800000 */
.L_x_4385:
        /* <DEDUP_REMOVED lines=39> */
.L_x_4388:
[----:B------:R-:W-:Y:S05]  /*57e0*/  BSYNC B0 ;  /* 0x0000000000007941 */ /* 0x000fea0003800000 */
.L_x_4387:
[----:B------:R-:W-:Y:S01]  /*57f0*/  VIADD R4, R18, 0x40 ;  /* 0x0000004012047836 */ /* 0x000fe20000000000 */
[----:B------:R-:W-:Y:S04]  /*5800*/  BSSY B0, `(.L_x_4389) ;  /* 0x0000025000007945 */ /* 0x000fe80003800000 */
[----:B------:R-:W-:-:S13]  /*5810*/  ISETP.GE.AND P3, PT, R4, R101, PT ;  /* 0x000000650400720c */ /* 0x000fda0003f66270 */
        /* <DEDUP_REMOVED lines=35> */
.L_x_4390:
[----:B------:R-:W-:Y:S05]  /*5a50*/  BSYNC B0 ;  /* 0x0000000000007941 */ /* 0x000fea0003800000 */
.L_x_4389:
        /* <DEDUP_REMOVED lines=22> */
.L_x_4339:
        /* <DEDUP_REMOVED lines=37> */
[----:B----4-:R-:W-:Y:S02]  /*5e10*/  CS2R R78, SRZ ;  /* 0x00000000004e7805 */ /* 0x010fe4000001ff00 */
        /* <DEDUP_REMOVED lines=28> */
[----:B--23--:R-:W-:Y:S02]  /*5fe0*/  CS2R R26, SRZ ;  /* 0x00000000001a7805 */ /* 0x00cfe4000001ff00 */
[----:B------:R-:W-:Y:S01]  /*5ff0*/  CS2R R28, SRZ ;  /* 0x00000000001c7805 */ /* 0x000fe2000001ff00 */
[----:B------:R-:W-:Y:S06]  /*6000*/  @P0 BRA `(.L_x_4392) ;  /* 0x00000000000c0947 */ /* 0x000fec0003800000 */
[----:B------:R-:W0:Y:S01]  /*6010*/  FENCE.VIEW.ASYNC.G ;  /* 0x00000000000073c6 */ /* 0x000e220000000100 */
[----:B------:R-:W-:Y:S05]  /*6020*/  WARPSYNC.ALL ;  /* 0x0000000000007948 */ /* 0x000fea0003800000 */
[----:B0-----:R-:W-:Y:S06]  /*6030*/  BAR.ARV 0xc, 0x120 ;  /* 0x0304800000007b1d */ /* 0x001fec0000002000 */
.L_x_4392:
        /* <DEDUP_REMOVED lines=10> */
.L_x_4599:
[----:B01----:R-:W-:Y:S01]  /*60e0*/  LEA.HI R0, R14, R14, RZ, 0x1 ;  /* 0x0000000e0e007211 */ /* 0x003fe200078f08ff */
[----:B------:R-:W-:Y:S01]  /*60f0*/  VIADD R26, R17, 0x18400 ;  /* 0x00018400111a7836 */ /* 0x000fe20000000000 */
[----:B------:R-:W-:Y:S01]  /*6100*/  BSSY B6, `(.L_x_4395) ;  /* 0x000001d000067945 */ /* 0x000fe20003800000 */
[----:B------:R-:W-:Y:S01]  /*6110*/  IMAD.MOV.U32 R217, RZ, RZ, 0x40000040 ;  /* 0x40000040ffd97424 */ /* 0x000fe200078e00ff */
[----:B------:R-:W-:Y:S02]  /*6120*/  LOP3.LUT R3, R0, 0x7fffe, RZ, 0xc0, !PT ;  /* 0x0007fffe00037812 */ /* 0x000fe400078ec0ff */
[----:B------:R-:W-:-:S03]  /*6130*/  LOP3.LUT P0, RZ, R26, 0x1bf, RZ, 0xc0, !PT ;  /* 0x000001bf1aff7812 */ /* 0x000fc6000780c0ff */
[----:B------:R-:W-:-:S04]  /*6140*/  IMAD.IADD R3, R14, 0x1, -R3 ;  /* 0x000000010e037824 */ /* 0x000fc800078e0a03 */
[----:B------:R-:W-:-:S05]  /*6150*/  IMAD R3, R3, 0x2000, R26 ;  /* 0x0000200003037824 */ /* 0x000fca00078e021a */
[----:B------:R-:W-:Y:S01]  /*6160*/  SHF.R.U32.HI R0, RZ, 0x4, R3 ;  /* 0x00000004ff007819 */ /* 0x000fe20000011603 */
[----:B------:R-:W-:-:S03]  /*6170*/  VIADD R3, R3, 0xa000 ;  /* 0x0000a00003037836 */ /* 0x000fc60000000000 */
[----:B------:R-:W-:Y:S02]  /*6180*/  LOP3.LUT R0, R0, 0x3fff, RZ, 0xc0, !PT ;  /* 0x00003fff00007812 */ /* 0x000fe400078ec0ff */
[----:B------:R-:W-:Y:S02]  /*6190*/  SHF.R.U32.HI R3, RZ, 0x4, R3 ;  /* 0x00000004ff037819 */ /* 0x000fe40000011603 */
[----:B------:R-:W-:Y:S02]  /*61a0*/  LOP3.LUT R216, R0, 0x10000, RZ, 0xfc, !PT ;  /* 0x0001000000d87812 */ /* 0x000fe400078efcff */
        /* <DEDUP_REMOVED lines=18> */
.L_x_4396:
[----:B------:R-:W-:Y:S05]  /*62d0*/  BSYNC B6 ;  /* 0x0000000000067941 */ /* 0x000fea0003800000 */
.L_x_4395:
[----:B------:R-:W-:Y:S02]  /*62e0*/  ULDC UR4, c[0x0][0x3d4] ;  /* 0x0000f50000047ab9 */ /* 0x000fe40000000800 */
[----:B------:R-:W-:-:S13]  /*62f0*/  ISETP.LT.AND P0, PT, RZ, UR4, PT ;  /* 0x00000004ff007c0c */ /* 0x000fda000bf01270 */
[----:B------:R-:W-:Y:S05]  /*6300*/  @P0 BRA `(.L_x_4397) ;  /* 0x0000000000400947 */ /* 0x000fea0003800000 */
[----:B------:R-:W2:Y:S02]  /*6310*/  LDL R20, [R1+0x44] ;  /* 0x0000440001147983 */ /* 0x000ea40000100800 */
[----:B--2---:R-:W-:-:S04]  /*6320*/  LEA.HI R0, R20, R20, RZ, 0x1 ;  /* 0x0000001414007211 */ /* 0x004fc800078f08ff */
        /* <DEDUP_REMOVED lines=8> */
.L_x_4400:
[----:B-1----:R1:W2:Y:S02]  /*63b0*/  SYNCS.PHASECHK.TRANS64.TRYWAIT P0, [R17+URZ+0x32400], R0 ;  /* 0x03240000110075a7 */ /* 0x0022a4000800017f */
[----:B--2---:R-:W-:Y:S05]  /*63c0*/  @!P0 NANOSLEEP.SYNCS 0x989680 ;  /* 0x009896800000895d */ /* 0x004fea0003900000 */
[----:B------:R-:W2:Y:S02]  /*63d0*/  @!P0 SYNCS.PHASECHK.TRANS64 P0, [R17+URZ+0x32400], R0 ;  /* 0x03240000110085a7 */ /* 0x000ea4000800007f */
[----:B--2---:R-:W-:Y:S05]  /*63e0*/  @!P0 BRA `(.L_x_4400) ;  /* 0xfffffffc00f08947 */ /* 0x004fea000383ffff */
.L_x_4399:
[----:B------:R-:W-:Y:S05]  /*63f0*/  BSYNC B0 ;  /* 0x0000000000007941 */ /* 0x000fea0003800000 */
.L_x_4398:
[----:B------:R-:W-:Y:S05]  /*6400*/  BRA `(.L_x_4401) ;  /* 0x00000030006c7947 */ /* 0x000fea0003800000 */
.L_x_4397:
[----:B------:R-:W0:Y:S01]  /*6410*/  S2R R0, SR_TID.X ;  /* 0x0000000000007919 */ /* 0x000e220000002100 */
[----:B------:R-:W1:Y:S01]  /*6420*/  LDC.64 R12, c[0x0][0x3d8] ;  /* 0x0000f600ff0c7b82 */ /* 0x000e620000000a00 */
[----:B-----5:R-:W-:Y:S01]  /*6430*/  SHF.R.S32.HI R3, RZ, 0x1f, R23 ;  /* 0x0000001fff037819 */ /* 0x020fe20000011417 */
[----:B------:R-:W-:Y:S01]  /*6440*/  BSSY B6, `(.L_x_4402) ;  /* 0x000003a000067945 */ /* 0x000fe20003800000 */
[----:B------:R-:W-:Y:S02]  /*6450*/  SHF.R.S32.HI R7, RZ, 0x1f, R18 ;  /* 0x0000001fff077819 */ /* 0x000fe40000011412 */
[----:B------:R-:W-:-:S03]  /*6460*/  LOP3.LUT P0, RZ, R26, 0x3ff, RZ, 0xc0, !PT ;  /* 0x000003ff1aff7812 */ /* 0x000fc6000780c0ff */
[----:B------:R-:W2:Y:S01]  /*6470*/  LDC.64 R14, c[0x0][0x3e8] ;  /* 0x0000fa00ff0e7b82 */ /* 0x000ea20000000a00 */
[-C--:B-1----:R-:W-:Y:S01]  /*6480*/  IMAD R5, R7, R12.reuse, RZ ;  /* 0x0000000c07057224 */ /* 0x082fe200078e02ff */
[----:B------:R-:W-:Y:S01]  /*6490*/  SHF.L.U64.HI R56, R12, 0x6, R13 ;  /* 0x000000060c387819 */ /* 0x000fe2000001020d */
[----:B------:R-:W-:-:S04]  /*64a0*/  IMAD.WIDE.U32 R44, R23, R12, RZ ;  /* 0x0000000c172c7225 */ /* 0x000fc800078e00ff */
[----:B------:R-:W-:Y:S02]  /*64b0*/  IMAD R26, R18, R13, R5 ;  /* 0x0000000d121a7224 */ /* 0x000fe400078e0205 */
[----:B0-----:R-:W-:Y:S01]  /*64c0*/  VIADD R0, R0, 0xffffff80 ;  /* 0xffffff8000007836 */ /* 0x001fe20000000000 */
[----:B--2---:R-:W-:Y:S01]  /*64d0*/  SHF.L.U64.HI R61, R14, 0x6, R15 ;  /* 0x000000060e3d7819 */ /* 0x004fe2000001020f */
[-C--:B------:R-:W-:Y:S02]  /*64e0*/  IMAD R4, R3, R14.reuse, RZ ;  /* 0x0000000e03047224 */ /* 0x080fe400078e02ff */
[----:B------:R-:W-:Y:S01]  /*64f0*/  IMAD.WIDE.U32 R42, R23, R14, RZ ;  /* 0x0000000e172a7225 */ /* 0x000fe200078e00ff */
[----:B------:R-:W-:-:S03]  /*6500*/  SHF.R.S32.HI R29, RZ, 0x1f, R0 ;  /* 0x0000001fff1d7819 */ /* 0x000fc60000011400 */
[----:B------:R-:W-:Y:S01]  /*6510*/  IMAD R49, R23, R15, R4 ;  /* 0x0000000f17317224 */ /* 0x000fe200078e0204 */
[----:B------:R-:W-:Y:S01]  /*6520*/  LEA.HI R29, R29, R0, RZ, 0x2 ;  /* 0x000000001d1d7211 */ /* 0x000fe200078f10ff */
[----:B------:R-:W-:Y:S02]  /*6530*/  IMAD.SHL.U32 R59, R12, 0x40, RZ ;  /* 0x000000400c3b7824 */ /* 0x000fe400078e00ff */
[----:B------:R-:W-:Y:S01]  /*6540*/  IMAD.IADD R49, R49, 0x1, R43 ;  /* 0x0000000131317824 */ /* 0x000fe200078e022b */
[----:B------:R-:W-:Y:S01]  /*6550*/  LOP3.LUT R29, R29, 0xfffffffc, RZ, 0xc0, !PT ;  /* 0xfffffffc1d1d7812 */ /* 0x000fe200078ec0ff */
[----:B------:R-:W-:-:S04]  /*6560*/  IMAD.SHL.U32 R58, R14, 0x40, RZ ;  /* 0x000000400e3a7824 */ /* 0x000fc800078e00ff */
[----:B------:R-:W-:Y:S02]  /*6570*/  IMAD.IADD R29, R0, 0x1, -R29 ;  /* 0x00000001001d7824 */ /* 0x000fe400078e0a1d */
[----:B------:R-:W-:Y:S02]  /*6580*/  IMAD R0, R3, R12, RZ ;  /* 0x0000000c03007224 */ /* 0x000fe400078e02ff */
[C---:B------:R-:W-:Y:S02]  /*6590*/  IMAD.SHL.U32 R24, R29.reuse, 0x4, RZ ;  /* 0x000000041d187824 */ /* 0x040fe400078e00ff */
[----:B------:R-:W-:Y:S02]  /*65a0*/  IMAD.SHL.U32 R40, R29, 0x8, RZ ;  /* 0x000000081d287824 */ /* 0x000fe400078e00ff */
[----:B------:R-:W-:Y:S01]  /*65b0*/  IMAD R3, R7, R14, RZ ;  /* 0x0000000e07037224 */ /* 0x000fe200078e02ff */
[----:B------:R-:W-:Y:S01]  /*65c0*/  SHF.R.S32.HI R25, RZ, 0x1f, R24 ;  /* 0x0000001fff197819 */ /* 0x000fe20000011418 */
[----:B------:R-:W-:Y:S01]  /*65d0*/  IMAD R47, R23, R13, R0 ;  /* 0x0000000d172f7224 */ /* 0x000fe200078e0200 */
[----:B------:R-:W-:Y:S01]  /*65e0*/  SHF.R.S32.HI R41, RZ, 0x1f, R40 ;  /* 0x0000001fff297819 */ /* 0x000fe20000011428 */
[----:B------:R-:W-:-:S02]  /*65f0*/  IMAD R3, R18, R15, R3 ;  /* 0x0000000f12037224 */ /* 0x000fc400078e0203 */
        /* <DEDUP_REMOVED lines=8> */
[----:B------:R-:W-:Y:S02]  /*6680*/  IADD3 R27, P4, R10, R42, RZ ;  /* 0x0000002a0a1b7210 */ /* 0x000fe40007f9e0ff */
[----:B------:R-:W-:Y:S02]  /*6690*/  IADD3.X R51, R49, R7, R3, P2, !PT ;  /* 0x0000000731337210 */ /* 0x000fe400017fe403 */
[C---:B------:R-:W-:Y:S02]  /*66a0*/  IADD3.X R48, R47.reuse, R5, R26, P1, !PT ;  /* 0x000000052f307210 */ /* 0x040fe40000ffe41a */
        /* <DEDUP_REMOVED lines=19> */
.L_x_4403:
[----:B------:R-:W-:Y:S05]  /*67e0*/  BSYNC B6 ;  /* 0x0000000000067941 */ /* 0x000fea0003800000 */
.L_x_4402:
        /* <DEDUP_REMOVED lines=22> */
[CC--:B------:R-:W-:Y:S01]  /*6950*/  ISETP.GE.AND P0, PT, R18.reuse, R57.reuse, PT ;  /* 0x000000391200720c */ /* 0x0c0fe20003f06270 */
[----:B------:R-:W-:Y:S01]  /*6960*/  VIADD R20, R18, 0x40 ;  /* 0x0000004012147836 */ /* 0x000fe20000000000 */
[----:B------:R-:W-:Y:S01]  /*6970*/  BSSY B1, `(.L_x_4406) ;  /* 0x000002d000017945 */ /* 0x000fe20003800000 */
[----:B------:R-:W-:Y:S01]  /*6980*/  IMAD.MOV.U32 R10, RZ, RZ, R44 ;  /* 0x000000ffff0a7224 */ /* 0x000fe200078e002c */
[----:B------:R-:W-:Y:S01]  /*6990*/  CS2R R36, SRZ ;  /* 0x0000000000247805 */ /* 0x000fe2000001ff00 */
[----:B------:R-:W-:Y:S01]  /*69a0*/  IMAD.MOV.U32 R11, RZ, RZ, R47 ;  /* 0x000000ffff0b7224 */ /* 0x000fe200078e002f */
[----:B------:R-:W-:Y:S01]  /*69b0*/  ISETP.GE.AND P1, PT, R20, R57, PT ;  /* 0x000000391400720c */ /* 0x000fe20003f26270 */
[----:B------:R-:W-:Y:S01]  /*69c0*/  IMAD.MOV.U32 R12, RZ, RZ, R42 ;  /* 0x000000ffff0c7224 */ /* 0x000fe200078e002a */
[----:B------:R-:W-:Y:S01]  /*69d0*/  CS2R R32, SRZ ;  /* 0x0000000000207805 */ /* 0x000fe2000001ff00 */
[----:B------:R-:W-:Y:S01]  /*69e0*/  IMAD.MOV.U32 R13, RZ, RZ, R49 ;  /* 0x000000ffff0d7224 */ /* 0x000fe200078e0031 */
[----:B------:R-:W-:-:S02]  /*69f0*/  CS2R R38, SRZ ;  /* 0x0000000000267805 */ /* 0x000fc4000001ff00 */
[----:B------:R-:W-:Y:S02]  /*6a00*/  CS2R R20, SRZ ;  /* 0x0000000000147805 */ /* 0x000fe4000001ff00 */
[----:B------:R-:W-:Y:S02]  /*6a10*/  CS2R R30, SRZ ;  /* 0x00000000001e7805 */ /* 0x000fe4000001ff00 */
[----:B------:R-:W-:Y:S02]  /*6a20*/  CS2R R26, SRZ ;  /* 0x00000000001a7805 */ /* 0x000fe4000001ff00 */
[----:B------:R-:W-:Y:S02]  /*6a30*/  CS2R R34, SRZ ;  /* 0x0000000000227805 */ /* 0x000fe4000001ff00 */
[----:B0-----:R-:W-:Y:S01]  /*6a40*/  ISETP.NE.AND P2, PT, R0, 0x1, PT ;  /* 0x000000010000780c */ /* 0x001fe20003f45270 */
[----:B------:R-:W-:-:S04]  /*6a50*/  IMAD R0, R225, 0x80, R18 ;  /* 0x00000080e1007824 */ /* 0x000fc800078e0212 */
[----:B------:R-:W-:Y:S01]  /*6a60*/  IMAD R3, R29, 0x40, R0 ;  /* 0x000000401d037824 */ /* 0x000fe200078e0200 */
[----:B------:R-:W-:-:S07]  /*6a70*/  CS2R R28, SRZ ;  /* 0x00000000001c7805 */ /* 0x000fce000001ff00 */
[----:B------:R-:W0:Y:S08]  /*6a80*/  @P2 LDC R8, c[0x0][0x42c] ;  /* 0x00010b00ff082b82 */ /* 0x000e300000000800 */
[----:B------:R-:W1:Y:S01]  /*6a90*/  @P2 LDC R9, c[0x0][0x430] ;  /* 0x00010c00ff092b82 */ /* 0x000e620000000800 */
[----:B0-----:R-:W-:-:S05]  /*6aa0*/  @P2 IMAD.HI.U32 R0, R3, R8, RZ ;  /* 0x0000000803002227 */ /* 0x001fca00078e00ff */
[----:B-1----:R-:W-:-:S04]  /*6ab0*/  @P2 SHF.R.U32.HI R3, RZ, R9, R0 ;  /* 0x00000009ff032219 */ /* 0x002fc80000011600 */
        /* <DEDUP_REMOVED lines=17> */
[----:B------:R-:W-:Y:S02]  /*6bd0*/  CS2R R32, SRZ ;  /* 0x0000000000207805 */ /* 0x000fe4000001ff00 */
[C---:B------:R-:W-:Y:S01]  /*6be0*/  LEA R14, P3, R0.reuse, UR4, 0x1 ;  /* 0x00000004000e7c11 */ /* 0x040fe2000f8608ff */
[----:B------:R0:W5:Y:S03]  /*6bf0*/  @!P5 LDG.E.64 R38, desc[UR52][R8.64] ;  /* 0x000000340826d981 */ /* 0x000166000c1e1b00 */
[----:B------:R-:W-:Y:S01]  /*6c00*/  LEA.HI.X R15, R0, UR5, R15, 0x1, P3 ;  /* 0x00000005000f7c11 */ /* 0x000fe200098f0c0f */
[----:B------:R0:W5:Y:S04]  /*6c10*/  @!P2 LDG.E.64 R34, desc[UR52][R8.64+0x20] ;  /* 0x000020340822a981 */ /* 0x000168000c1e1b00 */
[----:B------:R0:W5:Y:S04]  /*6c20*/  @!P5 LDG.E.64 R36, desc[UR52][R14.64] ;  /* 0x000000340e24d981 */ /* 0x000168000c1e1b00 */
[----:B------:R0:W5:Y:S02]  /*6c30*/  @!P2 LDG.E.64 R32, desc[UR52][R14.64+0x20] ;  /* 0x000020340e20a981 */ /* 0x000164000c1e1b00 */
.L_x_4407:
[----:B------:R-:W-:Y:S05]  /*6c40*/  BSYNC B1 ;  /* 0x0000000000017941 */ /* 0x000fea0003800000 */
.L_x_4406:
        /* <DEDUP_REMOVED lines=14> */
[C---:B------:R-:W-:Y:S02]  /*6d30*/  LEA R8, P2, R9.reuse, UR6, 0x1 ;  /* 0x0000000609087c11 */ /* 0x040fe4000f8408ff */
[----:B------:R-:W-:Y:S02]  /*6d40*/  CS2R R28, SRZ ;  /* 0x00000000001c7805 */ /* 0x000fe4000001ff00 */
[----:B------:R-:W-:Y:S02]  /*6d50*/  LEA R14, P3, R0, UR4, 0x1 ;  /* 0x00000004000e7c11 */ /* 0x000fe4000f8608ff */
[----:B------:R-:W-:Y:S02]  /*6d60*/  LEA.HI.X R9, R9, UR7, R20, 0x1, P2 ;  /* 0x0000000709097c11 */ /* 0x000fe400090f0c14 */
[----:B------:R-:W-:-:S02]  /*6d70*/  CS2R R20, SRZ ;  /* 0x0000000000147805 */ /* 0x000fc4000001ff00 */
[----:B------:R-:W-:Y:S01]  /*6d80*/  LEA.HI.X R15, R0, UR5, R15, 0x1, P3 ;  /* 0x00000005000f7c11 */ /* 0x000fe200098f0c0f */
[----:B------:R1:W5:Y:S04]  /*6d90*/  @!P4 LDG.E.64 R30, desc[UR52][R8.64] ;  /* 0x00000034081ec981 */ /* 0x000368000c1e1b00 */
[----:B------:R1:W5:Y:S04]  /*6da0*/  @!P5 LDG.E.64 R26, desc[UR52][R8.64+0x20] ;  /* 0x00002034081ad981 */ /* 0x000368000c1e1b00 */
[----:B------:R1:W5:Y:S04]  /*6db0*/  @!P4 LDG.E.64 R28, desc[UR52][R14.64] ;  /* 0x000000340e1cc981 */ /* 0x000368000c1e1b00 */
[----:B------:R1:W5:Y:S02]  /*6dc0*/  @!P5 LDG.E.64 R20, desc[UR52][R14.64+0x20] ;  /* 0x000020340e14d981 */ /* 0x000364000c1e1b00 */
.L_x_4409:
[----:B------:R-:W-:Y:S05]  /*6dd0*/  BSYNC B1 ;  /* 0x0000000000017941 */ /* 0x000fea0003800000 */
.L_x_4408:
[----:B------:R-:W2:Y:S04]  /*6de0*/  LDL R42, [R1+0x4c] ;  /* 0x00004c00012a7983 */ /* 0x000ea80000100800 */
[----:B01----:R-:W3:Y:S01]  /*6df0*/  LDL R14, [R1+0x44] ;  /* 0x00004400010e7983 */ /* 0x003ee20000100800 */
[C---:B------:R-:W-:Y:S01]  /*6e00*/  IMAD.WIDE.U32 R10, R3.reuse, R6, R10 ;  /* 0x00000006030a7225 */ /* 0x040fe200078e000a */
[----:B------:R-:W-:Y:S01]  /*6e10*/  ULDC.64 UR4, c[0x0][0x3c8] ;  /* 0x0000f20000047ab9 */ /* 0x000fe20000000a00 */
[----:B------:R-:W-:Y:S02]  /*6e20*/  ULDC.64 UR6, c[0x0][0x3e0] ;  /* 0x0000f80000067ab9 */ /* 0x000fe40000000a00 */
[----:B------:R-:W-:-:S04]  /*6e30*/  IMAD.WIDE.U32 R12, R3, R4, R12 ;  /* 0x00000004030c7225 */ /* 0x000fc800078e000c */
[C---:B------:R-:W-:Y:S02]  /*6e40*/  IMAD R6, R23.reuse, R6, RZ ;  /* 0x0000000617067224 */ /* 0x040fe400078e02ff */
[----:B------:R-:W-:Y:S02]  /*6e50*/  IMAD R4, R23, R4, RZ ;  /* 0x0000000417047224 */ /* 0x000fe400078e02ff */
[C---:B------:R-:W-:Y:S02]  /*6e60*/  IMAD R7, R3.reuse, R7, R6 ;  /* 0x0000000703077224 */ /* 0x040fe400078e0206 */
[----:B------:R-:W-:Y:S01]  /*6e70*/  IMAD R3, R3, R5, R4 ;  /* 0x0000000503037224 */ /* 0x000fe200078e0204 */
[----:B------:R-:W-:Y:S01]  /*6e80*/  LEA R4, P2, R10, UR4, 0x1 ;  /* 0x000000040a047c11 */ /* 0x000fe2000f8408ff */
[----:B------:R-:W-:Y:S02]  /*6e90*/  IMAD.IADD R5, R11, 0x1, R7 ;  /* 0x000000010b057824 */ /* 0x000fe400078e0207 */
[----:B------:R-:W-:Y:S01]  /*6ea0*/  IMAD.IADD R3, R13, 0x1, R3 ;  /* 0x000000010d037824 */ /* 0x000fe200078e0203 */
[----:B------:R-:W-:-:S02]  /*6eb0*/  UMOV UR4, 0xffffffff ;  /* 0xffffffff00047882 */ /* 0x000fc40000000000 */
[----:B------:R-:W-:Y:S01]  /*6ec0*/  LEA.HI.X R5, R10, UR5, R5, 0x1, P2 ;  /* 0x000000050a057c11 */ /* 0x000fe200090f0c05 */
[----:B--2---:R-:W-:Y:S01]  /*6ed0*/  IMAD.SHL.U32 R8, R42, 0x40, RZ ;  /* 0x000000402a087824 */ /* 0x004fe200078e00ff */
[----:B---3--:R-:W-:-:S04]  /*6ee0*/  LEA.HI R0, R14, R14, RZ, 0x1 ;  /* 0x0000000e0e007211 */ /* 0x008fc800078f08ff */
[----:B------:R-:W-:Y:S02]  /*6ef0*/  LOP3.LUT R9, R8, 0x1c0, RZ, 0xc0, !PT ;  /* 0x000001c008097812 */ /* 0x000fe400078ec0ff */
[----:B------:R-:W-:Y:S02]  /*6f00*/  LOP3.LUT R8, R0, 0xfffffffe, RZ, 0xc0, !PT ;  /* 0xfffffffe00087812 */ /* 0x000fe400078ec0ff */
[----:B------:R-:W-:Y:S02]  /*6f10*/  LEA R0, P3, R12, UR6, 0x1 ;  /* 0x000000060c007c11 */ /* 0x000fe4000f8608ff */
[----:B------:R-:W-:Y:S01]  /*6f20*/  LOP3.LUT R40, R9, 0x18, R40, 0xf8, !PT ;  /* 0x0000001809287812 */ /* 0x000fe200078ef828 */
[----:B------:R-:W-:Y:S01]  /*6f30*/  IMAD.IADD R8, R14, 0x1, -R8 ;  /* 0x000000010e087824 */ /* 0x000fe200078e0a08 */
[----:B------:R-:W-:Y:S02]  /*6f40*/  SHF.R.U32.HI R9, RZ, 0x3, R9 ;  /* 0x00000003ff097819 */ /* 0x000fe40000011609 */
[----:B------:R-:W-:-:S02]  /*6f50*/  LEA.HI.X R3, R12, UR7, R3, 0x1, P3 ;  /* 0x000000070c037c11 */ /* 0x000fc400098f0c03 */
[----:B------:R-:W-:Y:S02]  /*6f60*/  LOP3.LUT R9, R40, R9, RZ, 0x3c, !PT ;  /* 0x0000000928097212 */ /* 0x000fe400078e3cff */
[----:B------:R-:W-:Y:S01]  /*6f70*/  SHF.L.U32 R6, R8, 0x1f, RZ ;  /* 0x0000001f08067819 */ /* 0x000fe200000006ff */
[----:B------:R-:W-:Y:S06]  /*6f80*/  BRA.DIV UR4, `(.L_x_4410) ;  /* 0x0000013a04f47947 */ /* 0x000fec000b800000 */
.L_x_4602:
[----:B------:R-:W-:-:S03]  /*6f90*/  UMOV UR4, 0xffffffff ;  /* 0xffffffff00047882 */ /* 0x000fc60000000000 */
[----:B------:R-:W-:Y:S05]  /*6fa0*/  BRA.DIV UR4, `(.L_x_4411) ;  /* 0x0000013e04147947 */ /* 0x000fea000b800000 */
.L_x_4605:
[----:B------:R-:W-:-:S03]  /*6fb0*/  UMOV UR4, 0xffffffff ;  /* 0xffffffff00047882 */ /* 0x000fc60000000000 */
[----:B------:R-:W-:Y:S05]  /*6fc0*/  BRA.DIV UR4, `(.L_x_4412) ;  /* 0x0000013e04347947 */ /* 0x000fea000b800000 */
.L_x_4608:
[----:B------:R-:W-:-:S03]  /*6fd0*/  UMOV UR4, 0xffffffff ;  /* 0xffffffff00047882 */ /* 0x000fc60000000000 */
[----:B------:R-:W-:Y:S05]  /*6fe0*/  BRA.DIV UR4, `(.L_x_4413) ;  /* 0x0000013e04547947 */ /* 0x000fea000b800000 */
.L_x_4611:
[----:B------:R-:W-:-:S03]  /*6ff0*/  UMOV UR4, 0xffffffff ;  /* 0xffffffff00047882 */ /* 0x000fc60000000000 */
[----:B------:R-:W-:Y:S05]  /*7000*/  BRA.DIV UR4, `(.L_x_4414) ;  /* 0x0000013e04747947 */ /* 0x000fea000b800000 */
.L_x_4614:
[----:B------:R-:W-:-:S03]  /*7010*/  UMOV UR4, 0xffffffff ;  /* 0xffffffff00047882 */ /* 0x000fc60000000000 */
[----:B------:R-:W-:Y:S05]  /*7020*/  BRA.DIV UR4, `(.L_x_4415) ;  /* 0x0000013e04947947 */ /* 0x000fea000b800000 */
.L_x_4617:
[----:B------:R-:W-:-:S03]  /*7030*/  UMOV UR4, 0xffffffff ;  /* 0xffffffff00047882 */ /* 0x000fc60000000000 */
[----:B------:R-:W-:Y:S05]  /*7040*/  BRA.DIV UR4, `(.L_x_4416) ;  /* 0x0000013e04b47947 */ /* 0x000fea000b800000 */
.L_x_4620:
[----:B------:R-:W-:-:S03]  /*7050*/  UMOV UR4, 0xffffffff ;  /* 0xffffffff00047882 */ /* 0x000fc60000000000 */
[----:B------:R-:W-:Y:S05]  /*7060*/  BRA.DIV UR4, `(.L_x_4417) ;  /* 0x0000013e04d47947 */ /* 0x000fea000b800000 */
.L_x_4623:
[----:B------:R-:W0:Y:S01]  /*7070*/  S2R R7, SR_TID.X ;  /* 0x0000000000077919 */ /* 0x000e220000002100 */
[----:B------:R-:W1:Y:S01]  /*7080*/  SYNCS.PHASECHK.TRANS64.TRYWAIT P2, [R17+URZ+0x32400], R6 ;  /* 0x03240006110075a7 */ /* 0x000e62000804017f */
[----:B-----5:R-:W-:Y:S01]  /*7090*/  IMAD.MOV.U32 R0, RZ, RZ, R36 ;  /* 0x000000ffff007224 */ /* 0x020fe200078e0024 */
[----:B------:R-:W-:Y:S01]  /*70a0*/  LOP3.LUT P3, RZ, R42, 0x4, RZ, 0xc0, !PT ;  /* 0x000000042aff7812 */ /* 0x000fe2000786c0ff */
[----:B------:R-:W-:Y:S01]  /*70b0*/  IMAD.MOV.U32 R3, RZ, RZ, R37 ;  /* 0x000000ffff037224 */ /* 0x000fe200078e0025 */
[----:B------:R-:W-:Y:S01]  /*70c0*/  BSSY B1, `(.L_x_4418) ;  /* 0x0000021000017945 */ /* 0x000fe20003800000 */
[----:B------:R-:W-:Y:S02]  /*70d0*/  IMAD.MOV.U32 R4, RZ, RZ, R32 ;  /* 0x000000ffff047224 */ /* 0x000fe400078e0020 */
[----:B------:R-:W-:Y:S01]  /*70e0*/  IMAD.MOV.U32 R5, RZ, RZ, R33 ;  /* 0x000000ffff057224 */ /* 0x000fe200078e0021 */
[----:B------:R-:W-:Y:S01]  /*70f0*/  PRMT R10, R0, 0x5410, R3 ;  /* 0x00005410000a7816 */ /* 0x000fe20000000003 */
[----:B------:R-:W-:-:S03]  /*7100*/  IMAD.MOV.U32 R3, RZ, RZ, R38 ;  /* 0x000000ffff037224 */ /* 0x000fc600078e0026 */
[----:B------:R-:W-:Y:S01]  /*7110*/  PRMT R41, R4, 0x5410, R5 ;  /* 0x0000541004297816 */ /* 0x000fe20000000005 */
[----:B------:R-:W-:Y:S02]  /*7120*/  IMAD.MOV.U32 R4, RZ, RZ, R39 ;  /* 0x000000ffff047224 */ /* 0x000fe400078e0027 */
[----:B------:R-:W-:-:S05]  /*7130*/  IMAD.MOV.U32 R5, RZ, RZ, R34 ;  /* 0x000000ffff057224 */ /* 0x000fca00078e0022 */
[----:B------:R-:W-:Y:S01]  /*7140*/  PRMT R43, R5, 0x7610, R43 ;  /* 0x00007610052b7816 */ /* 0x000fe2000000002b */
[----:B------:R-:W-:-:S05]  /*7150*/  IMAD.MOV.U32 R5, RZ, RZ, R35 ;  /* 0x000000ffff057224 */ /* 0x000fca00078e0023 */
[----:B------:R-:W-:Y:S01]  /*7160*/  PRMT R43, R43, 0x5410, R5 ;  /* 0x000054102b2b7816 */ /* 0x000fe20000000005 */
[----:B------:R-:W-:Y:S02]  /*7170*/  IMAD.MOV.U32 R5, RZ, RZ, R21 ;  /* 0x000000ffff057224 */ /* 0x000fe400078e0015 */
[----:B0-----:R-:W-:-:S05]  /*7180*/  VIADD R11, R7, 0xffffff80 ;  /* 0xffffff80070b7836 */ /* 0x001fca0000000000 */
[----:B------:R-:W-:-:S04]  /*7190*/  SHF.R.S32.HI R7, RZ, 0x1f, R11 ;  /* 0x0000001fff077819 */ /* 0x000fc8000001140b */
[----:B------:R-:W-:Y:S01]  /*71a0*/  LEA.HI R7, R7, R11, RZ, 0x5 ;  /* 0x0000000b07077211 */ /* 0x000fe200078f28ff */
[----:B------:R-:W-:-:S03]  /*71b0*/  IMAD.MOV.U32 R11, RZ, RZ, R29 ;  /* 0x000000ffff0b7224 */ /* 0x000fc600078e001d */
[----:B------:R-:W-:-:S05]  /*71c0*/  SHF.R.S32.HI R7, RZ, 0x5, R7 ;  /* 0x00000005ff077819 */ /* 0x000fca0000011407 */
[----:B------:R-:W-:Y:S01]  /*71d0*/  IMAD R0, R7, 0x200, R9 ;  /* 0x0000020007007824 */ /* 0x000fe200078e0209 */
[----:B------:R-:W-:Y:S01]  /*71e0*/  PRMT R9, R3, 0x5410, R4 ;  /* 0x0000541003097816 */ /* 0x000fe20000000004 */
[----:B------:R-:W-:Y:S02]  /*71f0*/  IMAD.MOV.U32 R7, RZ, RZ, R28 ;  /* 0x000000ffff077224 */ /* 0x000fe400078e001c */
[----:B------:R-:W-:-:S03]  /*7200*/  IMAD R3, R0, 0x2, R17 ;  /* 0x0000000200037824 */ /* 0x000fc600078e0211 */
[----:B------:R-:W-:Y:S01]  /*7210*/  PRMT R44, R7, 0x5410, R11 ;  /* 0x00005410072c7816 */ /* 0x000fe2000000000b */
[C---:B------:R-:W-:Y:S02]  /*7220*/  VIADD R4, R3.reuse, 0x18400 ;  /* 0x0001840003047836 */ /* 0x040fe40000000000 */
[----:B------:R-:W-:Y:S02]  /*7230*/  VIADD R0, R3, 0x18440 ;  /* 0x0001844003007836 */ /* 0x000fe40000000000 */
[----:B------:R-:W-:Y:S02]  /*7240*/  @P3 VIADD R0, R4, 0xffffffc0 ;  /* 0xffffffc004003836 */ /* 0x000fe40000000000 */
[----:B------:R-:W-:Y:S02]  /*7250*/  IMAD.MOV.U32 R4, RZ, RZ, R20 ;  /* 0x000000ffff047224 */ /* 0x000fe400078e0014 */
[----:B------:R-:W-:Y:S02]  /*7260*/  IMAD.MOV.U32 R7, RZ, RZ, R30 ;  /* 0x000000ffff077224 */ /* 0x000fe400078e001e */
[----:B------:R-:W-:Y:S01]  /*7270*/  IMAD.MOV.U32 R11, RZ, RZ, R31 ;  /* 0x000000ffff0b7224 */ /* 0x000fe200078e001f */
[----:B------:R-:W-:Y:S01]  /*7280*/  PRMT R45, R4, 0x5410, R5 ;  /* 0x00005410042d7816 */ /* 0x000fe20000000005 */
[----:B------:R-:W-:-:S02]  /*7290*/  IMAD.MOV.U32 R4, RZ, RZ, R26 ;  /* 0x000000ffff047224 */ /* 0x000fc400078e001a */
[----:B------:R-:W-:Y:S01]  /*72a0*/  IMAD.MOV.U32 R5, RZ, RZ, R27 ;  /* 0x000000ffff057224 */ /* 0x000fe200078e001b */
[----:B------:R-:W-:Y:S01]  /*72b0*/  PRMT R46, R7, 0x5410, R11 ;  /* 0x00005410072e7816 */ /* 0x000fe2000000000b */
[----:B-1----:R-:W-:Y:S06]  /*72c0*/  @!P2 BRA `(.L_x_4419) ;  /* 0x0000013c0064a947 */ /* 0x002fec0003800000 */
.L_x_4624:
[----:B------:R-:W-:Y:S05]  /*72d0*/  BSYNC B1 ;  /* 0x0000000000017941 */ /* 0x000fea0003800000 */
.L_x_4418:
[----:B------:R-:W-:Y:S01]  /*72e0*/  BSSY B1, `(.L_x_4420) ;  /* 0x0000067000017945 */ /* 0x000fe20003800000 */
[----:B------:R-:W-:-:S03]  /*72f0*/  PRMT R47, R5, 0x5410, R4 ;  /* 0x00005410052f7816 */ /* 0x000fc60000000004 */
[----:B------:R-:W-:Y:S05]  /*7300*/  @P0 BRA `(.L_x_4421) ;  /* 0x0000000400900947 */ /* 0x000fea0003800000 */
[----:B------:R-:W1:Y:S01]  /*7310*/  LDC R5, c[0x0][0x3d4] ;  /* 0x0000f500ff057b82 */ /* 0x000e620000000800 */
        /* <DEDUP_REMOVED lines=11> */
[----:B------:R-:W-:Y:S01]  /*73d0*/  PRMT R23, R10, 0x5410, R23 ;  /* 0x000054100a177816 */ /* 0x000fe20000000017 */
[----:B------:R-:W-:Y:S01]  /*73e0*/  IMAD.U32 R37, R36, 0x10000, RZ ;  /* 0x0001000024257824 */ /* 0x000fe200078e00ff */
[----:B------:R-:W-:Y:S01]  /*73f0*/  SHF.R.U64 R13, R38, 0x10, R39 ;  /* 0x00000010260d7819 */ /* 0x000fe20000001227 */
[----:B------:R-:W-:Y:S01]  /*7400*/  IMAD.U32 R15, R14, 0x10000, RZ ;  /* 0x000100000e0f7824 */ /* 0x000fe200078e00ff */
[----:B------:R-:W-:-:S02]  /*7410*/  LOP3.LUT R36, R36, 0xffff0000, RZ, 0xc0, !PT ;  /* 0xffff000024247812 */ /* 0x000fc400078ec0ff */
[----:B------:R-:W-:Y:S02]  /*7420*/  PRMT R13, R9, 0x5410, R13 ;  /* 0x00005410090d7816 */ /* 0x000fe4000000000d */
[----:B------:R-:W-:Y:S02]  /*7430*/  LOP3.LUT R14, R14, 0xffff0000, RZ, 0xc0, !PT ;  /* 0xffff00000e0e7812 */ /* 0x000fe400078ec0ff */
[C---:B0-----:R-:W-:Y:S01]  /*7440*/  LOP3.LUT R10, R6.reuse, 0xffff0000, RZ, 0xc0, !PT ;  /* 0xffff0000060a7812 */ /* 0x041fe200078ec0ff */
[----:B------:R-:W-:Y:S01]  /*7450*/  IMAD.U32 R9, R6, 0x10000, RZ ;  /* 0x0001000006097824 */ /* 0x000fe200078e00ff */
[C---:B------:R-:W-:Y:S01]  /*7460*/  LOP3.LUT R12, R7.reuse, 0xffff0000, RZ, 0xc0, !PT ;  /* 0xffff0000070c7812 */ /* 0x040fe200078ec0ff */
[----:B------:R-:W-:Y:S02]  /*7470*/  IMAD.U32 R11, R7, 0x10000, RZ ;  /* 0x00010000070b7824 */ /* 0x000fe400078e00ff */
[C---:B------:R-:W-:Y:S01]  /*7480*/  FMUL.FTZ R38, R10.reuse, R37 ;  /* 0x000000250a267220 */ /* 0x040fe20000410000 */
[----:B------:R-:W-:Y:S01]  /*7490*/  FMUL.FTZ R10, R10, R15 ;  /* 0x0000000f0a0a7220 */ /* 0x000fe20000410000 */
[----:B------:R-:W-:-:S02]  /*74a0*/  IMAD.U32 R6, R4, 0x10000, RZ ;  /* 0x0001000004067824 */ /* 0x000fc400078e00ff */
[C---:B------:R-:W-:Y:S01]  /*74b0*/  FMUL.FTZ R40, R12.reuse, R36 ;  /* 0x000000240c287220 */ /* 0x040fe20000410000 */
[----:B------:R-:W-:Y:S02]  /*74c0*/  IMAD.U32 R7, R5, 0x10000, RZ ;  /* 0x0001000005077824 */ /* 0x000fe400078e00ff */
[C---:B------:R-:W-:Y:S01]  /*74d0*/  FFMA.FTZ R37, R9.reuse, R37, R10 ;  /* 0x0000002509257223 */ /* 0x040fe2000001000a */
[-C--:B------:R-:W-:Y:S01]  /*74e0*/  FMUL.FTZ R42, R12, R14.reuse ;  /* 0x0000000e0c2a7220 */ /* 0x080fe20000410000 */
[----:B------:R-:W-:Y:S01]  /*74f0*/  LOP3.LUT R4, R4, 0xffff0000, RZ, 0xc0, !PT ;  /* 0xffff000004047812 */ /* 0x000fe200078ec0ff */
[----:B------:R-:W-:Y:S01]  /*7500*/  FFMA.FTZ R38, R9, R15, -R38 ;  /* 0x0000000f09267223 */ /* 0x000fe20000010826 */
[----:B------:R-:W-:Y:S01]  /*7510*/  LOP3.LUT R5, R5, 0xffff0000, RZ, 0xc0, !PT ;  /* 0xffff000005057812 */ /* 0x000fe200078ec0ff */
[C---:B------:R-:W-:Y:S01]  /*7520*/  IMAD.U32 R15, R23.reuse, 0x10000, RZ ;  /* 0x00010000170f7824 */ /* 0x040fe200078e00ff */
[----:B------:R-:W-:Y:S01]  /*7530*/  LOP3.LUT R12, R23, 0xffff0000, RZ, 0xc0, !PT ;  /* 0xffff0000170c7812 */ /* 0x000fe200078ec0ff */
[C---:B------:R-:W-:Y:S01]  /*7540*/  IMAD.U32 R9, R13.reuse, 0x10000, RZ ;  /* 0x000100000d097824 */ /* 0x040fe200078e00ff */
[----:B------:R-:W-:Y:S01]  /*7550*/  LOP3.LUT R10, R13, 0xffff0000, RZ, 0xc0, !PT ;  /* 0xffff00000d0a7812 */ /* 0x000fe200078ec0ff */
        /* <DEDUP_REMOVED lines=15> */
.L_x_4423:
[----:B------:R-:W-:Y:S05]  /*7650*/  BSYNC B2 ;  /* 0x0000000000027941 */ /* 0x000fea0003800000 */
.L_x_4422:
[----:B------:R-:W-:Y:S05]  /*7660*/  @P2 BRA `(.L_x_4421) ;  /* 0x0000000000b82947 */ /* 0x000fea0003800000 */
[----:B01----:R-:W0:Y:S01]  /*7670*/  LDS.128 R4, [R0] ;  /* 0x0000000000047984 */ /* 0x003e220000000c00 */
[--C-:B------:R-:W-:Y:S02]  /*7680*/  SHF.R.U64 R23, R32, 0x10, R33.reuse ;  /* 0x0000001020177819 */ /* 0x100fe40000001221 */
[----:B------:R-:W-:Y:S02]  /*7690*/  SHF.R.U32.HI R32, RZ, 0x10, R33 ;  /* 0x00000010ff207819 */ /* 0x000fe40000011621 */
[--C-:B------:R-:W-:Y:S02]  /*76a0*/  SHF.R.U32.HI R14, RZ, 0x10, R35.reuse ;  /* 0x00000010ff0e7819 */ /* 0x100fe40000011623 */
[----:B------:R-:W-:Y:S02]  /*76b0*/  PRMT R32, R41, 0x5432, R32 ;  /* 0x0000543229207816 */ /* 0x000fe40000000020 */
        /* <DEDUP_REMOVED lines=41> */
.L_x_4421:
[----:B------:R-:W-:Y:S05]  /*7950*/  BSYNC B1 ;  /* 0x0000000000017941 */ /* 0x000fea0003800000 */
.L_x_4420:
        /* <DEDUP_REMOVED lines=8> */
[----:B------:R-:W-:Y:S02]  /*79e0*/  SHF.R.U32.HI R24, RZ, 0x10, R29 ;  /* 0x00000010ff187819 */ /* 0x000fe4000001161d */
[----:B------:R-:W-:Y:S02]  /*79f0*/  SHF.R.U32.HI R14, RZ, 0x10, R31 ;  /* 0x00000010ff0e7819 */ /* 0x000fe4000001161f */
[----:B------:R-:W-:Y:S02]  /*7a00*/  PRMT R24, R44, 0x5432, R24 ;  /* 0x000054322c187816 */ /* 0x000fe40000000018 */
[----:B------:R-:W-:Y:S02]  /*7a10*/  PRMT R14, R46, 0x5432, R14 ;  /* 0x000054322e0e7816 */ /* 0x000fe4000000000e */
[----:B------:R-:W-:Y:S01]  /*7a20*/  SHF.R.U64 R23, R28, 0x10, R29 ;  /* 0x000000101c177819 */ /* 0x000fe2000000121d */
[----:B------:R-:W-:Y:S01]  /*7a30*/  IMAD.U32 R25, R24, 0x10000, RZ ;  /* 0x0001000018197824 */ /* 0x000fe200078e00ff */
[----:B------:R-:W-:Y:S01]  /*7a40*/  SHF.R.U64 R13, R30, 0x10, R31 ;  /* 0x000000101e0d7819 */ /* 0x000fe2000000121f */
[----:B------:R-:W-:Y:S01]  /*7a50*/  IMAD.U32 R15, R14, 0x10000, RZ ;  /* 0x000100000e0f7824 */ /* 0x000fe200078e00ff */
[----:B------:R-:W-:-:S02]  /*7a60*/  LOP3.LUT R24, R24, 0xffff0000, RZ, 0xc0, !PT ;  /* 0xffff000018187812 */ /* 0x000fc400078ec0ff */
[----:B------:R-:W-:Y:S02]  /*7a70*/  LOP3.LUT R14, R14, 0xffff0000, RZ, 0xc0, !PT ;  /* 0xffff00000e0e7812 */ /* 0x000fe400078ec0ff */
        /* <DEDUP_REMOVED lines=11> */
[----:B------:R-:W-:Y:S01]  /*7b30*/  FMUL.FTZ R32, R12, R14 ;  /* 0x0000000e0c207220 */ /* 0x000fe20000410000 */
[----:B------:R-:W-:Y:S01]  /*7b40*/  LOP3.LUT R4, R4, 0xffff0000, RZ, 0xc0, !PT ;  /* 0xffff000004047812 */ /* 0x000fe200078ec0ff */
[----:B------:R-:W-:Y:S01]  /*7b50*/  FFMA.FTZ R28, R9, R15, -R28 ;  /* 0x0000000f091c7223 */ /* 0x000fe2000001081c */
[----:B------:R-:W-:Y:S01]  /*7b60*/  LOP3.LUT R5, R5, 0xffff0000, RZ, 0xc0, !PT ;  /* 0xffff000005057812 */ /* 0x000fe200078ec0ff */
[----:B------:R-:W-:Y:S01]  /*7b70*/  FFMA.FTZ R25, R9, R25, R10 ;  /* 0x0000001909197223 */ /* 0x000fe2000001000a */
[C---:B------:R-:W-:Y:S01]  /*7b80*/  LOP3.LUT R12, R23.reuse, 0xffff0000, RZ, 0xc0, !PT ;  /* 0xffff0000170c7812 */ /* 0x040fe200078ec0ff */
[----:B------:R-:W-:Y:S01]  /*7b90*/  IMAD.U32 R15, R23, 0x10000, RZ ;  /* 0x00010000170f7824 */ /* 0x000fe200078e00ff */
[C---:B------:R-:W-:Y:S01]  /*7ba0*/  LOP3.LUT R10, R13.reuse, 0xffff0000, RZ, 0xc0, !PT ;  /* 0xffff00000d0a7812 */ /* 0x040fe200078ec0ff */
[----:B------:R-:W-:-:S02]  /*7bb0*/  IMAD.U32 R9, R13, 0x10000, RZ ;  /* 0x000100000d097824 */ /* 0x000fc400078e00ff */
[C---:B------:R-:W-:Y:S01]  /*7bc0*/  FFMA.FTZ R30, R11.reuse, R14, -R30 ;  /* 0x0000000e0b1e7223 */ /* 0x040fe2000001081e */
[----:B------:R-:W-:Y:S01]  /*7bd0*/  FFMA.FTZ R13, R11, R24, R32 ;  /* 0x000000180b0d7223 */ /* 0x000fe20000010020 */
        /* <DEDUP_REMOVED lines=12> */
[----:B------:R1:W-:Y:S02]  /*7ca0*/  STS.128 [R3+0x1a400], R4 ;  /* 0x01a4000403007388 */ /* 0x0003e40000000c00 */
.L_x_4426:
[----:B------:R-:W-:Y:S05]  /*7cb0*/  BSYNC B1 ;  /* 0x0000000000017941 */ /* 0x000fea0003800000 */
.L_x_4425:
[----:B------:R-:W-:Y:S05]  /*7cc0*/  @P1 BRA `(.L_x_4424) ;  /* 0x0000001800181947 */ /* 0x000fea0003800000 */
[----:B01----:R-:W0:Y:S01]  /*7cd0*/  LDS.128 R4, [R0+0x2000] ;  /* 0x0020000000047984 */ /* 0x003e220000000c00 */
[--C-:B------:R-:W-:Y:S02]  /*7ce0*/  SHF.R.U64 R15, R20, 0x10, R21.reuse ;  /* 0x00000010140f7819 */ /* 0x100fe40000001215 */
[----:B------:R-:W-:Y:S02]  /*7cf0*/  SHF.R.U32.HI R20, RZ, 0x10, R21 ;  /* 0x00000010ff147819 */ /* 0x000fe40000011615 */
[----:B------:R-:W-:Y:S02]  /*7d00*/  SHF.R.U32.HI R13, RZ, 0x10, R27 ;  /* 0x00000010ff0d7819 */ /* 0x000fe4000001161b */
        /* <DEDUP_REMOVED lines=16> */
[----:B------:R-:W-:Y:S01]  /*7e10*/  FMUL.FTZ R28, R7, R24 ;  /* 0x00000018071c7220 */ /* 0x000fe20000410000 */
[C---:B------:R-:W-:Y:S01]  /*7e20*/  FFMA.FTZ R26, R9.reuse, R14, -R26 ;  /* 0x0000000e091a7223 */ /* 0x040fe2000001081a */
[----:B------:R-:W-:Y:S01]  /*7e30*/  FFMA.FTZ R21, R9, R21, R10 ;  /* 0x0000001509157223 */ /* 0x000fe2000001000a */
[----:B------:R-:W-:Y:S01]  /*7e40*/  FMUL.FTZ R10, R7, R20 ;  /* 0x00000014070a7220 */ /* 0x000fe20000410000 */
[----:B------:R-:W-:Y:S01]  /*7e50*/  LOP3.LUT R4, R4, 0xffff0000, RZ, 0xc0, !PT ;  /* 0xffff000004047812 */ /* 0x000fe200078ec0ff */
[C---:B------:R-:W-:Y:S01]  /*7e60*/  IMAD.U32 R6, R5.reuse, 0x10000, RZ ;  /* 0x0001000005067824 */ /* 0x040fe200078e00ff */
[----:B------:R-:W-:Y:S01]  /*7e70*/  LOP3.LUT R5, R5, 0xffff0000, RZ, 0xc0, !PT ;  /* 0xffff000005057812 */ /* 0x000fe200078ec0ff */
[C---:B------:R-:W-:Y:S01]  /*7e80*/  IMAD.U32 R9, R15.reuse, 0x10000, RZ ;  /* 0x000100000f097824 */ /* 0x040fe200078e00ff */
[----:B------:R-:W-:Y:S01]  /*7e90*/  LOP3.LUT R15, R15, 0xffff0000, RZ, 0xc0, !PT ;  /* 0xffff00000f0f7812 */ /* 0x000fe200078ec0ff */
[C---:B------:R-:W-:Y:S01]  /*7ea0*/  IMAD.U32 R7, R12.reuse, 0x10000, RZ ;  /* 0x000100000c077824 */ /* 0x040fe200078e00ff */
[----:B------:R-:W-:Y:S01]  /*7eb0*/  LOP3.LUT R12, R12, 0xffff0000, RZ, 0xc0, !PT ;  /* 0xffff00000c0c7812 */ /* 0x000fe200078ec0ff */
[C---:B------:R-:W-:Y:S01]  /*7ec0*/  FFMA.FTZ R13, R11.reuse, R24, R10 ;  /* 0x000000180b0d7223 */ /* 0x040fe2000001000a */
[----:B------:R-:W-:Y:S01]  /*7ed0*/  FFMA.FTZ R28, R11, R20, -R28 ;  /* 0x000000140b1c7223 */ /* 0x000fe2000001081c */
[C---:B------:R-:W-:Y:S01]  /*7ee0*/  FMUL.FTZ R10, R4.reuse, R9 ;  /* 0x00000009040a7220 */ /* 0x040fe20000410000 */
[----:B------:R-:W-:Y:S01]  /*7ef0*/  FMUL.FTZ R4, R4, R7 ;  /* 0x0000000704047220 */ /* 0x000fe20000410000 */
        /* <DEDUP_REMOVED lines=12> */
.L_x_4405:
[----:B------:R-:W2:Y:S01]  /*7fc0*/  LDL R46, [R1+0x44] ;  /* 0x00004400012e7983 */ /* 0x000ea20000100800 */
[----:B------:R-:W0:Y:S01]  /*7fd0*/  LDC R9, c[0x0][0x3d4] ;  /* 0x0000f500ff097b82 */ /* 0x000e220000000800 */
[C---:B------:R-:W-:Y:S01]  /*7fe0*/  VIADD R48, R18.reuse, 0x40 ;  /* 0x0000004012307836 */ /* 0x040fe20000000000 */
[-C--:B------:R-:W-:Y:S01]  /*7ff0*/  ISETP.GE.AND P1, PT, R18, R57.reuse, PT ;  /* 0x000000391200720c */ /* 0x080fe20003f26270 */
[----:B------:R-:W-:Y:S01]  /*8000*/  ULDC.64 UR4, c[0x0][0x3c8] ;  /* 0x0000f20000047ab9 */ /* 0x000fe20000000a00 */
[----:B------:R-:W-:Y:S01]  /*8010*/  ULDC.64 UR6, c[0x0][0x3e0] ;  /* 0x0000f80000067ab9 */ /* 0x000fe20000000a00 */
[----:B------:R-:W-:Y:S02]  /*8020*/  CS2R R32, SRZ ;  /* 0x0000000000207805 */ /* 0x000fe4000001ff00 */
[----:B------:R-:W-:Y:S02]  /*8030*/  ISETP.GE.AND P0, PT, R48, R57, PT ;  /* 0x000000393000720c */ /* 0x000fe40003f06270 */
[----:B------:R-:W-:-:S02]  /*8040*/  CS2R R34, SRZ ;  /* 0x0000000000227805 */ /* 0x000fc4000001ff00 */
        /* <DEDUP_REMOVED lines=8> */
[----:B------:R-:W3:Y:S01]  /*80d0*/  S2R R50, SR_TID.X ;  /* 0x0000000000327919 */ /* 0x000ee20000002100 */
[----:B------:R-:W-:Y:S01]  /*80e0*/  @!P1 IADD3 R13, P2, R55, R27, RZ ;  /* 0x0000001b370d9210 */ /* 0x000fe20007f5e0ff */
[----:B------:R-:W-:Y:S01]  /*80f0*/  @!P1 IMAD.X R12, R53, 0x1, R26, P5 ;  /* 0x00000001350c9824 */ /* 0x000fe200028e061a */
[----:B------:R-:W-:-:S02]  /*8100*/  @!P0 IADD3.X R3, R28, R61, R54, P3, P4 ;  /* 0x0000003d1c038210 */ /* 0x000fc40001fe8436 */
[----:B------:R-:W-:Y:S01]  /*8110*/  @!P1 LEA R10, P5, R11, UR4, 0x1 ;  /* 0x000000040b0a9c11 */ /* 0x000fe2000f8a08ff */
[----:B------:R-:W-:-:S03]  /*8120*/  @!P1 IMAD.X R24, R54, 0x1, R28, P2 ;  /* 0x0000000136189824 */ /* 0x000fc600010e061c */
[----:B------:R-:W-:Y:S02]  /*8130*/  @!P1 LEA.HI.X R11, R11, UR5, R12, 0x1, P5 ;  /* 0x000000050b0b9c11 */ /* 0x000fe4000a8f0c0c */
[C---:B------:R-:W-:Y:S02]  /*8140*/  @!P1 LEA R12, P2, R13.reuse, UR6, 0x1 ;  /* 0x000000060d0c9c11 */ /* 0x040fe4000f8408ff */
        /* <DEDUP_REMOVED lines=13> */
[----:B---3--:R-:W-:Y:S01]  /*8220*/  VIADD R51, R50, 0xffffff80 ;  /* 0xffffff8032337836 */ /* 0x008fe20000000000 */
[----:B-1----:R-:W-:-:S04]  /*8230*/  ISETP.NE.AND P0, PT, R0, 0x1, PT ;  /* 0x000000010000780c */ /* 0x002fc80003f05270 */
[----:B------:R-:W-:-:S04]  /*8240*/  SHF.R.S32.HI R50, RZ, 0x1f, R51 ;  /* 0x0000001fff327819 */ /* 0x000fc80000011433 */
[----:B------:R-:W-:-:S05]  /*8250*/  LEA.HI R50, R50, R51, RZ, 0x2 ;  /* 0x0000003332327211 */ /* 0x000fca00078f10ff */
[----:B------:R-:W1:Y:S01]  /*8260*/  @P0 LDC R0, c[0x0][0x42c] ;  /* 0x00010b00ff000b82 */ /* 0x000e620000000800 */
[----:B------:R-:W-:-:S07]  /*8270*/  LOP3.LUT R50, R50, 0xfffffffc, RZ, 0xc0, !PT ;  /* 0xfffffffc32327812 */ /* 0x000fce00078ec0ff */
[----:B0-----:R-:W0:Y:S01]  /*8280*/  @P0 LDC R11, c[0x0][0x430] ;  /* 0x00010c00ff0b0b82 */ /* 0x001e220000000800 */
[----:B------:R-:W-:Y:S02]  /*8290*/  IMAD.IADD R50, R51, 0x1, -R50 ;  /* 0x0000000133327824 */ /* 0x000fe400078e0a32 */
[----:B------:R-:W-:-:S04]  /*82a0*/  IMAD R3, R225, 0x80, R18 ;  /* 0x00000080e1037824 */ /* 0x000fc800078e0212 */
[----:B------:R-:W-:Y:S01]  /*82b0*/  IMAD R3, R50, 0x40, R3 ;  /* 0x0000004032037824 */ /* 0x000fe200078e0203 */
[----:B------:R-:W-:Y:S02]  /*82c0*/  CS2R R36, SRZ ;  /* 0x0000000000247805 */ /* 0x000fe4000001ff00 */
[----:B------:R-:W-:Y:S01]  /*82d0*/  CS2R R38, SRZ ;  /* 0x0000000000267805 */ /* 0x000fe2000001ff00 */
[----:B------:R-:W-:-:S05]  /*82e0*/  IMAD.MOV.U32 R10, RZ, RZ, R44 ;  /* 0x000000ffff0a7224 */ /* 0x000fca00078e002c */
[----:B------:R3:W5:Y:S01]  /*82f0*/  @!P1 LDG.E.128 R36, desc[UR52][R12.64] ;  /* 0x000000340c249981 */ /* 0x000762000c1e1d00 */
[----:B-1----:R-:W-:-:S05]  /*8300*/  @P0 IMAD.HI.U32 R0, R3, R0, RZ ;  /* 0x0000000003000227 */ /* 0x002fca00078e00ff */
[----:B0-----:R-:W-:-:S04]  /*8310*/  @P0 SHF.R.U32.HI R3, RZ, R11, R0 ;  /* 0x0000000bff030219 */ /* 0x001fc80000011600 */
        /* <DEDUP_REMOVED lines=17> */
[----:B--2---:R-:W-:Y:S01]  /*8430*/  LEA.HI R6, R46, R46, RZ, 0x1 ;  /* 0x0000002e2e067211 */ /* 0x004fe200078f08ff */
[----:B------:R-:W-:Y:S06]  /*8440*/  BRA.DIV UR4, `(.L_x_4427) ;  /* 0x0000012e04187947 */ /* 0x000fec000b800000 */
.L_x_4627:
[----:B------:R-:W-:-:S03]  /*8450*/  UMOV UR4, 0xffffffff ;  /* 0xffffffff00047882 */ /* 0x000fc60000000000 */
[----:B------:R-:W-:Y:S05]  /*8460*/  BRA.DIV UR4, `(.L_x_4428) ;  /* 0x0000012e04387947 */ /* 0x000fea000b800000 */
.L_x_4630:
[----:B------:R-:W-:-:S03]  /*8470*/  UMOV UR4, 0xffffffff ;  /* 0xffffffff00047882 */ /* 0x000fc60000000000 */
[----:B------:R-:W-:Y:S05]  /*8480*/  BRA.DIV UR4, `(.L_x_4429) ;  /* 0x0000012e04587947 */ /* 0x000fea000b800000 */
.L_x_4633:
[----:B------:R-:W-:-:S03]  /*8490*/  UMOV UR4, 0xffffffff ;  /* 0xffffffff00047882 */ /* 0x000fc60000000000 */
[----:B------:R-:W-:Y:S05]  /*84a0*/  BRA.DIV UR4, `(.L_x_4430) ;  /* 0x0000012e04787947 */ /* 0x000fea000b800000 */
.L_x_4636:
[----:B------:R-:W-:-:S03]  /*84b0*/  UMOV UR4, 0xffffffff ;  /* 0xffffffff00047882 */ /* 0x000fc60000000000 */
[----:B------:R-:W-:Y:S05]  /*84c0*/  BRA.DIV UR4, `(.L_x_4431) ;  /* 0x0000012e04987947 */ /* 0x000fea000b800000 */
.L_x_4639:
[----:B------:R-:W-:Y:S01]  /*84d0*/  UMOV UR4, 0xffffffff ;  /* 0xffffffff00047882 */ /* 0x000fe20000000000 */
[----:B------:R-:W-:Y:S02]  /*84e0*/  LOP3.LUT R6, R6, 0xfffffffe, RZ, 0xc0, !PT ;  /* 0xfffffffe06067812 */ /* 0x000fe400078ec0ff */
[----:B------:R-:W-:Y:S05]  /*84f0*/  BRA.DIV UR4, `(.L_x_4432) ;  /* 0x0000012e04b47947 */ /* 0x000fea000b800000 */
.L_x_4642:
[----:B------:R-:W-:Y:S01]  /*8500*/  UMOV UR4, 0xffffffff ;  /* 0xffffffff00047882 */ /* 0x000fe20000000000 */
[----:B------:R-:W-:Y:S02]  /*8510*/  IMAD.IADD R8, R46, 0x1, -R6 ;  /* 0x000000012e087824 */ /* 0x000fe400078e0a06 */
[----:B------:R-:W-:Y:S05]  /*8520*/  BRA.DIV UR4, `(.L_x_4433) ;  /* 0x0000012e04d07947 */ /* 0x000fea000b800000 */
.L_x_4645:
[----:B------:R-:W-:Y:S01]  /*8530*/  UMOV UR4, 0xffffffff ;  /* 0xffffffff00047882 */ /* 0x000fe20000000000 */
[----:B------:R-:W-:Y:S02]  /*8540*/  SHF.L.U32 R4, R8, 0x1f, RZ ;  /* 0x0000001f08047819 */ /* 0x000fe400000006ff */
[----:B------:R-:W-:Y:S05]  /*8550*/  BRA.DIV UR4, `(.L_x_4434) ;  /* 0x0000012e04ec7947 */ /* 0x000fea000b800000 */
.L_x_4648:
        /* <DEDUP_REMOVED lines=33> */
[----:B0-----:R-:W-:Y:S06]  /*8770*/  @!P1 BRA `(.L_x_4436) ;  /* 0x0000012c008c9947 */ /* 0x001fec0003800000 */
.L_x_4649:
[----:B------:R-:W-:Y:S05]  /*8780*/  BSYNC B1 ;  /* 0x0000000000017941 */ /* 0x000fea0003800000 */
.L_x_4435:
[----:B------:R-:W-:Y:S04]  /*8790*/  BSSY B1, `(.L_x_4437) ;  /* 0x0000070000017945 */ /* 0x000fe80003800000 */
[----:B------:R-:W-:Y:S05]  /*87a0*/  @P2 BRA `(.L_x_4438) ;  /* 0x0000000400b82947 */ /* 0x000fea0003800000 */
[----:B------:R-:W2:Y:S01]  /*87b0*/  LDL R0, [R1+0x4c] ;  /* 0x00004c0001007983 */ /* 0x000ea20000100800 */
[----:B------:R-:W-:Y:S02]  /*87c0*/  SHF.R.U64 R10, R32, 0x10, R33 ;  /* 0x00000010200a7819 */ /* 0x000fe40000001221 */
[----:B------:R-:W-:Y:S01]  /*87d0*/  SHF.R.U64 R43, R38, 0x10, R39 ;  /* 0x00000010262b7819 */ /* 0x000fe20000001227 */
[----:B------:R-:W1:Y:S01]  /*87e0*/  S2R R3, SR_TID.X ;  /* 0x0000000000037919 */ /* 0x000e620000002100 */
[----:B------:R-:W-:Y:S02]  /*87f0*/  SHF.R.U32.HI R42, RZ, 0x10, R37 ;  /* 0x00000010ff2a7819 */ /* 0x000fe40000011625 */
[----:B------:R-:W-:Y:S02]  /*8800*/  SHF.R.U32.HI R32, RZ, 0x10, R33 ;  /* 0x00000010ff207819 */ /* 0x000fe40000011621 */
[----:B------:R-:W-:Y:S02]  /*8810*/  PRMT R33, R23, 0x5432, R10 ;  /* 0x0000543217217816 */ /* 0x000fe4000000000a */
[----:B------:R-:W-:-:S02]  /*8820*/  PRMT R43, R11, 0x5410, R43 ;  /* 0x000054100b2b7816 */ /* 0x000fc4000000002b */
[----:B------:R-:W-:Y:S02]  /*8830*/  PRMT R42, R20, 0x5432, R42 ;  /* 0x00005432142a7816 */ /* 0x000fe4000000002a */
[----:B------:R-:W-:-:S04]  /*8840*/  SHF.R.U32.HI R44, RZ, 0x10, R39 ;  /* 0x00000010ff2c7819 */ /* 0x000fc80000011627 */
[----:B------:R-:W-:Y:S01]  /*8850*/  PRMT R44, R21, 0x5432, R44 ;  /* 0x00005432152c7816 */ /* 0x000fe2000000002c */
[----:B-1----:R-:W-:-:S05]  /*8860*/  VIADD R3, R3, 0xffffff80 ;  /* 0xffffff8003037836 */ /* 0x002fca0000000000 */
[----:B------:R-:W-:-:S04]  /*8870*/  SHF.R.S32.HI R6, RZ, 0x1f, R3 ;  /* 0x0000001fff067819 */ /* 0x000fc80000011403 */
[----:B------:R-:W-:Y:S01]  /*8880*/  LEA.HI R6, R6, R3, RZ, 0x5 ;  /* 0x0000000306067211 */ /* 0x000fe200078f28ff */
[----:B------:R-:W-:-:S03]  /*8890*/  IMAD.IADD R3, R40, 0x1, R9 ;  /* 0x0000000128037824 */ /* 0x000fc600078e0209 */
[----:B------:R-:W-:Y:S01]  /*88a0*/  SHF.R.S32.HI R6, RZ, 0x5, R6 ;  /* 0x00000005ff067819 */ /* 0x000fe20000011406 */
[----:B--2---:R-:W-:-:S05]  /*88b0*/  IMAD.SHL.U32 R0, R0, 0x40, RZ ;  /* 0x0000004000007824 */ /* 0x004fca00078e00ff */
[----:B0-----:R-:W-:-:S04]  /*88c0*/  LOP3.LUT R4, R0, 0x1c0, RZ, 0xc0, !PT ;  /* 0x000001c000047812 */ /* 0x001fc800078ec0ff */
[C---:B------:R-:W-:Y:S02]  /*88d0*/  LOP3.LUT R0, R4.reuse, 0x38, R40, 0xf8, !PT ;  /* 0x0000003804007812 */ /* 0x040fe400078ef828 */
[----:B------:R-:W-:Y:S02]  /*88e0*/  SHF.R.U32.HI R5, RZ, 0x3, R4 ;  /* 0x00000003ff057819 */ /* 0x000fe40000011604 */
[----:B------:R-:W-:Y:S02]  /*88f0*/  LOP3.LUT R3, R4, 0x38, R3, 0xf8, !PT ;  /* 0x0000003804037812 */ /* 0x000fe400078ef803 */
[-C--:B------:R-:W-:Y:S02]  /*8900*/  LOP3.LUT R0, R0, R5.reuse, RZ, 0x3c, !PT ;  /* 0x0000000500007212 */ /* 0x080fe400078e3cff */
[----:B------:R-:W-:-:S03]  /*8910*/  LOP3.LUT R3, R3, R5, RZ, 0x3c, !PT ;  /* 0x0000000503037212 */ /* 0x000fc600078e3cff */
[----:B------:R-:W-:-:S04]  /*8920*/  IMAD R0, R6, 0x200, R0 ;  /* 0x0000020006007824 */ /* 0x000fc800078e0200 */
[----:B------:R-:W-:Y:S02]  /*8930*/  IMAD R49, R0, 0x2, R17 ;  /* 0x0000000200317824 */ /* 0x000fe400078e0211 */
[----:B------:R-:W-:Y:S01]  /*8940*/  IMAD R0, R6, 0x200, R3 ;  /* 0x0000020006007824 */ /* 0x000fe200078e0203 */
[----:B------:R-:W-:Y:S02]  /*8950*/  SHF.R.U64 R3, R34, 0x10, R35 ;  /* 0x0000001022037819 */ /* 0x000fe40000001223 */
[----:B------:R-:W0:Y:S01]  /*8960*/  LDS.128 R12, [R49+0x18400] ;  /* 0x01840000310c7984 */ /* 0x000e220000000c00 */
[----:B------:R-:W-:Y:S01]  /*8970*/  IMAD R50, R0, 0x2, R17 ;  /* 0x0000000200327824 */ /* 0x000fe200078e0211 */
[----:B------:R-:W-:Y:S02]  /*8980*/  SHF.R.U64 R0, R36, 0x10, R37 ;  /* 0x0000001024007819 */ /* 0x000fe40000001225 */
[----:B------:R-:W-:Y:S02]  /*8990*/  PRMT R36, R20, 0x5410, R3 ;  /* 0x0000541014247816 */ /* 0x000fe40000000003 */
[----:B------:R-:W1:Y:S01]  /*89a0*/  LDS.128 R4, [R50+0x18400] ;  /* 0x0184000032047984 */ /* 0x000e620000000c00 */
[----:B------:R-:W-:-:S02]  /*89b0*/  PRMT R38, R11, 0x5432, R0 ;  /* 0x000054320b267816 */ /* 0x000fc40000000000 */
[----:B------:R-:W-:Y:S02]  /*89c0*/  SHF.R.U32.HI R34, RZ, 0x10, R35 ;  /* 0x00000010ff227819 */ /* 0x000fe40000011623 */
[----:B------:R-:W-:Y:S01]  /*89d0*/  PRMT R35, R45, 0x5432, R32 ;  /* 0x000054322d237816 */ /* 0x000fe20000000020 */
[----:B------:R-:W-:Y:S01]  /*89e0*/  IMAD.U32 R39, R38, 0x10000, RZ ;  /* 0x0001000026277824 */ /* 0x000fe200078e00ff */
[----:B------:R-:W-:Y:S01]  /*89f0*/  PRMT R37, R46, 0x5432, R34 ;  /* 0x000054322e257816 */ /* 0x000fe20000000022 */
[C---:B------:R-:W-:Y:S01]  /*8a00*/  IMAD.U32 R34, R33.reuse, 0x10000, RZ ;  /* 0x0001000021227824 */ /* 0x040fe200078e00ff */
[----:B------:R-:W-:Y:S02]  /*8a10*/  LOP3.LUT R38, R38, 0xffff0000, RZ, 0xc0, !PT ;  /* 0xffff000026267812 */ /* 0x000fe400078ec0ff */
[----:B------:R-:W-:Y:S01]  /*8a20*/  LOP3.LUT R33, R33, 0xffff0000, RZ, 0xc0, !PT ;  /* 0xffff000021217812 */ /* 0x000fe200078ec0ff */
[C---:B0-----:R-:W-:Y:S01]  /*8a30*/  IMAD.U32 R0, R12.reuse, 0x10000, RZ ;  /* 0x000100000c007824 */ /* 0x041fe200078e00ff */
[----:B------:R-:W-:Y:S01]  /*8a40*/  LOP3.LUT R3, R12, 0xffff0000, RZ, 0xc0, !PT ;  /* 0xffff00000c037812 */ /* 0x000fe200078ec0ff */
[C---:B------:R-:W-:Y:S01]  /*8a50*/  IMAD.U32 R10, R13.reuse, 0x10000, RZ ;  /* 0x000100000d0a7824 */ /* 0x040fe200078e00ff */
[----:B------:R-:W-:Y:S01]  /*8a60*/  LOP3.LUT R12, R13, 0xffff0000, RZ, 0xc0, !PT ;  /* 0xffff00000d0c7812 */ /* 0x000fe200078ec0ff */
[C---:B------:R-:W-:Y:S01]  /*8a70*/  IMAD.U32 R11, R14.reuse, 0x10000, RZ ;  /* 0x000100000e0b7824 */ /* 0x040fe200078e00ff */
[----:B------:R-:W-:Y:S01]  /*8a80*/  LOP3.LUT R13, R14, 0xffff0000, RZ, 0xc0, !PT ;  /* 0xffff00000e0d7812 */ /* 0x000fe200078ec0ff */
[C---:B------:R-:W-:Y:S01]  /*8a90*/  IMAD.U32 R20, R15.reuse, 0x10000, RZ ;  /* 0x000100000f147824 */ /* 0x040fe200078e00ff */
[----:B------:R-:W-:Y:S01]  /*8aa0*/  LOP3.LUT R14, R15, 0xffff0000, RZ, 0xc0, !PT ;  /* 0xffff00000f0e7812 */ /* 0x000fe200078ec0ff */
[C---:B-1----:R-:W-:Y:S01]  /*8ab0*/  IMAD.U32 R15, R4.reuse, 0x10000, RZ ;  /* 0x00010000040f7824 */ /* 0x042fe200078e00ff */
[----:B------:R-:W-:Y:S01]  /*8ac0*/  LOP3.LUT R4, R4, 0xffff0000, RZ, 0xc0, !PT ;  /* 0xffff000004047812 */ /* 0x000fe200078ec0ff */
[C---:B------:R-:W-:Y:S01]  /*8ad0*/  IMAD.U32 R21, R5.reuse, 0x10000, RZ ;  /* 0x0001000005157824 */ /* 0x040fe200078e00ff */
[----:B------:R-:W-:Y:S01]  /*8ae0*/  LOP3.LUT R5, R5, 0xffff0000, RZ, 0xc0, !PT ;  /* 0xffff000005057812 */ /* 0x000fe200078ec0ff */
[CC--:B------:R-:W-:Y:S01]  /*8af0*/  FMUL.FTZ R45, R15.reuse, R39.reuse ;  /* 0x000000270f2d7220 */ /* 0x0c0fe20000410000 */
[-C--:B------:R-:W-:Y:S01]  /*8b00*/  FMUL.FTZ R47, R15, R34.reuse ;  /* 0x000000220f2f7220 */ /* 0x080fe20000410000 */
[C---:B------:R-:W-:Y:S01]  /*8b10*/  IMAD.U32 R15, R42.reuse, 0x10000, RZ ;  /* 0x000100002a0f7824 */ /* 0x040fe200078e00ff */
[----:B------:R-:W-:Y:S01]  /*8b20*/  LOP3.LUT R42, R42, 0xffff0000, RZ, 0xc0, !PT ;  /* 0xffff00002a2a7812 */ /* 0x000fe200078ec0ff */
[----:B------:R-:W-:Y:S01]  /*8b30*/  FFMA.FTZ R45, R0, R34, -R45 ;  /* 0x00000022002d7223 */ /* 0x000fe2000001082d */
[----:B------:R-:W-:Y:S01]  /*8b40*/  FMUL.FTZ R34, R4, R38 ;  /* 0x0000002604227220 */ /* 0x000fe20000410000 */
[----:B------:R-:W-:Y:S01]  /*8b50*/  FFMA.FTZ R47, R0, R39, R47 ;  /* 0x00000027002f7223 */ /* 0x000fe2000001002f */
[----:B------:R-:W-:Y:S01]  /*8b60*/  FMUL.FTZ R4, R4, R33 ;  /* 0x0000002104047220 */ /* 0x000fe20000410000 */
[----:B------:R-:W-:-:S02]  /*8b70*/  IMAD.U32 R0, R35, 0x10000, RZ ;  /* 0x0001000023007824 */ /* 0x000fc400078e00ff */
[----:B------:R-:W-:Y:S01]  /*8b80*/  FFMA.FTZ R34, R3, R33, -R34 ;  /* 0x0000002103227223 */ /* 0x000fe20000010822 */
[----:B------:R-:W-:Y:S01]  /*8b90*/  FMUL.FTZ R33, R21, R15 ;  /* 0x0000000f15217220 */ /* 0x000fe20000410000 */
[----:B------:R-:W-:Y:S01]  /*8ba0*/  FFMA.FTZ R38, R3, R38, R4 ;  /* 0x0000002603267223 */ /* 0x000fe20000010004 */
[----:B------:R-:W-:Y:S02]  /*8bb0*/  IMAD.U32 R23, R6, 0x10000, RZ ;  /* 0x0001000006177824 */ /* 0x000fe400078e00ff */
[-C--:B------:R-:W-:Y:S01]  /*8bc0*/  FMUL.FTZ R46, R21, R0.reuse ;  /* 0x00000000152e7220 */ /* 0x080fe20000410000 */
[----:B------:R-:W-:Y:S01]  /*8bd0*/  FFMA.FTZ R33, R10, R0, -R33 ;  /* 0x000000000a217223 */ /* 0x000fe20000010821 */
[----:B------:R-:W-:Y:S01]  /*8be0*/  LOP3.LUT R35, R35, 0xffff0000, RZ, 0xc0, !PT ;  /* 0xffff000023237812 */ /* 0x000fe200078ec0ff */
[----:B------:R-:W-:Y:S02]  /*8bf0*/  IMAD.U32 R4, R43, 0x10000, RZ ;  /* 0x000100002b047824 */ /* 0x000fe400078e00ff */
[----:B------:R-:W-:Y:S01]  /*8c00*/  FMUL.FTZ R3, R5, R42 ;  /* 0x0000002a05037220 */ /* 0x000fe20000410000 */
[----:B------:R-:W-:-:S02]  /*8c10*/  IMAD.U32 R0, R36, 0x10000, RZ ;  /* 0x0001000024007824 */ /* 0x000fc400078e00ff */
[----:B------:R-:W-:Y:S01]  /*8c20*/  FFMA.FTZ R46, R10, R15, R46 ;  /* 0x0000000f0a2e7223 */ /* 0x000fe2000001002e */
[C---:B------:R-:W-:Y:S01]  /*8c30*/  FMUL.FTZ R48, R23.reuse, R4 ;  /* 0x0000000417307220 */ /* 0x040fe20000410000 */
[-C--:B------:R-:W-:Y:S01]  /*8c40*/  FFMA.FTZ R10, R12, R35.reuse, -R3 ;  /* 0x000000230c0a7223 */ /* 0x080fe20000010803 */
[-C--:B------:R-:W-:Y:S01]  /*8c50*/  FMUL.FTZ R23, R23, R0.reuse ;  /* 0x0000000017177220 */ /* 0x080fe20000410000 */
[----:B------:R-:W-:Y:S02]  /*8c60*/  IMAD.U32 R32, R7, 0x10000, RZ ;  /* 0x0001000007207824 */ /* 0x000fe400078e00ff */
[----:B------:R-:W-:Y:S01]  /*8c70*/  FMUL.FTZ R15, R5, R35 ;  /* 0x00000023050f7220 */ /* 0x000fe20000410000 */
[----:B------:R-:W-:Y:S02]  /*8c80*/  IMAD.U32 R3, R37, 0x10000, RZ ;  /* 0x0001000025037824 */ /* 0x000fe400078e00ff */
[----:B------:R-:W-:Y:S01]  /*8c90*/  FFMA.FTZ R48, R11, R0, -R48 ;  /* 0x000000000b307223 */ /* 0x000fe20000010830 */
[----:B------:R-:W-:-:S02]  /*8ca0*/  IMAD.U32 R5, R44, 0x10000, RZ ;  /* 0x000100002c057824 */ /* 0x000fc400078e00ff */
[----:B------:R-:W-:Y:S01]  /*8cb0*/  FFMA.FTZ R23, R11, R4, R23 ;  /* 0x000000040b177223 */ /* 0x000fe20000010017 */
[----:B------:R-:W-:Y:S01]  /*8cc0*/  LOP3.LUT R6, R6, 0xffff0000, RZ, 0xc0, !PT ;  /* 0xffff000006067812 */ /* 0x000fe200078ec0ff */
[C---:B------:R-:W-:Y:S01]  /*8cd0*/  FMUL.FTZ R11, R32.reuse, R3 ;  /* 0x00000003200b7220 */ /* 0x040fe20000410000 */
[----:B------:R-:W-:Y:S01]  /*8ce0*/  LOP3.LUT R7, R7, 0xffff0000, RZ, 0xc0, !PT ;  /* 0xffff000007077812 */ /* 0x000fe200078ec0ff */
[-C--:B------:R-:W-:Y:S01]  /*8cf0*/  FMUL.FTZ R21, R32, R5.reuse ;  /* 0x0000000520157220 */ /* 0x080fe20000410000 */
[----:B------:R-:W-:Y:S01]  /*8d00*/  LOP3.LUT R43, R43, 0xffff0000, RZ, 0xc0, !PT ;  /* 0xffff00002b2b7812 */ /* 0x000fe200078ec0ff */
[----:B------:R-:W-:Y:S01]  /*8d10*/  FFMA.FTZ R11, R20, R5, R11 ;  /* 0x00000005140b7223 */ /* 0x000fe2000001000b */
[----:B------:R-:W-:Y:S01]  /*8d20*/  LOP3.LUT R44, R44, 0xffff0000, RZ, 0xc0, !PT ;  /* 0xffff00002c2c7812 */ /* 0x000fe200078ec0ff */
[----:B------:R-:W-:Y:S01]  /*8d30*/  FFMA.FTZ R21, R20, R3, -R21 ;  /* 0x0000000314157223 */ /* 0x000fe20000010815 */
[----:B------:R-:W-:Y:S01]  /*8d40*/  LOP3.LUT R36, R36, 0xffff0000, RZ, 0xc0, !PT ;  /* 0xffff000024247812 */ /* 0x000fe200078ec0ff */
[----:B------:R-:W-:Y:S01]  /*8d50*/  FMUL.FTZ R0, R6, R43 ;  /* 0x0000002b06007220 */ /* 0x000fe20000410000 */
[----:B------:R-:W-:Y:S01]  /*8d60*/  LOP3.LUT R37, R37, 0xffff0000, RZ, 0xc0, !PT ;  /* 0xffff000025257812 */ /* 0x000fe200078ec0ff */
[----:B------:R-:W-:Y:S01]  /*8d70*/  FMUL.FTZ R5, R7, R44 ;  /* 0x0000002c07057220 */ /* 0x000fe20000410000 */
[----:B------:R-:W-:Y:S01]  /*8d80*/  FFMA.FTZ R15, R12, R42, R15 ;  /* 0x0000002a0c0f7223 */ /* 0x000fe2000001000f */
[-C--:B------:R-:W-:Y:S01]  /*8d90*/  FMUL.FTZ R6, R6, R36.reuse ;  /* 0x0000002406067220 */ /* 0x080fe20000410000 */
[----:B------:R-:W-:Y:S01]  /*8da0*/  FFMA.FTZ R3, R13, R36, -R0 ;  /* 0x000000240d037223 */ /* 0x000fe20000010800 */
[-C--:B------:R-:W-:Y:S01]  /*8db0*/  FMUL.FTZ R7, R7, R37.reuse ;  /* 0x0000002507077220 */ /* 0x080fe20000410000 */
[----:B------:R-:W-:Y:S01]  /*8dc0*/  FFMA.FTZ R20, R14, R37, -R5 ;  /* 0x000000250e147223 */ /* 0x000fe20000010805 */
[----:B------:R-:W-:Y:S01]  /*8dd0*/  FFMA.FTZ R0, R13, R43, R6 ;  /* 0x0000002b0d007223 */ /* 0x000fe20000010006 */
[----:B------:R-:W-:Y:S01]  /*8de0*/  F2FP.BF16.F32.PACK_AB R4, R34, R45 ;  /* 0x0000002d2204723e */ /* 0x000fe200000010ff */
        /* <DEDUP_REMOVED lines=10> */
.L_x_4438:
[----:B------:R-:W-:Y:S05]  /*8e90*/  BSYNC B1 ;  /* 0x0000000000017941 */ /* 0x000fea0003800000 */
.L_x_4437:
[----:B------:R-:W-:Y:S01]  /*8ea0*/  PRMT R10, R56, 0x5410, R55 ;  /* 0x00005410380a7816 */ /* 0x000fe20000000037 */
[----:B------:R-:W-:Y:S06]  /*8eb0*/  @P0 BRA `(.L_x_4424) ;  /* 0x00000004009c0947 */ /* 0x000fec0003800000 */
[----:B01----:R-:W2:Y:S01]  /*8ec0*/  LDL R4, [R1+0x28] ;  /* 0x0000280001047983 */ /* 0x003ea20000100800 */
[----:B------:R-:W-:-:S03]  /*8ed0*/  VIADD R5, R18, 0x40 ;  /* 0x0000004012057836 */ /* 0x000fc60000000000 */
[----:B------:R-:W3:Y:S01]  /*8ee0*/  LDL R42, [R1+0x54] ;  /* 0x00005400012a7983 */ /* 0x000ee20000100800 */
[----:B------:R-:W-:Y:S02]  /*8ef0*/  IMAD.SHL.U32 R5, R5, 0x40, RZ ;  /* 0x0000004005057824 */ /* 0x000fe400078e00ff */
[----:B------:R-:W-:-:S03]  /*8f00*/  IMAD.IADD R0, R40, 0x1, R9 ;  /* 0x0000000128007824 */ /* 0x000fc600078e0209 */
[----:B------:R-:W-:-:S04]  /*8f10*/  LOP3.LUT R5, R5, 0x1c0, RZ, 0xc0, !PT ;  /* 0x000001c005057812 */ /* 0x000fc800078ec0ff */
[----:B------:R-:W-:Y:S02]  /*8f20*/  SHF.R.U32.HI R3, RZ, 0x3, R5 ;  /* 0x00000003ff037819 */ /* 0x000fe40000011605 */
[----:B------:R-:W-:-:S04]  /*8f30*/  LOP3.LUT R0, R5, 0x38, R0, 0xf8, !PT ;  /* 0x0000003805007812 */ /* 0x000fc800078ef800 */
[----:B------:R-:W-:Y:S02]  /*8f40*/  LOP3.LUT R0, R0, R3, RZ, 0x3c, !PT ;  /* 0x0000000300007212 */ /* 0x000fe400078e3cff */
[----:B------:R-:W-:Y:S02]  /*8f50*/  SHF.R.U64 R9, R28, 0x10, R29 ;  /* 0x000000101c097819 */ /* 0x000fe4000000121d */
[----:B------:R-:W-:Y:S02]  /*8f60*/  SHF.R.U64 R28, R30, 0x10, R31 ;  /* 0x000000101e1c7819 */ /* 0x000fe4000000121f */
[----:B------:R-:W-:Y:S02]  /*8f70*/  SHF.R.U32.HI R3, RZ, 0x10, R29 ;  /* 0x00000010ff037819 */ /* 0x000fe4000001161d */
[----:B------:R-:W-:Y:S02]  /*8f80*/  SHF.R.U64 R30, R24, 0x10, R25 ;  /* 0x00000010181e7819 */ /* 0x000fe40000001219 */
[----:B------:R-:W-:-:S02]  /*8f90*/  SHF.R.U64 R34, R26, 0x10, R27 ;  /* 0x000000101a227819 */ /* 0x000fc4000000121b */
[----:B------:R-:W-:Y:S02]  /*8fa0*/  SHF.R.U32.HI R35, RZ, 0x10, R27 ;  /* 0x00000010ff237819 */ /* 0x000fe4000001161b */
[----:B------:R-:W-:Y:S02]  /*8fb0*/  SHF.R.U32.HI R29, RZ, 0x10, R31 ;  /* 0x00000010ff1d7819 */ /* 0x000fe4000001161f */
[----:B------:R-:W-:Y:S02]  /*8fc0*/  SHF.R.U32.HI R31, RZ, 0x10, R25 ;  /* 0x00000010ff1f7819 */ /* 0x000fe40000011619 */
[----:B------:R-:W-:Y:S02]  /*8fd0*/  PRMT R25, R52, 0x5410, R9 ;  /* 0x0000541034197816 */ /* 0x000fe40000000009 */
[----:B------:R-:W-:Y:S02]  /*8fe0*/  PRMT R27, R53, 0x5410, R3 ;  /* 0x00005410351b7816 */ /* 0x000fe40000000003 */
[----:B------:R-:W-:-:S02]  /*8ff0*/  PRMT R30, R51, 0x5432, R30 ;  /* 0x00005432331e7816 */ /* 0x000fc4000000001e */
[C---:B------:R-:W-:Y:S02]  /*9000*/  PRMT R34, R10.reuse, 0x5432, R34 ;  /* 0x000054320a227816 */ /* 0x040fe40000000022 */
[----:B------:R-:W-:Y:S02]  /*9010*/  PRMT R35, R10, 0x5410, R35 ;  /* 0x000054100a237816 */ /* 0x000fe40000000023 */
[----:B------:R-:W-:Y:S01]  /*9020*/  PRMT R31, R51, 0x5410, R31 ;  /* 0x00005410331f7816 */ /* 0x000fe2000000001f */
[----:B------:R-:W-:Y:S02]  /*9030*/  IMAD.U32 R32, R30, 0x10000, RZ ;  /* 0x000100001e207824 */ /* 0x000fe400078e00ff */
[----:B------:R-:W-:Y:S01]  /*9040*/  IMAD.U32 R26, R25, 0x10000, RZ ;  /* 0x00010000191a7824 */ /* 0x000fe200078e00ff */
[----:B------:R-:W-:Y:S01]  /*9050*/  PRMT R29, R54, 0x5410, R29 ;  /* 0x00005410361d7816 */ /* 0x000fe2000000001d */
[----:B------:R-:W-:Y:S02]  /*9060*/  IMAD.U32 R33, R31, 0x10000, RZ ;  /* 0x000100001f217824 */ /* 0x000fe400078e00ff */
[----:B------:R-:W-:Y:S01]  /*9070*/  IMAD.U32 R37, R35, 0x10000, RZ ;  /* 0x0001000023257824 */ /* 0x000fe200078e00ff */
[----:B------:R-:W-:-:S02]  /*9080*/  LOP3.LUT R30, R30, 0xffff0000, RZ, 0xc0, !PT ;  /* 0xffff00001e1e7812 */ /* 0x000fc400078ec0ff */
[----:B------:R-:W-:Y:S02]  /*9090*/  LOP3.LUT R25, R25, 0xffff0000, RZ, 0xc0, !PT ;  /* 0xffff000019197812 */ /* 0x000fe400078ec0ff */
[----:B------:R-:W-:Y:S02]  /*90a0*/  LOP3.LUT R31, R31, 0xffff0000, RZ, 0xc0, !PT ;  /* 0xffff00001f1f7812 */ /* 0x000fe400078ec0ff */
[----:B------:R-:W-:Y:S02]  /*90b0*/  PRMT R28, R52, 0x5432, R28 ;  /* 0x00005432341c7816 */ /* 0x000fe4000000001c */
[----:B------:R-:W-:Y:S01]  /*90c0*/  LOP3.LUT R35, R35, 0xffff0000, RZ, 0xc0, !PT ;  /* 0xffff000023237812 */ /* 0x000fe200078ec0ff */
[----:B--2---:R-:W-:-:S04]  /*90d0*/  IMAD.IADD R0, R4, 0x1, R0 ;  /* 0x0000000104007824 */ /* 0x004fc800078e0200 */
[----:B------:R-:W-:Y:S01]  /*90e0*/  IMAD R0, R0, 0x2, R17 ;  /* 0x0000000200007824 */ /* 0x000fe200078e0211 */
[----:B---3--:R-:W0:Y:S04]  /*90f0*/  LDS.128 R12, [R42+0x18400] ;  /* 0x018400002a0c7984 */ /* 0x008e280000000c00 */
[----:B------:R-:W1:Y:S01]  /*9100*/  LDS.128 R4, [R0+0x18400] ;  /* 0x0184000000047984 */ /* 0x000e620000000c00 */
        /* <DEDUP_REMOVED lines=8> */
[----:B-1----:R-:W-:-:S02]  /*9190*/  IMAD.U32 R15, R4, 0x10000, RZ ;  /* 0x00010000040f7824 */ /* 0x002fc400078e00ff */
[----:B------:R-:W-:Y:S02]  /*91a0*/  IMAD.U32 R21, R5, 0x10000, RZ ;  /* 0x0001000005157824 */ /* 0x000fe400078e00ff */
[C---:B------:R-:W-:Y:S01]  /*91b0*/  FMUL.FTZ R36, R15.reuse, R32 ;  /* 0x000000200f247220 */ /* 0x040fe20000410000 */
[-C--:B------:R-:W-:Y:S01]  /*91c0*/  FMUL.FTZ R38, R15, R26.reuse ;  /* 0x0000001a0f267220 */ /* 0x080fe20000410000 */
[----:B------:R-:W-:Y:S02]  /*91d0*/  IMAD.U32 R15, R27, 0x10000, RZ ;  /* 0x000100001b0f7824 */ /* 0x000fe400078e00ff */
[----:B------:R-:W-:Y:S01]  /*91e0*/  FMUL.FTZ R39, R21, R33 ;  /* 0x0000002115277220 */ /* 0x000fe20000410000 */
[----:B------:R-:W-:Y:S02]  /*91f0*/  IMAD.U32 R24, R7, 0x10000, RZ ;  /* 0x0001000007187824 */ /* 0x000fe400078e00ff */
[C---:B------:R-:W-:Y:S01]  /*9200*/  FFMA.FTZ R36, R3.reuse, R26, -R36 ;  /* 0x0000001a03247223 */ /* 0x040fe20000010824 */
[----:B------:R-:W-:Y:S01]  /*9210*/  FFMA.FTZ R38, R3, R32, R38 ;  /* 0x0000002003267223 */ /* 0x000fe20000010026 */
[----:B------:R-:W-:Y:S01]  /*9220*/  IMAD.U32 R3, R29, 0x10000, RZ ;  /* 0x000100001d037824 */ /* 0x000fe200078e00ff */
[----:B------:R-:W-:Y:S01]  /*9230*/  LOP3.LUT R4, R4, 0xffff0000, RZ, 0xc0, !PT ;  /* 0xffff000004047812 */ /* 0x000fe200078ec0ff */
[-C--:B------:R-:W-:Y:S01]  /*9240*/  FMUL.FTZ R21, R21, R15.reuse ;  /* 0x0000000f15157220 */ /* 0x080fe20000410000 */
[----:B------:R-:W-:Y:S01]  /*9250*/  FFMA.FTZ R39, R10, R15, -R39 ;  /* 0x0000000f0a277223 */ /* 0x000fe20000010827 */
[C---:B------:R-:W-:Y:S01]  /*9260*/  FMUL.FTZ R15, R24.reuse, R37 ;  /* 0x00000025180f7220 */ /* 0x040fe20000410000 */
[----:B------:R-:W-:Y:S01]  /*9270*/  FMUL.FTZ R24, R24, R3 ;  /* 0x0000000318187220 */ /* 0x000fe20000410000 */
[----:B------:R-:W-:Y:S01]  /*9280*/  FFMA.FTZ R21, R10, R33, R21 ;  /* 0x000000210a157223 */ /* 0x000fe20000010015 */
[----:B------:R-:W-:Y:S01]  /*9290*/  LOP3.LUT R5, R5, 0xffff0000, RZ, 0xc0, !PT ;  /* 0xffff000005057812 */ /* 0x000fe200078ec0ff */
[----:B------:R-:W-:Y:S01]  /*92a0*/  FMUL.FTZ R10, R4, R30 ;  /* 0x0000001e040a7220 */ /* 0x000fe20000410000 */
[----:B------:R-:W-:Y:S01]  /*92b0*/  LOP3.LUT R27, R27, 0xffff0000, RZ, 0xc0, !PT ;  /* 0xffff00001b1b7812 */ /* 0x000fe200078ec0ff */
[C---:B------:R-:W-:Y:S01]  /*92c0*/  FFMA.FTZ R15, R20.reuse, R3, -R15 ;  /* 0x00000003140f7223 */ /* 0x040fe2000001080f */
[----:B------:R-:W-:Y:S01]  /*92d0*/  FFMA.FTZ R37, R20, R37, R24 ;  /* 0x0000002514257223 */ /* 0x000fe20000010018 */
[-C--:B------:R-:W-:Y:S01]  /*92e0*/  FMUL.FTZ R20, R4, R25.reuse ;  /* 0x0000001904147220 */ /* 0x080fe20000410000 */
[----:B------:R-:W-:Y:S01]  /*92f0*/  FFMA.FTZ R25, R9, R25, -R10 ;  /* 0x0000001909197223 */ /* 0x000fe2000001080a */
[----:B------:R-:W-:-:S02]  /*9300*/  IMAD.U32 R23, R6, 0x10000, RZ ;  /* 0x0001000006177824 */ /* 0x000fc400078e00ff */
[C---:B------:R-:W-:Y:S01]  /*9310*/  FMUL.FTZ R3, R5.reuse, R31 ;  /* 0x0000001f05037220 */ /* 0x040fe20000410000 */
[----:B------:R-:W-:Y:S02]  /*9320*/  IMAD.U32 R10, R34, 0x10000, RZ ;  /* 0x00010000220a7824 */ /* 0x000fe400078e00ff */
[-C--:B------:R-:W-:Y:S01]  /*9330*/  FMUL.FTZ R24, R5, R27.reuse ;  /* 0x0000001b05187220 */ /* 0x080fe20000410000 */
[----:B------:R-:W-:Y:S02]  /*9340*/  IMAD.U32 R4, R28, 0x10000, RZ ;  /* 0x000100001c047824 */ /* 0x000fe400078e00ff */
[----:B------:R-:W-:Y:S01]  /*9350*/  FFMA.FTZ R9, R9, R30, R20 ;  /* 0x0000001e09097223 */ /* 0x000fe20000010014 */
[----:B------:R-:W-:Y:S01]  /*9360*/  LOP3.LUT R6, R6, 0xffff0000, RZ, 0xc0, !PT ;  /* 0xffff000006067812 */ /* 0x000fe200078ec0ff */
[C---:B------:R-:W-:Y:S01]  /*9370*/  FMUL.FTZ R26, R23.reuse, R10 ;  /* 0x0000000a171a7220 */ /* 0x040fe20000410000 */
[C---:B------:R-:W-:Y:S01]  /*9380*/  FFMA.FTZ R20, R12.reuse, R27, -R3 ;  /* 0x0000001b0c147223 */ /* 0x040fe20000010803 */
[----:B------:R-:W-:Y:S01]  /*9390*/  FFMA.FTZ R24, R12, R31, R24 ;  /* 0x0000001f0c187223 */ /* 0x000fe20000010018 */
[----:B------:R-:W-:Y:S01]  /*93a0*/  LOP3.LUT R34, R34, 0xffff0000, RZ, 0xc0, !PT ;  /* 0xffff000022227812 */ /* 0x000fe200078ec0ff */
[----:B------:R-:W-:Y:S01]  /*93b0*/  FMUL.FTZ R12, R23, R4 ;  /* 0x00000004170c7220 */ /* 0x000fe20000410000 */
[----:B------:R-:W-:-:S02]  /*93c0*/  LOP3.LUT R7, R7, 0xffff0000, RZ, 0xc0, !PT ;  /* 0xffff000007077812 */ /* 0x000fc400078ec0ff */
[----:B------:R-:W-:Y:S02]  /*93d0*/  LOP3.LUT R28, R28, 0xffff0000, RZ, 0xc0, !PT ;  /* 0xffff00001c1c7812 */ /* 0x000fe400078ec0ff */
        /* <DEDUP_REMOVED lines=21> */
.L_x_4424:
[----:B------:R-:W-:Y:S05]  /*9530*/  BSYNC B0 ;  /* 0x0000000000007941 */ /* 0x000fea0003800000 */
.L_x_4404:
        /* <DEDUP_REMOVED lines=8> */
.L_x_4401:
        /* <DEDUP_REMOVED lines=8> */
.L_x_4439:
[----:B------:R-:W-:Y:S01]  /*9640*/  IMAD R173, R2, 0x8, R17 ;  /* 0x0000000802ad7824 */ /* 0x000fe200078e0211 */
[----:B------:R-:W-:-:S04]  /*9650*/  SHF.L.U32 R6, R19, 0x1f, RZ ;  /* 0x0000001f13067819 */ /* 0x000fc800000006ff */
[----:B------:R1:W2:Y:S01]  /*9660*/  SYNCS.PHASECHK.TRANS64.TRYWAIT P1, [R173+URZ+0x32430], R6 ;  /* 0x03243006ad0075a7 */ /* 0x0002a2000802017f */
[----:B------:R-:W-:Y:S05]  /*9670*/  @!P0 BRA `(.L_x_4440) ;  /* 0x0000000000048947 */ /* 0x000fea0003800000 */
[----:B------:R-:W-:Y:S01]  /*9680*/  BPT.TRAP 0x1 ;  /* 0x000000040000795c */ /* 0x000fe20000300000 */
.L_x_4440:
[----:B------:R-:W-:-:S05]  /*9690*/  VIADD R3, R17, 0x1c400 ;  /* 0x0001c40011037836 */ /* 0x000fca0000000000 */
[----:B------:R-:W-:-:S04]  /*96a0*/  SHF.R.U32.HI R3, RZ, 0x4, R3 ;  /* 0x00000004ff037819 */ /* 0x000fc80000011603 */
[----:B------:R-:W-:-:S04]  /*96b0*/  LOP3.LUT R3, R3, 0x3fff, RZ, 0xc0, !PT ;  /* 0x00003fff03037812 */ /* 0x000fc800078ec0ff */
[----:B------:R-:W-:-:S05]  /*96c0*/  LOP3.LUT R3, R3, 0x10000, RZ, 0xfc, !PT ;  /* 0x0001000003037812 */ /* 0x000fca00078efcff */
[----:B------:R3:W-:Y:S01]  /*96d0*/  STL [R1+0x8], R3 ;  /* 0x0000080301007387 */ /* 0x0007e20000100800 */
[----:B--2---:R-:W-:Y:S05]  /*96e0*/  @P1 BRA `(.L_x_4441) ;  /* 0x0000000000081947 */ /* 0x004fea0003800000 */
[----:B------:R-:W2:Y:S02]  /*96f0*/  SYNCS.PHASECHK.TRANS64.TRYWAIT P1, [R173+URZ+0x32430], R6 ;  /* 0x03243006ad0075a7 */ /* 0x000ea4000802017f */
[----:B--2---:R-:W-:Y:S05]  /*9700*/  @!P1 BRA `(.L_x_4442) ;  /* 0x0000011c00bc9947 */ /* 0x004fea0003800000 */
.L_x_4441:
[----:B---3--:R-:W3:Y:S01]  /*9710*/  LDL R3, [R1+0x8] ;  /* 0x0000080001037983 */ /* 0x008ee20000100800 */
[----:B------:R-:W-:Y:S01]  /*9720*/  IMAD.MOV.U32 R5, RZ, RZ, 0x40000040 ;  /* 0x40000040ff057424 */ /* 0x000fe200078e00ff */
[----:B------:R-:W-:Y:S05]  /*9730*/  WARPSYNC.ALL ;  /* 0x0000000000007948 */ /* 0x000fea0003800000 */
[C---:B------:R-:W-:Y:S01]  /*9740*/  R2UR UR4, R216.reuse ;  /* 0x00000000d80472ca */ /* 0x040fe200000e0000 */
[----:B------:R-:W-:Y:S01]  /*9750*/  WARPGROUP.ARRIVE ;  /* 0x00000000000079c5 */ /* 0x000fe20000000000 */
[----:B------:R-:W-:Y:S01]  /*9760*/  R2UR UR5, R217 ;  /* 0x00000000d90572ca */ /* 0x000fe200000e0000 */
[----:B------:R-:W-:Y:S01]  /*9770*/  VIADD R236, R216, 0x2 ;  /* 0x00000002d8ec7836 */ /* 0x000fe20000000000 */
[----:B------:R-:W-:Y:S01]  /*9780*/  R2UR UR7, R5 ;  /* 0x00000000050772ca */ /* 0x000fe200000e0000 */
[----:B------:R-:W-:Y:S01]  /*9790*/  IMAD.MOV.U32 R237, RZ, RZ, 0x40000040 ;  /* 0x40000040ffed7424 */ /* 0x000fe200078e00ff */
[----:B------:R-:W-:Y:S01]  /*97a0*/  SHF.L.U32 R8, R8, 0x1f, RZ ;  /* 0x0000001f08087819 */ /* 0x000fe200000006ff */
[----:B------:R-:W-:Y:S01]  /*97b0*/  IMAD.MOV.U32 R11, RZ, RZ, 0x40000040 ;  /* 0x40000040ff0b7424 */ /* 0x000fe200078e00ff */
[----:B------:R-:W-:Y:S01]  /*97c0*/  BSSY B0, `(.L_x_4443) ;  /* 0x0000025000007945 */ /* 0x000fe20003800000 */
[----:B------:R-:W-:-:S02]  /*97d0*/  VIADD R234, R216, 0x4 ;  /* 0x00000004d8ea7836 */ /* 0x000fc40000000000 */
[----:B------:R-:W-:Y:S02]  /*97e0*/  IMAD.MOV.U32 R235, RZ, RZ, 0x40000040 ;  /* 0x40000040ffeb7424 */ /* 0x000fe400078e00ff */
[----:B------:R-:W-:Y:S02]  /*97f0*/  VIADD R232, R216, 0x6 ;  /* 0x00000006d8e87836 */ /* 0x000fe40000000000 */
[----:B------:R-:W-:Y:S02]  /*9800*/  IMAD.MOV.U32 R233, RZ, RZ, 0x40000040 ;  /* 0x40000040ffe97424 */ /* 0x000fe400078e00ff */
[----:B------:R-:W-:Y:S02]  /*9810*/  IMAD.MOV.U32 R5, RZ, RZ, 0x40000040 ;  /* 0x40000040ff057424 */ /* 0x000fe400078e00ff */
[----:B---3--:R-:W-:-:S04]  /*9820*/  IMAD R4, R2, 0x300, R3 ;  /* 0x0000030002047824 */ /* 0x008fc800078e0203 */
[C---:B------:R-:W-:Y:S01]  /*9830*/  VIADD R10, R4.reuse, 0x2 ;  /* 0x00000002040a7836 */ /* 0x040fe20000000000 */
[----:B------:R-:W-:-:S13]  /*9840*/  R2UR UR6, R4 ;  /* 0x00000000040672ca */ /* 0x000fda00000e0000 */
[----:B------:R-:W-:Y:S01]  /*9850*/  HGMMA.64x96x16.F32.BF16 R24, gdesc[UR4], RZ, !UPT, gsb0 ;  /* 0x01600000041879f0 */ /* 0x000fe2000c0018ff */
[----:B------:R-:W-:Y:S02]  /*9860*/  R2UR UR4, R236 ;  /* 0x00000000ec0472ca */ /* 0x000fe400000e0000 */
[----:B------:R-:W-:Y:S02]  /*9870*/  R2UR UR5, R237 ;  /* 0x00000000ed0572ca */ /* 0x000fe400000e0000 */
[----:B------:R-:W-:Y:S01]  /*9880*/  R2UR UR6, R10 ;  /* 0x000000000a0672ca */ /* 0x000fe200000e0000 */
[C---:B------:R-:W-:Y:S01]  /*9890*/  VIADD R10, R4.reuse, 0x4 ;  /* 0x00000004040a7836 */ /* 0x040fe20000000000 */
[----:B------:R-:W-:Y:S01]  /*98a0*/  R2UR UR7, R11 ;  /* 0x000000000b0772ca */ /* 0x000fe200000e0000 */
[----:B------:R-:W-:Y:S02]  /*98b0*/  IMAD.MOV.U32 R11, RZ, RZ, 0x40000040 ;  /* 0x40000040ff0b7424 */ /* 0x000fe400078e00ff */
        /* <DEDUP_REMOVED lines=19> */
[----:B------:R-:W3:Y:S02]  /*99f0*/  SYNCS.PHASECHK.TRANS64.TRYWAIT P1, [R17+URZ+0x32410], R8 ;  /* 0x03241008110075a7 */ /* 0x000ee4000802017f */
[----:B---3--:R-:W-:Y:S05]  /*9a00*/  @!P1 BRA `(.L_x_4444) ;  /* 0x0000011c00109947 */ /* 0x008fea0003800000 */
.L_x_4650:
[----:B------:R-:W-:Y:S05]  /*9a10*/  BSYNC B0 ;  /* 0x0000000000007941 */ /* 0x000fea0003800000 */
.L_x_4443:
[----:B------:R-:W-:Y:S05]  /*9a20*/  @!P0 BRA `(.L_x_4445) ;  /* 0x0000000000048947 */ /* 0x000fea0003800000 */
[----:B------:R-:W-:Y:S01]  /*9a30*/  BPT.TRAP 0x1 ;  /* 0x000000040000795c */ /* 0x000fe20000300000 */
.L_x_4445:
[----:B------:R4:W0:Y:S01]  /*9a40*/  SYNCS.PHASECHK.TRANS64.TRYWAIT P2, [R173+URZ+0x32450], R6 ;  /* 0x03245006ad0075a7 */ /* 0x000822000804017f */
[----:B------:R-:W-:Y:S05]  /*9a50*/  @!P0 BRA `(.L_x_4446) ;  /* 0x0000000000048947 */ /* 0x000fea0003800000 */
[----:B------:R-:W-:Y:S01]  /*9a60*/  BPT.TRAP 0x1 ;  /* 0x000000040000795c */ /* 0x000fe20000300000 */
.L_x_4446:
[----:B------:R-:W1:Y:S01]  /*9a70*/  S2R R3, SR_TID.X ;  /* 0x0000000000037919 */ /* 0x000e620000002100 */
[----:B------:R-:W-:Y:S01]  /*9a80*/  BSSY B0, `(.L_x_4447) ;  /* 0x0000006000007945 */ /* 0x000fe20003800000 */
[----:B-1----:R-:W-:-:S04]  /*9a90*/  LOP3.LUT R3, R3, 0x7f, RZ, 0xc0, !PT ;  /* 0x0000007f03037812 */ /* 0x002fc800078ec0ff */
[----:B------:R-:W-:Y:S01]  /*9aa0*/  ISETP.NE.AND P1, PT, R3, RZ, PT ;  /* 0x000000ff0300720c */ /* 0x000fe20003f25270 */
[----:B0-----:R-:W-:-:S12]  /*9ab0*/  @P2 BRA `(.L_x_4448) ;  /* 0x0000000000082947 */ /* 0x001fd80003800000 */
[----:B------:R-:W0:Y:S02]  /*9ac0*/  SYNCS.PHASECHK.TRANS64.TRYWAIT P2, [R173+URZ+0x32450], R6 ;  /* 0x03245006ad0075a7 */ /* 0x000e24000804017f */
[----:B0-----:R-:W-:Y:S05]  /*9ad0*/  @!P2 BRA `(.L_x_4449) ;  /* 0x0000011800f0a947 */ /* 0x001fea0003800000 */
.L_x_4448:
[----:B------:R-:W-:Y:S05]  /*9ae0*/  BSYNC B0 ;  /* 0x0000000000007941 */ /* 0x000fea0003800000 */
.L_x_4447:
[----:B------:R-:W-:Y:S05]  /*9af0*/  WARPSYNC.ALL ;  /* 0x0000000000007948 */ /* 0x000fea0003800000 */
[----:B------:R-:W-:Y:S01]  /*9b00*/  VIADD R3, R17, 0x400 ;  /* 0x0000040011037836 */ /* 0x000fe20000000000 */
[----:B------:R-:W-:-:S04]  /*9b10*/  LOP3.LUT R4, R72, 0x10000, RZ, 0xfc, !PT ;  /* 0x0001000048047812 */ /* 0x000fc800078efcff */
[----:B------:R-:W-:-:S04]  /*9b20*/  SHF.R.U32.HI R3, RZ, 0x4, R3 ;  /* 0x00000004ff037819 */ /* 0x000fc80000011603 */
[----:B------:R-:W-:-:S04]  /*9b30*/  LOP3.LUT R3, R3, 0x3fff, RZ, 0xc0, !PT ;  /* 0x00003fff03037812 */ /* 0x000fc800078ec0ff */
[----:B0-2-4-:R-:W-:Y:S01]  /*9b40*/  LOP3.LUT R6, R3, 0x10000, RZ, 0xfc, !PT ;  /* 0x0001000003067812 */ /* 0x015fe200078efcff */
[----:B------:R-:W-:Y:S02]  /*9b50*/  IMAD.MOV.U32 R5, RZ, RZ, 0x40000040 ;  /* 0x40000040ff057424 */ /* 0x000fe400078e00ff */
[----:B------:R-:W-:Y:S02]  /*9b60*/  IMAD.MOV.U32 R11, RZ, RZ, 0x40000040 ;  /* 0x40000040ff0b7424 */ /* 0x000fe400078e00ff */
[----:B------:R-:W-:Y:S01]  /*9b70*/  IMAD R10, R2, 0xc00, R6 ;  /* 0x00000c00020a7824 */ /* 0x000fe200078e0206 */
[----:B------:R-:W-:Y:S01]  /*9b80*/  R2UR UR4, R4 ;  /* 0x00000000040472ca */ /* 0x000fe200000e0000 */
[----:B------:R-:W-:Y:S01]  /*9b90*/  WARPGROUP.ARRIVE ;  /* 0x00000000000079c5 */ /* 0x000fe20000000000 */
[----:B------:R-:W-:Y:S01]  /*9ba0*/  R2UR UR5, R5 ;  /* 0x00000000050572ca */ /* 0x000fe200000e0000 */
[----:B------:R0:W-:Y:S01]  /*9bb0*/  STL [R1+0xc], R6 ;  /* 0x00000c0601007387 */ /* 0x0001e20000100800 */
[----:B------:R-:W-:-:S02]  /*9bc0*/  R2UR UR6, R10 ;  /* 0x000000000a0672ca */ /* 0x000fc400000e0000 */
[----:B------:R-:W-:Y:S01]  /*9bd0*/  R2UR UR7, R11 ;  /* 0x000000000b0772ca */ /* 0x000fe200000e0000 */
[----:B------:R-:W-:Y:S01]  /*9be0*/  VIADD R230, R4, 0x2 ;  /* 0x0000000204e67836 */ /* 0x000fe20000000000 */
[----:B------:R-:W2:Y:S01]  /*9bf0*/  LDL R174, [R1+0x10] ;  /* 0x0000100001ae7983 */ /* 0x000ea20000100800 */
[----:B------:R-:W-:Y:S02]  /*9c00*/  IMAD.MOV.U32 R231, RZ, RZ, 0x40000040 ;  /* 0x40000040ffe77424 */ /* 0x000fe400078e00ff */
[----:B------:R-:W-:Y:S01]  /*9c10*/  IMAD.MOV.U32 R7, RZ, RZ, 0x40000040 ;  /* 0x40000040ff077424 */ /* 0x000fe200078e00ff */
[----:B------:R-:W4:Y:S01]  /*9c20*/  LDL R72, [R1+0x2c] ;  /* 0x00002c0001487983 */ /* 0x000f220000100800 */
[----:B0-----:R-:W-:Y:S02]  /*9c30*/  VIADD R6, R10, 0x2 ;  /* 0x000000020a067836 */ /* 0x001fe40000000000 */
[----:B------:R-:W-:Y:S01]  /*9c40*/  VIADD R228, R4, 0x4 ;  /* 0x0000000404e47836 */ /* 0x000fe20000000000 */
[----:B-----5:R-:W4:Y:S03]  /*9c50*/  LDL R23, [R1+0x30] ;  /* 0x0000300001177983 */ /* 0x020f260000100800 */
[----:B------:R-:W-:Y:S01]  /*9c60*/  HGMMA.64x96x16.F32.BF16 R24, gdesc[UR4], R24, gsb0 ;  /* 0x01600000041879f0 */ /* 0x000fe20008001818 */
[----:B------:R-:W-:-:S02]  /*9c70*/  R2UR UR4, R230 ;  /* 0x00000000e60472ca */ /* 0x000fc400000e0000 */
[----:B------:R-:W-:Y:S02]  /*9c80*/  R2UR UR5, R231 ;  /* 0x00000000e70572ca */ /* 0x000fe400000e0000 */
[----:B------:R-:W-:Y:S02]  /*9c90*/  R2UR UR6, R6 ;  /* 0x00000000060672ca */ /* 0x000fe400000e0000 */
[----:B------:R-:W-:Y:S01]  /*9ca0*/  R2UR UR7, R7 ;  /* 0x00000000070772ca */ /* 0x000fe200000e0000 */
[----:B------:R-:W-:Y:S02]  /*9cb0*/  VIADD R6, R10, 0x4 ;  /* 0x000000040a067836 */ /* 0x000fe40000000000 */
[----:B------:R-:W-:Y:S02]  /*9cc0*/  IMAD.MOV.U32 R229, RZ, RZ, 0x40000040 ;  /* 0x40000040ffe57424 */ /* 0x000fe400078e00ff */
[----:B------:R-:W-:Y:S01]  /*9cd0*/  IMAD.MOV.U32 R7, RZ, RZ, 0x40000040 ;  /* 0x40000040ff077424 */ /* 0x000fe200078e00ff */
[----:B------:R-:W-:-:S02]  /*9ce0*/  WARPGROUP.DEPBAR.LE gsb0, 0x0 ;  /* 0x00008000000079c5 */ /* 0x000fc40000010000 */
[----:B------:R-:W-:-:S06]  /*9cf0*/  WARPGROUP.ARRIVE ;  /* 0x00000000000079c5 */ /* 0x000fcc0000000000 */
[----:B------:R-:W-:Y:S01]  /*9d00*/  HGMMA.64x96x16.F32.BF16 R24, gdesc[UR4], R24, gsb0 ;  /* 0x01600000041879f0 */ /* 0x000fe20008001818 */
[----:B------:R-:W-:Y:S02]  /*9d10*/  R2UR UR4, R228 ;  /* 0x00000000e40472ca */ /* 0x000fe400000e0000 */
[----:B------:R-:W-:Y:S02]  /*9d20*/  R2UR UR5, R229 ;  /* 0x00000000e50572ca */ /* 0x000fe400000e0000 */
[----:B------:R-:W-:Y:S02]  /*9d30*/  R2UR UR6, R6 ;  /* 0x00000000060672ca */ /* 0x000fe400000e0000 */
[----:B------:R-:W-:Y:S01]  /*9d40*/  R2UR UR7, R7 ;  /* 0x00000000070772ca */ /* 0x000fe200000e0000 */
[----:B------:R-:W-:Y:S02]  /*9d50*/  VIADD R226, R4, 0x6 ;  /* 0x0000000604e27836 */ /* 0x000fe40000000000 */
[----:B------:R-:W-:-:S02]  /*9d60*/  VIADD R6, R10, 0x6 ;  /* 0x000000060a067836 */ /* 0x000fc40000000000 */
[----:B------:R-:W-:Y:S02]  /*9d70*/  IMAD.MOV.U32 R227, RZ, RZ, 0x40000040 ;  /* 0x40000040ffe37424 */ /* 0x000fe400078e00ff */
[----:B------:R-:W-:Y:S01]  /*9d80*/  IMAD.MOV.U32 R7, RZ, RZ, 0x40000040 ;  /* 0x40000040ff077424 */ /* 0x000fe200078e00ff */
[----:B------:R-:W-:Y:S02]  /*9d90*/  WARPGROUP.DEPBAR.LE gsb0, 0x0 ;  /* 0x00008000000079c5 */ /* 0x000fe40000010000 */
        /* <DEDUP_REMOVED lines=116> */
[----:B---3--:R-:W-:Y:S02]  /*a4e0*/  VIADD R8, R4, 0xc04 ;  /* 0x00000c0404087836 */ /* 0x008fe40000000000 */
        /* <DEDUP_REMOVED lines=21> */
[----:B--2---:R-:W-:-:S04]  /*a640*/  IMAD R11, R214, -0x60, R174 ;  /* 0xffffffa0d60b7824 */ /* 0x004fc800078e02ae */
[----:B------:R-:W-:Y:S01]  /*a650*/  VIADD R10, R11, 0x60 ;  /* 0x000000600b0a7836 */ /* 0x000fe20000000000 */
[----:B------:R-:W-:Y:S01]  /*a660*/  IADD3 R11, -R224, 0x61, R11 ;  /* 0x00000061e00b7810 */ /* 0x000fe20007ffe10b */
[----:B----4-:R-:W-:Y:S01]  /*a670*/  IMAD R76, R225, 0x80, R23 ;  /* 0x00000080e14c7824 */ /* 0x010fe200078e0217 */
[----:B------:R-:W-:Y:S02]  /*a680*/  WARPGROUP.DEPBAR.LE gsb0, 0x0 ;  /* 0x00008000000079c5 */ /* 0x000fe40000010000 */
[----:B------:R-:W-:-:S06]  /*a690*/  WARPGROUP.ARRIVE ;  /* 0x00000000000079c5 */ /* 0x000fcc0000000000 */
[----:B------:R-:W-:Y:S01]  /*a6a0*/  HGMMA.64x96x16.F32.BF16 R24, gdesc[UR4], R24, gsb0 ;  /* 0x01600000041879f0 */ /* 0x000fe20008001818 */
[C---:B------:R-:W-:Y:S01]  /*a6b0*/  IMAD R10, R72.reuse, -0x2, R10 ;  /* 0xfffffffe480a7824 */ /* 0x040fe200078e020a */
[----:B------:R-:W-:Y:S01]  /*a6c0*/  ULDC UR4, c[0x0][0xa80] ;  /* 0x0002a00000047ab9 */ /* 0x000fe20000000800 */
[----:B------:R-:W-:-:S05]  /*a6d0*/  IMAD R11, R72, -0x2, R11 ;  /* 0xfffffffe480b7824 */ /* 0x000fca00078e020b */
[----:B------:R-:W-:-:S04]  /*a6e0*/  VIADDMNMX R73, R76, R11, R10, PT ;  /* 0x0000000b4c497246 */ /* 0x000fc8000380010a */
[C---:B------:R-:W-:Y:S02]  /*a6f0*/  ISETP.GT.AND P2, PT, R73.reuse, RZ, PT ;  /* 0x000000ff4900720c */ /* 0x040fe40003f44270 */
[C---:B------:R-:W-:Y:S02]  /*a700*/  ISETP.GT.AND P3, PT, R73.reuse, 0x1, PT ;  /* 0x000000014900780c */ /* 0x040fe40003f64270 */
[----:B------:R-:W-:Y:S01]  /*a710*/  ISETP.GT.AND P4, PT, R73, 0x8, PT ;  /* 0x000000084900780c */ /* 0x000fe20003f84270 */
[----:B------:R-:W-:Y:S02]  /*a720*/  WARPGROUP.DEPBAR.LE gsb0, 0x0 ;  /* 0x00008000000079c5 */ /* 0x000fe40000010000 */
[----:B------:R-:W-:Y:S02]  /*a730*/  FSEL R78, R24, -INF , P2 ;  /* 0xff800000184e7808 */ /* 0x000fe40001000000 */
[----:B------:R-:W-:Y:S02]  /*a740*/  FSEL R25, R25, -INF , P3 ;  /* 0xff80000019197808 */ /* 0x000fe40001800000 */
        /* <DEDUP_REMOVED lines=63> */
[----:B------:R-:W-:Y:S02]  /*ab40*/  FSEL R74, R69, -INF , P2 ;  /* 0xff800000454a7808 */ /* 0x000fe40001000000 */
[----:B------:R-:W-:-:S04]  /*ab50*/  FMNMX.FTZ R23, R68, R23, !PT ;  /* 0x0000001744177209 */ /* 0x000fc80007810000 */
[----:B------:R-:W-:-:S05]  /*ab60*/  FMNMX.FTZ R29, R74, R23, !PT ;  /* 0x000000174a1d7209 */ /* 0x000fca0007810000 */
[----:B------:R-:W0:Y:S01]  /*ab70*/  SHFL.BFLY PT, R96, R29, 0x2, 0x1f ;  /* 0x0c401f001d607f89 */ /* 0x000e2200000e0000 */
[----:B------:R-:W-:Y:S02]  /*ab80*/  IADD3 R11, R11, 0x8, R76 ;  /* 0x000000080b0b7810 */ /* 0x000fe40007ffe04c */
[----:B0-----:R-:W-:-:S05]  /*ab90*/  FMNMX.FTZ R96, R29, R96, !PT ;  /* 0x000000601d607209 */ /* 0x001fca0007810000 */
[----:B------:R-:W0:Y:S01]  /*aba0*/  SHFL.BFLY PT, R33, R96, 0x1, 0x1f ;  /* 0x0c201f0060217f89 */ /* 0x000e2200000e0000 */
[----:B------:R-:W-:-:S04]  /*abb0*/  VIMNMX R23, R10, R11, PT ;  /* 0x0000000b0a177248 */ /* 0x000fc80003fe0100 */
[C---:B------:R-:W-:Y:S02]  /*abc0*/  ISETP.GT.AND P4, PT, R23.reuse, RZ, PT ;  /* 0x000000ff1700720c */ /* 0x040fe40003f84270 */
[C---:B------:R-:W-:Y:S02]  /*abd0*/  ISETP.GT.AND P5, PT, R23.reuse, 0x1, PT ;  /* 0x000000011700780c */ /* 0x040fe40003fa4270 */
[----:B------:R-:W-:Y:S01]  /*abe0*/  FSEL R29, R26, -INF , P4 ;  /* 0xff8000001a1d7808 */ /* 0x000fe20002000000 */
[----:B------:R-:W-:Y:S01]  /*abf0*/  IMAD.U32 R11, RZ, RZ, UR4 ;  /* 0x00000004ff0b7e24 */ /* 0x000fe2000f8e00ff */
[----:B------:R-:W-:Y:S02]  /*ac00*/  ISETP.GT.AND P3, PT, R23, 0x8, PT ;  /* 0x000000081700780c */ /* 0x000fe40003f64270 */
[----:B------:R-:W-:Y:S02]  /*ac10*/  FSEL R26, R27, -INF , P5 ;  /* 0xff8000001b1a7808 */ /* 0x000fe40002800000 */
[----:B------:R-:W-:-:S02]  /*ac20*/  ISETP.GT.AND P2, PT, R23, 0x9, PT ;  /* 0x000000091700780c */ /* 0x000fc40003f44270 */
[----:B------:R-:W-:Y:S02]  /*ac30*/  FSEL R30, R30, -INF , P3 ;  /* 0xff8000001e1e7808 */ /* 0x000fe40001800000 */
[----:B------:R-:W-:Y:S02]  /*ac40*/  FMNMX.FTZ R27, R29, R26, !PT ;  /* 0x0000001a1d1b7209 */ /* 0x000fe40007810000 */
[----:B0-----:R-:W-:Y:S02]  /*ac50*/  FMNMX.FTZ R10, R96, R33, !PT ;  /* 0x00000021600a7209 */ /* 0x001fe40007810000 */
[----:B------:R-:W-:Y:S02]  /*ac60*/  ISETP.GT.AND P3, PT, R23, 0x10, PT ;  /* 0x000000101700780c */ /* 0x000fe40003f64270 */
[C---:B------:R-:W-:Y:S01]  /*ac70*/  FSETP.NEU.FTZ.AND P4, PT, R10.reuse, -INF , PT ;  /* 0xff8000000a00780b */ /* 0x040fe20003f9d000 */
[----:B------:R-:W-:Y:S01]  /*ac80*/  FMUL.FTZ R33, R10, R11 ;  /* 0x0000000b0a217220 */ /* 0x000fe20000410000 */
[----:B------:R-:W-:-:S02]  /*ac90*/  FSEL R76, R31, -INF , P2 ;  /* 0xff8000001f4c7808 */ /* 0x000fc40001000000 */
[----:B------:R-:W-:Y:S02]  /*aca0*/  FMNMX.FTZ R27, R30, R27, !PT ;  /* 0x0000001b1e1b7209 */ /* 0x000fe40007810000 */
[----:B------:R-:W-:Y:S02]  /*acb0*/  FSEL R53, R33, RZ, P4 ;  /* 0x000000ff21357208 */ /* 0x000fe40002000000 */
[C---:B------:R-:W-:Y:S02]  /*acc0*/  ISETP.GT.AND P2, PT, R23.reuse, 0x11, PT ;  /* 0x000000111700780c */ /* 0x040fe40003f44270 */
[----:B------:R-:W-:Y:S02]  /*acd0*/  FSEL R34, R34, -INF , P3 ;  /* 0xff80000022227808 */ /* 0x000fe40001800000 */
[----:B------:R-:W-:Y:S01]  /*ace0*/  FMNMX.FTZ R27, R76, R27, !PT ;  /* 0x0000001b4c1b7209 */ /* 0x000fe20007810000 */
[----:B------:R-:W-:Y:S01]  /*acf0*/  FFMA.FTZ R200, R78, R11, -R53 ;  /* 0x0000000b4ec87223 */ /* 0x000fe20000010835 */
[----:B------:R-:W-:-:S02]  /*ad00*/  ISETP.GT.AND P3, PT, R23, 0x18, PT ;  /* 0x000000181700780c */ /* 0x000fc40003f64270 */
[----:B------:R-:W-:Y:S02]  /*ad10*/  FSEL R78, R35, -INF , P2 ;  /* 0xff800000234e7808 */ /* 0x000fe40001000000 */
[----:B------:R-:W-:Y:S02]  /*ad20*/  FMNMX.FTZ R27, R34, R27, !PT ;  /* 0x0000001b221b7209 */ /* 0x000fe40007810000 */
[C---:B------:R-:W-:Y:S02]  /*ad30*/  ISETP.GT.AND P2, PT, R23.reuse, 0x19, PT ;  /* 0x000000191700780c */ /* 0x040fe40003f44270 */
[----:B------:R-:W-:Y:S02]  /*ad40*/  FSEL R38, R38, -INF , P3 ;  /* 0xff80000026267808 */ /* 0x000fe40001800000 */
[----:B------:R-:W-:Y:S02]  /*ad50*/  FMNMX.FTZ R27, R78, R27, !PT ;  /* 0x0000001b4e1b7209 */ /* 0x000fe40007810000 */
[----:B------:R-:W-:-:S02]  /*ad60*/  ISETP.GT.AND P3, PT, R23, 0x20, PT ;  /* 0x000000201700780c */ /* 0x000fc40003f64270 */
[----:B------:R-:W-:Y:S02]  /*ad70*/  FSEL R96, R39, -INF , P2 ;  /* 0xff80000027607808 */ /* 0x000fe40001000000 */
[----:B------:R-:W-:Y:S02]  /*ad80*/  FMNMX.FTZ R27, R38, R27, !PT ;  /* 0x0000001b261b7209 */ /* 0x000fe40007810000 */
        /* <DEDUP_REMOVED lines=20> */
[----:B------:R-:W-:Y:S01]  /*aed0*/  FMNMX.FTZ R31, R50, R31, !PT ;  /* 0x0000001f321f7209 */ /* 0x000fe20007810000 */
[----:B------:R0:W-:Y:S01]  /*aee0*/  MUFU.EX2 R27, R33 ;  /* 0x00000021001b7308 */ /* 0x0001e20000000800 */
[C---:B------:R-:W-:Y:S02]  /*aef0*/  ISETP.GT.AND P2, PT, R23.reuse, 0x39, PT ;  /* 0x000000391700780c */ /* 0x040fe40003f44270 */
[----:B------:R-:W-:Y:S01]  /*af00*/  FSEL R54, R54, -INF , P3 ;  /* 0xff80000036367808 */ /* 0x000fe20001800000 */
[----:B------:R-:W-:Y:S01]  /*af10*/  FFMA.FTZ R35, R86, R11, -R53 ;  /* 0x0000000b56237223 */ /* 0x000fe20000010835 */
[----:B------:R-:W-:Y:S02]  /*af20*/  ISETP.GT.AND P3, PT, R23, 0x40, PT ;  /* 0x000000401700780c */ /* 0x000fe40003f64270 */
[----:B0-----:R-:W-:-:S02]  /*af30*/  FMNMX.FTZ R33, R84, R31, !PT ;  /* 0x0000001f54217209 */ /* 0x001fc40007810000 */
        /* <DEDUP_REMOVED lines=12> */
[----:B------:R0:W-:Y:S01]  /*b000*/  MUFU.EX2 R31, R35 ;  /* 0x00000023001f7308 */ /* 0x0001e20000000800 */
[----:B------:R-:W-:-:S02]  /*b010*/  ISETP.GT.AND P3, PT, R23, 0x50, PT ;  /* 0x000000501700780c */ /* 0x000fc40003f64270 */
[----:B------:R-:W-:Y:S01]  /*b020*/  FMNMX.FTZ R33, R62, R33, !PT ;  /* 0x000000213e217209 */ /* 0x000fe20007810000 */
[--C-:B0-----:R-:W-:Y:S01]  /*b030*/  FFMA.FTZ R35, R90, R11, -R53.reuse ;  /* 0x0000000b5a237223 */ /* 0x101fe20000010835 */
[----:B------:R-:W-:Y:S02]  /*b040*/  FSEL R90, R63, -INF , P2 ;  /* 0xff8000003f5a7808 */ /* 0x000fe40001000000 */
[C---:B------:R-:W-:Y:S02]  /*b050*/  ISETP.GT.AND P2, PT, R23.reuse, 0x51, PT ;  /* 0x000000511700780c */ /* 0x040fe40003f44270 */
[----:B------:R-:W-:Y:S02]  /*b060*/  FSEL R66, R66, -INF , P3 ;  /* 0xff80000042427808 */ /* 0x000fe40001800000 */
[----:B------:R-:W-:Y:S01]  /*b070*/  FMNMX.FTZ R33, R90, R33, !PT ;  /* 0x000000215a217209 */ /* 0x000fe20007810000 */
[----:B------:R-:W-:Y:S01]  /*b080*/  FFMA.FTZ R156, R92, R11, -R53 ;  /* 0x0000000b5c9c7223 */ /* 0x000fe20000010835 */
[----:B------:R-:W-:-:S02]  /*b090*/  ISETP.GT.AND P3, PT, R23, 0x58, PT ;  /* 0x000000581700780c */ /* 0x000fc40003f64270 */
[----:B------:R-:W-:Y:S02]  /*b0a0*/  FSEL R92, R67, -INF , P2 ;  /* 0xff800000435c7808 */ /* 0x000fe40001000000 */
[----:B------:R-:W-:Y:S02]  /*b0b0*/  FMNMX.FTZ R33, R66, R33, !PT ;  /* 0x0000002142217209 */ /* 0x000fe40007810000 */
[----:B------:R-:W-:Y:S02]  /*b0c0*/  ISETP.GT.AND P2, PT, R23, 0x59, PT ;  /* 0x000000591700780c */ /* 0x000fe40003f44270 */
[----:B------:R-:W-:Y:S02]  /*b0d0*/  FSEL R70, R70, -INF , P3 ;  /* 0xff80000046467808 */ /* 0x000fe40001800000 */
[----:B------:R-:W-:Y:S01]  /*b0e0*/  FMNMX.FTZ R33, R92, R33, !PT ;  /* 0x000000215c217209 */ /* 0x000fe20007810000 */
[----:B------:R-:W-:Y:S01]  /*b0f0*/  FFMA.FTZ R37, R94, R11, -R53 ;  /* 0x0000000b5e257223 */ /* 0x000fe20000010835 */
[----:B------:R-:W-:-:S02]  /*b100*/  FSEL R94, R71, -INF , P2 ;  /* 0xff800000475e7808 */ /* 0x000fc40001000000 */
[----:B------:R-:W-:-:S04]  /*b110*/  FMNMX.FTZ R33, R70, R33, !PT ;  /* 0x0000002146217209 */ /* 0x000fc80007810000 */
[----:B------:R-:W-:Y:S01]  /*b120*/  FMNMX.FTZ R33, R94, R33, !PT ;  /* 0x000000215e217209 */ /* 0x000fe20007810000 */
[----:B------:R-:W-:-:S04]  /*b130*/  FFMA.FTZ R41, R24, R11, -R53 ;  /* 0x0000000b18297223 */ /* 0x000fc80000010835 */
[----:B------:R-:W0:Y:S02]  /*b140*/  SHFL.BFLY PT, R24, R33, 0x2, 0x1f ;  /* 0x0c401f0021187f89 */ /* 0x000e2400000e0000 */
[----:B0-----:R-:W-:-:S05]  /*b150*/  FMNMX.FTZ R24, R33, R24, !PT ;  /* 0x0000001821187209 */ /* 0x001fca0007810000 */
[----:B------:R-:W0:Y:S01]  /*b160*/  SHFL.BFLY PT, R23, R24, 0x1, 0x1f ;  /* 0x0c201f0018177f89 */ /* 0x000e2200000e0000 */
[----:B------:R-:W1:Y:S01]  /*b170*/  S2R R75, SR_TID.X ;  /* 0x00000000004b7919 */ /* 0x000e620000002100 */
[----:B------:R-:W-:Y:S01]  /*b180*/  FFMA.FTZ R25, R25, R11, -R53 ;  /* 0x0000000b19197223 */ /* 0x000fe20000010835 */
[----:B------:R-:W-:Y:S01]  /*b190*/  MUFU.EX2 R200, R200 ;  /* 0x000000c800c87308 */ /* 0x000fe20000000800 */
[----:B0-----:R-:W-:-:S04]  /*b1a0*/  FMNMX.FTZ R23, R24, R23, !PT ;  /* 0x0000001718177209 */ /* 0x001fc80007810000 */
[C---:B------:R-:W-:Y:S01]  /*b1b0*/  FSETP.NEU.FTZ.AND P2, PT, R23.reuse, -INF , PT ;  /* 0xff8000001700780b */ /* 0x040fe20003f5d000 */
[----:B------:R-:W-:-:S05]  /*b1c0*/  FMUL.FTZ R24, R23, R11 ;  /* 0x0000000b17187220 */ /* 0x000fca0000410000 */
[----:B------:R-:W-:Y:S01]  /*b1d0*/  FSEL R33, R24, RZ, P2 ;  /* 0x000000ff18217208 */ /* 0x000fe20001000000 */
[----:B------:R-:W0:Y:S04]  /*b1e0*/  MUFU.EX2 R25, R25 ;  /* 0x0000001900197308 */ /* 0x000e280000000800 */
[-CC-:B------:R-:W-:Y:S01]  /*b1f0*/  FFMA.FTZ R26, R26, R11.reuse, -R33.reuse ;  /* 0x0000000b1a1a7223 */ /* 0x180fe20000010821 */
[-CC-:B------:R-:W-:Y:S01]  /*b200*/  FFMA.FTZ R29, R29, R11.reuse, -R33.reuse ;  /* 0x0000000b1d1d7223 */ /* 0x180fe20000010821 */
[-CC-:B------:R-:W-:Y:S02]  /*b210*/  FFMA.FTZ R30, R30, R11.reuse, -R33.reuse ;  /* 0x0000000b1e1e7223 */ /* 0x180fe40000010821 */
[----:B------:R-:W-:Y:S01]  /*b220*/  MUFU.EX2 R202, R202 ;  /* 0x000000ca00ca7308 */ /* 0x000fe20000000800 */
[-CC-:B------:R-:W-:Y:S01]  /*b230*/  FFMA.FTZ R76, R76, R11.reuse, -R33.reuse ;  /* 0x0000000b4c4c7223 */ /* 0x180fe20000010821 */
[----:B------:R-:W-:-:S06]  /*b240*/  FFMA.FTZ R34, R34, R11, -R33 ;  /* 0x0000000b22227223 */ /* 0x000fcc0000010821 */
[----:B------:R2:W-:Y:S01]  /*b250*/  MUFU.EX2 R201, R29 ;  /* 0x0000001d00c97308 */ /* 0x0005e20000000800 */
[----:B-1----:R-:W-:-:S07]  /*b260*/  SHF.R.U32.HI R75, RZ, 0x7, R75 ;  /* 0x00000007ff4b7819 */ /* 0x002fce000001164b */
[----:B------:R-:W1:Y:S01]  /*b270*/  MUFU.EX2 R26, R26 ;  /* 0x0000001a001a7308 */ /* 0x000e620000000800 */
[----:B------:R-:W-:Y:S01]  /*b280*/  @!P1 VIADD R24, R173, 0x32440 ;  /* 0x00032440ad189836 */ /* 0x000fe20000000000 */
[----:B------:R-:W-:-:S06]  /*b290*/  LOP3.LUT R3, R3, 0x3000000, RZ, 0xfc, !PT ;  /* 0x0300000003037812 */ /* 0x000fcc00078efcff */
[----:B------:R-:W3:Y:S01]  /*b2a0*/  MUFU.EX2 R30, R30 ;  /* 0x0000001e001e7308 */ /* 0x000ee20000000800 */
[----:B------:R-:W-:Y:S01]  /*b2b0*/  IADD3 R172, -R75, 0xb, RZ ;  /* 0x0000000b4bac7810 */ /* 0x000fe20007ffe1ff */
[----:B--2---:R-:W-:Y:S02]  /*b2c0*/  IMAD.MOV.U32 R29, RZ, RZ, 0x40000040 ;  /* 0x40000040ff1d7424 */ /* 0x004fe400078e00ff */
[-C--:B------:R-:W-:Y:S01]  /*b2d0*/  FFMA.FTZ R43, R28, R11.reuse, -R53 ;  /* 0x0000000b1c2b7223 */ /* 0x080fe20000010835 */
[----:B------:R-:W-:-:S03]  /*b2e0*/  FFMA.FTZ R78, R78, R11, -R33 ;  /* 0x0000000b4e4e7223 */ /* 0x000fc60000010821 */
[----:B------:R-:W2:Y:S01]  /*b2f0*/  MUFU.EX2 R203, R76 ;  /* 0x0000004c00cb7308 */ /* 0x000ea20000000800 */
[----:B------:R-:W-:Y:S01]  /*b300*/  @!P1 PRMT R24, RZ, 0x654, R24 ;  /* 0x00000654ff189816 */ /* 0x000fe20000000018 */
[----:B------:R0:W-:Y:S01]  /*b310*/  STL [R1+0x4], R3 ;  /* 0x0000040301007387 */ /* 0x0001e20000100800 */
[----:B------:R-:W-:-:S05]  /*b320*/  IMAD R28, R2, 0xc00, R3 ;  /* 0x00000c00021c7824 */ /* 0x000fca00078e0203 */
[----:B------:R-:W4:Y:S01]  /*b330*/  MUFU.EX2 R152, R152 ;  /* 0x0000009800987308 */ /* 0x000f220000000800 */
[----:B------:R1:W-:Y:S07]  /*b340*/  BAR.ARV R172, 0x100 ;  /* 0x000400ac0000751d */ /* 0x0003ee0000002000 */
[----:B------:R-:W4:Y:S01]  /*b350*/  MUFU.EX2 R34, R34 ;  /* 0x0000002200227308 */ /* 0x000f220000000800 */
[----:B0-----:R-:W-:Y:S01]  /*b360*/  FADD.FTZ R3, R200, R25 ;  /* 0x00000019c8037221 */ /* 0x001fe20000010000 */
[-CC-:B------:R-:W-:Y:S01]  /*b370*/  FFMA.FTZ R38, R38, R11.reuse, -R33.reuse ;  /* 0x0000000b26267223 */ /* 0x180fe20000010821 */
[----:B------:R3:W-:Y:S01]  /*b380*/  @!P1 SYNCS.ARRIVE.TRANS64.RED.A1T0 RZ, [R24+URZ], RZ ;  /* 0x000000ff18ff99a7 */ /* 0x0007e2000810043f */
[----:B------:R-:W-:Y:S01]  /*b390*/  R2UR UR7, R29 ;  /* 0x000000001d0772ca */ /* 0x000fe200000e0000 */
[----:B------:R0:W-:Y:S01]  /*b3a0*/  BAR.SYNC.DEFER_BLOCKING R0, 0x100 ;  /* 0x000400000000751d */ /* 0x0001e20000010000 */
[----:B-1----:R-:W-:Y:S01]  /*b3b0*/  FADD.FTZ R29, R201, R26 ;  /* 0x0000001ac91d7221 */ /* 0x002fe20000010000 */
[----:B------:R-:W-:-:S04]  /*b3c0*/  FFMA.FTZ R96, R96, R11, -R33 ;  /* 0x0000000b60607223 */ /* 0x000fc80000010821 */
[----:B------:R-:W1:Y:S01]  /*b3d0*/  MUFU.EX2 R153, R78 ;  /* 0x0000004e00997308 */ /* 0x000e620000000800 */
[----:B0-----:R-:W-:Y:S01]  /*b3e0*/  FADD.FTZ R0, R202, R3 ;  /* 0x00000003ca007221 */ /* 0x001fe20000010000 */
[----:B---3--:R-:W-:-:S06]  /*b3f0*/  FADD.FTZ R24, R30, R29 ;  /* 0x0000001d1e187221 */ /* 0x008fcc0000010000 */
[----:B------:R-:W0:Y:S01]  /*b400*/  MUFU.EX2 R154, R154 ;  /* 0x0000009a009a7308 */ /* 0x000e220000000800 */
[----:B------:R-:W-:Y:S01]  /*b410*/  FFMA.FTZ R42, R42, R11, -R33 ;  /* 0x0000000b2a2a7223 */ /* 0x000fe20000010821 */
[----:B------:R-:W-:Y:S01]  /*b420*/  FADD.FTZ R3, R27, R0 ;  /* 0x000000001b037221 */ /* 0x000fe20000010000 */
[----:B--2---:R-:W-:-:S05]  /*b430*/  FADD.FTZ R29, R203, R24 ;  /* 0x00000018cb1d7221 */ /* 0x004fca0000010000 */
[----:B------:R-:W2:Y:S01]  /*b440*/  MUFU.EX2 R155, R38 ;  /* 0x00000026009b7308 */ /* 0x000ea20000000800 */
[----:B----4-:R-:W-:-:S07]  /*b450*/  FADD.FTZ R0, R152, R3 ;  /* 0x0000000398007221 */ /* 0x010fce0000010000 */
[----:B------:R-:W3:Y:S01]  /*b460*/  MUFU.EX2 R35, R35 ;  /* 0x0000002300237308 */ /* 0x000ee20000000800 */
[-C--:B------:R-:W-:Y:S01]  /*b470*/  FFMA.FTZ R80, R80, R11.reuse, -R33 ;  /* 0x0000000b50507223 */ /* 0x080fe20000010821 */
[----:B------:R-:W-:Y:S01]  /*b480*/  FFMA.FTZ R158, R44, R11, -R53 ;  /* 0x0000000b2c9e7223 */ /* 0x000fe20000010835 */
[----:B------:R-:W-:-:S05]  /*b490*/  FADD.FTZ R24, R34, R29 ;  /* 0x0000001d22187221 */ /* 0x000fca0000010000 */
[----:B------:R-:W4:Y:S01]  /*b4a0*/  MUFU.EX2 R96, R96 ;  /* 0x0000006000607308 */ /* 0x000f220000000800 */
[----:B------:R-:W-:Y:S01]  /*b4b0*/  FFMA.FTZ R46, R46, R11, -R33 ;  /* 0x0000000b2e2e7223 */ /* 0x000fe20000010821 */
[----:B------:R-:W-:-:S06]  /*b4c0*/  FADD.FTZ R3, R31, R0 ;  /* 0x000000001f037221 */ /* 0x000fcc0000010000 */
[----:B------:R-:W4:Y:S01]  /*b4d0*/  MUFU.EX2 R156, R156 ;  /* 0x0000009c009c7308 */ /* 0x000f220000000800 */
[----:B-1----:R-:W-:Y:S01]  /*b4e0*/  FADD.FTZ R24, R153, R24 ;  /* 0x0000001899187221 */ /* 0x002fe20000010000 */
[----:B0-----:R-:W-:-:S06]  /*b4f0*/  FADD.FTZ R0, R154, R3 ;  /* 0x000000039a007221 */ /* 0x001fcc0000010000 */
[----:B------:R-:W0:Y:S01]  /*b500*/  MUFU.EX2 R42, R42 ;  /* 0x0000002a002a7308 */ /* 0x000e220000000800 */
[-C--:B------:R-:W-:Y:S01]  /*b510*/  FFMA.FTZ R82, R82, R11.reuse, -R33 ;  /* 0x0000000b52527223 */ /* 0x080fe20000010821 */
[----:B------:R-:W-:-:S06]  /*b520*/  FFMA.FTZ R160, R48, R11, -R53 ;  /* 0x0000000b30a07223 */ /* 0x000fcc0000010835 */
[----:B------:R-:W1:Y:S01]  /*b530*/  MUFU.EX2 R37, R37 ;  /* 0x0000002500257308 */ /* 0x000e620000000800 */
[----:B--2---:R-:W-:Y:S01]  /*b540*/  FADD.FTZ R3, R155, R24 ;  /* 0x000000189b037221 */ /* 0x004fe20000010000 */
[----:B------:R-:W-:-:S06]  /*b550*/  FFMA.FTZ R50, R50, R11, -R33 ;  /* 0x0000000b32327223 */ /* 0x000fcc0000010821 */
[----:B------:R-:W2:Y:S01]  /*b560*/  MUFU.EX2 R157, R80 ;  /* 0x00000050009d7308 */ /* 0x000ea20000000800 */
[----:B---3--:R-:W-:Y:S01]  /*b570*/  FADD.FTZ R29, R35, R0 ;  /* 0x00000000231d7221 */ /* 0x008fe20000010000 */
[----:B----4-:R-:W-:-:S06]  /*b580*/  FADD.FTZ R3, R96, R3 ;  /* 0x0000000360037221 */ /* 0x010fcc0000010000 */
[----:B------:R-:W3:Y:S01]  /*b590*/  MUFU.EX2 R158, R158 ;  /* 0x0000009e009e7308 */ /* 0x000ee20000000800 */
[----:B------:R-:W-:-:S07]  /*b5a0*/  FADD.FTZ R0, R156, R29 ;  /* 0x0000001d9c007221 */ /* 0x000fce0000010000 */
[----:B------:R-:W4:Y:S01]  /*b5b0*/  MUFU.EX2 R46, R46 ;  /* 0x0000002e002e7308 */ /* 0x000f220000000800 */
[----:B------:R-:W-:Y:S02]  /*b5c0*/  IMAD.MOV.U32 R29, RZ, RZ, 0x40000040 ;  /* 0x40000040ff1d7424 */ /* 0x000fe400078e00ff */
[----:B------:R-:W-:-:S05]  /*b5d0*/  FFMA.FTZ R84, R84, R11, -R33 ;  /* 0x0000000b54547223 */ /* 0x000fca0000010821 */
[----:B------:R-:W4:Y:S01]  /*b5e0*/  MUFU.EX2 R41, R41 ;  /* 0x0000002900297308 */ /* 0x000f220000000800 */
[----:B------:R-:W-:Y:S01]  /*b5f0*/  FFMA.FTZ R162, R52, R11, -R53 ;  /* 0x0000000b34a27223 */ /* 0x000fe20000010835 */
[----:B0-----:R-:W-:-:S06]  /*b600*/  FADD.FTZ R24, R42, R3 ;  /* 0x000000032a187221 */ /* 0x001fcc0000010000 */
[----:B------:R-:W0:Y:S01]  /*b610*/  MUFU.EX2 R159, R82 ;  /* 0x00000052009f7308 */ /* 0x000e220000000800 */
[----:B------:R-:W-:Y:S01]  /*b620*/  FFMA.FTZ R54, R54, R11, -R33 ;  /* 0x0000000b36367223 */ /* 0x000fe20000010821 */
[----:B------:R-:W-:Y:S01]  /*b630*/  R2UR UR27, R29 ;  /* 0x000000001d1b72ca */ /* 0x000fe200000e0000 */
[----:B-1----:R-:W-:-:S05]  /*b640*/  FADD.FTZ R3, R37, R0 ;  /* 0x0000000025037221 */ /* 0x002fca0000010000 */
        /* <DEDUP_REMOVED lines=11> */
[----:B------:R-:W-:Y:S01]  /*b700*/  F2FP.BF16.F32.PACK_AB R200, R25, R200 ;  /* 0x000000c819c8723e */ /* 0x000fe200000010ff */
[----:B------:R-:W-:-:S05]  /*b710*/  FADD.FTZ R3, R41, R0 ;  /* 0x0000000029037221 */ /* 0x000fca0000010000 */
[----:B------:R-:W4:Y:S01]  /*b720*/  MUFU.EX2 R162, R162 ;  /* 0x000000a200a27308 */ /* 0x000f220000000800 */
[----:B------:R-:W-:Y:S01]  /*b730*/  FFMA.FTZ R47, R32, R11, -R53 ;  /* 0x0000000b202f7223 */ /* 0x000fe20000010835 */
[----:B0-----:R-:W-:-:S06]  /*b740*/  FADD.FTZ R25, R159, R24 ;  /* 0x000000189f197221 */ /* 0x001fcc0000010000 */
[----:B------:R-:W0:Y:S01]  /*b750*/  MUFU.EX2 R54, R54 ;  /* 0x0000003600367308 */ /* 0x000e220000000800 */
        /* <DEDUP_REMOVED lines=13> */
[----:B------:R-:W-:-:S06]  /*b830*/  FADD.FTZ R0, R162, R3 ;  /* 0x00000003a2007221 */ /* 0x000fcc0000010000 */
        /* <DEDUP_REMOVED lines=25> */
[----:B--2---:R-:W-:-:S07]  /*b9d0*/  FADD.FTZ R24, R62, R25 ;  /* 0x000000193e187221 */ /* 0x004fce0000010000 */
[----:B------:R-:W2:Y:S01]  /*b9e0*/  MUFU.EX2 R169, R92 ;  /* 0x0000005c00a97308 */ /* 0x000ea20000000800 */
[----:B---3--:R-:W-:Y:S01]  /*b9f0*/  FADD.FTZ R3, R49, R0 ;  /* 0x0000000031037221 */ /* 0x008fe20000010000 */
[----:B----4-:R-:W-:-:S06]  /*ba00*/  FADD.FTZ R25, R167, R24 ;  /* 0x00000018a7197221 */ /* 0x010fcc0000010000 */
[----:B------:R-:W3:Y:S08]  /*ba10*/  MUFU.EX2 R170, R170 ;  /* 0x000000aa00aa7308 */ /* 0x000ef00000000800 */
[----:B------:R-:W4:Y:S01]  /*ba20*/  MUFU.EX2 R70, R70 ;  /* 0x0000004600467308 */ /* 0x000f220000000800 */
[----:B------:R-:W-:Y:S01]  /*ba30*/  FADD.FTZ R0, R168, R3 ;  /* 0x00000003a8007221 */ /* 0x000fe20000010000 */
[----:B0-----:R-:W-:-:S06]  /*ba40*/  FADD.FTZ R24, R66, R25 ;  /* 0x0000001942187221 */ /* 0x001fcc0000010000 */
[----:B------:R-:W0:Y:S01]  /*ba50*/  MUFU.EX2 R53, R53 ;  /* 0x0000003500357308 */ /* 0x000e220000000800 */
[----:B------:R-:W-:-:S07]  /*ba60*/  VIADD R32, R28, 0x80 ;  /* 0x000000801c207836 */ /* 0x000fce0000000000 */
[----:B------:R-:W0:Y:S01]  /*ba70*/  MUFU.EX2 R171, R94 ;  /* 0x0000005e00ab7308 */ /* 0x000e220000000800 */
[----:B------:R-:W-:Y:S02]  /*ba80*/  VIADD R38, R28, 0x100 ;  /* 0x000001001c267836 */ /* 0x000fe40000000000 */
[----:B-1----:R-:W-:Y:S01]  /*ba90*/  FADD.FTZ R3, R51, R0 ;  /* 0x0000000033037221 */ /* 0x002fe20000010000 */
[----:B------:R-:W-:Y:S02]  /*baa0*/  IMAD.MOV.U32 R33, RZ, RZ, 0x40000040 ;  /* 0x40000040ff217424 */ /* 0x000fe400078e00ff */
[----:B------:R-:W-:Y:S02]  /*bab0*/  IMAD.MOV.U32 R39, RZ, RZ, 0x40000040 ;  /* 0x40000040ff277424 */ /* 0x000fe400078e00ff */
[----:B--2---:R-:W-:Y:S01]  /*bac0*/  FADD.FTZ R25, R169, R24 ;  /* 0x00000018a9197221 */ /* 0x004fe20000010000 */
[----:B------:R-:W-:Y:S01]  /*bad0*/  R2UR UR10, R32 ;  /* 0x00000000200a72ca */ /* 0x000fe200000e0000 */
[----:B------:R-:W-:Y:S01]  /*bae0*/  VIADD R32, R28, 0x180 ;  /* 0x000001801c207836 */ /* 0x000fe20000000000 */
[----:B------:R-:W-:Y:S01]  /*baf0*/  R2UR UR14, R38 ;  /* 0x00000000260e72ca */ /* 0x000fe200000e0000 */
[C---:B------:R-:W-:Y:S01]  /*bb00*/  VIADD R38, R28.reuse, 0x200 ;  /* 0x000002001c267836 */ /* 0x040fe20000000000 */
[----:B------:R-:W-:Y:S01]  /*bb10*/  R2UR UR6, R28 ;  /* 0x000000001c0672ca */ /* 0x000fe200000e0000 */
[----:B---3--:R-:W-:Y:S01]  /*bb20*/  FADD.FTZ R0, R170, R3 ;  /* 0x00000003aa007221 */ /* 0x008fe20000010000 */
[----:B------:R-:W-:Y:S01]  /*bb30*/  R2UR UR11, R33 ;  /* 0x00000000210b72ca */ /* 0x000fe200000e0000 */
[----:B------:R-:W-:Y:S01]  /*bb40*/  IMAD.MOV.U32 R33, RZ, RZ, 0x40000040 ;  /* 0x40000040ff217424 */ /* 0x000fe200078e00ff */
[----:B------:R-:W-:Y:S01]  /*bb50*/  R2UR UR15, R39 ;  /* 0x00000000270f72ca */ /* 0x000fe200000e0000 */
[----:B------:R-:W-:-:S02]  /*bb60*/  VIADD R28, R28, 0x280 ;  /* 0x000002801c1c7836 */ /* 0x000fc40000000000 */
[----:B----4-:R-:W-:Y:S01]  /*bb70*/  FADD.FTZ R24, R70, R25 ;  /* 0x0000001946187221 */ /* 0x010fe20000010000 */
[----:B------:R-:W-:Y:S01]  /*bb80*/  IMAD.MOV.U32 R39, RZ, RZ, 0x40000040 ;  /* 0x40000040ff277424 */ /* 0x000fe200078e00ff */
[----:B------:R-:W-:Y:S01]  /*bb90*/  F2FP.BF16.F32.PACK_AB R202, R27, R202 ;  /* 0x000000ca1bca723e */ /* 0x000fe200000010ff */
[----:B0-----:R-:W-:Y:S01]  /*bba0*/  FADD.FTZ R3, R53, R0 ;  /* 0x0000000035037221 */ /* 0x001fe20000010000 */
[----:B------:R-:W-:Y:S02]  /*bbb0*/  F2FP.BF16.F32.PACK_AB R201, R26, R201 ;  /* 0x000000c91ac9723e */ /* 0x000fe400000010ff */
[----:B------:R-:W-:Y:S01]  /*bbc0*/  F2FP.BF16.F32.PACK_AB R203, R203, R30 ;  /* 0x0000001ecbcb723e */ /* 0x000fe200000010ff */
[----:B------:R-:W-:Y:S01]  /*bbd0*/  FADD.FTZ R0, R171, R24 ;  /* 0x00000018ab007221 */ /* 0x000fe20000010000 */
[----:B------:R-:W-:Y:S02]  /*bbe0*/  R2UR UR18, R32 ;  /* 0x00000000201272ca */ /* 0x000fe400000e0000 */
[----:B------:R-:W-:-:S02]  /*bbf0*/  R2UR UR19, R33 ;  /* 0x00000000211372ca */ /* 0x000fc400000e0000 */
[----:B------:R-:W-:Y:S02]  /*bc00*/  R2UR UR22, R38 ;  /* 0x00000000261672ca */ /* 0x000fe400000e0000 */
[----:B------:R-:W-:Y:S02]  /*bc10*/  R2UR UR23, R39 ;  /* 0x00000000271772ca */ /* 0x000fe400000e0000 */
[----:B------:R-:W-:Y:S02]  /*bc20*/  R2UR UR26, R28 ;  /* 0x000000001c1a72ca */ /* 0x000fe400000e0000 */
        /* <DEDUP_REMOVED lines=20> */
[----:B------:R-:W-:-:S06]  /*bd70*/  WARPGROUP.ARRIVE ;  /* 0x00000000000079c5 */ /* 0x000fcc0000000000 */
[----:B------:R-:W-:Y:S03]  /*bd80*/  HGMMA.64x256x16.F32.BF16 R24, R200, gdesc[UR4].tnspB, RZ, !UPT, gsb0 ;  /* 0x43e00004c8187df0 */ /* 0x000fe6000c0018ff */
[----:B------:R-:W-:Y:S02]  /*bd90*/  WARPGROUP.DEPBAR.LE gsb0, 0x0 ;  /* 0x00008000000079c5 */ /* 0x000fe40000010000 */
[----:B------:R-:W-:-:S15]  /*bda0*/  WARPGROUP.ARRIVE ;  /* 0x00000000000079c5 */ /* 0x000fde0000000000 */
[----:B------:R-:W-:-:S08]  /*bdb0*/  NOP ;  /* 0x0000000000007918 */ /* 0x000fd00000000000 */
[----:B------:R-:W-:Y:S03]  /*bdc0*/  HGMMA.64x256x16.F32.BF16 R24, R152, gdesc[UR8].tnspB, R24, gsb0 ;  /* 0x43e0000898187df0 */ /* 0x000fe60008001818 */
        /* <DEDUP_REMOVED lines=11> */
[----:B------:R-:W-:Y:S01]  /*be80*/  HGMMA.64x256x16.F32.BF16 R24, R164, gdesc[UR20].tnspB, R24, gsb0 ;  /* 0x43e00014a4187df0 */ /* 0x000fe20008001818 */
[----:B------:R-:W-:-:S04]  /*be90*/  IMAD.IADD R152, R174, 0x1, -R224 ;  /* 0x00000001ae987824 */ /* 0x000fc800078e0ae0 */
[----:B------:R-:W-:-:S04]  /*bea0*/  IMAD R152, R225, 0x80, R152 ;  /* 0x00000080e1987824 */ /* 0x000fc800078e0298 */
[----:B------:R-:W-:-:S05]  /*beb0*/  IMAD.HI R152, R152, 0x2aaaaaab, RZ ;  /* 0x2aaaaaab98987827 */ /* 0x000fca00078e02ff */
[----:B------:R-:W-:-:S04]  /*bec0*/  SHF.R.U32.HI R153, RZ, 0x1f, R152 ;  /* 0x0000001fff997819 */ /* 0x000fc80000011698 */
[----:B------:R-:W-:-:S04]  /*bed0*/  LEA.HI.SX32 R153, R152, R153, 0x1c ;  /* 0x0000009998997211 */ /* 0x000fc800078fe2ff */
[----:B------:R-:W-:Y:S01]  /*bee0*/  VIMNMX R154, RZ, R153, !PT ;  /* 0x00000099ff9a7248 */ /* 0x000fe20007fe0100 */
[----:B------:R-:W-:-:S04]  /*bef0*/  VIADD R214, R214, 0xfffffffe ;  /* 0xfffffffed6d67836 */ /* 0x000fc80000000000 */
[----:B------:R0:W-:Y:S01]  /*bf00*/  STL [R1+0x14], R154 ;  /* 0x0000149a01007387 */ /* 0x0001e20000100800 */
[----:B------:R-:W-:Y:S01]  /*bf10*/  ISETP.GE.AND P2, PT, R214, R154, PT ;  /* 0x0000009ad600720c */ /* 0x000fe20003f46270 */
[----:B------:R-:W-:-:S05]  /*bf20*/  @!P1 VIADD R173, R173, 0x32460 ;  /* 0x00032460adad9836 */ /* 0x000fca0000000000 */
[----:B------:R-:W-:Y:S01]  /*bf30*/  @!P1 PRMT R173, RZ, 0x654, R173 ;  /* 0x00000654ffad9816 */ /* 0x000fe200000000ad */
[----:B------:R-:W-:Y:S02]  /*bf40*/  WARPGROUP.DEPBAR.LE gsb0, 0x0 ;  /* 0x00008000000079c5 */ /* 0x000fe40000010000 */
[----:B------:R-:W-:-:S06]  /*bf50*/  WARPGROUP.ARRIVE ;  /* 0x00000000000079c5 */ /* 0x000fcc0000000000 */
[----:B------:R-:W-:Y:S03]  /*bf60*/  HGMMA.64x256x16.F32.BF16 R24, R168, gdesc[UR24].tnspB, R24, gsb0 ;  /* 0x43e00018a8187df0 */ /* 0x000fe60008001818 */
[----:B------:R-:W-:Y:S02]  /*bf70*/  WARPGROUP.DEPBAR.LE gsb0, 0x0 ;  /* 0x00008000000079c5 */ /* 0x000fe40000010000 */
[----:B------:R0:W-:Y:S01]  /*bf80*/  @!P1 SYNCS.ARRIVE.TRANS64.RED.A1T0 RZ, [R173+URZ], RZ ;  /* 0x000000ffadff99a7 */ /* 0x0001e2000810043f */
[----:B------:R-:W-:Y:S05]  /*bf90*/  @!P2 BRA `(.L_x_4450) ;  /* 0x0000002c00e4a947 */ /* 0x000fea0003800000 */
[----:B------:R-:W-:Y:S02]  /*bfa0*/  IMAD.MOV.U32 R202, RZ, RZ, R23 ;  /* 0x000000ffffca7224 */ /* 0x000fe400078e0017 */
[----:B------:R-:W-:Y:S02]  /*bfb0*/  IMAD.MOV.U32 R203, RZ, RZ, R10 ;  /* 0x000000ffffcb7224 */ /* 0x000fe400078e000a */
[----:B------:R-:W-:-:S07]  /*bfc0*/  IMAD.MOV.U32 R200, RZ, RZ, R214 ;  /* 0x000000ffffc87224 */ /* 0x000fce00078e00d6 */
.L_x_4460:
[----:B------:R-:W-:Y:S01]  /*bfd0*/  VIADD R2, R2, 0x1 ;  /* 0x0000000102027836 */ /* 0x000fe20000000000 */
[----:B------:R-:W-:Y:S05]  /*bfe0*/  YIELD ;  /* 0x0000000000007946 */ /* 0x000fea0003800000 */
[----:B------:R-:W-:-:S04]  /*bff0*/  ISETP.NE.AND P2, PT, R2, 0x2, PT ;  /* 0x000000020200780c */ /* 0x000fc80003f45270 */
[----:B------:R-:W-:Y:S02]  /*c000*/  SEL R10, RZ, 0x1, P2 ;  /* 0x00000001ff0a7807 */ /* 0x000fe40001000000 */
[----:B------:R-:W-:Y:S02]  /*c010*/  SEL R2, R2, RZ, P2 ;  /* 0x000000ff02027207 */ /* 0x000fe40001000000 */
[----:B------:R-:W-:Y:S01]  /*c020*/  LOP3.LUT R19, R19, R10, RZ, 0x3c, !PT ;  /* 0x0000000a13137212 */ /* 0x000fe200078e3cff */
[----:B-1---5:R-:W-:Y:S06]  /*c030*/  @!P0 BRA `(.L_x_4451) ;  /* 0x0000000000048947 */ /* 0x022fec0003800000 */
[----:B------:R-:W-:Y:S01]  /*c040*/  BPT.TRAP 0x1 ;  /* 0x000000040000795c */ /* 0x000fe20000300000 */
.L_x_4451:
[----:B------:R-:W-:Y:S01]  /*c050*/  IMAD R201, R2, 0x8, R17 ;  /* 0x0000000802c97824 */ /* 0x000fe200078e0211 */
[----:B------:R-:W-:-:S04]  /*c060*/  SHF.L.U32 R10, R19, 0x1f, RZ ;  /* 0x0000001f130a7819 */ /* 0x000fc800000006ff */
[----:B------:R1:W2:Y:S01]  /*c070*/  SYNCS.PHASECHK.TRANS64.TRYWAIT P2, [R201+URZ+0x32430], R10 ;  /* 0x0324300ac90075a7 */ /* 0x0002a2000804017f */
[----:B------:R-:W-:Y:S05]  /*c080*/  @!P0 BRA `(.L_x_4452) ;  /* 0x0000000000048947 */ /* 0x000fea0003800000 */
[----:B------:R-:W-:Y:S01]  /*c090*/  BPT.TRAP 0x1 ;  /* 0x000000040000795c */ /* 0x000fe20000300000 */
.L_x_4452:
[----:B------:R-:W3:Y:S01]  /*c0a0*/  LDL R11, [R1+0x8] ;  /* 0x00000800010b7983 */ /* 0x000ee20000100800 */
[----:B------:R-:W-:Y:S02]  /*c0b0*/  IMAD.MOV.U32 R157, RZ, RZ, 0x40000040 ;  /* 0x40000040ff9d7424 */ /* 0x000fe400078e00ff */
[----:B---3--:R-:W-:Y:S01]  /*c0c0*/  IMAD R156, R2, 0x300, R11 ;  /* 0x00000300029c7824 */ /* 0x008fe200078e020b */
[----:B--2---:R-:W-:Y:S06]  /*c0d0*/  @P2 BRA `(.L_x_4453) ;  /* 0x0000000000082947 */ /* 0x004fec0003800000 */
[----:B------:R-:W2:Y:S02]  /*c0e0*/  SYNCS.PHASECHK.TRANS64.TRYWAIT P2, [R201+URZ+0x32430], R10 ;  /* 0x0324300ac90075a7 */ /* 0x000ea4000804017f */
[----:B--2---:R-:W-:Y:S05]  /*c0f0*/  @!P2 BRA `(.L_x_4454) ;  /* 0x000000f4007ca947 */ /* 0x004fea0003800000 */
.L_x_4453:
[----:B------:R-:W-:Y:S05]  /*c100*/  WARPSYNC.ALL ;  /* 0x0000000000007948 */ /* 0x000fea0003800000 */
[C---:B------:R-:W-:Y:S01]  /*c110*/  R2UR UR6, R156.reuse ;  /* 0x000000009c0672ca */ /* 0x040fe200000e0000 */
[C---:B0-----:R-:W-:Y:S01]  /*c120*/  VIADD R154, R156.reuse, 0x2 ;  /* 0x000000029c9a7836 */ /* 0x041fe20000000000 */
[----:B------:R-:W-:Y:S01]  /*c130*/  R2UR UR7, R157 ;  /* 0x000000009d0772ca */ /* 0x000fe200000e0000 */
[----:B------:R-:W-:Y:S01]  /*c140*/  VIADD R152, R156, 0x4 ;  /* 0x000000049c987836 */ /* 0x000fe20000000000 */
[----:B------:R-:W-:Y:S01]  /*c150*/  R2UR UR4, R216 ;  /* 0x00000000d80472ca */ /* 0x000fe200000e0000 */
[----:B------:R-:W-:Y:S01]  /*c160*/  VIADD R156, R156, 0x6 ;  /* 0x000000069c9c7836 */ /* 0x000fe20000000000 */
[----:B------:R-:W-:Y:S01]  /*c170*/  R2UR UR5, R217 ;  /* 0x00000000d90572ca */ /* 0x000fe200000e0000 */
[----:B------:R-:W-:Y:S01]  /*c180*/  IMAD.MOV.U32 R155, RZ, RZ, 0x40000040 ;  /* 0x40000040ff9b7424 */ /* 0x000fe200078e00ff */
[----:B------:R-:W-:Y:S01]  /*c190*/  R2UR UR10, R154 ;  /* 0x000000009a0a72ca */ /* 0x000fe200000e0000 */
[----:B------:R-:W-:Y:S01]  /*c1a0*/  IMAD.MOV.U32 R153, RZ, RZ, 0x40000040 ;  /* 0x40000040ff997424 */ /* 0x000fe200078e00ff */
[----:B------:R-:W-:Y:S01]  /*c1b0*/  R2UR UR14, R152 ;  /* 0x00000000980e72ca */ /* 0x000fe200000e0000 */
[----:B------:R-:W-:Y:S01]  /*c1c0*/  IMAD.MOV.U32 R157, RZ, RZ, 0x40000040 ;  /* 0x40000040ff9d7424 */ /* 0x000fe200078e00ff */
[----:B------:R-:W-:-:S02]  /*c1d0*/  R2UR UR11, R155 ;  /* 0x000000009b0b72ca */ /* 0x000fc400000e0000 */
[----:B------:R-:W-:Y:S02]  /*c1e0*/  R2UR UR15, R153 ;  /* 0x00000000990f72ca */ /* 0x000fe400000e0000 */
[----:B------:R-:W-:Y:S02]  /*c1f0*/  R2UR UR18, R156 ;  /* 0x000000009c1272ca */ /* 0x000fe400000e0000 */
[----:B------:R-:W-:Y:S02]  /*c200*/  R2UR UR19, R157 ;  /* 0x000000009d1372ca */ /* 0x000fe400000e0000 */
[----:B------:R-:W-:Y:S01]  /*c210*/  WARPGROUP.ARRIVE ;  /* 0x00000000000079c5 */ /* 0x000fe20000000000 */
[----:B------:R-:W-:Y:S02]  /*c220*/  R2UR UR8, R236 ;  /* 0x00000000ec0872ca */ /* 0x000fe400000e0000 */
[----:B------:R-:W-:Y:S02]  /*c230*/  R2UR UR9, R237 ;  /* 0x00000000ed0972ca */ /* 0x000fe400000e0000 */
[----:B------:R-:W-:Y:S01]  /*c240*/  R2UR UR12, R234 ;  /* 0x00000000ea0c72ca */ /* 0x000fe200000e0000 */
[----:B------:R-:W-:Y:S01]  /*c250*/  HGMMA.64x96x16.F32.BF16 R152, gdesc[UR4], RZ, !UPT, gsb0 ;  /* 0x01600000049879f0 */ /* 0x000fe2000c0018ff */
[----:B------:R-:W-:-:S02]  /*c260*/  R2UR UR13, R235 ;  /* 0x00000000eb0d72ca */ /* 0x000fc400000e0000 */
        /* <DEDUP_REMOVED lines=14> */
.L_x_4455:
[----:B------:R0:W3:Y:S01]  /*c350*/  SYNCS.PHASECHK.TRANS64.TRYWAIT P2, [R201+URZ+0x32450], R10 ;  /* 0x0324500ac90075a7 */ /* 0x0000e2000804017f */
[----:B------:R-:W-:Y:S05]  /*c360*/  @!P0 BRA `(.L_x_4456) ;  /* 0x0000000000048947 */ /* 0x000fea0003800000 */
[----:B------:R-:W-:Y:S01]  /*c370*/  BPT.TRAP 0x1 ;  /* 0x000000040000795c */ /* 0x000fe20000300000 */
.L_x_4456:
[----:B------:R-:W-:Y:S04]  /*c380*/  BSSY B0, `(.L_x_4457) ;  /* 0x0000004000007945 */ /* 0x000fe80003800000 */
[----:B---3--:R-:W-:Y:S05]  /*c390*/  @P2 BRA `(.L_x_4458) ;  /* 0x0000000000082947 */ /* 0x008fea0003800000 */
[----:B------:R-:W3:Y:S02]  /*c3a0*/  SYNCS.PHASECHK.TRANS64.TRYWAIT P2, [R201+URZ+0x32450], R10 ;  /* 0x0324500ac90075a7 */ /* 0x000ee4000804017f */
[----:B---3--:R-:W-:Y:S05]  /*c3b0*/  @!P2 BRA `(.L_x_4459) ;  /* 0x000000f000e0a947 */ /* 0x008fea0003800000 */
.L_x_4458:
[----:B------:R-:W-:Y:S05]  /*c3c0*/  BSYNC B0 ;  /* 0x0000000000007941 */ /* 0x000fea0003800000 */
.L_x_4457:
[----:B------:R-:W-:Y:S05]  /*c3d0*/  WARPSYNC.ALL ;  /* 0x0000000000007948 */ /* 0x000fea0003800000 */
[----:B------:R-:W0:Y:S01]  /*c3e0*/  LDL R23, [R1+0xc] ;  /* 0x00000c0001177983 */ /* 0x000e220000100800 */
[----:B------:R-:W-:Y:S01]  /*c3f0*/  IMAD.MOV.U32 R11, RZ, RZ, 0x40000040 ;  /* 0x40000040ff0b7424 */ /* 0x000fe200078e00ff */
[----:B------:R-:W-:Y:S02]  /*c400*/  R2UR UR4, R4 ;  /* 0x00000000040472ca */ /* 0x000fe400000e0000 */
[----:B------:R-:W-:Y:S01]  /*c410*/  R2UR UR5, R5 ;  /* 0x00000000050572ca */ /* 0x000fe200000e0000 */
[----:B------:R-:W-:Y:S01]  /*c420*/  WARPGROUP.ARRIVE ;  /* 0x00000000000079c5 */ /* 0x000fe20000000000 */
[----:B------:R-:W-:Y:S01]  /*c430*/  R2UR UR7, R11 ;  /* 0x000000000b0772ca */ /* 0x000fe200000e0000 */
[----:B------:R-:W-:Y:S01]  /*c440*/  IMAD.MOV.U32 R215, RZ, RZ, 0x40000040 ;  /* 0x40000040ffd77424 */ /* 0x000fe200078e00ff */
[----:B------:R4:W-:Y:S04]  /*c450*/  STL [R1+0x5c], R16 ;  /* 0x00005c1001007387 */ /* 0x0009e80000100800 */
[----:B----4-:R-:W4:Y:S01]  /*c460*/  LDL.LU R16, [R1] ;  /* 0x0000000001107983 */ /* 0x010f220000300800 */
[----:B0123--:R-:W-:-:S03]  /*c470*/  IMAD R10, R2, 0xc00, R23 ;  /* 0x00000c00020a7824 */ /* 0x00ffc600078e0217 */
[----:B------:R-:W2:Y:S02]  /*c480*/  LDL R23, [R1+0x30] ;  /* 0x0000300001177983 */ /* 0x000ea40000100800 */
[----:B------:R-:W-:-:S13]  /*c490*/  R2UR UR6, R10 ;  /* 0x000000000a0672ca */ /* 0x000fda00000e0000 */
[----:B------:R-:W-:Y:S01]  /*c4a0*/  HGMMA.64x96x16.F32.BF16 R152, gdesc[UR4], R152, gsb0 ;  /* 0x01600000049879f0 */ /* 0x000fe20008001898 */
[----:B------:R-:W-:Y:S01]  /*c4b0*/  VIADD R214, R10, 0x2 ;  /* 0x000000020ad67836 */ /* 0x000fe20000000000 */
[----:B------:R-:W-:Y:S02]  /*c4c0*/  R2UR UR7, R215 ;  /* 0x00000000d70772ca */ /* 0x000fe400000e0000 */
[----:B------:R-:W-:Y:S02]  /*c4d0*/  R2UR UR4, R230 ;  /* 0x00000000e60472ca */ /* 0x000fe400000e0000 */
[----:B------:R-:W-:Y:S02]  /*c4e0*/  R2UR UR6, R214 ;  /* 0x00000000d60672ca */ /* 0x000fe400000e0000 */
[----:B------:R-:W-:Y:S01]  /*c4f0*/  R2UR UR5, R231 ;  /* 0x00000000e70572ca */ /* 0x000fe200000e0000 */
[----:B------:R-:W-:Y:S01]  /*c500*/  VIADD R214, R10, 0x4 ;  /* 0x000000040ad67836 */ /* 0x000fe20000000000 */
[----:B----4-:R-:W-:Y:S01]  /*c510*/  LOP3.LUT R16, R16, 0xfffffeff, RZ, 0xc0, !PT ;  /* 0xfffffeff10107812 */ /* 0x010fe200078ec0ff */
[----:B------:R-:W-:-:S02]  /*c520*/  IMAD.MOV.U32 R215, RZ, RZ, 0x40000040 ;  /* 0x40000040ffd77424 */ /* 0x000fc400078e00ff */
[----:B------:R-:W-:Y:S01]  /*c530*/  IMAD.MOV.U32 R11, RZ, RZ, 0x40000040 ;  /* 0x40000040ff0b7424 */ /* 0x000fe200078e00ff */
[----:B------:R-:W-:-:S04]  /*c540*/  @P1 LOP3.LUT R16, R16, 0x100, RZ, 0xfc, !PT ;  /* 0x0000010010101812 */ /* 0x000fc800078efcff */
[----:B------:R-:W-:-:S04]  /*c550*/  LOP3.LUT R16, R16, 0xffffff7f, RZ, 0xc0, !PT ;  /* 0xffffff7f10107812 */ /* 0x000fc800078ec0ff */
[----:B------:R-:W-:Y:S01]  /*c560*/  @P0 LOP3.LUT R16, R16, 0x80, RZ, 0xfc, !PT ;  /* 0x0000008010100812 */ /* 0x000fe200078efcff */
        /* <DEDUP_REMOVED lines=112> */
[----:B------:R-:W3:Y:S01]  /*cc70*/  LDL R214, [R1+0x10] ;  /* 0x0000100001d67983 */ /* 0x000ee20000100800 */
[----:B------:R-:W-:-:S03]  /*cc80*/  R2UR UR7, R215 ;  /* 0x00000000d70772ca */ /* 0x000fc600000e0000 */
[----:B------:R-:W4:Y:S01]  /*cc90*/  LDL R215, [R1+0x2c] ;  /* 0x00002c0001d77983 */ /* 0x000f220000100800 */
[----:B------:R-:W-:Y:S02]  /*cca0*/  R2UR UR4, R8 ;  /* 0x00000000080472ca */ /* 0x000fe400000e0000 */
[----:B------:R-:W-:Y:S01]  /*ccb0*/  R2UR UR5, R9 ;  /* 0x00000000090572ca */ /* 0x000fe200000e0000 */
[----:B------:R-:W-:Y:S01]  /*ccc0*/  VIADD R10, R10, 0x906 ;  /* 0x000009060a0a7836 */ /* 0x000fe20000000000 */
[----:B------:R-:W-:Y:S02]  /*ccd0*/  WARPGROUP.DEPBAR.LE gsb0, 0x0 ;  /* 0x00008000000079c5 */ /* 0x000fe40000010000 */
[----:B------:R-:W-:-:S09]  /*cce0*/  WARPGROUP.ARRIVE ;  /* 0x00000000000079c5 */ /* 0x000fd20000000000 */
[----:B------:R-:W-:Y:S01]  /*ccf0*/  HGMMA.64x96x16.F32.BF16 R152, gdesc[UR4], R152, gsb0 ;  /* 0x01600000049879f0 */ /* 0x000fe20008001898 */
[----:B------:R-:W-:Y:S02]  /*cd00*/  R2UR UR6, R10 ;  /* 0x000000000a0672ca */ /* 0x000fe400000e0000 */
[----:B------:R-:W-:Y:S02]  /*cd10*/  R2UR UR7, R11 ;  /* 0x000000000b0772ca */ /* 0x000fe400000e0000 */
[----:B------:R-:W-:Y:S02]  /*cd20*/  R2UR UR4, R6 ;  /* 0x00000000060472ca */ /* 0x000fe400000e0000 */
[----:B------:R-:W-:Y:S01]  /*cd30*/  R2UR UR5, R7 ;  /* 0x00000000070572ca */ /* 0x000fe200000e0000 */
[----:B------:R-:W-:-:S04]  /*cd40*/  IMAD.SHL.U32 R10, R225, 0x80, RZ ;  /* 0x00000080e10a7824 */ /* 0x000fc800078e00ff */
[----:B------:R-:W-:Y:S01]  /*cd50*/  IMAD R10, R200, -0x60, R10 ;  /* 0xffffffa0c80a7824 */ /* 0x000fe200078e020a */
[----:B------:R-:W-:Y:S02]  /*cd60*/  WARPGROUP.DEPBAR.LE gsb0, 0x0 ;  /* 0x00008000000079c5 */ /* 0x000fe40000010000 */
[----:B------:R-:W-:-:S06]  /*cd70*/  WARPGROUP.ARRIVE ;  /* 0x00000000000079c5 */ /* 0x000fcc0000000000 */
[----:B------:R-:W-:Y:S01]  /*cd80*/  HGMMA.64x96x16.F32.BF16 R152, gdesc[UR4], R152, gsb0 ;  /* 0x01600000049879f0 */ /* 0x000fe20008001898 */
[----:B---3--:R-:W-:-:S05]  /*cd90*/  IADD3 R10, R10, 0x1, R214 ;  /* 0x000000010a0a7810 */ /* 0x008fca0007ffe0d6 */
[----:B------:R-:W-:-:S04]  /*cda0*/  IMAD.IADD R10, R10, 0x1, -R224 ;  /* 0x000000010a0a7824 */ /* 0x000fc800078e0ae0 */
[----:B----4-:R-:W-:-:S04]  /*cdb0*/  IMAD R10, R215, -0x2, R10 ;  /* 0xfffffffed70a7824 */ /* 0x010fc800078e020a */
[----:B--2---:R-:W-:-:S05]  /*cdc0*/  IMAD.IADD R23, R23, 0x1, R10 ;  /* 0x0000000117177824 */ /* 0x004fca00078e020a */
[C---:B------:R-:W-:Y:S01]  /*cdd0*/  ISETP.GT.AND P5, PT, R23.reuse, RZ, PT ;  /* 0x000000ff1700720c */ /* 0x040fe20003fa4270 */
[----:B------:R-:W-:Y:S02]  /*cde0*/  WARPGROUP.DEPBAR.LE gsb0, 0x0 ;  /* 0x00008000000079c5 */ /* 0x000fe40000010000 */
[C---:B------:R-:W-:Y:S02]  /*cdf0*/  ISETP.GT.AND P4, PT, R23.reuse, 0x1, PT ;  /* 0x000000011700780c */ /* 0x040fe40003f84270 */
        /* <DEDUP_REMOVED lines=70> */
[----:B------:R-:W0:Y:S02]  /*d260*/  SHFL.BFLY PT, R11, R10, 0x2, 0x1f ;  /* 0x0c401f000a0b7f89 */ /* 0x000e2400000e0000 */
[----:B0-----:R-:W-:-:S05]  /*d270*/  FMNMX.FTZ R10, R10, R11, !PT ;  /* 0x0000000b0a0a7209 */ /* 0x001fca0007810000 */
[----:B------:R-:W0:Y:S01]  /*d280*/  SHFL.BFLY PT, R11, R10, 0x1, 0x1f ;  /* 0x0c201f000a0b7f89 */ /* 0x000e2200000e0000 */
[----:B------:R-:W-:Y:S01]  /*d290*/  VIADD R23, R23, 0x8 ;  /* 0x0000000817177836 */ /* 0x000fe20000000000 */
[----:B0-----:R-:W-:-:S04]  /*d2a0*/  FMNMX.FTZ R10, R10, R11, !PT ;  /* 0x0000000b0a0a7209 */ /* 0x001fc80007810000 */
[----:B------:R-:W-:-:S04]  /*d2b0*/  FSETP.NEU.FTZ.AND P6, PT, R10, -INF , PT ;  /* 0xff8000000a00780b */ /* 0x000fc80003fdd000 */
[----:B------:R-:W-:-:S05]  /*d2c0*/  FSEL R11, R10, RZ, P6 ;  /* 0x000000ff0a0b7208 */ /* 0x000fca0003000000 */
[----:B------:R-:W-:Y:S02]  /*d2d0*/  FADD.FTZ R203, -R11, R203 ;  /* 0x000000cb0bcb7221 */ /* 0x000fe40000010100 */
[----:B------:R-:W0:Y:S01]  /*d2e0*/  LDC R11, c[0x0][0xa80] ;  /* 0x0002a000ff0b7b82 */ /* 0x000e220000000800 */
[C---:B------:R-:W-:Y:S02]  /*d2f0*/  ISETP.GT.AND P1, PT, R23.reuse, 0x41, PT ;  /* 0x000000411700780c */ /* 0x040fe40003f24270 */
[----:B------:R-:W-:Y:S02]  /*d300*/  ISETP.GT.AND P5, PT, R23, RZ, PT ;  /* 0x000000ff1700720c */ /* 0x000fe40003fa4270 */
[----:B------:R-:W-:Y:S02]  /*d310*/  LOP3.LUT R16, R16, 0xfffffdff, RZ, 0xc0, !PT ;  /* 0xfffffdff10107812 */ /* 0x000fe400078ec0ff */
[----:B------:R-:W-:-:S07]  /*d320*/  FSEL R193, R154, -INF , P5 ;  /* 0xff8000009ac17808 */ /* 0x000fce0002800000 */
[----:B------:R-:W-:Y:S02]  /*d330*/  @P1 LOP3.LUT R16, R16, 0x200, RZ, 0xfc, !PT ;  /* 0x0000020010101812 */ /* 0x000fe400078efcff */
[C---:B------:R-:W-:Y:S02]  /*d340*/  ISETP.GT.AND P1, PT, R23.reuse, 0x40, PT ;  /* 0x000000401700780c */ /* 0x040fe40003f24270 */
[----:B------:R-:W-:Y:S02]  /*d350*/  ISETP.GT.AND P0, PT, R23, 0x48, PT ;  /* 0x000000481700780c */ /* 0x000fe40003f04270 */
[----:B------:R-:W-:Y:S01]  /*d360*/  FSEL R186, R186, -INF , P1 ;  /* 0xff800000baba7808 */ /* 0x000fe20000800000 */
[----:B0-----:R-:W-:Y:S01]  /*d370*/  FMUL.FTZ R154, R10, R11 ;  /* 0x0000000b0a9a7220 */ /* 0x001fe20000410000 */
[----:B------:R-:W-:-:S04]  /*d380*/  LOP3.LUT P1, RZ, R16, 0x200, RZ, 0xc0, !PT ;  /* 0x0000020010ff7812 */ /* 0x000fc8000782c0ff */
[----:B------:R-:W-:Y:S01]  /*d390*/  FSEL R154, R154, RZ, P6 ;  /* 0x000000ff9a9a7208 */ /* 0x000fe20003000000 */
[----:B------:R0:W-:Y:S01]  /*d3a0*/  STL [R1], R16 ;  /* 0x0000001001007387 */ /* 0x0001e20000100800 */
[----:B------:R-:W-:Y:S02]  /*d3b0*/  FSEL R187, R187, -INF , P1 ;  /* 0xff800000bbbb7808 */ /* 0x000fe40000800000 */
[----:B------:R-:W-:Y:S01]  /*d3c0*/  FSEL R190, R190, -INF , P0 ;  /* 0xff800000bebe7808 */ /* 0x000fe20000000000 */
[-C--:B------:R-:W-:Y:S01]  /*d3d0*/  FFMA.FTZ R215, R168, R11.reuse, -R154 ;  /* 0x0000000ba8d77223 */ /* 0x080fe2000001089a */
[C---:B------:R-:W-:Y:S01]  /*d3e0*/  LOP3.LUT P1, RZ, R16.reuse, 0x100, RZ, 0xc0, !PT ;  /* 0x0000010010ff7812 */ /* 0x040fe2000782c0ff */
[----:B------:R-:W-:Y:S01]  /*d3f0*/  FMUL.FTZ R168, R203, R11 ;  /* 0x0000000bcba87220 */ /* 0x000fe20000410000 */
[----:B------:R-:W-:Y:S02]  /*d400*/  LOP3.LUT P0, RZ, R16, 0x80, RZ, 0xc0, !PT ;  /* 0x0000008010ff7812 */ /* 0x000fe4000780c0ff */
[----:B0-----:R1:W5:Y:S04]  /*d410*/  LDL.LU R16, [R1+0x5c] ;  /* 0x00005c0001107983 */ /* 0x0013680000300800 */
[----:B------:R-:W2:Y:S01]  /*d420*/  LDL R203, [R1+0x4] ;  /* 0x0000040001cb7983 */ /* 0x000ea20000100800 */
[----:B------:R-:W-:-:S02]  /*d430*/  ISETP.GT.AND P4, PT, R23, 0x1, PT ;  /* 0x000000011700780c */ /* 0x000fc40003f84270 */
[C---:B------:R-:W-:Y:S02]  /*d440*/  ISETP.GT.AND P3, PT, R23.reuse, 0x8, PT ;  /* 0x000000081700780c */ /* 0x040fe40003f64270 */
[----:B------:R-:W-:Y:S02]  /*d450*/  ISETP.GT.AND P2, PT, R23, 0x9, PT ;  /* 0x000000091700780c */ /* 0x000fe40003f44270 */
[----:B------:R-:W-:Y:S02]  /*d460*/  FSEL R155, R155, -INF , P4 ;  /* 0xff8000009b9b7808 */ /* 0x000fe40002000000 */
[----:B------:R-:W-:Y:S02]  /*d470*/  FSEL R158, R158, -INF , P3 ;  /* 0xff8000009e9e7808 */ /* 0x000fe40001800000 */
[----:B------:R-:W-:Y:S02]  /*d480*/  FSEL R159, R159, -INF , P2 ;  /* 0xff8000009f9f7808 */ /* 0x000fe40001000000 */
[----:B------:R-:W-:-:S02]  /*d490*/  ISETP.GT.AND P5, PT, R23, 0x10, PT ;  /* 0x000000101700780c */ /* 0x000fc40003fa4270 */
[C---:B------:R-:W-:Y:S02]  /*d4a0*/  ISETP.GT.AND P4, PT, R23.reuse, 0x11, PT ;  /* 0x000000111700780c */ /* 0x040fe40003f84270 */
[C---:B------:R-:W-:Y:S02]  /*d4b0*/  ISETP.GT.AND P3, PT, R23.reuse, 0x18, PT ;  /* 0x000000181700780c */ /* 0x040fe40003f64270 */
[----:B------:R-:W-:Y:S02]  /*d4c0*/  ISETP.GT.AND P2, PT, R23, 0x19, PT ;  /* 0x000000191700780c */ /* 0x000fe40003f44270 */
[----:B------:R-:W-:Y:S02]  /*d4d0*/  FSEL R162, R162, -INF , P5 ;  /* 0xff800000a2a27808 */ /* 0x000fe40002800000 */
[----:B------:R-:W-:Y:S02]  /*d4e0*/  FSEL R163, R163, -INF , P4 ;  /* 0xff800000a3a37808 */ /* 0x000fe40002000000 */
[----:B------:R-:W-:-:S02]  /*d4f0*/  FSEL R166, R166, -INF , P3 ;  /* 0xff800000a6a67808 */ /* 0x000fc40001800000 */
[----:B------:R-:W-:Y:S02]  /*d500*/  FSEL R167, R167, -INF , P2 ;  /* 0xff800000a7a77808 */ /* 0x000fe40001000000 */
[C---:B------:R-:W-:Y:S02]  /*d510*/  ISETP.GT.AND P5, PT, R23.reuse, 0x20, PT ;  /* 0x000000201700780c */ /* 0x040fe40003fa4270 */
[C---:B------:R-:W-:Y:S02]  /*d520*/  ISETP.GT.AND P4, PT, R23.reuse, 0x21, PT ;  /* 0x000000211700780c */ /* 0x040fe40003f84270 */
[C---:B------:R-:W-:Y:S02]  /*d530*/  ISETP.GT.AND P3, PT, R23.reuse, 0x28, PT ;  /* 0x000000281700780c */ /* 0x040fe40003f64270 */
[----:B------:R-:W-:Y:S01]  /*d540*/  ISETP.GT.AND P2, PT, R23, 0x29, PT ;  /* 0x000000291700780c */ /* 0x000fe20003f44270 */
[----:B------:R-:W-:Y:S01]  /*d550*/  FFMA.FTZ R152, R152, R11, -R154 ;  /* 0x0000000b98987223 */ /* 0x000fe2000001089a */
[----:B------:R-:W-:-:S02]  /*d560*/  FSEL R170, R170, -INF , P5 ;  /* 0xff800000aaaa7808 */ /* 0x000fc40002800000 */
[----:B------:R-:W-:Y:S02]  /*d570*/  FSEL R171, R171, -INF , P4 ;  /* 0xff800000abab7808 */ /* 0x000fe40002000000 */
[----:B------:R-:W-:Y:S02]  /*d580*/  FSEL R174, R174, -INF , P3 ;  /* 0xff800000aeae7808 */ /* 0x000fe40001800000 */
[----:B------:R-:W-:Y:S02]  /*d590*/  FSEL R175, R175, -INF , P2 ;  /* 0xff800000afaf7808 */ /* 0x000fe40001000000 */
[C---:B------:R-:W-:Y:S02]  /*d5a0*/  ISETP.GT.AND P5, PT, R23.reuse, 0x30, PT ;  /* 0x000000301700780c */ /* 0x040fe40003fa4270 */
[C---:B------:R-:W-:Y:S02]  /*d5b0*/  ISETP.GT.AND P4, PT, R23.reuse, 0x31, PT ;  /* 0x000000311700780c */ /* 0x040fe40003f84270 */
[----:B------:R-:W-:-:S02]  /*d5c0*/  ISETP.GT.AND P3, PT, R23, 0x38, PT ;  /* 0x000000381700780c */ /* 0x000fc40003f64270 */
[----:B------:R-:W-:Y:S01]  /*d5d0*/  ISETP.GT.AND P2, PT, R23, 0x39, PT ;  /* 0x000000391700780c */ /* 0x000fe20003f44270 */
[----:B------:R-:W-:Y:S01]  /*d5e0*/  FFMA.FTZ R153, R153, R11, -R154 ;  /* 0x0000000b99997223 */ /* 0x000fe2000001089a */
[----:B------:R-:W-:Y:S01]  /*d5f0*/  FSEL R178, R178, -INF , P5 ;  /* 0xff800000b2b27808 */ /* 0x000fe20002800000 */
[----:B------:R-:W-:Y:S01]  /*d600*/  MUFU.EX2 R152, R152 ;  /* 0x0000009800987308 */ /* 0x000fe20000000800 */
[----:B------:R-:W-:Y:S02]  /*d610*/  FSEL R179, R179, -INF , P4 ;  /* 0xff800000b3b37808 */ /* 0x000fe40002000000 */
[----:B------:R-:W-:Y:S02]  /*d620*/  FSEL R182, R182, -INF , P3 ;  /* 0xff800000b6b67808 */ /* 0x000fe40001800000 */
[----:B------:R-:W-:Y:S02]  /*d630*/  FSEL R183, R183, -INF , P2 ;  /* 0xff800000b7b77808 */ /* 0x000fe40001000000 */
[C---:B------:R-:W-:Y:S01]  /*d640*/  ISETP.GT.AND P2, PT, R23.reuse, 0x50, PT ;  /* 0x000000501700780c */ /* 0x040fe20003f44270 */
[----:B------:R-:W0:Y:S01]  /*d650*/  MUFU.EX2 R168, R168 ;  /* 0x000000a800a87308 */ /* 0x000e220000000800 */
[----:B------:R-:W-:-:S02]  /*d660*/  ISETP.GT.AND P3, PT, R23, 0x51, PT ;  /* 0x000000511700780c */ /* 0x000fc40003f64270 */
[C---:B------:R-:W-:Y:S02]  /*d670*/  ISETP.GT.AND P4, PT, R23.reuse, 0x58, PT ;  /* 0x000000581700780c */ /* 0x040fe40003f84270 */
[C---:B------:R-:W-:Y:S02]  /*d680*/  ISETP.GT.AND P5, PT, R23.reuse, 0x59, PT ;  /* 0x000000591700780c */ /* 0x040fe40003fa4270 */
[----:B------:R-:W-:Y:S01]  /*d690*/  ISETP.GT.AND P6, PT, R23, 0x49, PT ;  /* 0x000000491700780c */ /* 0x000fe20003fc4270 */
[-CC-:B------:R-:W-:Y:S01]  /*d6a0*/  FFMA.FTZ R23, R156, R11.reuse, -R154.reuse ;  /* 0x0000000b9c177223 */ /* 0x180fe2000001089a */
[----:B------:R-:W3:Y:S01]  /*d6b0*/  MUFU.EX2 R153, R153 ;  /* 0x0000009900997308 */ /* 0x000ee20000000800 */
[-CC-:B------:R-:W-:Y:S01]  /*d6c0*/  FFMA.FTZ R157, R157, R11.reuse, -R154.reuse ;  /* 0x0000000b9d9d7223 */ /* 0x180fe2000001089a */
[-CC-:B------:R-:W-:Y:S01]  /*d6d0*/  FFMA.FTZ R160, R160, R11.reuse, -R154.reuse ;  /* 0x0000000ba0a07223 */ /* 0x180fe2000001089a */
[-CC-:B------:R-:W-:Y:S01]  /*d6e0*/  FFMA.FTZ R161, R161, R11.reuse, -R154.reuse ;  /* 0x0000000ba1a17223 */ /* 0x180fe2000001089a */
[-CC-:B------:R-:W-:Y:S01]  /*d6f0*/  FFMA.FTZ R164, R164, R11.reuse, -R154.reuse ;  /* 0x0000000ba4a47223 */ /* 0x180fe2000001089a */
[----:B------:R-:W-:-:S03]  /*d700*/  FFMA.FTZ R165, R165, R11, -R154 ;  /* 0x0000000ba5a57223 */ /* 0x000fc6000001089a */
        /* <DEDUP_REMOVED lines=15> */
[----:B------:R-:W-:-:S02]  /*d800*/  FFMA.FTZ R197, R197, R11, -R154 ;  /* 0x0000000bc5c57223 */ /* 0x000fc4000001089a */
[----:B------:R-:W1:Y:S01]  /*d810*/  MUFU.EX2 R154, R157 ;  /* 0x0000009d009a7308 */ /* 0x000e620000000800 */
[----:B0-----:R-:W-:-:S04]  /*d820*/  FFMA.FTZ R3, R168, R3, R152 ;  /* 0x00000003a8037223 */ /* 0x001fc80000010098 */
[----:B---3--:R-:W-:-:S04]  /*d830*/  FADD.FTZ R3, R153, R3 ;  /* 0x0000000399037221 */ /* 0x008fc80000010000 */
[----:B----4-:R-:W-:-:S04]  /*d840*/  FADD.FTZ R3, R23, R3 ;  /* 0x0000000317037221 */ /* 0x010fc80000010000 */
[C---:B-1----:R-:W-:Y:S01]  /*d850*/  FADD.FTZ R3, R154.reuse, R3 ;  /* 0x000000039a037221 */ /* 0x042fe20000010000 */
[----:B------:R-:W-:Y:S02]  /*d860*/  F2FP.BF16.F32.PACK_AB R154, R154, R23 ;  /* 0x000000179a9a723e */ /* 0x000fe400000010ff */
        /* <DEDUP_REMOVED lines=26> */
[----:B------:R-:W-:Y:S02]  /*da10*/  FSEL R199, R199, -INF , P5 ;  /* 0xff800000c7c77808 */ /* 0x000fe40002800000 */
[----:B------:R-:W-:-:S04]  /*da20*/  FMNMX.FTZ R23, R198, R23, !PT ;  /* 0x00000017c6177209 */ /* 0x000fc80007810000 */
[----:B------:R-:W-:Y:S02]  /*da30*/  FMNMX.FTZ R23, R199, R23, !PT ;  /* 0x00000017c7177209 */ /* 0x000fe40007810000 */
[----:B------:R-:W-:-:S03]  /*da40*/  F2FP.BF16.F32.PACK_AB R152, R153, R152 ;  /* 0x000000989998723e */ /* 0x000fc600000010ff */
[----:B------:R-:W0:Y:S02]  /*da50*/  SHFL.BFLY PT, R153, R23, 0x2, 0x1f ;  /* 0x0c401f0017997f89 */ /* 0x000e2400000e0000 */
[----:B0-----:R-:W-:-:S05]  /*da60*/  FMNMX.FTZ R23, R23, R153, !PT ;  /* 0x0000009917177209 */ /* 0x001fca0007810000 */
[----:B------:R-:W0:Y:S02]  /*da70*/  SHFL.BFLY PT, R153, R23, 0x1, 0x1f ;  /* 0x0c201f0017997f89 */ /* 0x000e2400000e0000 */
[----:B0-----:R-:W-:-:S04]  /*da80*/  FMNMX.FTZ R23, R23, R153, !PT ;  /* 0x0000009917177209 */ /* 0x001fc80007810000 */
[C---:B------:R-:W-:Y:S01]  /*da90*/  FSETP.NEU.FTZ.AND P2, PT, R23.reuse, -INF , PT ;  /* 0xff8000001700780b */ /* 0x040fe20003f5d000 */
[----:B------:R-:W-:-:S03]  /*daa0*/  FMUL.FTZ R172, R23, R11 ;  /* 0x0000000b17ac7220 */ /* 0x000fc60000410000 */
[----:B------:R-:W-:Y:S02]  /*dab0*/  FSEL R153, R23, RZ, P2 ;  /* 0x000000ff17997208 */ /* 0x000fe40001000000 */
[----:B------:R-:W-:-:S03]  /*dac0*/  FSEL R172, R172, RZ, P2 ;  /* 0x000000ffacac7208 */ /* 0x000fc60001000000 */
[----:B------:R-:W-:Y:S02]  /*dad0*/  FADD.FTZ R153, -R153, R202 ;  /* 0x000000ca99997221 */ /* 0x000fe40000010100 */
[-CC-:B------:R-:W-:Y:S01]  /*dae0*/  FFMA.FTZ R202, R155, R11.reuse, -R172.reuse ;  /* 0x0000000b9bca7223 */ /* 0x180fe200000108ac */
[-CC-:B------:R-:W-:Y:S01]  /*daf0*/  FFMA.FTZ R155, R158, R11.reuse, -R172.reuse ;  /* 0x0000000b9e9b7223 */ /* 0x180fe200000108ac */
[-CC-:B------:R-:W-:Y:S01]  /*db00*/  FFMA.FTZ R193, R193, R11.reuse, -R172.reuse ;  /* 0x0000000bc1c17223 */ /* 0x180fe200000108ac */
[-C--:B------:R-:W-:Y:S01]  /*db10*/  FMUL.FTZ R153, R153, R11.reuse ;  /* 0x0000000b99997220 */ /* 0x080fe20000410000 */
[----:B--2---:R-:W-:Y:S02]  /*db20*/  IMAD R158, R2, 0xc00, R203 ;  /* 0x00000c00029e7824 */ /* 0x004fe400078e02cb */
[----:B------:R-:W0:Y:S01]  /*db30*/  S2R R203, SR_TID.X ;  /* 0x0000000000cb7919 */ /* 0x000e220000002100 */
        /* <DEDUP_REMOVED lines=22> */
[----:B------:R-:W1:Y:S01]  /*dca0*/  MUFU.EX2 R172, R153 ;  /* 0x0000009900ac7308 */ /* 0x000e620000000800 */
[----:B------:R-:W-:-:S02]  /*dcb0*/  IMAD.MOV.U32 R159, RZ, RZ, 0x40000040 ;  /* 0x40000040ff9f7424 */ /* 0x000fc400078e00ff */
        /* <DEDUP_REMOVED lines=64> */
[----:B------:R-:W-:Y:S01]  /*e0c0*/  R2UR UR7, R159 ;  /* 0x000000009f0772ca */ /* 0x000fe200000e0000 */
[----:B------:R-:W-:Y:S01]  /*e0d0*/  @!P1 VIADD R159, R201, 0x32440 ;  /* 0x00032440c99f9836 */ /* 0x000fe20000000000 */
[----:B0-----:R-:W-:Y:S01]  /*e0e0*/  SHF.R.U32.HI R168, RZ, 0x7, R203 ;  /* 0x00000007ffa87819 */ /* 0x001fe200000116cb */
[----:B-1----:R-:W-:Y:S01]  /*e0f0*/  FFMA.FTZ R0, R172, R0, R193 ;  /* 0x00000000ac007223 */ /* 0x002fe200000100c1 */
        /* <DEDUP_REMOVED lines=64> */
[----:B------:R-:W-:-:S02]  /*e500*/  IADD3 R172, -R168, 0xb, RZ ;  /* 0x0000000ba8ac7810 */ /* 0x000fc40007ffe1ff */
[----:B------:R-:W-:-:S03]  /*e510*/  @!P1 PRMT R159, RZ, 0x654, R159 ;  /* 0x00000654ff9f9816 */ /* 0x000fc6000000009f */
[----:B------:R1:W-:Y:S06]  /*e520*/  BAR.ARV R172, 0x100 ;  /* 0x000400ac0000751d */ /* 0x0003ec0000002000 */
[----:B------:R0:W-:Y:S01]  /*e530*/  @!P1 SYNCS.ARRIVE.TRANS64.RED.A1T0 RZ, [R159+URZ], RZ ;  /* 0x000000ff9fff99a7 */ /* 0x0001e2000810043f */
[----:B------:R-:W2:Y:S01]  /*e540*/  MUFU.EX2 R153, R202 ;  /* 0x000000ca00997308 */ /* 0x000ea20000000800 */
[----:B0-----:R-:W-:-:S07]  /*e550*/  VIADD R159, R168, 0x8 ;  /* 0x00000008a89f7836 */ /* 0x001fce0000000000 */
[----:B------:R-:W0:Y:S01]  /*e560*/  MUFU.EX2 R155, R155 ;  /* 0x0000009b009b7308 */ /* 0x000e220000000800 */
[----:B------:R-:W-:Y:S01]  /*e570*/  R2UR UR6, R158 ;  /* 0x000000009e0672ca */ /* 0x000fe200000e0000 */
[----:B------:R-:W3:Y:S01]  /*e580*/  LDL R168, [R1+0x14] ;  /* 0x0000140001a87983 */ /* 0x000ee20000100800 */
[----:B------:R4:W-:Y:S06]  /*e590*/  BAR.SYNC.DEFER_BLOCKING R159, 0x100 ;  /* 0x0004009f0000751d */ /* 0x0009ec0000010000 */
[----:B------:R-:W1:Y:S01]  /*e5a0*/  MUFU.EX2 R157, R157 ;  /* 0x0000009d009d7308 */ /* 0x000e620000000800 */
[C---:B--2---:R-:W-:Y:S01]  /*e5b0*/  FADD.FTZ R0, R153.reuse, R0 ;  /* 0x0000000099007221 */ /* 0x044fe20000010000 */
[----:B------:R-:W-:-:S03]  /*e5c0*/  F2FP.BF16.F32.PACK_AB R153, R153, R193 ;  /* 0x000000c19999723e */ /* 0x000fc600000010ff */
[----:B0-----:R-:W-:Y:S01]  /*e5d0*/  FADD.FTZ R0, R155, R0 ;  /* 0x000000009b007221 */ /* 0x001fe20000010000 */
[----:B-1----:R-:W-:-:S04]  /*e5e0*/  F2FP.BF16.F32.PACK_AB R155, R157, R155 ;  /* 0x0000009b9d9b723e */ /* 0x002fc800000010ff */
[----:B------:R-:W-:-:S06]  /*e5f0*/  WARPGROUP.ARRIVE ;  /* 0x00000000000079c5 */ /* 0x000fcc0000000000 */
[----:B------:R-:W-:Y:S01]  /*e600*/  HGMMA.64x256x16.F32.BF16 R24, R152, gdesc[UR4].tnspB, R24, gsb0 ;  /* 0x43e0000498187df0 */ /* 0x000fe20008001818 */
[----:B------:R-:W0:Y:S08]  /*e610*/  MUFU.EX2 R160, R160 ;  /* 0x000000a000a07308 */ /* 0x000e300000000800 */
[----:B------:R-:W1:Y:S08]  /*e620*/  MUFU.EX2 R161, R161 ;  /* 0x000000a100a17308 */ /* 0x000e700000000800 */
[----:B------:R-:W-:Y:S08]  /*e630*/  MUFU.EX2 R165, R165 ;  /* 0x000000a500a57308 */ /* 0x000ff00000000800 */
[----:B------:R-:W-:Y:S08]  /*e640*/  MUFU.EX2 R162, R162 ;  /* 0x000000a200a27308 */ /* 0x000ff00000000800 */
[----:B------:R-:W2:Y:S08]  /*e650*/  MUFU.EX2 R163, R163 ;  /* 0x000000a300a37308 */ /* 0x000eb00000000800 */
[----:B------:R-:W-:Y:S08]  /*e660*/  MUFU.EX2 R166, R166 ;  /* 0x000000a600a67308 */ /* 0x000ff00000000800 */
[----:B------:R-:W4:Y:S01]  /*e670*/  MUFU.EX2 R167, R167 ;  /* 0x000000a700a77308 */ /* 0x000f220000000800 */
[----:B0-----:R-:W-:-:S04]  /*e680*/  FADD.FTZ R3, R160, R3 ;  /* 0x00000003a0037221 */ /* 0x001fc80000010000 */
[----:B-1----:R-:W-:-:S03]  /*e690*/  FADD.FTZ R3, R161, R3 ;  /* 0x00000003a1037221 */ /* 0x002fc60000010000 */
[----:B------:R-:W-:Y:S08]  /*e6a0*/  MUFU.EX2 R215, R215 ;  /* 0x000000d700d77308 */ /* 0x000ff00000000800 */
[----:B------:R-:W-:Y:S08]  /*e6b0*/  MUFU.EX2 R169, R169 ;  /* 0x000000a900a97308 */ /* 0x000ff00000000800 */
[----:B------:R-:W-:Y:S01]  /*e6c0*/  MUFU.EX2 R173, R173 ;  /* 0x000000ad00ad7308 */ /* 0x000fe20000000800 */
[----:B------:R-:W-:-:S07]  /*e6d0*/  WARPGROUP.DEPBAR.LE gsb0, 0x0 ;  /* 0x00008000000079c5 */ /* 0x000fce0000010000 */
[----:B------:R-:W0:Y:S01]  /*e6e0*/  MUFU.EX2 R154, R164 ;  /* 0x000000a4009a7308 */ /* 0x000e220000000800 */
[----:B------:R-:W-:Y:S02]  /*e6f0*/  VIADD R152, R158, 0x80 ;  /* 0x000000809e987836 */ /* 0x000fe40000000000 */
[----:B------:R-:W-:-:S03]  /*e700*/  IMAD.MOV.U32 R153, RZ, RZ, 0x40000040 ;  /* 0x40000040ff997424 */ /* 0x000fc600078e00ff */
[----:B------:R-:W-:Y:S02]  /*e710*/  R2UR UR6, R152 ;  /* 0x00000000980672ca */ /* 0x000fe400000e0000 */
[----:B------:R-:W-:Y:S02]  /*e720*/  R2UR UR7, R153 ;  /* 0x00000000990772ca */ /* 0x000fe400000e0000 */
[----:B------:R-:W-:Y:S02]  /*e730*/  F2FP.BF16.F32.PACK_AB R152, R161, R160 ;  /* 0x000000a0a198723e */ /* 0x000fe400000010ff */
[----:B--2---:R-:W-:Y:S02]  /*e740*/  F2FP.BF16.F32.PACK_AB R153, R163, R162 ;  /* 0x000000a2a399723e */ /* 0x004fe400000010ff */
[----:B----4-:R-:W-:Y:S01]  /*e750*/  F2FP.BF16.F32.PACK_AB R155, R167, R166 ;  /* 0x000000a6a79b723e */ /* 0x010fe200000010ff */
[----:B0-----:R-:W-:Y:S01]  /*e760*/  FADD.FTZ R3, R154, R3 ;  /* 0x000000039a037221 */ /* 0x001fe20000010000 */
[----:B------:R-:W-:-:S04]  /*e770*/  F2FP.BF16.F32.PACK_AB R154, R165, R154 ;  /* 0x0000009aa59a723e */ /* 0x000fc800000010ff */
[----:B------:R-:W-:-:S06]  /*e780*/  WARPGROUP.ARRIVE ;  /* 0x00000000000079c5 */ /* 0x000fcc0000000000 */
[----:B------:R-:W-:Y:S01]  /*e790*/  HGMMA.64x256x16.F32.BF16 R24, R152, gdesc[UR4].tnspB, R24, gsb0 ;  /* 0x43e0000498187df0 */ /* 0x000fe20008001818 */
[----:B------:R-:W-:Y:S01]  /*e7a0*/  MUFU.EX2 R170, R170 ;  /* 0x000000aa00aa7308 */ /* 0x000fe20000000800 */
[----:B------:R-:W-:-:S07]  /*e7b0*/  FADD.FTZ R3, R165, R3 ;  /* 0x00000003a5037221 */ /* 0x000fce0000010000 */
[----:B------:R-:W0:Y:S08]  /*e7c0*/  MUFU.EX2 R171, R171 ;  /* 0x000000ab00ab7308 */ /* 0x000e300000000800 */
[----:B------:R-:W-:Y:S08]  /*e7d0*/  MUFU.EX2 R174, R174 ;  /* 0x000000ae00ae7308 */ /* 0x000ff00000000800 */
[----:B------:R-:W1:Y:S01]  /*e7e0*/  MUFU.EX2 R175, R175 ;  /* 0x000000af00af7308 */ /* 0x000e620000000800 */
[----:B------:R-:W-:-:S04]  /*e7f0*/  FADD.FTZ R3, R215, R3 ;  /* 0x00000003d7037221 */ /* 0x000fc80000010000 */
[----:B------:R-:W-:-:S03]  /*e800*/  FADD.FTZ R3, R169, R3 ;  /* 0x00000003a9037221 */ /* 0x000fc60000010000 */
[----:B------:R-:W-:Y:S08]  /*e810*/  MUFU.EX2 R176, R176 ;  /* 0x000000b000b07308 */ /* 0x000ff00000000800 */
[----:B------:R-:W-:Y:S08]  /*e820*/  MUFU.EX2 R177, R177 ;  /* 0x000000b100b17308 */ /* 0x000ff00000000800 */
[----:B------:R-:W-:Y:S08]  /*e830*/  MUFU.EX2 R181, R181 ;  /* 0x000000b500b57308 */ /* 0x000ff00000000800 */
[----:B------:R-:W-:Y:S08]  /*e840*/  MUFU.EX2 R178, R178 ;  /* 0x000000b200b27308 */ /* 0x000ff00000000800 */
[----:B------:R-:W-:Y:S08]  /*e850*/  MUFU.EX2 R179, R179 ;  /* 0x000000b300b37308 */ /* 0x000ff00000000800 */
[----:B------:R-:W-:Y:S01]  /*e860*/  MUFU.EX2 R182, R182 ;  /* 0x000000b600b67308 */ /* 0x000fe20000000800 */
[----:B------:R-:W-:-:S07]  /*e870*/  WARPGROUP.DEPBAR.LE gsb0, 0x0 ;  /* 0x00008000000079c5 */ /* 0x000fce0000010000 */
[----:B------:R-:W2:Y:S01]  /*e880*/  MUFU.EX2 R154, R156 ;  /* 0x0000009c009a7308 */ /* 0x000ea20000000800 */
[----:B------:R-:W-:Y:S02]  /*e890*/  VIADD R152, R158, 0x100 ;  /* 0x000001009e987836 */ /* 0x000fe40000000000 */
[----:B------:R-:W-:-:S03]  /*e8a0*/  IMAD.MOV.U32 R153, RZ, RZ, 0x40000040 ;  /* 0x40000040ff997424 */ /* 0x000fc600078e00ff */
[----:B------:R-:W-:Y:S02]  /*e8b0*/  R2UR UR6, R152 ;  /* 0x00000000980672ca */ /* 0x000fe400000e0000 */
[----:B------:R-:W-:Y:S02]  /*e8c0*/  R2UR UR7, R153 ;  /* 0x00000000990772ca */ /* 0x000fe400000e0000 */
[----:B------:R-:W-:Y:S02]  /*e8d0*/  F2FP.BF16.F32.PACK_AB R152, R169, R215 ;  /* 0x000000d7a998723e */ /* 0x000fe400000010ff */
[----:B0-----:R-:W-:Y:S02]  /*e8e0*/  F2FP.BF16.F32.PACK_AB R153, R171, R170 ;  /* 0x000000aaab99723e */ /* 0x001fe400000010ff */
[----:B-1----:R-:W-:Y:S01]  /*e8f0*/  F2FP.BF16.F32.PACK_AB R155, R175, R174 ;  /* 0x000000aeaf9b723e */ /* 0x002fe200000010ff */
[----:B--2---:R-:W-:Y:S01]  /*e900*/  FADD.FTZ R3, R154, R3 ;  /* 0x000000039a037221 */ /* 0x004fe20000010000 */
[----:B------:R-:W-:-:S04]  /*e910*/  F2FP.BF16.F32.PACK_AB R154, R173, R154 ;  /* 0x0000009aad9a723e */ /* 0x000fc800000010ff */
[----:B------:R-:W-:-:S06]  /*e920*/  WARPGROUP.ARRIVE ;  /* 0x00000000000079c5 */ /* 0x000fcc0000000000 */
[----:B------:R-:W-:Y:S01]  /*e930*/  HGMMA.64x256x16.F32.BF16 R24, R152, gdesc[UR4].tnspB, R24, gsb0 ;  /* 0x43e0000498187df0 */ /* 0x000fe20008001818 */
[----:B------:R-:W0:Y:S01]  /*e940*/  MUFU.EX2 R183, R183 ;  /* 0x000000b700b77308 */ /* 0x000e220000000800 */
[----:B------:R-:W-:-:S04]  /*e950*/  FADD.FTZ R3, R173, R3 ;  /* 0x00000003ad037221 */ /* 0x000fc80000010000 */
[----:B------:R-:W-:-:S04]  /*e960*/  FADD.FTZ R3, R176, R3 ;  /* 0x00000003b0037221 */ /* 0x000fc80000010000 */
[----:B------:R-:W-:Y:S01]  /*e970*/  FADD.FTZ R3, R177, R3 ;  /* 0x00000003b1037221 */ /* 0x000fe20000010000 */
[----:B------:R-:W-:Y:S08]  /*e980*/  MUFU.EX2 R184, R184 ;  /* 0x000000b800b87308 */ /* 0x000ff00000000800 */
[----:B------:R-:W-:Y:S08]  /*e990*/  MUFU.EX2 R185, R185 ;  /* 0x000000b900b97308 */ /* 0x000ff00000000800 */
[----:B------:R-:W-:Y:S08]  /*e9a0*/  MUFU.EX2 R189, R189 ;  /* 0x000000bd00bd7308 */ /* 0x000ff00000000800 */
[----:B------:R-:W-:Y:S08]  /*e9b0*/  MUFU.EX2 R186, R186 ;  /* 0x000000ba00ba7308 */ /* 0x000ff00000000800 */
[----:B------:R-:W-:Y:S08]  /*e9c0*/  MUFU.EX2 R187, R187 ;  /* 0x000000bb00bb7308 */ /* 0x000ff00000000800 */
[----:B------:R-:W-:Y:S08]  /*e9d0*/  MUFU.EX2 R190, R190 ;  /* 0x000000be00be7308 */ /* 0x000ff00000000800 */
[----:B------:R-:W-:Y:S01]  /*e9e0*/  MUFU.EX2 R191, R191 ;  /* 0x000000bf00bf7308 */ /* 0x000fe20000000800 */
[----:B------:R-:W-:-:S07]  /*e9f0*/  WARPGROUP.DEPBAR.LE gsb0, 0x0 ;  /* 0x00008000000079c5 */ /* 0x000fce0000010000 */
[----:B------:R-:W1:Y:S01]  /*ea00*/  MUFU.EX2 R154, R180 ;  /* 0x000000b4009a7308 */ /* 0x000e620000000800 */
[----:B------:R-:W-:Y:S02]  /*ea10*/  VIADD R152, R158, 0x180 ;  /* 0x000001809e987836 */ /* 0x000fe40000000000 */
[----:B------:R-:W-:-:S03]  /*ea20*/  IMAD.MOV.U32 R153, RZ, RZ, 0x40000040 ;  /* 0x40000040ff997424 */ /* 0x000fc600078e00ff */
[----:B------:R-:W-:Y:S02]  /*ea30*/  R2UR UR6, R152 ;  /* 0x00000000980672ca */ /* 0x000fe400000e0000 */
[----:B------:R-:W-:Y:S02]  /*ea40*/  R2UR UR7, R153 ;  /* 0x00000000990772ca */ /* 0x000fe400000e0000 */
[----:B------:R-:W-:Y:S02]  /*ea50*/  F2FP.BF16.F32.PACK_AB R152, R177, R176 ;  /* 0x000000b0b198723e */ /* 0x000fe400000010ff */
[----:B------:R-:W-:Y:S02]  /*ea60*/  F2FP.BF16.F32.PACK_AB R153, R179, R178 ;  /* 0x000000b2b399723e */ /* 0x000fe400000010ff */
[----:B0-----:R-:W-:Y:S01]  /*ea70*/  F2FP.BF16.F32.PACK_AB R155, R183, R182 ;  /* 0x000000b6b79b723e */ /* 0x001fe200000010ff */
[----:B-1----:R-:W-:Y:S01]  /*ea80*/  FADD.FTZ R3, R154, R3 ;  /* 0x000000039a037221 */ /* 0x002fe20000010000 */
[----:B------:R-:W-:-:S04]  /*ea90*/  F2FP.BF16.F32.PACK_AB R154, R181, R154 ;  /* 0x0000009ab59a723e */ /* 0x000fc800000010ff */
[----:B------:R-:W-:-:S06]  /*eaa0*/  WARPGROUP.ARRIVE ;  /* 0x00000000000079c5 */ /* 0x000fcc0000000000 */
[----:B------:R-:W-:Y:S01]  /*eab0*/  HGMMA.64x256x16.F32.BF16 R24, R152, gdesc[UR4].tnspB, R24, gsb0 ;  /* 0x43e0000498187df0 */ /* 0x000fe20008001818 */
        /* <DEDUP_REMOVED lines=8> */
[----:B------:R-:W-:Y:S01]  /*eb40*/  MUFU.EX2 R199, R199 ;  /* 0x000000c700c77308 */ /* 0x000fe20000000800 */
[----:B------:R-:W-:Y:S01]  /*eb50*/  IMAD.MOV.U32 R159, RZ, RZ, 0x40000040 ;  /* 0x40000040ff9f7424 */ /* 0x000fe200078e00ff */
[----:B------:R-:W-:-:S06]  /*eb60*/  WARPGROUP.DEPBAR.LE gsb0, 0x0 ;  /* 0x00008000000079c5 */ /* 0x000fcc0000010000 */
[----:B------:R-:W0:Y:S01]  /*eb70*/  MUFU.EX2 R154, R188 ;  /* 0x000000bc009a7308 */ /* 0x000e220000000800 */
[----:B------:R-:W-:Y:S02]  /*eb80*/  VIADD R152, R158, 0x200 ;  /* 0x000002009e987836 */ /* 0x000fe40000000000 */
[----:B------:R-:W-:-:S03]  /*eb90*/  IMAD.MOV.U32 R153, RZ, RZ, 0x40000040 ;  /* 0x40000040ff997424 */ /* 0x000fc600078e00ff */
[----:B------:R-:W-:Y:S02]  /*eba0*/  R2UR UR6, R152 ;  /* 0x00000000980672ca */ /* 0x000fe400000e0000 */
[----:B------:R-:W-:Y:S02]  /*ebb0*/  R2UR UR7, R153 ;  /* 0x00000000990772ca */ /* 0x000fe400000e0000 */
[----:B------:R-:W-:Y:S02]  /*ebc0*/  F2FP.BF16.F32.PACK_AB R152, R185, R184 ;  /* 0x000000b8b998723e */ /* 0x000fe400000010ff */
[----:B------:R-:W-:Y:S02]  /*ebd0*/  F2FP.BF16.F32.PACK_AB R153, R187, R186 ;  /* 0x000000babb99723e */ /* 0x000fe400000010ff */
[----:B------:R-:W-:Y:S01]  /*ebe0*/  F2FP.BF16.F32.PACK_AB R155, R191, R190 ;  /* 0x000000bebf9b723e */ /* 0x000fe200000010ff */
[----:B0-----:R-:W-:Y:S01]  /*ebf0*/  FADD.FTZ R3, R154, R3 ;  /* 0x000000039a037221 */ /* 0x001fe20000010000 */
[----:B------:R-:W-:-:S04]  /*ec00*/  F2FP.BF16.F32.PACK_AB R154, R189, R154 ;  /* 0x0000009abd9a723e */ /* 0x000fc800000010ff */
[----:B------:R-:W-:-:S06]  /*ec10*/  WARPGROUP.ARRIVE ;  /* 0x00000000000079c5 */ /* 0x000fcc0000000000 */
[----:B------:R-:W-:Y:S01]  /*ec20*/  HGMMA.64x256x16.F32.BF16 R24, R152, gdesc[UR4].tnspB, R24, gsb0 ;  /* 0x43e0000498187df0 */ /* 0x000fe20008001818 */
[----:B------:R-:W-:Y:S01]  /*ec30*/  FADD.FTZ R3, R189, R3 ;  /* 0x00000003bd037221 */ /* 0x000fe20000010000 */
[----:B------:R-:W-:Y:S01]  /*ec40*/  VIADD R158, R158, 0x280 ;  /* 0x000002809e9e7836 */ /* 0x000fe20000000000 */
[----:B------:R-:W-:-:S04]  /*ec50*/  R2UR UR7, R159 ;  /* 0x000000009f0772ca */ /* 0x000fc800000e0000 */
[----:B------:R-:W-:Y:S01]  /*ec60*/  R2UR UR6, R158 ;  /* 0x000000009e0672ca */ /* 0x000fe200000e0000 */
[----:B------:R-:W-:-:S04]  /*ec70*/  FADD.FTZ R0, R157, R0 ;  /* 0x000000009d007221 */ /* 0x000fc80000010000 */
        /* <DEDUP_REMOVED lines=14> */
[----:B------:R-:W-:Y:S01]  /*ed60*/  FADD.FTZ R190, R190, R187 ;  /* 0x000000bbbebe7221 */ /* 0x000fe20000010000 */
[----:B---3--:R-:W-:-:S03]  /*ed70*/  ISETP.GT.AND P2, PT, R200, R168, PT ;  /* 0x000000a8c800720c */ /* 0x008fc60003f44270 */
[----:B------:R-:W-:Y:S01]  /*ed80*/  FADD.FTZ R191, R191, R190 ;  /* 0x000000bebfbf7221 */ /* 0x000fe20000010000 */
[----:B------:R-:W-:Y:S01]  /*ed90*/  @!P1 VIADD R201, R201, 0x32460 ;  /* 0x00032460c9c99836 */ /* 0x000fe20000000000 */
[----:B------:R-:W-:Y:S02]  /*eda0*/  WARPGROUP.DEPBAR.LE gsb0, 0x0 ;  /* 0x00008000000079c5 */ /* 0x000fe40000010000 */
[----:B------:R-:W0:Y:S08]  /*edb0*/  MUFU.EX2 R152, R192 ;  /* 0x000000c000987308 */ /* 0x000e300000000800 */
[----:B------:R-:W1:Y:S01]  /*edc0*/  MUFU.EX2 R154, R196 ;  /* 0x000000c4009a7308 */ /* 0x000e620000000800 */
[----:B0-----:R-:W-:-:S04]  /*edd0*/  FADD.FTZ R3, R152, R3 ;  /* 0x0000000398037221 */ /* 0x001fc80000010000 */
[C---:B------:R-:W-:Y:S01]  /*ede0*/  FADD.FTZ R3, R214.reuse, R3 ;  /* 0x00000003d6037221 */ /* 0x040fe20000010000 */
[----:B------:R-:W-:Y:S02]  /*edf0*/  F2FP.BF16.F32.PACK_AB R152, R214, R152 ;  /* 0x00000098d698723e */ /* 0x000fe400000010ff */
[----:B------:R-:W-:Y:S01]  /*ee00*/  F2FP.BF16.F32.PACK_AB R153, R195, R194 ;  /* 0x000000c2c399723e */ /* 0x000fe200000010ff */
[----:B-1----:R-:W-:Y:S01]  /*ee10*/  FADD.FTZ R3, R154, R3 ;  /* 0x000000039a037221 */ /* 0x002fe20000010000 */
[----:B------:R-:W-:Y:S02]  /*ee20*/  F2FP.BF16.F32.PACK_AB R154, R197, R154 ;  /* 0x0000009ac59a723e */ /* 0x000fe400000010ff */
[----:B------:R-:W-:-:S04]  /*ee30*/  F2FP.BF16.F32.PACK_AB R155, R199, R198 ;  /* 0x000000c6c79b723e */ /* 0x000fc800000010ff */
[----:B------:R-:W-:-:S06]  /*ee40*/  WARPGROUP.ARRIVE ;  /* 0x00000000000079c5 */ /* 0x000fcc0000000000 */
[----:B------:R-:W-:Y:S01]  /*ee50*/  HGMMA.64x256x16.F32.BF16 R24, R152, gdesc[UR4].tnspB, R24, gsb0 ;  /* 0x43e0000498187df0 */ /* 0x000fe20008001818 */
[----:B------:R-:W-:Y:S01]  /*ee60*/  FADD.FTZ R194, R194, R191 ;  /* 0x000000bfc2c27221 */ /* 0x000fe20000010000 */
[----:B------:R-:W-:-:S03]  /*ee70*/  @!P1 PRMT R201, RZ, 0x654, R201 ;  /* 0x00000654ffc99816 */ /* 0x000fc600000000c9 */
[----:B------:R-:W-:-:S04]  /*ee80*/  FADD.FTZ R195, R195, R194 ;  /* 0x000000c2c3c37221 */ /* 0x000fc80000010000 */
[----:B------:R-:W-:Y:S01]  /*ee90*/  FADD.FTZ R0, R198, R195 ;  /* 0x000000c3c6007221 */ /* 0x000fe20000010000 */
[----:B------:R-:W-:Y:S01]  /*eea0*/  FADD.FTZ R3, R197, R3 ;  /* 0x00000003c5037221 */ /* 0x000fe20000010000 */
[----:B------:R-:W-:Y:S02]  /*eeb0*/  VIADD R200, R200, 0xffffffff ;  /* 0xffffffffc8c87836 */ /* 0x000fe40000000000 */
[----:B------:R-:W-:Y:S01]  /*eec0*/  FADD.FTZ R0, R199, R0 ;  /* 0x00000000c7007221 */ /* 0x000fe20000010000 */
[----:B------:R-:W-:Y:S02]  /*eed0*/  IMAD.MOV.U32 R202, RZ, RZ, R23 ;  /* 0x000000ffffca7224 */ /* 0x000fe400078e0017 */
[----:B------:R-:W-:Y:S01]  /*eee0*/  IMAD.MOV.U32 R203, RZ, RZ, R10 ;  /* 0x000000ffffcb7224 */ /* 0x000fe200078e000a */
[----:B------:R-:W-:Y:S02]  /*eef0*/  WARPGROUP.DEPBAR.LE gsb0, 0x0 ;  /* 0x00008000000079c5 */ /* 0x000fe40000010000 */
[----:B------:R1:W-:Y:S01]  /*ef00*/  @!P1 SYNCS.ARRIVE.TRANS64.RED.A1T0 RZ, [R201+URZ], RZ ;  /* 0x000000ffc9ff99a7 */ /* 0x0003e2000810043f */
[----:B------:R-:W-:Y:S05]  /*ef10*/  @P2 BRA `(.L_x_4460) ;  /* 0xffffffd0002c2947 */ /* 0x000fea000383ffff */
[----:B------:R-:W-:-:S07]  /*ef20*/  IMAD.MOV.U32 R214, RZ, RZ, R200 ;  /* 0x000000ffffd67224 */ /* 0x000fce00078e00c8 */
.L_x_4450:
[----:B------:R-:W-:-:S13]  /*ef30*/  ISETP.GE.AND P2, PT, R214, RZ, PT ;  /* 0x000000ffd600720c */ /* 0x000fda0003f46270 */
[----:B------:R-:W-:Y:S05]  /*ef40*/  @!P2 BRA `(.L_x_4461) ;  /* 0x0000002400e4a947 */ /* 0x000fea0003800000 */
[----:B-1----:R-:W-:Y:S02]  /*ef50*/  IMAD.MOV.U32 R201, RZ, RZ, R23 ;  /* 0x000000ffffc97224 */ /* 0x002fe400078e0017 */
[----:B------:R-:W-:-:S07]  /*ef60*/  IMAD.MOV.U32 R202, RZ, RZ, R10 ;  /* 0x000000ffffca7224 */ /* 0x000fce00078e000a */
.L_x_4471:
[----:B------:R-:W-:Y:S01]  /*ef70*/  VIADD R2, R2, 0x1 ;  /* 0x0000000102027836 */ /* 0x000fe20000000000 */
[----:B------:R-:W-:Y:S05]  /*ef80*/  YIELD ;  /* 0x0000000000007946 */ /* 0x000fea0003800000 */
[----:B------:R-:W-:-:S04]  /*ef90*/  ISETP.NE.AND P2, PT, R2, 0x2, PT ;  /* 0x000000020200780c */ /* 0x000fc80003f45270 */
[----:B------:R-:W-:Y:S02]  /*efa0*/  SEL R10, RZ, 0x1, P2 ;  /* 0x00000001ff0a7807 */ /* 0x000fe40001000000 */
[----:B------:R-:W-:Y:S02]  /*efb0*/  SEL R2, R2, RZ, P2 ;  /* 0x000000ff02027207 */ /* 0x000fe40001000000 */
[----:B------:R-:W-:Y:S01]  /*efc0*/  LOP3.LUT R19, R19, R10, RZ, 0x3c, !PT ;  /* 0x0000000a13137212 */ /* 0x000fe200078e3cff */
[----:B--2---:R-:W-:Y:S06]  /*efd0*/  @!P0 BRA `(.L_x_4462) ;  /* 0x0000000000048947 */ /* 0x004fec0003800000 */
[----:B------:R-:W-:Y:S01]  /*efe0*/  BPT.TRAP 0x1 ;  /* 0x000000040000795c */ /* 0x000fe20000300000 */
.L_x_4462:
[----:B------:R-:W-:Y:S01]  /*eff0*/  IMAD R215, R2, 0x8, R17 ;  /* 0x0000000802d77824 */ /* 0x000fe200078e0211 */
[----:B------:R-:W-:-:S04]  /*f000*/  SHF.L.U32 R10, R19, 0x1f, RZ ;  /* 0x0000001f130a7819 */ /* 0x000fc800000006ff */
[----:B------:R1:W2:Y:S01]  /*f010*/  SYNCS.PHASECHK.TRANS64.TRYWAIT P2, [R215+URZ+0x32430], R10 ;  /* 0x0324300ad70075a7 */ /* 0x0002a2000804017f */
[----:B------:R-:W-:Y:S05]  /*f020*/  @!P0 BRA `(.L_x_4463) ;  /* 0x0000000000048947 */ /* 0x000fea0003800000 */
[----:B------:R-:W-:Y:S01]  /*f030*/  BPT.TRAP 0x1 ;  /* 0x000000040000795c */ /* 0x000fe20000300000 */
.L_x_4463:
[----:B------:R-:W3:Y:S01]  /*f040*/  LDL R11, [R1+0x8] ;  /* 0x00000800010b7983 */ /* 0x000ee20000100800 */
[----:B------:R-:W-:Y:S02]  /*f050*/  IMAD.MOV.U32 R157, RZ, RZ, 0x40000040 ;  /* 0x40000040ff9d7424 */ /* 0x000fe400078e00ff */
[----:B---3--:R-:W-:Y:S01]  /*f060*/  IMAD R156, R2, 0x300, R11 ;  /* 0x00000300029c7824 */ /* 0x008fe200078e020b */
[----:B--2---:R-:W-:Y:S06]  /*f070*/  @P2 BRA `(.L_x_4464) ;  /* 0x0000000000082947 */ /* 0x004fec0003800000 */
[----:B------:R-:W2:Y:S02]  /*f080*/  SYNCS.PHASECHK.TRANS64.TRYWAIT P2, [R215+URZ+0x32430], R10 ;  /* 0x0324300ad70075a7 */ /* 0x000ea4000804017f */
[----:B--2---:R-:W-:Y:S05]  /*f090*/  @!P2 BRA `(.L_x_4465) ;  /* 0x000000c400bca947 */ /* 0x004fea0003800000 */
.L_x_4464:
        /* <DEDUP_REMOVED lines=37> */
.L_x_4466:
[----:B------:R0:W3:Y:S01]  /*f2f0*/  SYNCS.PHASECHK.TRANS64.TRYWAIT P2, [R215+URZ+0x32450], R10 ;  /* 0x0324500ad70075a7 */ /* 0x0000e2000804017f */
[----:B------:R-:W-:Y:S05]  /*f300*/  @!P0 BRA `(.L_x_4467) ;  /* 0x0000000000048947 */ /* 0x000fea0003800000 */
[----:B------:R-:W-:Y:S01]  /*f310*/  BPT.TRAP 0x1 ;  /* 0x000000040000795c */ /* 0x000fe20000300000 */
.L_x_4467:
[----:B------:R-:W-:Y:S04]  /*f320*/  BSSY B0, `(.L_x_4468) ;  /* 0x0000004000007945 */ /* 0x000fe80003800000 */
[----:B---3--:R-:W-:Y:S05]  /*f330*/  @P2 BRA `(.L_x_4469) ;  /* 0x0000000000082947 */ /* 0x008fea0003800000 */
[----:B------:R-:W3:Y:S02]  /*f340*/  SYNCS.PHASECHK.TRANS64.TRYWAIT P2, [R215+URZ+0x32450], R10 ;  /* 0x0324500ad70075a7 */ /* 0x000ee4000804017f */
[----:B---3--:R-:W-:Y:S05]  /*f350*/  @!P2 BRA `(.L_x_4470) ;  /* 0x000000c40020a947 */ /* 0x008fea0003800000 */
.L_x_4469:
[----:B------:R-:W-:Y:S05]  /*f360*/  BSYNC B0 ;  /* 0x0000000000007941 */ /* 0x000fea0003800000 */
.L_x_4468:
[----:B------:R-:W-:Y:S05]  /*f370*/  WARPSYNC.ALL ;  /* 0x0000000000007948 */ /* 0x000fea0003800000 */
[----:B------:R-:W0:Y:S01]  /*f380*/  LDL R23, [R1+0xc] ;  /* 0x00000c0001177983 */ /* 0x000e220000100800 */
[----:B------:R-:W-:Y:S01]  /*f390*/  IMAD.MOV.U32 R11, RZ, RZ, 0x40000040 ;  /* 0x40000040ff0b7424 */ /* 0x000fe200078e00ff */
[----:B------:R-:W-:Y:S01]  /*f3a0*/  R2UR UR4, R4 ;  /* 0x00000000040472ca */ /* 0x000fe200000e0000 */
[----:B------:R-:W-:Y:S01]  /*f3b0*/  WARPGROUP.ARRIVE ;  /* 0x00000000000079c5 */ /* 0x000fe20000000000 */
[----:B------:R-:W-:Y:S01]  /*f3c0*/  R2UR UR5, R5 ;  /* 0x00000000050572ca */ /* 0x000fe200000e0000 */
[----:B------:R-:W-:Y:S01]  /*f3d0*/  IMAD.MOV.U32 R225, RZ, RZ, 0x40000040 ;  /* 0x40000040ffe17424 */ /* 0x000fe200078e00ff */
[----:B------:R-:W-:Y:S01]  /*f3e0*/  R2UR UR7, R11 ;  /* 0x000000000b0772ca */ /* 0x000fe200000e0000 */
[----:B0123--:R-:W-:-:S04]  /*f3f0*/  IMAD R10, R2, 0xc00, R23 ;  /* 0x00000c00020a7824 */ /* 0x00ffc800078e0217 */
[C---:B------:R-:W-:Y:S01]  /*f400*/  VIADD R224, R10.reuse, 0x2 ;  /* 0x000000020ae07836 */ /* 0x040fe20000000000 */
[----:B------:R-:W-:-:S13]  /*f410*/  R2UR UR6, R10 ;  /* 0x000000000a0672ca */ /* 0x000fda00000e0000 */
[----:B------:R-:W-:Y:S01]  /*f420*/  HGMMA.64x96x16.F32.BF16 R152, gdesc[UR4], R152, gsb0 ;  /* 0x01600000049879f0 */ /* 0x000fe20008001898 */
[----:B------:R-:W-:Y:S01]  /*f430*/  R2UR UR6, R224 ;  /* 0x00000000e00672ca */ /* 0x000fe200000e0000 */
[----:B------:R-:W-:Y:S01]  /*f440*/  VIADD R224, R10, 0x4 ;  /* 0x000000040ae07836 */ /* 0x000fe20000000000 */
[----:B------:R-:W-:Y:S01]  /*f450*/  R2UR UR7, R225 ;  /* 0x00000000e10772ca */ /* 0x000fe200000e0000 */
[----:B------:R-:W-:Y:S01]  /*f460*/  IMAD.MOV.U32 R225, RZ, RZ, 0x40000040 ;  /* 0x40000040ffe17424 */ /* 0x000fe200078e00ff */
[----:B------:R-:W-:Y:S02]  /*f470*/  R2UR UR4, R230 ;  /* 0x00000000e60472ca */ /* 0x000fe400000e0000 */
[----:B------:R-:W-:Y:S01]  /*f480*/  R2UR UR5, R231 ;  /* 0x00000000e70572ca */ /* 0x000fe200000e0000 */
[----:B------:R-:W-:Y:S02]  /*f490*/  WARPGROUP.DEPBAR.LE gsb0, 0x0 ;  /* 0x00008000000079c5 */ /* 0x000fe40000010000 */
[----:B------:R-:W-:-:S10]  /*f4a0*/  WARPGROUP.ARRIVE ;  /* 0x00000000000079c5 */ /* 0x000fd40000000000 */
        /* <DEDUP_REMOVED lines=109> */
[----:B------:R-:W-:Y:S02]  /*fb80*/  R2UR UR6, R224 ;  /* 0x00000000e00672ca */ /* 0x000fe400000e0000 */
[----:B------:R-:W-:Y:S02]  /*fb90*/  R2UR UR7, R225 ;  /* 0x00000000e10772ca */ /* 0x000fe400000e0000 */
[----:B------:R-:W-:Y:S01]  /*fba0*/  R2UR UR4, R8 ;  /* 0x00000000080472ca */ /* 0x000fe200000e0000 */
[----:B------:R-:W-:Y:S01]  /*fbb0*/  VIADD R10, R10, 0x906 ;  /* 0x000009060a0a7836 */ /* 0x000fe20000000000 */
[----:B------:R-:W-:Y:S01]  /*fbc0*/  R2UR UR5, R9 ;  /* 0x00000000090572ca */ /* 0x000fe200000e0000 */
[----:B------:R-:W-:Y:S01]  /*fbd0*/  IMAD.MOV.U32 R11, RZ, RZ, 0x40000040 ;  /* 0x40000040ff0b7424 */ /* 0x000fe200078e00ff */
[----:B------:R-:W2:Y:S01]  /*fbe0*/  LDL R225, [R1+0x4] ;  /* 0x0000040001e17983 */ /* 0x000ea20000100800 */
[----:B------:R-:W-:-:S02]  /*fbf0*/  WARPGROUP.DEPBAR.LE gsb0, 0x0 ;  /* 0x00008000000079c5 */ /* 0x000fc40000010000 */
        /* <DEDUP_REMOVED lines=35> */
[----:B0-----:R-:W-:-:S05]  /*fe30*/  FMNMX.FTZ R10, R10, R11, !PT ;  /* 0x0000000b0a0a7209 */ /* 0x001fca0007810000 */
[----:B------:R-:W0:Y:S02]  /*fe40*/  SHFL.BFLY PT, R11, R10, 0x1, 0x1f ;  /* 0x0c201f000a0b7f89 */ /* 0x000e2400000e0000 */
[----:B0-----:R-:W-:Y:S02]  /*fe50*/  FMNMX.FTZ R10, R10, R11, !PT ;  /* 0x0000000b0a0a7209 */ /* 0x001fe40007810000 */
[----:B------:R-:W0:Y:S03]  /*fe60*/  LDC R11, c[0x0][0xa80] ;  /* 0x0002a000ff0b7b82 */ /* 0x000e260000000800 */
[C---:B------:R-:W-:Y:S01]  /*fe70*/  FADD.FTZ R202, -R10.reuse, R202 ;  /* 0x000000ca0aca7221 */ /* 0x040fe20000010100 */
[----:B0-----:R-:W-:-:S04]  /*fe80*/  FMUL.FTZ R200, R10, R11 ;  /* 0x0000000b0ac87220 */ /* 0x001fc80000410000 */
[-CC-:B------:R-:W-:Y:S01]  /*fe90*/  FFMA.FTZ R23, R156, R11.reuse, -R200.reuse ;  /* 0x0000000b9c177223 */ /* 0x180fe200000108c8 */
[-CC-:B------:R-:W-:Y:S01]  /*fea0*/  FFMA.FTZ R156, R172, R11.reuse, -R200.reuse ;  /* 0x0000000bac9c7223 */ /* 0x180fe200000108c8 */
[-CC-:B------:R-:W-:Y:S01]  /*feb0*/  FFMA.FTZ R152, R152, R11.reuse, -R200.reuse ;  /* 0x0000000b98987223 */ /* 0x180fe200000108c8 */
[-C--:B------:R-:W-:Y:S01]  /*fec0*/  FMUL.FTZ R172, R202, R11.reuse ;  /* 0x0000000bcaac7220 */ /* 0x080fe20000410000 */
[-CC-:B------:R-:W-:Y:S01]  /*fed0*/  FFMA.FTZ R153, R153, R11.reuse, -R200.reuse ;  /* 0x0000000b99997223 */ /* 0x180fe200000108c8 */
[----:B------:R-:W-:-:S03]  /*fee0*/  FFMA.FTZ R157, R157, R11, -R200 ;  /* 0x0000000b9d9d7223 */ /* 0x000fc600000108c8 */
[----:B------:R-:W-:Y:S08]  /*fef0*/  MUFU.EX2 R152, R152 ;  /* 0x0000009800987308 */ /* 0x000ff00000000800 */
[----:B------:R-:W0:Y:S08]  /*ff00*/  MUFU.EX2 R172, R172 ;  /* 0x000000ac00ac7308 */ /* 0x000e300000000800 */
[----:B------:R-:W1:Y:S08]  /*ff10*/  MUFU.EX2 R153, R153 ;  /* 0x0000009900997308 */ /* 0x000e700000000800 */
[----:B------:R-:W3:Y:S08]  /*ff20*/  MUFU.EX2 R23, R23 ;  /* 0x0000001700177308 */ /* 0x000ef00000000800 */
[----:B------:R-:W4:Y:S01]  /*ff30*/  MUFU.EX2 R157, R157 ;  /* 0x0000009d009d7308 */ /* 0x000f220000000800 */
[----:B0-----:R-:W-:-:S04]  /*ff40*/  FFMA.FTZ R3, R172, R3, R152 ;  /* 0x00000003ac037223 */ /* 0x001fc80000010098 */
[----:B-1----:R-:W-:-:S04]  /*ff50*/  FADD.FTZ R3, R153, R3 ;  /* 0x0000000399037221 */ /* 0x002fc80000010000 */
[----:B---3--:R-:W-:Y:S01]  /*ff60*/  FADD.FTZ R3, R23, R3 ;  /* 0x0000000317037221 */ /* 0x008fe20000010000 */
[----:B----4-:R-:W-:Y:S02]  /*ff70*/  F2FP.BF16.F32.PACK_AB R202, R157, R23 ;  /* 0x000000179dca723e */ /* 0x010fe400000010ff */
        /* <DEDUP_REMOVED lines=23> */
[----:B------:R-:W-:-:S03]  /*100f0*/  FFMA.FTZ R160, R160, R11, -R200 ;  /* 0x0000000ba0a07223 */ /* 0x000fc600000108c8 */
[----:B------:R-:W-:Y:S01]  /*10100*/  FMNMX.FTZ R23, R199, R23, !PT ;  /* 0x00000017c7177209 */ /* 0x000fe20007810000 */
        /* <DEDUP_REMOVED lines=18> */
[----:B------:R-:W-:-:S02]  /*10230*/  F2FP.BF16.F32.PACK_AB R200, R153, R152 ;  /* 0x0000009899c8723e */ /* 0x000fc400000010ff */
[----:B------:R-:W0:Y:S02]  /*10240*/  SHFL.BFLY PT, R152, R23, 0x2, 0x1f ;  /* 0x0c401f0017987f89 */ /* 0x000e2400000e0000 */
[----:B0-----:R-:W-:-:S05]  /*10250*/  FMNMX.FTZ R23, R23, R152, !PT ;  /* 0x0000009817177209 */ /* 0x001fca0007810000 */
[----:B------:R-:W0:Y:S01]  /*10260*/  SHFL.BFLY PT, R152, R23, 0x1, 0x1f ;  /* 0x0c201f0017987f89 */ /* 0x000e2200000e0000 */
[----:B------:R-:W-:Y:S01]  /*10270*/  FADD.FTZ R3, R157, R3 ;  /* 0x000000039d037221 */ /* 0x000fe20000010000 */
[----:B0-----:R-:W-:-:S05]  /*10280*/  FMNMX.FTZ R23, R23, R152, !PT ;  /* 0x0000009817177209 */ /* 0x001fca0007810000 */
[----:B------:R-:W-:-:S04]  /*10290*/  FMUL.FTZ R152, R23, R11 ;  /* 0x0000000b17987220 */ /* 0x000fc80000410000 */
[-CC-:B------:R-:W-:Y:S01]  /*102a0*/  FFMA.FTZ R157, R170, R11.reuse, -R152.reuse ;  /* 0x0000000baa9d7223 */ /* 0x180fe20000010898 */
[----:B--2---:R-:W-:Y:S02]  /*102b0*/  IMAD R170, R2, 0xc00, R225 ;  /* 0x00000c0002aa7824 */ /* 0x004fe400078e02e1 */
[----:B------:R-:W0:Y:S01]  /*102c0*/  S2R R225, SR_TID.X ;  /* 0x0000000000e17919 */ /* 0x000e220000002100 */
[----:B------:R-:W-:Y:S01]  /*102d0*/  FADD.FTZ R201, -R23, R201 ;  /* 0x000000c917c97221 */ /* 0x000fe20000010100 */
[-CC-:B------:R-:W-:Y:S01]  /*102e0*/  FFMA.FTZ R154, R154, R11.reuse, -R152.reuse ;  /* 0x0000000b9a9a7223 */ /* 0x180fe20000010898 */
[-C--:B------:R-:W-:Y:S02]  /*102f0*/  FFMA.FTZ R155, R155, R11.reuse, -R152 ;  /* 0x0000000b9b9b7223 */ /* 0x080fe40000010898 */
[----:B------:R-:W-:-:S03]  /*10300*/  FMUL.FTZ R201, R201, R11 ;  /* 0x0000000bc9c97220 */ /* 0x000fc60000410000 */
[----:B------:R-:W-:Y:S08]  /*10310*/  MUFU.EX2 R154, R154 ;  /* 0x0000009a009a7308 */ /* 0x000ff00000000800 */
[----:B------:R-:W1:Y:S08]  /*10320*/  MUFU.EX2 R203, R201 ;  /* 0x000000c900cb7308 */ /* 0x000e700000000800 */
        /* <DEDUP_REMOVED lines=9> */
[----:B-1----:R-:W-:Y:S01]  /*103c0*/  FFMA.FTZ R0, R203, R0, R154 ;  /* 0x00000000cb007223 */ /* 0x002fe2000001009a */
[-CC-:B------:R-:W-:Y:S01]  /*103d0*/  FFMA.FTZ R175, R175, R11.reuse, -R152.reuse ;  /* 0x0000000bafaf7223 */ /* 0x180fe20000010898 */
[-CC-:B------:R-:W-:Y:S01]  /*103e0*/  FFMA.FTZ R178, R178, R11.reuse, -R152.reuse ;  /* 0x0000000bb2b27223 */ /* 0x180fe20000010898 */
[-CC-:B------:R-:W-:Y:S01]  /*103f0*/  FFMA.FTZ R179, R179, R11.reuse, -R152.reuse ;  /* 0x0000000bb3b37223 */ /* 0x180fe20000010898 */
[-CC-:B------:R-:W-:Y:S01]  /*10400*/  FFMA.FTZ R182, R182, R11.reuse, -R152.reuse ;  /* 0x0000000bb6b67223 */ /* 0x180fe20000010898 */
[-CC-:B------:R-:W-:Y:S01]  /*10410*/  FFMA.FTZ R183, R183, R11.reuse, -R152.reuse ;  /* 0x0000000bb7b77223 */ /* 0x180fe20000010898 */
[-CC-:B------:R-:W-:Y:S01]  /*10420*/  FFMA.FTZ R186, R186, R11.reuse, -R152.reuse ;  /* 0x0000000bbaba7223 */ /* 0x180fe20000010898 */
[-CC-:B------:R-:W-:Y:S01]  /*10430*/  FFMA.FTZ R187, R187, R11.reuse, -R152.reuse ;  /* 0x0000000bbbbb7223 */ /* 0x180fe20000010898 */
[----:B--2---:R-:W-:Y:S01]  /*10440*/  F2FP.BF16.F32.PACK_AB R201, R155, R154 ;  /* 0x0000009a9bc9723e */ /* 0x004fe200000010ff */
[-CC-:B------:R-:W-:Y:S01]  /*10450*/  FFMA.FTZ R190, R190, R11.reuse, -R152.reuse ;  /* 0x0000000bbebe7223 */ /* 0x180fe20000010898 */
[-CC-:B------:R-:W-:Y:S01]  /*10460*/  FFMA.FTZ R191, R191, R11.reuse, -R152.reuse ;  /* 0x0000000bbfbf7223 */ /* 0x180fe20000010898 */
[-CC-:B------:R-:W-:Y:S01]  /*10470*/  FFMA.FTZ R194, R194, R11.reuse, -R152.reuse ;  /* 0x0000000bc2c27223 */ /* 0x180fe20000010898 */
[-CC-:B------:R-:W-:Y:S01]  /*10480*/  FFMA.FTZ R195, R195, R11.reuse, -R152.reuse ;  /* 0x0000000bc3c37223 */ /* 0x180fe20000010898 */
[-CC-:B------:R-:W-:Y:S01]  /*10490*/  FFMA.FTZ R198, R198, R11.reuse, -R152.reuse ;  /* 0x0000000bc6c67223 */ /* 0x180fe20000010898 */
[----:B------:R-:W-:Y:S01]  /*104a0*/  FFMA.FTZ R199, R199, R11, -R152 ;  /* 0x0000000bc7c77223 */ /* 0x000fe20000010898 */
[----:B0-----:R-:W-:Y:S01]  /*104b0*/  SHF.R.U32.HI R154, RZ, 0x7, R225 ;  /* 0x00000007ff9a7819 */ /* 0x001fe200000116e1 */
[----:B------:R-:W-:-:S02]  /*104c0*/  @!P1 VIADD R152, R215, 0x32440 ;  /* 0x00032440d7989836 */ /* 0x000fc40000000000 */
        /* <DEDUP_REMOVED lines=68> */
[----:B------:R-:W-:Y:S02]  /*10910*/  IMAD.MOV.U32 R171, RZ, RZ, 0x40000040 ;  /* 0x40000040ffab7424 */ /* 0x000fe400078e00ff */
[----:B0-----:R-:W-:-:S03]  /*10920*/  VIADD R152, R154, 0x8 ;  /* 0x000000089a987836 */ /* 0x001fc60000000000 */
[----:B------:R-:W-:Y:S01]  /*10930*/  R2UR UR7, R171 ;  /* 0x00000000ab0772ca */ /* 0x000fe200000e0000 */
[----:B------:R-:W-:Y:S01]  /*10940*/  MUFU.EX2 R158, R158 ;  /* 0x0000009e009e7308 */ /* 0x000fe20000000800 */
[----:B------:R0:W-:Y:S07]  /*10950*/  BAR.SYNC.DEFER_BLOCKING R152, 0x100 ;  /* 0x000400980000751d */ /* 0x0001ee0000010000 */
[----:B------:R-:W1:Y:S01]  /*10960*/  MUFU.EX2 R171, R153 ;  /* 0x0000009900ab7308 */ /* 0x000e620000000800 */
        /* <DEDUP_REMOVED lines=65> */
[----:B-1----:R-:W-:-:S05]  /*10d80*/  F2FP.BF16.F32.PACK_AB R203, R171, R158 ;  /* 0x0000009eabcb723e */ /* 0x002fca00000010ff */
[----:B------:R-:W-:-:S06]  /*10d90*/  WARPGROUP.ARRIVE ;  /* 0x00000000000079c5 */ /* 0x000fcc0000000000 */
[----:B------:R-:W-:Y:S01]  /*10da0*/  HGMMA.64x256x16.F32.BF16 R24, R200, gdesc[UR4].tnspB, R24, gsb0 ;  /* 0x43e00004c8187df0 */ /* 0x000fe20008001818 */
[----:B------:R-:W1:Y:S08]  /*10db0*/  MUFU.EX2 R160, R160 ;  /* 0x000000a000a07308 */ /* 0x000e700000000800 */
[----:B------:R-:W3:Y:S08]  /*10dc0*/  MUFU.EX2 R161, R161 ;  /* 0x000000a100a17308 */ /* 0x000ef00000000800 */
[----:B------:R-:W4:Y:S08]  /*10dd0*/  MUFU.EX2 R154, R164 ;  /* 0x000000a4009a7308 */ /* 0x000f300000000800 */
[----:B------:R-:W2:Y:S01]  /*10de0*/  MUFU.EX2 R165, R165 ;  /* 0x000000a500a57308 */ /* 0x000ea20000000800 */
[----:B-1----:R-:W-:Y:S01]  /*10df0*/  FADD.FTZ R3, R160, R3 ;  /* 0x00000003a0037221 */ /* 0x002fe20000010000 */
[----:B0-----:R-:W-:-:S02]  /*10e00*/  VIADD R152, R170, 0x80 ;  /* 0x00000080aa987836 */ /* 0x001fc40000000000 */
[----:B------:R-:W-:Y:S02]  /*10e10*/  IMAD.MOV.U32 R153, RZ, RZ, 0x40000040 ;  /* 0x40000040ff997424 */ /* 0x000fe400078e00ff */
[----:B---3--:R-:W-:Y:S01]  /*10e20*/  FADD.FTZ R3, R161, R3 ;  /* 0x00000003a1037221 */ /* 0x008fe20000010000 */
[----:B------:R-:W-:Y:S02]  /*10e30*/  R2UR UR6, R152 ;  /* 0x00000000980672ca */ /* 0x000fe400000e0000 */
[----:B------:R-:W-:Y:S01]  /*10e40*/  R2UR UR7, R153 ;  /* 0x00000000990772ca */ /* 0x000fe200000e0000 */
[----:B------:R-:W-:Y:S01]  /*10e50*/  FADD.FTZ R0, R155, R0 ;  /* 0x000000009b007221 */ /* 0x000fe20000010000 */
[----:B----4-:R-:W-:Y:S01]  /*10e60*/  FADD.FTZ R3, R154, R3 ;  /* 0x000000039a037221 */ /* 0x010fe20000010000 */
[----:B------:R-:W-:Y:S02]  /*10e70*/  F2FP.BF16.F32.PACK_AB R152, R161, R160 ;  /* 0x000000a0a198723e */ /* 0x000fe400000010ff */
[----:B--2---:R-:W-:Y:S01]  /*10e80*/  F2FP.BF16.F32.PACK_AB R154, R165, R154 ;  /* 0x0000009aa59a723e */ /* 0x004fe200000010ff */
[----:B------:R-:W-:Y:S01]  /*10e90*/  MUFU.EX2 R168, R168 ;  /* 0x000000a800a87308 */ /* 0x000fe20000000800 */
[----:B------:R-:W-:-:S07]  /*10ea0*/  FADD.FTZ R0, R158, R0 ;  /* 0x000000009e007221 */ /* 0x000fce0000010000 */
[----:B------:R-:W-:Y:S01]  /*10eb0*/  MUFU.EX2 R169, R169 ;  /* 0x000000a900a97308 */ /* 0x000fe20000000800 */
[----:B------:R-:W-:-:S07]  /*10ec0*/  FADD.FTZ R3, R165, R3 ;  /* 0x00000003a5037221 */ /* 0x000fce0000010000 */
[----:B------:R-:W-:Y:S08]  /*10ed0*/  MUFU.EX2 R158, R156 ;  /* 0x0000009c009e7308 */ /* 0x000ff00000000800 */
[----:B------:R-:W-:Y:S08]  /*10ee0*/  MUFU.EX2 R173, R173 ;  /* 0x000000ad00ad7308 */ /* 0x000ff00000000800 */
[----:B------:R-:W-:Y:S01]  /*10ef0*/  MUFU.EX2 R174, R174 ;  /* 0x000000ae00ae7308 */ /* 0x000fe20000000800 */
[----:B------:R-:W-:-:S07]  /*10f00*/  WARPGROUP.DEPBAR.LE gsb0, 0x0 ;  /* 0x00008000000079c5 */ /* 0x000fce0000010000 */
[----:B------:R-:W-:Y:S08]  /*10f10*/  MUFU.EX2 R203, R162 ;  /* 0x000000a200cb7308 */ /* 0x000ff00000000800 */
[----:B------:R-:W0:Y:S08]  /*10f20*/  MUFU.EX2 R202, R163 ;  /* 0x000000a300ca7308 */ /* 0x000e300000000800 */
[----:B------:R-:W-:Y:S08]  /*10f30*/  MUFU.EX2 R201, R166 ;  /* 0x000000a600c97308 */ /* 0x000ff00000000800 */
[----:B------:R-:W1:Y:S01]  /*10f40*/  MUFU.EX2 R200, R167 ;  /* 0x000000a700c87308 */ /* 0x000e620000000800 */
[----:B0-----:R-:W-:-:S02]  /*10f50*/  F2FP.BF16.F32.PACK_AB R153, R202, R203 ;  /* 0x000000cbca99723e */ /* 0x001fc400000010ff */
[----:B-1----:R-:W-:-:S04]  /*10f60*/  F2FP.BF16.F32.PACK_AB R155, R200, R201 ;  /* 0x000000c9c89b723e */ /* 0x002fc800000010ff */
[----:B------:R-:W-:-:S06]  /*10f70*/  WARPGROUP.ARRIVE ;  /* 0x00000000000079c5 */ /* 0x000fcc0000000000 */
[----:B------:R-:W-:Y:S01]  /*10f80*/  HGMMA.64x256x16.F32.BF16 R24, R152, gdesc[UR4].tnspB, R24, gsb0 ;  /* 0x43e0000498187df0 */ /* 0x000fe20008001818 */
[----:B------:R-:W-:Y:S01]  /*10f90*/  MUFU.EX2 R175, R175 ;  /* 0x000000af00af7308 */ /* 0x000fe20000000800 */
[----:B------:R-:W-:-:S04]  /*10fa0*/  FADD.FTZ R3, R168, R3 ;  /* 0x00000003a8037221 */ /* 0x000fc80000010000 */
[C---:B------:R-:W-:Y:S01]  /*10fb0*/  FADD.FTZ R3, R169.reuse, R3 ;  /* 0x00000003a9037221 */ /* 0x040fe20000010000 */
[----:B------:R-:W-:-:S03]  /*10fc0*/  F2FP.BF16.F32.PACK_AB R156, R169, R168 ;  /* 0x000000a8a99c723e */ /* 0x000fc600000010ff */
[----:B------:R-:W-:Y:S01]  /*10fd0*/  FADD.FTZ R3, R158, R3 ;  /* 0x000000039e037221 */ /* 0x000fe20000010000 */
[C---:B------:R-:W-:Y:S01]  /*10fe0*/  F2FP.BF16.F32.PACK_AB R158, R173.reuse, R158 ;  /* 0x0000009ead9e723e */ /* 0x040fe200000010ff */
[----:B------:R-:W0:Y:S08]  /*10ff0*/  MUFU.EX2 R160, R176 ;  /* 0x000000b000a07308 */ /* 0x000e300000000800 */
[----:B------:R-:W1:Y:S01]  /*11000*/  MUFU.EX2 R177, R177 ;  /* 0x000000b100b17308 */ /* 0x000e620000000800 */
[----:B------:R-:W-:-:S07]  /*11010*/  FADD.FTZ R3, R173, R3 ;  /* 0x00000003ad037221 */ /* 0x000fce0000010000 */
[----:B------:R-:W-:Y:S08]  /*11020*/  MUFU.EX2 R162, R180 ;  /* 0x000000b400a27308 */ /* 0x000ff00000000800 */
[----:B------:R-:W-:Y:S08]  /*11030*/  MUFU.EX2 R181, R181 ;  /* 0x000000b500b57308 */ /* 0x000ff00000000800 */
[----:B------:R-:W-:Y:S08]  /*11040*/  MUFU.EX2 R178, R178 ;  /* 0x000000b200b27308 */ /* 0x000ff00000000800 */
[----:B------:R-:W2:Y:S08]  /*11050*/  MUFU.EX2 R179, R179 ;  /* 0x000000b300b37308 */ /* 0x000eb00000000800 */
[----:B------:R-:W-:Y:S08]  /*11060*/  MUFU.EX2 R182, R182 ;  /* 0x000000b600b67308 */ /* 0x000ff00000000800 */
[----:B------:R-:W-:Y:S01]  /*11070*/  MUFU.EX2 R183, R183 ;  /* 0x000000b700b77308 */ /* 0x000fe20000000800 */
[----:B0-----:R-:W-:-:S04]  /*11080*/  FADD.FTZ R3, R160, R3 ;  /* 0x00000003a0037221 */ /* 0x001fc80000010000 */
[C---:B-1----:R-:W-:Y:S01]  /*11090*/  FADD.FTZ R3, R177.reuse, R3 ;  /* 0x00000003b1037221 */ /* 0x042fe20000010000 */
[----:B------:R-:W-:Y:S02]  /*110a0*/  F2FP.BF16.F32.PACK_AB R160, R177, R160 ;  /* 0x000000a0b1a0723e */ /* 0x000fe400000010ff */
[----:B--2---:R-:W-:Y:S01]  /*110b0*/  F2FP.BF16.F32.PACK_AB R161, R179, R178 ;  /* 0x000000b2b3a1723e */ /* 0x004fe200000010ff */
[----:B------:R-:W-:Y:S01]  /*110c0*/  FADD.FTZ R3, R162, R3 ;  /* 0x00000003a2037221 */ /* 0x000fe20000010000 */
[----:B------:R-:W-:Y:S01]  /*110d0*/  F2FP.BF16.F32.PACK_AB R162, R181, R162 ;  /* 0x000000a2b5a2723e */ /* 0x000fe200000010ff */
[----:B------:R-:W-:Y:S02]  /*110e0*/  WARPGROUP.DEPBAR.LE gsb0, 0x0 ;  /* 0x00008000000079c5 */ /* 0x000fe40000010000 */
[----:B------:R-:W-:Y:S08]  /*110f0*/  MUFU.EX2 R154, R157 ;  /* 0x0000009d009a7308 */ /* 0x000ff00000000800 */
[----:B------:R0:W1:Y:S01]  /*11100*/  MUFU.EX2 R155, R159 ;  /* 0x0000009f009b7308 */ /* 0x0000620000000800 */
[----:B------:R-:W-:-:S02]  /*11110*/  VIADD R152, R170, 0x100 ;  /* 0x00000100aa987836 */ /* 0x000fc40000000000 */
[----:B------:R-:W-:-:S03]  /*11120*/  IMAD.MOV.U32 R153, RZ, RZ, 0x40000040 ;  /* 0x40000040ff997424 */ /* 0x000fc600078e00ff */
[----:B------:R-:W-:Y:S02]  /*11130*/  R2UR UR6, R152 ;  /* 0x00000000980672ca */ /* 0x000fe400000e0000 */
[----:B------:R-:W-:Y:S02]  /*11140*/  R2UR UR7, R153 ;  /* 0x00000000990772ca */ /* 0x000fe400000e0000 */
[----:B0-----:R-:W-:Y:S02]  /*11150*/  F2FP.BF16.F32.PACK_AB R159, R175, R174 ;  /* 0x000000aeaf9f723e */ /* 0x001fe400000010ff */
[----:B-1----:R-:W-:-:S04]  /*11160*/  F2FP.BF16.F32.PACK_AB R157, R155, R154 ;  /* 0x0000009a9b9d723e */ /* 0x002fc800000010ff */
[----:B------:R-:W-:-:S06]  /*11170*/  WARPGROUP.ARRIVE ;  /* 0x00000000000079c5 */ /* 0x000fcc0000000000 */
[----:B------:R-:W-:Y:S01]  /*11180*/  HGMMA.64x256x16.F32.BF16 R24, R156, gdesc[UR4].tnspB, R24, gsb0 ;  /* 0x43e000049c187df0 */ /* 0x000fe20008001818 */
[----:B------:R-:W-:Y:S02]  /*11190*/  VIADD R152, R170, 0x180 ;  /* 0x00000180aa987836 */ /* 0x000fe40000000000 */
[----:B------:R-:W-:-:S03]  /*111a0*/  IMAD.MOV.U32 R153, RZ, RZ, 0x40000040 ;  /* 0x40000040ff997424 */ /* 0x000fc600078e00ff */
[----:B------:R-:W-:Y:S02]  /*111b0*/  R2UR UR6, R152 ;  /* 0x00000000980672ca */ /* 0x000fe400000e0000 */
[----:B------:R-:W-:Y:S02]  /*111c0*/  R2UR UR7, R153 ;  /* 0x00000000990772ca */ /* 0x000fe400000e0000 */
[----:B------:R-:W-:Y:S01]  /*111d0*/  F2FP.BF16.F32.PACK_AB R163, R183, R182 ;  /* 0x000000b6b7a3723e */ /* 0x000fe200000010ff */
        /* <DEDUP_REMOVED lines=8> */
[----:B------:R-:W3:Y:S01]  /*11260*/  MUFU.EX2 R191, R191 ;  /* 0x000000bf00bf7308 */ /* 0x000ee20000000800 */
[----:B0-----:R-:W-:Y:S01]  /*11270*/  FADD.FTZ R3, R164, R3 ;  /* 0x00000003a4037221 */ /* 0x001fe20000010000 */
[----:B------:R-:W-:-:S02]  /*11280*/  VIADD R152, R170, 0x200 ;  /* 0x00000200aa987836 */ /* 0x000fc40000000000 */
[----:B------:R-:W-:Y:S02]  /*11290*/  IMAD.MOV.U32 R153, RZ, RZ, 0x40000040 ;  /* 0x40000040ff997424 */ /* 0x000fe400078e00ff */
[C---:B-1----:R-:W-:Y:S01]  /*112a0*/  FADD.FTZ R3, R185.reuse, R3 ;  /* 0x00000003b9037221 */ /* 0x042fe20000010000 */
[----:B------:R-:W-:Y:S02]  /*112b0*/  F2FP.BF16.F32.PACK_AB R164, R185, R164 ;  /* 0x000000a4b9a4723e */ /* 0x000fe400000010ff */
[----:B--2---:R-:W-:Y:S01]  /*112c0*/  F2FP.BF16.F32.PACK_AB R165, R187, R186 ;  /* 0x000000babba5723e */ /* 0x004fe200000010ff */
[----:B------:R-:W-:Y:S01]  /*112d0*/  FADD.FTZ R3, R166, R3 ;  /* 0x00000003a6037221 */ /* 0x000fe20000010000 */
[----:B------:R-:W-:Y:S02]  /*112e0*/  F2FP.BF16.F32.PACK_AB R166, R189, R166 ;  /* 0x000000a6bda6723e */ /* 0x000fe400000010ff */
[----:B---3--:R-:W-:Y:S01]  /*112f0*/  F2FP.BF16.F32.PACK_AB R167, R191, R190 ;  /* 0x000000bebfa7723e */ /* 0x008fe200000010ff */
[----:B------:R-:W-:-:S02]  /*11300*/  WARPGROUP.DEPBAR.LE gsb0, 0x0 ;  /* 0x00008000000079c5 */ /* 0x000fc40000010000 */
[----:B------:R-:W-:-:S06]  /*11310*/  WARPGROUP.ARRIVE ;  /* 0x00000000000079c5 */ /* 0x000fcc0000000000 */
[----:B------:R-:W-:Y:S01]  /*11320*/  HGMMA.64x256x16.F32.BF16 R24, R160, gdesc[UR4].tnspB, R24, gsb0 ;  /* 0x43e00004a0187df0 */ /* 0x000fe20008001818 */
[----:B------:R-:W-:Y:S02]  /*11330*/  R2UR UR6, R152 ;  /* 0x00000000980672ca */ /* 0x000fe400000e0000 */
[----:B------:R-:W-:Y:S01]  /*11340*/  R2UR UR7, R153 ;  /* 0x00000000990772ca */ /* 0x000fe200000e0000 */
[----:B------:R-:W-:Y:S08]  /*11350*/  MUFU.EX2 R168, R192 ;  /* 0x000000c000a87308 */ /* 0x000ff00000000800 */
[----:B------:R-:W-:Y:S08]  /*11360*/  MUFU.EX2 R193, R193 ;  /* 0x000000c100c17308 */ /* 0x000ff00000000800 */
[----:B------:R-:W-:Y:S08]  /*11370*/  MUFU.EX2 R196, R196 ;  /* 0x000000c400c47308 */ /* 0x000ff00000000800 */
[----:B------:R-:W0:Y:S08]  /*11380*/  MUFU.EX2 R197, R197 ;  /* 0x000000c500c57308 */ /* 0x000e300000000800 */
[----:B------:R-:W-:Y:S08]  /*11390*/  MUFU.EX2 R194, R194 ;  /* 0x000000c200c27308 */ /* 0x000ff00000000800 */
[----:B------:R-:W1:Y:S08]  /*113a0*/  MUFU.EX2 R195, R195 ;  /* 0x000000c300c37308 */ /* 0x000e700000000800 */
[----:B------:R-:W-:Y:S08]  /*113b0*/  MUFU.EX2 R198, R198 ;  /* 0x000000c600c67308 */ /* 0x000ff00000000800 */
[----:B------:R-:W2:Y:S01]  /*113c0*/  MUFU.EX2 R199, R199 ;  /* 0x000000c700c77308 */ /* 0x000ea20000000800 */
[----:B------:R-:W-:-:S02]  /*113d0*/  VIADD R152, R170, 0x280 ;  /* 0x00000280aa987836 */ /* 0x000fc40000000000 */
[----:B------:R-:W-:Y:S02]  /*113e0*/  IMAD.MOV.U32 R153, RZ, RZ, 0x40000040 ;  /* 0x40000040ff997424 */ /* 0x000fe400078e00ff */
[----:B------:R-:W-:Y:S01]  /*113f0*/  FADD.FTZ R3, R189, R3 ;  /* 0x00000003bd037221 */ /* 0x000fe20000010000 */
[----:B------:R-:W-:Y:S01]  /*11400*/  FADD.FTZ R0, R171, R0 ;  /* 0x00000000ab007221 */ /* 0x000fe20000010000 */
[----:B0-----:R-:W-:Y:S02]  /*11410*/  F2FP.BF16.F32.PACK_AB R170, R197, R196 ;  /* 0x000000c4c5aa723e */ /* 0x001fe400000010ff */
[----:B------:R-:W-:Y:S01]  /*11420*/  FADD.FTZ R3, R168, R3 ;  /* 0x00000003a8037221 */ /* 0x000fe20000010000 */
[----:B------:R-:W-:Y:S02]  /*11430*/  F2FP.BF16.F32.PACK_AB R168, R193, R168 ;  /* 0x000000a8c1a8723e */ /* 0x000fe400000010ff */
[----:B-1----:R-:W-:Y:S02]  /*11440*/  F2FP.BF16.F32.PACK_AB R169, R195, R194 ;  /* 0x000000c2c3a9723e */ /* 0x002fe400000010ff */
[----:B--2---:R-:W-:Y:S01]  /*11450*/  F2FP.BF16.F32.PACK_AB R171, R199, R198 ;  /* 0x000000c6c7ab723e */ /* 0x004fe200000010ff */
[----:B------:R-:W-:-:S02]  /*11460*/  WARPGROUP.DEPBAR.LE gsb0, 0x0 ;  /* 0x00008000000079c5 */ /* 0x000fc40000010000 */
[----:B------:R-:W-:-:S06]  /*11470*/  WARPGROUP.ARRIVE ;  /* 0x00000000000079c5 */ /* 0x000fcc0000000000 */
[----:B------:R-:W-:Y:S01]  /*11480*/  HGMMA.64x256x16.F32.BF16 R24, R164, gdesc[UR4].tnspB, R24, gsb0 ;  /* 0x43e00004a4187df0 */ /* 0x000fe20008001818 */
[----:B------:R-:W-:Y:S02]  /*11490*/  R2UR UR6, R152 ;  /* 0x00000000980672ca */ /* 0x000fe400000e0000 */
        /* <DEDUP_REMOVED lines=16> */
[----:B------:R-:W-:-:S03]  /*115a0*/  ISETP.GT.AND P2, PT, R214, RZ, PT ;  /* 0x000000ffd600720c */ /* 0x000fc60003f44270 */
[----:B------:R-:W-:Y:S01]  /*115b0*/  FADD.FTZ R191, R191, R190 ;  /* 0x000000bebfbf7221 */ /* 0x000fe20000010000 */
[----:B------:R-:W-:-:S03]  /*115c0*/  @!P1 VIADD R215, R215, 0x32460 ;  /* 0x00032460d7d79836 */ /* 0x000fc60000000000 */
[----:B------:R-:W-:Y:S01]  /*115d0*/  FADD.FTZ R194, R194, R191 ;  /* 0x000000bfc2c27221 */ /* 0x000fe20000010000 */
[----:B------:R-:W-:Y:S01]  /*115e0*/  FADD.FTZ R3, R193, R3 ;  /* 0x00000003c1037221 */ /* 0x000fe20000010000 */
[----:B------:R-:W-:Y:S02]  /*115f0*/  @!P1 PRMT R215, RZ, 0x654, R215 ;  /* 0x00000654ffd79816 */ /* 0x000fe400000000d7 */
[----:B------:R-:W-:Y:S01]  /*11600*/  FADD.FTZ R195, R195, R194 ;  /* 0x000000c2c3c37221 */ /* 0x000fe20000010000 */
[----:B------:R-:W-:-:S03]  /*11610*/  FADD.FTZ R3, R196, R3 ;  /* 0x00000003c4037221 */ /* 0x000fc60000010000 */
[----:B------:R-:W-:Y:S01]  /*11620*/  FADD.FTZ R0, R198, R195 ;  /* 0x000000c3c6007221 */ /* 0x000fe20000010000 */
[----:B------:R-:W-:Y:S01]  /*11630*/  FADD.FTZ R3, R197, R3 ;  /* 0x00000003c5037221 */ /* 0x000fe20000010000 */
[----:B------:R-:W-:Y:S02]  /*11640*/  VIADD R214, R214, 0xffffffff ;  /* 0xffffffffd6d67836 */ /* 0x000fe40000000000 */
[----:B------:R-:W-:Y:S01]  /*11650*/  FADD.FTZ R0, R199, R0 ;  /* 0x00000000c7007221 */ /* 0x000fe20000010000 */
[----:B------:R-:W-:Y:S02]  /*11660*/  IMAD.MOV.U32 R201, RZ, RZ, R23 ;  /* 0x000000ffffc97224 */ /* 0x000fe400078e0017 */
[----:B------:R-:W-:Y:S01]  /*11670*/  IMAD.MOV.U32 R202, RZ, RZ, R10 ;  /* 0x000000ffffca7224 */ /* 0x000fe200078e000a */
[----:B------:R-:W-:Y:S02]  /*11680*/  WARPGROUP.DEPBAR.LE gsb0, 0x0 ;  /* 0x00008000000079c5 */ /* 0x000fe40000010000 */
[----:B------:R-:W-:-:S06]  /*11690*/  WARPGROUP.ARRIVE ;  /* 0x00000000000079c5 */ /* 0x000fcc0000000000 */
[----:B------:R-:W-:Y:S03]  /*116a0*/  HGMMA.64x256x16.F32.BF16 R24, R168, gdesc[UR4].tnspB, R24, gsb0 ;  /* 0x43e00004a8187df0 */ /* 0x000fe60008001818 */
[----:B------:R-:W-:Y:S02]  /*116b0*/  WARPGROUP.DEPBAR.LE gsb0, 0x0 ;  /* 0x00008000000079c5 */ /* 0x000fe40000010000 */
[----:B------:R2:W-:Y:S01]  /*116c0*/  @!P1 SYNCS.ARRIVE.TRANS64.RED.A1T0 RZ, [R215+URZ], RZ ;  /* 0x000000ffd7ff99a7 */ /* 0x0005e2000810043f */
[----:B------:R-:W-:Y:S05]  /*116d0*/  @P2 BRA `(.L_x_4471) ;  /* 0xffffffd800242947 */ /* 0x000fea000383ffff */
.L_x_4461:
[----:B0-----:R-:W3:Y:S01]  /*116e0*/  LDL.LU R173, [R1+0x44] ;  /* 0x0000440001ad7983 */ /* 0x001ee20000300800 */
[----:B------:R-:W-:Y:S05]  /*116f0*/  WARPSYNC.ALL ;  /* 0x0000000000007948 */ /* 0x000fea0003800000 */
[----:B------:R-:W0:Y:S01]  /*11700*/  SHFL.BFLY PT, R4, R3, 0x2, 0x1f ;  /* 0x0c401f0003047f89 */ /* 0x000e2200000e0000 */
[----:B------:R-:W-:Y:S01]  /*11710*/  IMAD.MOV.U32 R9, RZ, RZ, RZ ;  /* 0x000000ffff097224 */ /* 0x000fe200078e00ff */
[----:B------:R4:W-:Y:S06]  /*11720*/  BAR.ARV R172, 0x100 ;  /* 0x000400ac0000751d */ /* 0x0009ec0000002000 */
[----:B------:R-:W-:-:S02]  /*11730*/  VIADD R2, R2, 0x1 ;  /* 0x0000000102027836 */ /* 0x000fc40000000000 */
[----:B------:R-:W-:Y:S06]  /*11740*/  BAR.ARV 0x8, 0x120 ;  /* 0x0204800000007b1d */ /* 0x000fec0000002000 */
[C---:B------:R-:W-:Y:S01]  /*11750*/  ISETP.NE.AND P0, PT, R2.reuse, 0x2, PT ;  /* 0x000000020200780c */ /* 0x040fe20003f05270 */
[----:B------:R-:W1:Y:S01]  /*11760*/  SHFL.BFLY PT, R7, R0, 0x2, 0x1f ;  /* 0x0c401f0000077f89 */ /* 0x000e6200000e0000 */
[----:B------:R-:W-:Y:S02]  /*11770*/  PLOP3.LUT P1, PT, PT, PT, PT, 0x8, 0x0 ;  /* 0x000000000000781c */ /* 0x000fe40003f2e170 */
[----:B------:R-:W-:Y:S01]  /*11780*/  SEL R2, R2, RZ, P0 ;  /* 0x000000ff02027207 */ /* 0x000fe20000000000 */
[----:B0-----:R-:W-:Y:S01]  /*11790*/  FADD.FTZ R4, R4, R3 ;  /* 0x0000000304047221 */ /* 0x001fe20000010000 */
[----:B------:R-:W-:-:S04]  /*117a0*/  IMAD.MOV.U32 R3, RZ, RZ, -0x800000 ;  /* 0xff800000ff037424 */ /* 0x000fc800078e00ff */
[----:B------:R-:W0:Y:S01]  /*117b0*/  SHFL.BFLY PT, R5, R4, 0x1, 0x1f ;  /* 0x0c201f0004057f89 */ /* 0x000e2200000e0000 */
[----:B-1----:R-:W-:Y:S01]  /*117c0*/  FADD.FTZ R7, R7, R0 ;  /* 0x0000000007077221 */ /* 0x002fe20000010000 */
[----:B------:R-:W-:-:S04]  /*117d0*/  IMAD.MOV.U32 R0, RZ, RZ, RZ ;  /* 0x000000ffff007224 */ /* 0x000fc800078e00ff */
[----:B------:R-:W1:Y:S01]  /*117e0*/  SHFL.BFLY PT, R8, R7, 0x1, 0x1f ;  /* 0x0c201f0007087f89 */ /* 0x000e6200000e0000 */
[----:B0-----:R-:W-:Y:S01]  /*117f0*/  FADD.FTZ R6, R4, R5 ;  /* 0x0000000504067221 */ /* 0x001fe20000010000 */
[----:B------:R-:W-:-:S04]  /*11800*/  SEL R4, RZ, 0x1, P0 ;  /* 0x00000001ff047807 */ /* 0x000fc80000000000 */
[----:B------:R-:W-:Y:S02]  /*11810*/  FSETP.NE.FTZ.AND P2, PT, R6, RZ, PT ;  /* 0x000000ff0600720b */ /* 0x000fe40003f55000 */
[----:B------:R-:W-:Y:S01]  /*11820*/  LOP3.LUT R19, R19, R4, RZ, 0x3c, !PT ;  /* 0x0000000413137212 */ /* 0x000fe200078e3cff */
[----:B------:R-:W-:-:S10]  /*11830*/  IMAD.MOV.U32 R4, RZ, RZ, -0x800000 ;  /* 0xff800000ff047424 */ /* 0x000fd400078e00ff */
[----:B------:R-:W0:Y:S01]  /*11840*/  @P2 MUFU.RCP R9, R6 ;  /* 0x0000000600092308 */ /* 0x000e220000001000 */
[----:B-1----:R-:W-:Y:S01]  /*11850*/  FADD.FTZ R5, R7, R8 ;  /* 0x0000000807057221 */ /* 0x002fe20000010000 */
[----:B------:R-:W-:-:S04]  /*11860*/  @P2 FMUL.FTZ R7, R11, 0.69314718246459960938 ;  /* 0x3f3172180b072820 */ /* 0x000fc80000410000 */
[----:B------:R-:W-:Y:S02]  /*11870*/  FSETP.NE.FTZ.AND P3, PT, R5, RZ, PT ;  /* 0x000000ff0500720b */ /* 0x000fe40003f75000 */
[----:B------:R-:W1:Y:S01]  /*11880*/  @P2 MUFU.LG2 R6, R6 ;  /* 0x0000000600062308 */ /* 0x000e620000000c00 */
        /* <DEDUP_REMOVED lines=64> */
[----:B------:R-:W0:Y:S01]  /*11c90*/  @P3 MUFU.RCP R0, R5 ;  /* 0x0000000500003308 */ /* 0x000e220000001000 */
[----:B------:R-:W-:Y:S01]  /*11ca0*/  @P3 FMUL.FTZ R8, R11, 0.69314718246459960938 ;  /* 0x3f3172180b083820 */ /* 0x000fe20000410000 */
[----:B-1----:R-:W-:-:S04]  /*11cb0*/  @P2 FMUL.FTZ R6, R6, 0.69314718246459960938 ;  /* 0x3f31721806062820 */ /* 0x002fc80000410000 */
[----:B------:R-:W-:Y:S02]  /*11cc0*/  @P2 FFMA.FTZ R4, R7, R10, R6 ;  /* 0x0000000a07042223 */ /* 0x000fe40000010006 */
[----:B------:R0:W1:Y:S02]  /*11cd0*/  @P3 MUFU.LG2 R9, R5 ;  /* 0x0000000500093308 */ /* 0x0000640000000c00 */
        /* <DEDUP_REMOVED lines=66> */
[----:B---3--:R-:W-:-:S05]  /*12100*/  VIADD R173, R173, 0x1 ;  /* 0x00000001adad7836 */ /* 0x008fca0000000000 */
[----:B------:R0:W-:Y:S02]  /*12110*/  STL [R1+0x44], R173 ;  /* 0x000044ad01007387 */ /* 0x0001e40000100800 */
.L_x_4393:
[----:B------:R-:W-:Y:S05]  /*12120*/  WARPSYNC.ALL ;  /* 0x0000000000007948 */ /* 0x000fea0003800000 */
[----:B------:R-:W1:Y:S08]  /*12130*/  S2UR UR5, SR_CgaCtaId ;  /* 0x00000000000579c3 */ /* 0x000e700000008800 */
[----:B------:R-:W-:Y:S06]  /*12140*/  BAR.SYNC.DEFER_BLOCKING 0x5, 0x120 ;  /* 0x0144800000007b1d */ /* 0x000fec0000010000 */
[----:B------:R-:W-:Y:S01]  /*12150*/  UMOV UR4, 0x400 ;  /* 0x0000040000047882 */ /* 0x000fe20000000000 */
[----:B------:R-:W-:Y:S01]  /*12160*/  BSSY B0, `(.L_x_4472) ;  /* 0x00002ab000007945 */ /* 0x000fe20003800000 */
[----:B-1----:R-:W-:-:S06]  /*12170*/  ULEA UR4, UR5, UR4, 0x18 ;  /* 0x0000000405047291 */ /* 0x002fcc000f8ec03f */
[----:B------:R-:W-:-:S05]  /*12180*/  IMAD.U32 R17, RZ, RZ, UR4 ;  /* 0x00000004ff117e24 */ /* 0x000fca000f8e00ff */
[----:B------:R1:W3:Y:S01]  /*12190*/  LDS.128 R224, [R17+0x324d0] ;  /* 0x0324d00011e07984 */ /* 0x0002e20000000c00 */
[----:B------:R-:W-:Y:S06]  /*121a0*/  BAR.ARV 0x4, 0x120 ;  /* 0x0104800000007b1d */ /* 0x000fec0000002000 */
[----:B------:R-:W-:Y:S05]  /*121b0*/  @P1 BRA `(.L_x_4473) ;  /* 0x0000001c00941947 */ /* 0x000fea0003800000 */
[----:B------:R-:W4:Y:S04]  /*121c0*/  LDL R9, [R1+0x58] ;  /* 0x0000580001097983 */ /* 0x000f280000100800 */
[----:B------:R-:W2:Y:S04]  /*121d0*/  LDL.64 R188, [R1+0x20] ;  /* 0x0000200001bc7983 */ /* 0x000ea80000100a00 */
[----:B------:R-:W3:Y:S04]  /*121e0*/  LDL.LU R178, [R1+0x38] ;  /* 0x0000380001b27983 */ /* 0x000ee80000300800 */
[----:B------:R-:W2:Y:S01]  /*121f0*/  LDL.LU R176, [R1+0x3c] ;  /* 0x00003c0001b07983 */ /* 0x000ea20000300800 */
[----:B------:R-:W0:Y:S01]  /*12200*/  S2R R8, SR_SWINHI ;  /* 0x0000000000087919 */ /* 0x000e220000002f00 */
[----:B------:R-:W-:Y:S05]  /*12210*/  WARPSYNC.ALL ;  /* 0x0000000000007948 */ /* 0x000fea0003800000 */
[----:B------:R-:W-:Y:S01]  /*12220*/  F2FP.BF16.F32.PACK_AB R24, R25, R24 ;  /* 0x000000181918723e */ /* 0x000fe200000010ff */
[----:B------:R-:W-:Y:S01]  /*12230*/  ULDC.64 UR4, c[0x0][0xcd8] ;  /* 0x0003360000047ab9 */ /* 0x000fe20000000a00 */
[----:B------:R-:W-:Y:S01]  /*12240*/  F2FP.BF16.F32.PACK_AB R32, R33, R32 ;  /* 0x000000202120723e */ /* 0x000fe200000010ff */
[----:B------:R0:W2:Y:S01]  /*12250*/  LDL.64 R186, [R1+0x20] ;  /* 0x0000200001ba7983 */ /* 0x0000a20000100a00 */
[----:B------:R-:W-:-:S02]  /*12260*/  MOV R6, R17 ;  /* 0x0000001100067202 */ /* 0x000fc40000000f00 */
[----:B0-----:R-:W-:Y:S02]  /*12270*/  MOV R7, R8 ;  /* 0x0000000800077202 */ /* 0x001fe40000000f00 */
        /* <DEDUP_REMOVED lines=49> */
[----:B----4-:R-:W-:-:S03]  /*12590*/  IMAD.WIDE R110, R9, 0x2, R6 ;  /* 0x00000002096e7825 */ /* 0x010fc600078e0206 */
[C---:B------:R-:W-:Y:S02]  /*125a0*/  IADD3 R173, P1, R110.reuse, 0x20, RZ ;  /* 0x000000206ead7810 */ /* 0x040fe40007f3e0ff */
[C---:B------:R-:W-:Y:S02]  /*125b0*/  IADD3 R175, P2, R110.reuse, 0x40, RZ ;  /* 0x000000406eaf7810 */ /* 0x040fe40007f5e0ff */
[----:B------:R-:W-:Y:S02]  /*125c0*/  IADD3 R177, P3, R110, 0x60, RZ ;  /* 0x000000606eb17810 */ /* 0x000fe40007f7e0ff */
[----:B------:R-:W-:Y:S02]  /*125d0*/  LOP3.LUT R12, R173, 0x380, RZ, 0xc0, !PT ;  /* 0x00000380ad0c7812 */ /* 0x000fe400078ec0ff */
[----:B------:R-:W-:Y:S01]  /*125e0*/  LOP3.LUT R14, R175, 0x380, RZ, 0xc0, !PT ;  /* 0x00000380af0e7812 */ /* 0x000fe200078ec0ff */
[--C-:B------:R-:W-:Y:S01]  /*125f0*/  IMAD.X R15, RZ, RZ, R111.reuse, P2 ;  /* 0x000000ffff0f7224 */ /* 0x100fe200010e066f */
[----:B------:R-:W-:Y:S01]  /*12600*/  SHF.R.U64 R12, R12, 0x3, RZ ;  /* 0x000000030c0c7819 */ /* 0x000fe200000012ff */
[----:B------:R-:W-:Y:S01]  /*12610*/  IMAD.X R21, RZ, RZ, R111, P3 ;  /* 0x000000ffff157224 */ /* 0x000fe200018e066f */
[----:B------:R-:W-:-:S02]  /*12620*/  IADD3 R179, P4, R110, 0x4000, RZ ;  /* 0x000040006eb37810 */ /* 0x000fc40007f9e0ff */
[----:B------:R-:W-:Y:S02]  /*12630*/  IADD3 R62, P2, R110, 0x8000, RZ ;  /* 0x000080006e3e7810 */ /* 0x000fe40007f5e0ff */
[----:B------:R-:W-:Y:S02]  /*12640*/  SHF.R.U64 R14, R14, 0x3, RZ ;  /* 0x000000030e0e7819 */ /* 0x000fe400000012ff */
[C---:B------:R-:W-:Y:S02]  /*12650*/  IADD3 R70, P3, R110.reuse, 0x8020, RZ ;  /* 0x000080206e467810 */ /* 0x040fe40007f7e0ff */
[C---:B------:R-:W-:Y:S02]  /*12660*/  IADD3 R181, P5, R110.reuse, 0x4020, RZ ;  /* 0x000040206eb57810 */ /* 0x040fe40007fbe0ff */
[----:B------:R-:W-:Y:S02]  /*12670*/  IADD3 R183, P0, R110, 0x4040, RZ ;  /* 0x000040406eb77810 */ /* 0x000fe40007f1e0ff */
[----:B------:R-:W-:Y:S01]  /*12680*/  LOP3.LUT R12, R12, R173, RZ, 0x3c, !PT ;  /* 0x000000ad0c0c7212 */ /* 0x000fe200078e3cff */
[----:B------:R-:W-:Y:S01]  /*12690*/  IMAD.X R13, RZ, RZ, R111, P1 ;  /* 0x000000ffff0d7224 */ /* 0x000fe200008e066f */
[----:B------:R-:W-:-:S02]  /*126a0*/  LOP3.LUT R14, R14, R175, RZ, 0x3c, !PT ;  /* 0x000000af0e0e7212 */ /* 0x000fc400078e3cff */
[----:B------:R-:W-:Y:S02]  /*126b0*/  LOP3.LUT R30, R179, 0x380, RZ, 0xc0, !PT ;  /* 0x00000380b31e7812 */ /* 0x000fe400078ec0ff */
[----:B------:R-:W-:Y:S02]  /*126c0*/  LOP3.LUT R173, R62, 0x380, RZ, 0xc0, !PT ;  /* 0x000003803ead7812 */ /* 0x000fe400078ec0ff */
[----:B------:R-:W-:Y:S02]  /*126d0*/  LOP3.LUT R11, R110, 0x380, RZ, 0xc0, !PT ;  /* 0x000003806e0b7812 */ /* 0x000fe400078ec0ff */
[----:B------:R-:W-:Y:S02]  /*126e0*/  LOP3.LUT R175, R70, 0x380, RZ, 0xc0, !PT ;  /* 0x0000038046af7812 */ /* 0x000fe400078ec0ff */
[----:B------:R-:W-:Y:S02]  /*126f0*/  IADD3 R185, P1, R110, 0x4060, RZ ;  /* 0x000040606eb97810 */ /* 0x000fe40007f3e0ff */
[----:B------:R-:W-:Y:S01]  /*12700*/  LOP3.LUT R20, R177, 0x380, RZ, 0xc0, !PT ;  /* 0x00000380b1147812 */ /* 0x000fe200078ec0ff */
[--C-:B------:R-:W-:Y:S01]  /*12710*/  IMAD.X R39, RZ, RZ, R111.reuse, P5 ;  /* 0x000000ffff277224 */ /* 0x100fe200028e066f */
[----:B------:R-:W-:Y:S01]  /*12720*/  SHF.R.U64 R30, R30, 0x3, RZ ;  /* 0x000000031e1e7819 */ /* 0x000fe200000012ff */
[--C-:B------:R-:W-:Y:S01]  /*12730*/  IMAD.X R47, RZ, RZ, R111.reuse, P0 ;  /* 0x000000ffff2f7224 */ /* 0x100fe200000e066f */
[----:B------:R-:W-:Y:S01]  /*12740*/  SHF.R.U64 R173, R173, 0x3, RZ ;  /* 0x00000003adad7819 */ /* 0x000fe200000012ff */
[--C-:B------:R-:W-:Y:S01]  /*12750*/  IMAD.X R63, RZ, RZ, R111.reuse, P2 ;  /* 0x000000ffff3f7224 */ /* 0x100fe200010e066f */
[C---:B------:R-:W-:Y:S01]  /*12760*/  IADD3 R98, P5, R110.reuse, 0x8060, RZ ;  /* 0x000080606e627810 */ /* 0x040fe20007fbe0ff */
[--C-:B------:R-:W-:Y:S01]  /*12770*/  IMAD.X R71, RZ, RZ, R111.reuse, P3 ;  /* 0x000000ffff477224 */ /* 0x100fe200018e066f */
[----:B------:R-:W-:Y:S01]  /*12780*/  IADD3 R8, P0, R110, 0xc000, RZ ;  /* 0x0000c0006e087810 */ /* 0x000fe20007f1e0ff */
[----:B------:R-:W-:Y:S01]  /*12790*/  IMAD.X R31, RZ, RZ, R111, P4 ;  /* 0x000000ffff1f7224 */ /* 0x000fe200020e066f */
[----:B------:R-:W-:-:S02]  /*127a0*/  SHF.R.U64 R11, R11, 0x3, RZ ;  /* 0x000000030b0b7819 */ /* 0x000fc400000012ff */
[----:B------:R-:W-:Y:S01]  /*127b0*/  SHF.R.U64 R175, R175, 0x3, RZ ;  /* 0x00000003afaf7819 */ /* 0x000fe200000012ff */
[----:B------:R-:W-:Y:S01]  /*127c0*/  IMAD.X R55, RZ, RZ, R111, P1 ;  /* 0x000000ffff377224 */ /* 0x000fe200008e066f */
[C---:B------:R-:W-:Y:S02]  /*127d0*/  IADD3 R151, P2, R110.reuse, 0xc040, RZ ;  /* 0x0000c0406e977810 */ /* 0x040fe40007f5e0ff */
[----:B------:R-:W-:Y:S02]  /*127e0*/  IADD3 R10, P3, R110, 0xc060, RZ ;  /* 0x0000c0606e0a7810 */ /* 0x000fe40007f7e0ff */
[----:B------:R-:W-:Y:S02]  /*127f0*/  SHF.R.U64 R20, R20, 0x3, RZ ;  /* 0x0000000314147819 */ /* 0x000fe400000012ff */
[----:B------:R-:W-:Y:S02]  /*12800*/  LOP3.LUT R38, R181, 0x380, RZ, 0xc0, !PT ;  /* 0x00000380b5267812 */ /* 0x000fe400078ec0ff */
[----:B------:R-:W-:-:S02]  /*12810*/  IADD3 R94, P4, R110, 0x8040, RZ ;  /* 0x000080406e5e7810 */ /* 0x000fc40007f9e0ff */
[----:B------:R-:W-:Y:S02]  /*12820*/  LOP3.LUT R46, R183, 0x380, RZ, 0xc0, !PT ;  /* 0x00000380b72e7812 */ /* 0x000fe400078ec0ff */
[----:B-----5:R-:W-:Y:S02]  /*12830*/  IADD3 R23, P1, R110, 0xc020, RZ ;  /* 0x0000c0206e177810 */ /* 0x020fe40007f3e0ff */
[----:B------:R-:W-:Y:S02]  /*12840*/  LOP3.LUT R54, R185, 0x380, RZ, 0xc0, !PT ;  /* 0x00000380b9367812 */ /* 0x000fe400078ec0ff */
[----:B------:R-:W-:Y:S02]  /*12850*/  LOP3.LUT R30, R30, R179, RZ, 0x3c, !PT ;  /* 0x000000b31e1e7212 */ /* 0x000fe400078e3cff */
[----:B------:R-:W-:Y:S02]  /*12860*/  LOP3.LUT R62, R173, R62, RZ, 0x3c, !PT ;  /* 0x0000003ead3e7212 */ /* 0x000fe400078e3cff */
[----:B------:R-:W-:-:S02]  /*12870*/  LOP3.LUT R110, R11, R110, RZ, 0x3c, !PT ;  /* 0x0000006e0b6e7212 */ /* 0x000fc400078e3cff */
[----:B------:R-:W-:Y:S02]  /*12880*/  LOP3.LUT R179, R98, 0x380, RZ, 0xc0, !PT ;  /* 0x0000038062b37812 */ /* 0x000fe400078ec0ff */
[----:B------:R-:W-:Y:S02]  /*12890*/  LOP3.LUT R70, R175, R70, RZ, 0x3c, !PT ;  /* 0x00000046af467212 */ /* 0x000fe400078e3cff */
[----:B------:R-:W-:Y:S02]  /*128a0*/  LOP3.LUT R173, R8, 0x380, RZ, 0xc0, !PT ;  /* 0x0000038008ad7812 */ /* 0x000fe400078ec0ff */
[----:B------:R-:W-:Y:S02]  /*128b0*/  LOP3.LUT R20, R20, R177, RZ, 0x3c, !PT ;  /* 0x000000b114147212 */ /* 0x000fe400078e3cff */
[----:B------:R-:W-:Y:S02]  /*128c0*/  SHF.R.U64 R38, R38, 0x3, RZ ;  /* 0x0000000326267819 */ /* 0x000fe400000012ff */
[----:B------:R-:W-:-:S02]  /*128d0*/  LOP3.LUT R174, R151, 0x380, RZ, 0xc0, !PT ;  /* 0x0000038097ae7812 */ /* 0x000fc400078ec0ff */
[----:B------:R-:W-:Y:S02]  /*128e0*/  LOP3.LUT R175, R10, 0x380, RZ, 0xc0, !PT ;  /* 0x000003800aaf7812 */ /* 0x000fe400078ec0ff */
[----:B------:R-:W-:Y:S02]  /*128f0*/  SHF.R.U64 R46, R46, 0x3, RZ ;  /* 0x000000032e2e7819 */ /* 0x000fe400000012ff */
[----:B------:R-:W-:Y:S02]  /*12900*/  LOP3.LUT R177, R94, 0x380, RZ, 0xc0, !PT ;  /* 0x000003805eb17812 */ /* 0x000fe400078ec0ff */
[----:B------:R-:W-:Y:S02]  /*12910*/  SHF.R.U64 R54, R54, 0x3, RZ ;  /* 0x0000000336367819 */ /* 0x000fe400000012ff */
[----:B------:R-:W-:Y:S02]  /*12920*/  LOP3.LUT R106, R23, 0x380, RZ, 0xc0, !PT ;  /* 0x00000380176a7812 */ /* 0x000fe400078ec0ff */
[----:B------:R-:W-:-:S02]  /*12930*/  SHF.R.U64 R179, R179, 0x3, RZ ;  /* 0x00000003b3b37819 */ /* 0x000fc400000012ff */
[----:B------:R-:W-:Y:S02]  /*12940*/  SHF.R.U64 R173, R173, 0x3, RZ ;  /* 0x00000003adad7819 */ /* 0x000fe400000012ff */
[----:B------:R-:W-:Y:S01]  /*12950*/  MOV R110, R110 ;  /* 0x0000006e006e7202 */ /* 0x000fe20000000f00 */
[----:B------:R-:W-:Y:S01]  /*12960*/  BAR.SYNC.DEFER_BLOCKING 0x1, 0x100 ;  /* 0x0044000000007b1d */ /* 0x000fe20000010000 */
[----:B------:R-:W-:Y:S02]  /*12970*/  LOP3.LUT R38, R38, R181, RZ, 0x3c, !PT ;  /* 0x000000b526267212 */ /* 0x000fe400078e3cff */
[----:B------:R-:W-:Y:S02]  /*12980*/  SHF.R.U64 R174, R174, 0x3, RZ ;  /* 0x00000003aeae7819 */ /* 0x000fe400000012ff */
[----:B------:R-:W-:Y:S02]  /*12990*/  SHF.R.U64 R175, R175, 0x3, RZ ;  /* 0x00000003afaf7819 */ /* 0x000fe400000012ff */
[----:B------:R-:W-:Y:S01]  /*129a0*/  MOV R13, R12 ;  /* 0x0000000c000d7202 */ /* 0x000fe20000000f00 */
[----:B------:R-:W-:Y:S01]  /*129b0*/  IMAD.X R99, RZ, RZ, R111, P5 ;  /* 0x000000ffff637224 */ /* 0x000fe200028e066f */
[----:B------:R-:W-:-:S02]  /*129c0*/  LOP3.LUT R46, R46, R183, RZ, 0x3c, !PT ;  /* 0x000000b72e2e7212 */ /* 0x000fc400078e3cff */
[----:B------:R-:W-:Y:S02]  /*129d0*/  SHF.R.U64 R177, R177, 0x3, RZ ;  /* 0x00000003b1b17819 */ /* 0x000fe400000012ff */
[----:B------:R-:W-:Y:S01]  /*129e0*/  MOV R14, R14 ;  /* 0x0000000e000e7202 */ /* 0x000fe20000000f00 */
[--C-:B------:R-:W-:Y:S01]  /*129f0*/  IMAD.X R9, RZ, RZ, R111.reuse, P2 ;  /* 0x000000ffff097224 */ /* 0x100fe200010e066f */
[----:B------:R-:W-:Y:S01]  /*12a00*/  LOP3.LUT R54, R54, R185, RZ, 0x3c, !PT ;  /* 0x000000b936367212 */ /* 0x000fe200078e3cff */
[--C-:B------:R-:W-:Y:S01]  /*12a10*/  IMAD.X R11, RZ, RZ, R111.reuse, P3 ;  /* 0x000000ffff0b7224 */ /* 0x100fe200018e066f */
[----:B------:R-:W-:Y:S02]  /*12a20*/  SHF.R.U64 R106, R106, 0x3, RZ ;  /* 0x000000036a6a7819 */ /* 0x000fe400000012ff */
[----:B------:R-:W-:Y:S01]  /*12a30*/  MOV R12, R20 ;  /* 0x00000014000c7202 */ /* 0x000fe20000000f00 */
[----:B------:R-:W-:Y:S01]  /*12a40*/  IMAD.X R95, RZ, RZ, R111, P4 ;  /* 0x000000ffff5f7224 */ /* 0x000fe200020e066f */
[----:B------:R-:W-:-:S02]  /*12a50*/  LOP3.LUT R98, R179, R98, RZ, 0x3c, !PT ;  /* 0x00000062b3627212 */ /* 0x000fc400078e3cff */
[----:B------:R-:W-:Y:S01]  /*12a60*/  LOP3.LUT R102, R173, R8, RZ, 0x3c, !PT ;  /* 0x00000008ad667212 */ /* 0x000fe200078e3cff */
[----:B------:R-:W-:Y:S01]  /*12a70*/  STSM.16.M88.4 [R110], R24 ;  /* 0x000000186e007844 */ /* 0x000fe20000000200 */
[----:B------:R-:W-:Y:S02]  /*12a80*/  MOV R30, R30 ;  /* 0x0000001e001e7202 */ /* 0x000fe40000000f00 */
[----:B------:R-:W-:Y:S01]  /*12a90*/  LOP3.LUT R8, R174, R151, RZ, 0x3c, !PT ;  /* 0x00000097ae087212 */ /* 0x000fe200078e3cff */
[----:B------:R-:W-:Y:S01]  /*12aa0*/  STSM.16.M88.4 [R13], R32 ;  /* 0x000000200d007844 */ /* 0x000fe20000000200 */
[----:B------:R-:W-:Y:S02]  /*12ab0*/  LOP3.LUT R10, R175, R10, RZ, 0x3c, !PT ;  /* 0x0000000aaf0a7212 */ /* 0x000fe400078e3cff */
[----:B------:R-:W-:Y:S01]  /*12ac0*/  MOV R38, R38 ;  /* 0x0000002600267202 */ /* 0x000fe20000000f00 */
[----:B------:R-:W-:Y:S01]  /*12ad0*/  STSM.16.M88.4 [R14], R40 ;  /* 0x000000280e007844 */ /* 0x000fe20000000200 */
[----:B------:R-:W-:-:S02]  /*12ae0*/  LOP3.LUT R94, R177, R94, RZ, 0x3c, !PT ;  /* 0x0000005eb15e7212 */ /* 0x000fc400078e3cff */
[----:B------:R-:W-:Y:S01]  /*12af0*/  MOV R46, R46 ;  /* 0x0000002e002e7202 */ /* 0x000fe20000000f00 */
[----:B------:R0:W-:Y:S01]  /*12b00*/  STSM.16.M88.4 [R12], R48 ;  /* 0x000000300c007844 */ /* 0x0001e20000000200 */
[----:B------:R-:W-:Y:S02]  /*12b10*/  LOP3.LUT R106, R106, R23, RZ, 0x3c, !PT ;  /* 0x000000176a6a7212 */ /* 0x000fe400078e3cff */
[----:B------:R-:W-:Y:S01]  /*12b20*/  MOV R54, R54 ;  /* 0x0000003600367202 */ /* 0x000fe20000000f00 */
[----:B------:R-:W-:Y:S01]  /*12b30*/  STSM.16.M88.4 [R30], R56 ;  /* 0x000000381e007844 */ /* 0x000fe20000000200 */
[----:B------:R-:W-:Y:S02]  /*12b40*/  MOV R62, R62 ;  /* 0x0000003e003e7202 */ /* 0x000fe40000000f00 */
[----:B------:R-:W-:Y:S01]  /*12b50*/  MOV R23, R98 ;  /* 0x0000006200177202 */ /* 0x000fe20000000f00 */
[----:B------:R-:W-:Y:S01]  /*12b60*/  STSM.16.M88.4 [R38], R64 ;  /* 0x0000004026007844 */ /* 0x000fe20000000200 */
[----:B------:R-:W-:-:S02]  /*12b70*/  MOV R70, R70 ;  /* 0x0000004600467202 */ /* 0x000fc40000000f00 */
[----:B------:R-:W-:Y:S02]  /*12b80*/  MOV R21, R8 ;  /* 0x0000000800157202 */ /* 0x000fe40000000f00 */
[----:B------:R-:W-:Y:S02]  /*12b90*/  MOV R20, R10 ;  /* 0x0000000a00147202 */ /* 0x000fe40000000f00 */
[----:B------:R-:W-:Y:S02]  /*12ba0*/  F2FP.BF16.F32.PACK_AB R98, R101, R100 ;  /* 0x000000646562723e */ /* 0x000fe400000010ff */
[----:B------:R-:W-:Y:S01]  /*12bb0*/  F2FP.BF16.F32.PACK_AB R99, R163, R162 ;  /* 0x000000a2a363723e */ /* 0x000fe200000010ff */
[----:B------:R-:W-:Y:S01]  /*12bc0*/  IMAD.X R103, RZ, RZ, R111, P0 ;  /* 0x000000ffff677224 */ /* 0x000fe200000e066f */
[----:B------:R-:W-:Y:S01]  /*12bd0*/  MOV R94, R94 ;  /* 0x0000005e005e7202 */ /* 0x000fe20000000f00 */
[----:B------:R-:W-:Y:S01]  /*12be0*/  STSM.16.M88.4 [R46], R72 ;  /* 0x000000482e007844 */ /* 0x000fe20000000200 */
[----:B------:R-:W-:-:S02]  /*12bf0*/  F2FP.BF16.F32.PACK_AB R8, R105, R168 ;  /* 0x000000a86908723e */ /* 0x000fc400000010ff */
[----:B------:R-:W-:Y:S02]  /*12c00*/  F2FP.BF16.F32.PACK_AB R9, R165, R164 ;  /* 0x000000a4a509723e */ /* 0x000fe400000010ff */
[----:B------:R-:W-:Y:S02]  /*12c10*/  F2FP.BF16.F32.PACK_AB R10, R109, R169 ;  /* 0x000000a96d0a723e */ /* 0x000fe400000010ff */
[----:B------:R-:W-:Y:S01]  /*12c20*/  F2FP.BF16.F32.PACK_AB R11, R167, R166 ;  /* 0x000000a6a70b723e */ /* 0x000fe200000010ff */
[----:B------:R-:W-:Y:S01]  /*12c30*/  IMAD.X R107, RZ, RZ, R111, P1 ;  /* 0x000000ffff6b7224 */ /* 0x000fe200008e066f */
[----:B------:R-:W-:Y:S01]  /*12c40*/  STSM.16.M88.4 [R54], R80 ;  /* 0x0000005036007844 */ /* 0x000fe20000000200 */
[----:B0-----:R-:W-:-:S03]  /*12c50*/  F2FP.BF16.F32.PACK_AB R12, R113, R170 ;  /* 0x000000aa710c723e */ /* 0x001fc600000010ff */
[----:B------:R-:W-:Y:S01]  /*12c60*/  STSM.16.M88.4 [R62], R76 ;  /* 0x0000004c3e007844 */ /* 0x000fe20000000200 */
[----:B------:R-:W-:Y:S02]  /*12c70*/  F2FP.BF16.F32.PACK_AB R13, R115, R114 ;  /* 0x00000072730d723e */ /* 0x000fe400000010ff */
[----:B------:R-:W-:Y:S01]  /*12c80*/  F2FP.BF16.F32.PACK_AB R14, R117, R171 ;  /* 0x000000ab750e723e */ /* 0x000fe200000010ff */
[----:B------:R-:W-:Y:S01]  /*12c90*/  STSM.16.M88.4 [R70], R96 ;  /* 0x0000006046007844 */ /* 0x000fe20000000200 */
[----:B------:R-:W-:Y:S02]  /*12ca0*/  F2FP.BF16.F32.PACK_AB R15, R119, R118 ;  /* 0x00000076770f723e */ /* 0x000fe400000010ff */
[----:B------:R-:W-:Y:S01]  /*12cb0*/  MOV R102, R102 ;  /* 0x0000006600667202 */ /* 0x000fe20000000f00 */
[----:B------:R3:W-:Y:S01]  /*12cc0*/  STSM.16.M88.4 [R94], R8 ;  /* 0x000000085e007844 */ /* 0x0007e20000000200 */
[----:B------:R-:W-:Y:S02]  /*12cd0*/  F2FP.BF16.F32.PACK_AB R173, R123, R122 ;  /* 0x0000007a7bad723e */ /* 0x000fe400000010ff */
[----:B------:R-:W-:-:S02]  /*12ce0*/  F2FP.BF16.F32.PACK_AB R174, R125, R124 ;  /* 0x0000007c7dae723e */ /* 0x000fc400000010ff */
[----:B------:R-:W-:Y:S02]  /*12cf0*/  F2FP.BF16.F32.PACK_AB R175, R127, R126 ;  /* 0x0000007e7faf723e */ /* 0x000fe400000010ff */
[----:B------:R-:W-:Y:S02]  /*12d00*/  ISETP.NE.U32.AND P0, PT, RZ, UR4, PT ;  /* 0x00000004ff007c0c */ /* 0x000fe4000bf05070 */
[----:B------:R-:W-:Y:S01]  /*12d10*/  MOV R106, R106 ;  /* 0x0000006a006a7202 */ /* 0x000fe20000000f00 */
[----:B------:R0:W-:Y:S01]  /*12d20*/  STSM.16.M88.4 [R23], R12 ;  /* 0x0000000c17007844 */ /* 0x0001e20000000200 */
[----:B------:R-:W-:Y:S02]  /*12d30*/  ISETP.NE.AND.EX P0, PT, RZ, UR5, PT, P0 ;  /* 0x00000005ff007c0c */ /* 0x000fe4000bf05300 */
[----:B---3--:R-:W-:Y:S01]  /*12d40*/  IADD3 R10, P1, R178, UR4, RZ ;  /* 0x00000004b20a7c10 */ /* 0x008fe2000ff3e0ff */
[----:B------:R3:W-:Y:S03]  /*12d50*/  STSM.16.M88.4 [R102], R172 ;  /* 0x000000ac66007844 */ /* 0x0007e60000000200 */
[----:B--2---:R-:W-:Y:S01]  /*12d60*/  IADD3.X R11, R176, UR5, RZ, P1, !PT ;  /* 0x00000005b00b7c10 */ /* 0x004fe20008ffe4ff */
[----:B------:R-:W-:Y:S01]  /*12d70*/  ULDC.64 UR4, c[0x0][0xce0] ;  /* 0x0003380000047ab9 */ /* 0x000fe20000000a00 */
[----:B------:R3:W-:Y:S01]  /*12d80*/  STSM.16.M88.4 [R106], R128 ;  /* 0x000000806a007844 */ /* 0x0007e20000000200 */
[----:B------:R-:W-:-:S03]  /*12d90*/  ISETP.NE.U32.AND P1, PT, RZ, UR4, PT ;  /* 0x00000004ff007c0c */ /* 0x000fc6000bf25070 */
[----:B------:R3:W-:Y:S01]  /*12da0*/  STSM.16.M88.4 [R21], R136 ;  /* 0x0000008815007844 */ /* 0x0007e20000000200 */
[----:B------:R-:W-:-:S03]  /*12db0*/  ISETP.NE.AND.EX P1, PT, RZ, UR5, PT, P1 ;  /* 0x00000005ff007c0c */ /* 0x000fc6000bf25310 */
[----:B------:R3:W-:Y:S01]  /*12dc0*/  STSM.16.M88.4 [R20], R144 ;  /* 0x0000009014007844 */ /* 0x0007e20000000200 */
[----:B0-----:R-:W-:Y:S01]  /*12dd0*/  IMAD.MOV.U32 R23, RZ, RZ, RZ ;  /* 0x000000ffff177224 */ /* 0x001fe200078e00ff */
[----:B------:R-:W-:Y:S08]  /*12de0*/  BAR.SYNC.DEFER_BLOCKING 0x1, 0x100 ;  /* 0x0044000000007b1d */ /* 0x000ff00000010000 */
[----:B------:R-:W-:Y:S01]  /*12df0*/  @P1 IADD3 R8, P2, R178, UR4, RZ ;  /* 0x00000004b2081c10 */ /* 0x000fe2000ff5e0ff */
[----:B------:R-:W-:-:S02]  /*12e00*/  ULDC UR4, c[0x0][0xb88] ;  /* 0x0002e20000047ab9 */ /* 0x000fc40000000800 */
[----:B------:R-:W-:Y:S01]  /*12e10*/  IMAD.U32 R0, RZ, RZ, UR4 ;  /* 0x00000004ff007e24 */ /* 0x000fe2000f8e00ff */
[----:B------:R-:W-:Y:S01]  /*12e20*/  @P1 IADD3.X R9, R176, UR5, RZ, P2, !PT ;  /* 0x00000005b0091c10 */ /* 0x000fe200097fe4ff */
[----:B------:R3:W5:Y:S04]  /*12e30*/  @P0 LDG.E R23, desc[UR52][R10.64] ;  /* 0x000000340a170981 */ /* 0x000768000c1e1900 */
[----:B------:R3:W5:Y:S01]  /*12e40*/  @P1 LDG.E R0, desc[UR52][R8.64] ;  /* 0x0000003408001981 */ /* 0x000762000c1e1900 */
[----:B------:R-:W-:-:S04]  /*12e50*/  IMAD.MOV.U32 R186, RZ, RZ, R188 ;  /* 0x000000ffffba7224 */ /* 0x000fc800078e00bc */
[----:B------:R-:W-:-:S04]  /*12e60*/  IMAD R5, R186, 0x40, R219 ;  /* 0x00000040ba057824 */ /* 0x000fc800078e02db */
[----:B------:R-:W-:-:S03]  /*12e70*/  IMAD.WIDE R6, R5, 0x2, R6 ;  /* 0x0000000205067825 */ /* 0x000fc600078e0206 */
[----:B------:R-:W-:Y:S01]  /*12e80*/  IADD3 R13, P4, R6, 0x1000, RZ ;  /* 0x00001000060d7810 */ /* 0x000fe20007f9e0ff */
[----:B---3--:R-:W-:-:S12]  /*12e90*/  @P1 BRA `(.L_x_4474) ;  /* 0x0000000000101947 */ /* 0x008fd80003800000 */
[----:B------:R-:W-:Y:S05]  /*12ea0*/  @!P0 BRA `(.L_x_4474) ;  /* 0x00000000000c8947 */ /* 0x000fea0003800000 */
[----:B------:R-:W2:Y:S04]  /*12eb0*/  LDG.E R5, desc[UR52][R10.64] ;  /* 0x000000340a057981 */ /* 0x000ea8000c1e1900 */
[----:B-----5:R-:W2:Y:S02]  /*12ec0*/  LDG.E R0, desc[UR52][R10.64+0x4] ;  /* 0x000004340a007981 */ /* 0x020ea4000c1e1900 */
[----:B--2---:R-:W-:-:S07]  /*12ed0*/  IMAD.IADD R0, R0, 0x1, -R5 ;  /* 0x0000000100007824 */ /* 0x004fce00078e0a05 */
.L_x_4474:
[----:B------:R-:W2:Y:S01]  /*12ee0*/  LDL.LU R14, [R1+0x50] ;  /* 0x00005000010e7983 */ /* 0x000ea20000300800 */
[----:B------:R-:W-:-:S03]  /*12ef0*/  ULDC.64 UR4, c[0x0][0xc70] ;  /* 0x00031c0000047ab9 */ /* 0x000fc60000000a00 */
[----:B------:R-:W3:Y:S04]  /*12f00*/  LDL.LU R11, [R1+0x40] ;  /* 0x00004000010b7983 */ /* 0x000ee80000300800 */
[----:B------:R-:W4:Y:S04]  /*12f10*/  LDL R10, [R1+0x30] ;  /* 0x00003000010a7983 */ /* 0x000f280000100800 */
[----:B------:R-:W4:Y:S04]  /*12f20*/  LDL.LU R85, [R1+0x34] ;  /* 0x0000340001557983 */ /* 0x000f280000300800 */
[----:B------:R-:W4:Y:S01]  /*12f30*/  LDL.LU R84, [R1+0x48] ;  /* 0x0000480001547983 */ /* 0x000f220000300800 */
[--C-:B-----5:R-:W-:Y:S01]  /*12f40*/  SHF.R.S32.HI R21, RZ, 0x1f, R23.reuse ;  /* 0x0000001fff157819 */ /* 0x120fe20000011417 */
[----:B------:R-:W-:Y:S01]  /*12f50*/  IMAD.MOV.U32 R20, RZ, RZ, R23 ;  /* 0x000000ffff147224 */ /* 0x000fe200078e0017 */
[----:B------:R-:W-:-:S02]  /*12f60*/  IADD3 R25, P5, R6, 0x2000, RZ ;  /* 0x0000200006197810 */ /* 0x000fc40007fbe0ff */
[C---:B------:R-:W-:Y:S02]  /*12f70*/  IADD3 R37, P2, R6.reuse, 0x5000, RZ ;  /* 0x0000500006257810 */ /* 0x040fe40007f5e0ff */
[----:B------:R-:W-:Y:S02]  /*12f80*/  IADD3 R33, P1, R6, 0x4000, RZ ;  /* 0x0000400006217810 */ /* 0x000fe40007f3e0ff */
        /* <DEDUP_REMOVED lines=15> */
[----:B------:R-:W-:Y:S02]  /*13080*/  IADD3 R49, P5, R6, 0x8000, RZ ;  /* 0x0000800006317810 */ /* 0x000fe40007fbe0ff */
[----:B------:R-:W-:Y:S01]  /*13090*/  LOP3.LUT R32, R32, R33, RZ, 0x3c, !PT ;  /* 0x0000002120207212 */ /* 0x000fe200078e3cff */
[----:B------:R-:W-:Y:S01]  /*130a0*/  IMAD.X R33, RZ, RZ, R7, P1 ;  /* 0x000000ffff217224 */ /* 0x000fe200008e0607 */
[C---:B------:R-:W-:Y:S02]  /*130b0*/  IADD3 R57, P2, R6.reuse, 0xb000, RZ ;  /* 0x0000b00006397810 */ /* 0x040fe40007f5e0ff */
[----:B------:R-:W-:Y:S02]  /*130c0*/  IADD3 R53, P1, R6, 0xa000, RZ ;  /* 0x0000a00006357810 */ /* 0x000fe40007f3e0ff */
        /* <DEDUP_REMOVED lines=12> */
[----:B------:R-:W-:Y:S01]  /*13190*/  LOP3.LUT R56, R56, R57, RZ, 0x3c, !PT ;  /* 0x0000003938387212 */ /* 0x000fe200078e3cff */
[--C-:B------:R-:W-:Y:S01]  /*131a0*/  IMAD.X R57, RZ, RZ, R7.reuse, P2 ;  /* 0x000000ffff397224 */ /* 0x100fe200010e0607 */
[C---:B------:R-:W-:Y:S02]  /*131b0*/  IADD3 R69, P4, R6.reuse, 0xd000, RZ ;  /* 0x0000d00006457810 */ /* 0x040fe40007f9e0ff */
[----:B------:R-:W-:Y:S02]  /*131c0*/  IADD3 R65, P5, R6, 0xe000, RZ ;  /* 0x0000e00006417810 */ /* 0x000fe40007fbe0ff */
[----:B------:R-:W-:Y:S01]  /*131d0*/  LOP3.LUT R52, R52, R53, RZ, 0x3c, !PT ;  /* 0x0000003534347212 */ /* 0x000fe200078e3cff */
[----:B------:R-:W-:Y:S01]  /*131e0*/  IMAD.X R53, RZ, RZ, R7, P1 ;  /* 0x000000ffff357224 */ /* 0x000fe200008e0607 */
        /* <DEDUP_REMOVED lines=8> */
[--C-:B------:R-:W-:Y:S01]  /*13270*/  SHF.R.S32.HI R79, RZ, 0x1f, R219.reuse ;  /* 0x0000001fff4f7819 */ /* 0x100fe200000114db */
[----:B------:R-:W-:Y:S01]  /*13280*/  IMAD.MOV.U32 R78, RZ, RZ, R219 ;  /* 0x000000ffff4e7224 */ /* 0x000fe200078e00db */
[----:B------:R-:W-:-:S05]  /*13290*/  SHF.R.S32.HI R187, RZ, 0x1f, R186 ;  /* 0x0000001fffbb7819 */ /* 0x000fca00000114ba */
[----:B------:R-:W-:Y:S01]  /*132a0*/  STL [R1+0x24], R187 ;  /* 0x000024bb01007387 */ /* 0x000fe20000100800 */
[----:B------:R-:W-:Y:S01]  /*132b0*/  BSSY B1, `(.L_x_4475) ;  /* 0x0000084000017945 */ /* 0x000fe20003800000 */
[----:B--2---:R-:W-:Y:S02]  /*132c0*/  SEL R83, R14, RZ, !P0 ;  /* 0x000000ff0e537207 */ /* 0x004fe40004000000 */
[----:B------:R-:W0:Y:S01]  /*132d0*/  S2R R14, SR_TID.X ;  /* 0x00000000000e7919 */ /* 0x000e220000002100 */
[----:B---3--:R-:W-:Y:S02]  /*132e0*/  SEL R82, R11, RZ, !P0 ;  /* 0x000000ff0b527207 */ /* 0x008fe40004000000 */
[----:B------:R-:W-:-:S04]  /*132f0*/  IADD3 R29, P0, R6, 0x3000, RZ ;  /* 0x00003000061d7810 */ /* 0x000fc80007f1e0ff */
[----:B------:R-:W-:Y:S02]  /*13300*/  LOP3.LUT R28, R29, 0x380, RZ, 0xc0, !PT ;  /* 0x000003801d1c7812 */ /* 0x000fe400078ec0ff */
[----:B----4-:R-:W-:Y:S01]  /*13310*/  SHF.R.S32.HI R81, RZ, 0x1f, R85 ;  /* 0x0000001fff517819 */ /* 0x010fe20000011455 */
[----:B------:R-:W-:Y:S01]  /*13320*/  IMAD.WIDE.U32 R8, R85, UR4, R20 ;  /* 0x0000000455087c25 */ /* 0x000fe2000f8e0014 */
[----:B------:R-:W-:-:S03]  /*13330*/  SHF.R.U64 R28, R28, 0x3, RZ ;  /* 0x000000031c1c7819 */ /* 0x000fc600000012ff */
[----:B------:R-:W-:Y:S01]  /*13340*/  IMAD R5, R81, UR4, RZ ;  /* 0x0000000451057c24 */ /* 0x000fe2000f8e02ff */
[----:B------:R-:W-:Y:S01]  /*13350*/  LOP3.LUT R28, R28, R29, RZ, 0x3c, !PT ;  /* 0x0000001d1c1c7212 */ /* 0x000fe200078e3cff */
[----:B------:R-:W-:Y:S02]  /*13360*/  IMAD R11, R84, 0x80, R10 ;  /* 0x00000080540b7824 */ /* 0x000fe400078e020a */
[----:B------:R-:W-:Y:S01]  /*13370*/  IMAD R5, R85, UR5, R5 ;  /* 0x0000000555057c24 */ /* 0x000fe2000f8e0205 */
[----:B------:R-:W-:Y:S01]  /*13380*/  ULDC.64 UR4, c[0x0][0xc78] ;  /* 0x00031e0000047ab9 */ /* 0x000fe20000000a00 */
[----:B------:R-:W-:Y:S01]  /*13390*/  IMAD.X R29, RZ, RZ, R7, P0 ;  /* 0x000000ffff1d7224 */ /* 0x000fe200000e0607 */
[----:B------:R-:W-:Y:S01]  /*133a0*/  IADD3 R77, P0, R6, 0x9000, RZ ;  /* 0x00009000064d7810 */ /* 0x000fe20007f1e0ff */
[----:B------:R-:W-:Y:S02]  /*133b0*/  IMAD.IADD R9, R9, 0x1, R5 ;  /* 0x0000000109097824 */ /* 0x000fe400078e0205 */
[----:B------:R-:W-:Y:S01]  /*133c0*/  IMAD R5, R83, UR4, RZ ;  /* 0x0000000453057c24 */ /* 0x000fe2000f8e02ff */
[----:B------:R-:W-:Y:S01]  /*133d0*/  LOP3.LUT R76, R77, 0x380, RZ, 0xc0, !PT ;  /* 0x000003804d4c7812 */ /* 0x000fe200078ec0ff */
[----:B------:R-:W-:-:S03]  /*133e0*/  IMAD.WIDE.U32 R8, R82, UR4, R8 ;  /* 0x0000000452087c25 */ /* 0x000fc6000f8e0008 */
[----:B------:R-:W-:Y:S01]  /*133f0*/  SHF.R.U64 R76, R76, 0x3, RZ ;  /* 0x000000034c4c7819 */ /* 0x000fe200000012ff */
[----:B------:R-:W-:Y:S01]  /*13400*/  IMAD R10, R82, UR5, R5 ;  /* 0x00000005520a7c24 */ /* 0x000fe2000f8e0205 */
[----:B------:R-:W-:Y:S01]  /*13410*/  SHF.R.S32.HI R5, RZ, 0x1f, R11 ;  /* 0x0000001fff057819 */ /* 0x000fe2000001140b */
[----:B0-----:R-:W-:Y:S01]  /*13420*/  VIADD R15, R14, 0xffffff80 ;  /* 0xffffff800e0f7836 */ /* 0x001fe20000000000 */
[----:B------:R-:W-:Y:S01]  /*13430*/  IADD3 R8, P3, R11, R8, RZ ;  /* 0x000000080b087210 */ /* 0x000fe20007f7e0ff */
[----:B------:R-:W-:Y:S01]  /*13440*/  ULDC.64 UR4, c[0x0][0xc40] ;  /* 0x0003100000047ab9 */ /* 0x000fe20000000a00 */
[----:B------:R-:W-:Y:S01]  /*13450*/  LOP3.LUT R76, R76, R77, RZ, 0x3c, !PT ;  /* 0x0000004d4c4c7212 */ /* 0x000fe200078e3cff */
[----:B------:R-:W-:Y:S01]  /*13460*/  IMAD.X R77, RZ, RZ, R7, P0 ;  /* 0x000000ffff4d7224 */ /* 0x000fe200000e0607 */
[----:B------:R-:W-:Y:S02]  /*13470*/  IADD3.X R5, R5, R9, R10, P3, !PT ;  /* 0x0000000905057210 */ /* 0x000fe40001ffe40a */
[----:B------:R-:W-:-:S02]  /*13480*/  LEA R54, P3, R8, UR4, 0x2 ;  /* 0x0000000408367c11 */ /* 0x000fc4000f8610ff */
[----:B------:R-:W-:Y:S02]  /*13490*/  SHF.R.S32.HI R14, RZ, 0x1f, R15 ;  /* 0x0000001fff0e7819 */ /* 0x000fe4000001140f */
[----:B------:R-:W-:Y:S01]  /*134a0*/  LEA.HI.X R55, R8, UR5, R5, 0x2, P3 ;  /* 0x0000000508377c11 */ /* 0x000fe200098f1405 */
[----:B------:R-:W-:Y:S01]  /*134b0*/  VIADD R5, R11, 0x8 ;  /* 0x000000080b057836 */ /* 0x000fe20000000000 */
[----:B------:R-:W-:Y:S01]  /*134c0*/  LEA.HI R14, R14, R15, RZ, 0x7 ;  /* 0x0000000f0e0e7211 */ /* 0x000fe200078f38ff */
[----:B------:R-:W-:Y:S01]  /*134d0*/  ULDC.64 UR4, c[0x0][0xba0] ;  /* 0x0002e80000047ab9 */ /* 0x000fe20000000a00 */
[----:B------:R-:W-:Y:S02]  /*134e0*/  IADD3 R41, P3, R6, 0x6000, RZ ;  /* 0x0000600006297810 */ /* 0x000fe40007f7e0ff */
[----:B------:R-:W-:Y:S02]  /*134f0*/  LOP3.LUT R14, R14, 0xffffff80, RZ, 0xc0, !PT ;  /* 0xffffff800e0e7812 */ /* 0x000fe400078ec0ff */
[----:B------:R-:W-:-:S02]  /*13500*/  LOP3.LUT R40, R41, 0x380, RZ, 0xc0, !PT ;  /* 0x0000038029287812 */ /* 0x000fc400078ec0ff */
[----:B------:R-:W-:Y:S01]  /*13510*/  IADD3 R10, P2, R6, 0xf000, RZ ;  /* 0x0000f000060a7810 */ /* 0x000fe20007f5e0ff */
[----:B------:R-:W-:Y:S01]  /*13520*/  IMAD.IADD R14, R15, 0x1, -R14 ;  /* 0x000000010f0e7824 */ /* 0x000fe200078e0a0e */
[----:B------:R-:W-:Y:S02]  /*13530*/  SHF.R.U64 R40, R40, 0x3, RZ ;  /* 0x0000000328287819 */ /* 0x000fe400000012ff */
[----:B------:R-:W-:Y:S01]  /*13540*/  LOP3.LUT R9, R6, 0x380, RZ, 0xc0, !PT ;  /* 0x0000038006097812 */ /* 0x000fe200078ec0ff */
[--C-:B------:R-:W-:Y:S01]  /*13550*/  IMAD.X R61, RZ, RZ, R7.reuse, P2 ;  /* 0x000000ffff3d7224 */ /* 0x100fe200010e0607 */
[----:B------:R-:W-:Y:S01]  /*13560*/  LOP3.LUT R40, R40, R41, RZ, 0x3c, !PT ;  /* 0x0000002928287212 */ /* 0x000fe200078e3cff */
[----:B------:R-:W-:Y:S01]  /*13570*/  IMAD.X R41, RZ, RZ, R7, P3 ;  /* 0x000000ffff297224 */ /* 0x000fe200018e0607 */
[----:B------:R-:W-:Y:S02]  /*13580*/  LOP3.LUT P0, RZ, R14, 0x3, RZ, 0xc0, !PT ;  /* 0x000000030eff7812 */ /* 0x000fe4000780c0ff */
[----:B------:R-:W-:-:S02]  /*13590*/  IADD3 R73, P3, R6, 0xc000, RZ ;  /* 0x0000c00006497810 */ /* 0x000fc40007f7e0ff */
[-C--:B------:R-:W-:Y:S02]  /*135a0*/  ISETP.GE.OR P1, PT, R11, R0.reuse, P0 ;  /* 0x000000000b00720c */ /* 0x080fe40000726670 */
[----:B------:R-:W-:Y:S02]  /*135b0*/  LOP3.LUT R72, R73, 0x380, RZ, 0xc0, !PT ;  /* 0x0000038049487812 */ /* 0x000fe400078ec0ff */
[----:B------:R-:W-:Y:S02]  /*135c0*/  ISETP.GE.OR P0, PT, R5, R0, P0 ;  /* 0x000000000500720c */ /* 0x000fe40000706670 */
[----:B------:R-:W-:Y:S02]  /*135d0*/  LOP3.LUT R5, R10, 0x380, RZ, 0xc0, !PT ;  /* 0x000003800a057812 */ /* 0x000fe400078ec0ff */
[----:B------:R-:W-:Y:S02]  /*135e0*/  SHF.R.U64 R72, R72, 0x3, RZ ;  /* 0x0000000348487819 */ /* 0x000fe400000012ff */
[----:B------:R-:W-:-:S02]  /*135f0*/  SHF.R.U64 R9, R9, 0x3, RZ ;  /* 0x0000000309097819 */ /* 0x000fc400000012ff */
[----:B------:R-:W-:Y:S01]  /*13600*/  SHF.R.U64 R5, R5, 0x3, RZ ;  /* 0x0000000305057819 */ /* 0x000fe200000012ff */
[----:B------:R0:W-:Y:S01]  /*13610*/  @!P1 STG.E desc[UR52][R54.64], R4 ;  /* 0x0000000436009986 */ /* 0x0001e2000c101934 */
[----:B------:R-:W-:Y:S01]  /*13620*/  LOP3.LUT R72, R72, R73, RZ, 0x3c, !PT ;  /* 0x0000004948487212 */ /* 0x000fe200078e3cff */
[--C-:B------:R-:W-:Y:S01]  /*13630*/  IMAD.X R73, RZ, RZ, R7.reuse, P3 ;  /* 0x000000ffff497224 */ /* 0x100fe200018e0607 */
[----:B------:R-:W-:Y:S01]  /*13640*/  LOP3.LUT R8, R9, R6, RZ, 0x3c, !PT ;  /* 0x0000000609087212 */ /* 0x000fe200078e3cff */
[----:B------:R-:W-:Y:S01]  /*13650*/  IMAD.MOV.U32 R9, RZ, RZ, R7 ;  /* 0x000000ffff097224 */ /* 0x000fe200078e0007 */
[----:B------:R-:W-:Y:S01]  /*13660*/  LOP3.LUT R60, R5, R10, RZ, 0x3c, !PT ;  /* 0x0000000a053c7212 */ /* 0x000fe200078e3cff */
[----:B------:R2:W-:Y:S04]  /*13670*/  @!P0 STG.E desc[UR52][R54.64+0x20], R3 ;  /* 0x0000200336008986 */ /* 0x0005e8000c101934 */
        /* <DEDUP_REMOVED lines=9> */
[----:B0-----:R0:W5:Y:S04]  /*13710*/  LD.E.128 R4, desc[UR52][R76.64] ;  /* 0x000000344c047980 */ /* 0x001168000c101d00 */
[----:B--2---:R-:W5:Y:S04]  /*13720*/  LD.E.128 R52, desc[UR52][R52.64] ;  /* 0x0000003434347980 */ /* 0x004f68000c101d00 */
[----:B------:R-:W5:Y:S04]  /*13730*/  LD.E.128 R56, desc[UR52][R56.64] ;  /* 0x0000003438387980 */ /* 0x000f68000c101d00 */
[----:B------:R-:W5:Y:S04]  /*13740*/  LD.E.128 R72, desc[UR52][R72.64] ;  /* 0x0000003448487980 */ /* 0x000f68000c101d00 */
[----:B------:R-:W5:Y:S04]  /*13750*/  LD.E.128 R68, desc[UR52][R68.64] ;  /* 0x0000003444447980 */ /* 0x000f68000c101d00 */
[----:B------:R-:W5:Y:S04]  /*13760*/  LD.E.128 R64, desc[UR52][R64.64] ;  /* 0x0000003440407980 */ /* 0x000f68000c101d00 */
[----:B------:R-:W5:Y:S01]  /*13770*/  LD.E.128 R60, desc[UR52][R60.64] ;  /* 0x000000343c3c7980 */ /* 0x000f62000c101d00 */
[----:B------:R-:W-:-:S02]  /*13780*/  IMAD R80, R21, UR4, RZ ;  /* 0x0000000415507c24 */ /* 0x000fc4000f8e02ff */
[C---:B------:R-:W-:Y:S01]  /*13790*/  IMAD.WIDE.U32 R20, R23.reuse, UR4, R78 ;  /* 0x0000000417147c25 */ /* 0x040fe2000f8e004e */
[----:B------:R-:W-:Y:S01]  /*137a0*/  @!PT LDS RZ, [RZ] ;  /* 0x00000000fffff984 */ /* 0x000fe20000000800 */
[----:B------:R-:W-:Y:S01]  /*137b0*/  @!PT LDS RZ, [RZ] ;  /* 0x00000000fffff984 */ /* 0x000fe20000000800 */
[----:B------:R-:W-:Y:S01]  /*137c0*/  @!PT LDS RZ, [RZ] ;  /* 0x00000000fffff984 */ /* 0x000fe20000000800 */
[----:B------:R-:W-:Y:S01]  /*137d0*/  @!PT LDS RZ, [RZ] ;  /* 0x00000000fffff984 */ /* 0x000fe20000000800 */
[----:B------:R2:W-:Y:S06]  /*137e0*/  MEMBAR.ALL.CTA ;  /* 0x0000000000007992 */ /* 0x0005ec0000008000 */
[----:B--2---:R-:W2:Y:S01]  /*137f0*/  FENCE.VIEW.ASYNC.S ;  /* 0x00000000000073c6 */ /* 0x004ea20000000000 */
[----:B------:R-:W-:Y:S01]  /*13800*/  IMAD R23, R23, UR5, R80 ;  /* 0x0000000517177c24 */ /* 0x000fe2000f8e0250 */
[----:B------:R-:W-:Y:S01]  /*13810*/  ULDC.64 UR4, c[0x0][0xbe0] ;  /* 0x0002f80000047ab9 */ /* 0x000fe20000000a00 */
[----:B------:R-:W-:-:S02]  /*13820*/  IMAD R78, R84, -0x80, R0 ;  /* 0xffffff80544e7824 */ /* 0x000fc400078e0200 */
[C---:B------:R-:W-:Y:S02]  /*13830*/  VIADD R0, R186.reuse, 0x40 ;  /* 0x00000040ba007836 */ /* 0x040fe40000000000 */
[----:B------:R-:W-:Y:S01]  /*13840*/  IMAD.IADD R21, R21, 0x1, R23 ;  /* 0x0000000115157824 */ /* 0x000fe200078e0217 */
[-C--:B------:R-:W-:Y:S01]  /*13850*/  ISETP.GE.AND P3, PT, R186, R78.reuse, PT ;  /* 0x0000004eba00720c */ /* 0x080fe20003f66270 */
[----:B0-----:R-:W-:Y:S01]  /*13860*/  IMAD R76, R81, UR4, RZ ;  /* 0x00000004514c7c24 */ /* 0x001fe2000f8e02ff */
[-C--:B------:R-:W-:Y:S01]  /*13870*/  ISETP.GE.AND P0, PT, R0, R78.reuse, PT ;  /* 0x0000004e0000720c */ /* 0x080fe20003f06270 */
[----:B------:R-:W-:Y:S02]  /*13880*/  VIADD R3, R186, 0x20 ;  /* 0x00000020ba037836 */ /* 0x000fe40000000000 */
[C---:B------:R-:W-:Y:S02]  /*13890*/  IMAD R77, R85.reuse, UR5, R76 ;  /* 0x00000005554d7c24 */ /* 0x040fe4000f8e024c */
[----:B------:R-:W-:Y:S01]  /*138a0*/  IMAD.WIDE.U32 R20, R85, UR4, R20 ;  /* 0x0000000455147c25 */ /* 0x000fe2000f8e0014 */
[----:B------:R-:W-:Y:S01]  /*138b0*/  ULDC.64 UR4, c[0x0][0xbe8] ;  /* 0x0002fa0000047ab9 */ /* 0x000fe20000000a00 */
[----:B------:R-:W-:-:S02]  /*138c0*/  ISETP.GE.AND P2, PT, R3, R78, PT ;  /* 0x0000004e0300720c */ /* 0x000fc40003f46270 */
[----:B------:R-:W-:Y:S02]  /*138d0*/  VIADD R0, R17, 0x32420 ;  /* 0x0003242011007836 */ /* 0x000fe40000000000 */
[----:B------:R-:W-:Y:S02]  /*138e0*/  VIADD R23, R186, 0x60 ;  /* 0x00000060ba177836 */ /* 0x000fe40000000000 */
[----:B------:R-:W-:Y:S01]  /*138f0*/  IMAD.IADD R21, R21, 0x1, R77 ;  /* 0x0000000115157824 */ /* 0x000fe200078e024d */
[----:B------:R-:W-:Y:S01]  /*13900*/  PRMT R0, RZ, 0x654, R0 ;  /* 0x00000654ff007816 */ /* 0x000fe20000000000 */
[----:B------:R-:W-:Y:S01]  /*13910*/  IMAD R3, R83, UR4, RZ ;  /* 0x0000000453037c24 */ /* 0x000fe2000f8e02ff */
[----:B------:R-:W-:Y:S01]  /*13920*/  ISETP.GE.AND P1, PT, R23, R78, PT ;  /* 0x0000004e1700720c */ /* 0x000fe20003f26270 */
[C---:B------:R-:W-:Y:S01]  /*13930*/  IMAD.WIDE.U32 R78, R82.reuse, UR4, R20 ;  /* 0x00000004524e7c25 */ /* 0x040fe2000f8e0014 */
[----:B--2---:R0:W-:Y:S03]  /*13940*/  SYNCS.ARRIVE.TRANS64.RED.A1T0 RZ, [R0+URZ], RZ ;  /* 0x000000ff00ff79a7 */ /* 0x0041e6000810043f */
        /* <DEDUP_REMOVED lines=26> */
.L_x_4476:
[----:B------:R-:W-:Y:S05]  /*13af0*/  BSYNC B1 ;  /* 0x0000000000017941 */ /* 0x000fea0003800000 */
.L_x_4475:
        /* <DEDUP_REMOVED lines=26> */
.L_x_4478:
[----:B------:R-:W-:Y:S05]  /*13ca0*/  BSYNC B1 ;  /* 0x0000000000017941 */ /* 0x000fea0003800000 */
.L_x_4477:
[----:B------:R-:W-:Y:S04]  /*13cb0*/  BSSY B1, `(.L_x_4479) ;  /* 0x000001a000017945 */ /* 0x000fe80003800000 */
[----:B------:R-:W-:Y:S05]  /*13cc0*/  @P0 BRA `(.L_x_4480) ;  /* 0x0000000000600947 */ /* 0x000fea0003800000 */
[----:B------:R-:W-:Y:S01]  /*13cd0*/  IADD3 R3, P0, R76, 0x40, RZ ;  /* 0x000000404c037810 */ /* 0x000fe20007f1e0ff */
[C---:B--2--5:R-:W-:Y:S01]  /*13ce0*/  VIADD R4, R219.reuse, 0x40 ;  /* 0x00000040db047836 */ /* 0x064fe20000000000 */
        /* <DEDUP_REMOVED lines=22> */
.L_x_4480:
[----:B------:R-:W-:Y:S05]  /*13e50*/  BSYNC B1 ;  /* 0x0000000000017941 */ /* 0x000fea0003800000 */
.L_x_4479:
        /* <DEDUP_REMOVED lines=17> */
[----:B---3--:R-:W-:Y:S01]  /*13f70*/  LEA R6, P0, R4, UR6, 0x1 ;  /* 0x0000000604067c11 */ /* 0x008fe2000f8008ff */
        /* <DEDUP_REMOVED lines=9> */
.L_x_4473:
[----:B------:R-:W4:Y:S01]  /*14010*/  LDL.LU R6, [R1+0x38] ;  /* 0x0000380001067983 */ /* 0x000f220000300800 */
[----:B------:R-:W-:-:S03]  /*14020*/  ULDC.64 UR4, c[0x0][0xcd8] ;  /* 0x0003360000047ab9 */ /* 0x000fc60000000a00 */
[----:B------:R-:W2:Y:S01]  /*14030*/  LDL.LU R0, [R1+0x3c] ;  /* 0x00003c0001007983 */ /* 0x000ea20000300800 */
[----:B------:R-:W-:Y:S01]  /*14040*/  ISETP.NE.U32.AND P0, PT, RZ, UR4, PT ;  /* 0x00000004ff007c0c */ /* 0x000fe2000bf05070 */
[----:B------:R-:W-:-:S03]  /*14050*/  IMAD.MOV.U32 R3, RZ, RZ, RZ ;  /* 0x000000ffff037224 */ /* 0x000fc600078e00ff */
[----:B------:R-:W-:Y:S02]  /*14060*/  ISETP.NE.AND.EX P0, PT, RZ, UR5, PT, P0 ;  /* 0x00000005ff007c0c */ /* 0x000fe4000bf05300 */
[----:B----4-:R-:W-:-:S04]  /*14070*/  IADD3 R4, P1, R6, UR4, RZ ;  /* 0x0000000406047c10 */ /* 0x010fc8000ff3e0ff */
[----:B--2---:R-:W-:Y:S01]  /*14080*/  IADD3.X R5, R0, UR5, RZ, P1, !PT ;  /* 0x0000000500057c10 */ /* 0x004fe20008ffe4ff */
[----:B------:R-:W-:Y:S02]  /*14090*/  ULDC.64 UR4, c[0x0][0xce0] ;  /* 0x0003380000047ab9 */ /* 0x000fe40000000a00 */
[----:B------:R-:W-:-:S04]  /*140a0*/  ISETP.NE.U32.AND P1, PT, RZ, UR4, PT ;  /* 0x00000004ff007c0c */ /* 0x000fc8000bf25070 */
[----:B------:R2:W5:Y:S01]  /*140b0*/  @P0 LDG.E R3, desc[UR52][R4.64] ;  /* 0x0000003404030981 */ /* 0x000562000c1e1900 */
[----:B------:R-:W-:Y:S01]  /*140c0*/  ISETP.NE.AND.EX P1, PT, RZ, UR5, PT, P1 ;  /* 0x00000005ff007c0c */ /* 0x000fe2000bf25310 */
[----:B------:R-:W4:-:S12]  /*140d0*/  S2R R8, SR_TID.X ;  /* 0x0000000000087919 */ /* 0x000f180000002100 */
[----:B------:R-:W-:Y:S01]  /*140e0*/  @P1 IADD3 R6, P2, R6, UR4, RZ ;  /* 0x0000000406061c10 */ /* 0x000fe2000ff5e0ff */
[----:B------:R-:W-:-:S03]  /*140f0*/  ULDC UR4, c[0x0][0xb88] ;  /* 0x0002e20000047ab9 */ /* 0x000fc60000000800 */
[----:B------:R-:W-:Y:S01]  /*14100*/  @P1 IADD3.X R7, R0, UR5, RZ, P2, !PT ;  /* 0x0000000500071c10 */ /* 0x000fe200097fe4ff */
[----:B------:R-:W-:-:S06]  /*14110*/  IMAD.U32 R0, RZ, RZ, UR4 ;  /* 0x00000004ff007e24 */ /* 0x000fcc000f8e00ff */
[----:B------:R2:W5:Y:S01]  /*14120*/  @P1 LDG.E R0, desc[UR52][R6.64] ;  /* 0x0000003406001981 */ /* 0x000562000c1e1900 */
[----:B----4-:R-:W-:-:S05]  /*14130*/  VIADD R8, R8, 0xffffff80 ;  /* 0xffffff8008087836 */ /* 0x010fca0000000000 */
[----:B------:R-:W-:Y:S01]  /*14140*/  ISETP.GT.AND P2, PT, R8, 0x7f, PT ;  /* 0x0000007f0800780c */ /* 0x000fe20003f44270 */
[----:B--2---:R-:W-:-:S12]  /*14150*/  @P1 BRA `(.L_x_4482) ;  /* 0x0000000000101947 */ /* 0x004fd80003800000 */
[----:B------:R-:W-:Y:S05]  /*14160*/  @!P0 BRA `(.L_x_4482) ;  /* 0x00000000000c8947 */ /* 0x000fea0003800000 */
[----:B------:R-:W2:Y:S04]  /*14170*/  LDG.E R7, desc[UR52][R4.64] ;  /* 0x0000003404077981 */ /* 0x000ea8000c1e1900 */
[----:B-----5:R-:W2:Y:S02]  /*14180*/  LDG.E R0, desc[UR52][R4.64+0x4] ;  /* 0x0000043404007981 */ /* 0x020ea4000c1e1900 */
[----:B--2---:R-:W-:-:S07]  /*14190*/  IMAD.IADD R0, R0, 0x1, -R7 ;  /* 0x0000000100007824 */ /* 0x004fce00078e0a07 */
.L_x_4482:
[----:B------:R-:W2:Y:S04]  /*141a0*/  LDL.LU R5, [R1+0x40] ;  /* 0x0000400001057983 */ /* 0x000ea80000300800 */
[----:B------:R-:W4:Y:S04]  /*141b0*/  LDL.LU R4, [R1+0x50] ;  /* 0x0000500001047983 */ /* 0x000f280000300800 */
[----:B------:R-:W3:Y:S04]  /*141c0*/  LDL R14, [R1+0x34] ;  /* 0x00003400010e7983 */ /* 0x000ee80000100800 */
[----:B------:R0:W5:Y:S01]  /*141d0*/  LDL R13, [R1+0x48] ;  /* 0x00004800010d7983 */ /* 0x0001620000100800 */
[----:B------:R-:W-:Y:S01]  /*141e0*/  BSSY B1, `(.L_x_4483) ;  /* 0x000001d000017945 */ /* 0x000fe20003800000 */
[----:B------:R-:W-:-:S02]  /*141f0*/  SHF.R.S32.HI R10, RZ, 0x1f, R219 ;  /* 0x0000001fff0a7819 */ /* 0x000fc400000114db */
[----:B-----5:R-:W-:Y:S02]  /*14200*/  SHF.R.S32.HI R8, RZ, 0x1f, R3 ;  /* 0x0000001fff087819 */ /* 0x020fe40000011403 */
[----:B--2---:R-:W-:Y:S02]  /*14210*/  SEL R11, R5, RZ, !P0 ;  /* 0x000000ff050b7207 */ /* 0x004fe40004000000 */
[----:B----4-:R-:W-:Y:S02]  /*14220*/  SEL R12, R4, RZ, !P0 ;  /* 0x000000ff040c7207 */ /* 0x010fe40004000000 */
[----:B---3--:R-:W-:Y:S01]  /*14230*/  SHF.R.S32.HI R9, RZ, 0x1f, R14 ;  /* 0x0000001fff097819 */ /* 0x008fe2000001140e */
[----:B0-----:R-:W-:Y:S06]  /*14240*/  @P2 BRA `(.L_x_4484) ;  /* 0x0000000000582947 */ /* 0x001fec0003800000 */
        /* <DEDUP_REMOVED lines=22> */
.L_x_4484:
[----:B------:R-:W-:Y:S05]  /*143b0*/  BSYNC B1 ;  /* 0x0000000000017941 */ /* 0x000fea0003800000 */
.L_x_4483:
[----:B------:R-:W2:Y:S01]  /*143c0*/  LDL.64 R20, [R1+0x20] ;  /* 0x0000200001147983 */ /* 0x000ea20000100a00 */
        /* <DEDUP_REMOVED lines=9> */
[----:B------:R-:W-:Y:S02]  /*14460*/  IMAD R6, R9, UR4, RZ ;  /* 0x0000000409067c24 */ /* 0x000fe4000f8e02ff */
[----:B------:R-:W-:Y:S02]  /*14470*/  IMAD.IADD R5, R5, 0x1, R3 ;  /* 0x0000000105057824 */ /* 0x000fe400078e0203 */
[C---:B------:R-:W-:Y:S02]  /*14480*/  IMAD R3, R14.reuse, UR5, R6 ;  /* 0x000000050e037c24 */ /* 0x040fe4000f8e0206 */
[----:B------:R-:W-:Y:S01]  /*14490*/  IMAD.WIDE.U32 R4, R14, UR4, R4 ;  /* 0x000000040e047c25 */ /* 0x000fe2000f8e0004 */
[----:B------:R-:W-:-:S03]  /*144a0*/  ULDC.64 UR4, c[0x0][0xbe8] ;  /* 0x0002fa0000047ab9 */ /* 0x000fc60000000a00 */
[----:B------:R-:W-:Y:S02]  /*144b0*/  IMAD.IADD R5, R5, 0x1, R3 ;  /* 0x0000000105057824 */ /* 0x000fe400078e0203 */
[----:B------:R-:W-:-:S04]  /*144c0*/  IMAD R0, R12, UR4, RZ ;  /* 0x000000040c007c24 */ /* 0x000fc8000f8e02ff */
[----:B------:R-:W-:Y:S01]  /*144d0*/  IMAD R3, R11, UR5, R0 ;  /* 0x000000050b037c24 */ /* 0x000fe2000f8e0200 */
[C---:B--2---:R-:W-:Y:S01]  /*144e0*/  ISETP.GE.AND P1, PT, R20.reuse, R10, PT ;  /* 0x0000000a1400720c */ /* 0x044fe20003f26270 */
[----:B------:R-:W-:Y:S01]  /*144f0*/  VIADD R7, R20, 0x20 ;  /* 0x0000002014077836 */ /* 0x000fe20000000000 */
[--C-:B------:R-:W-:Y:S01]  /*14500*/  SHF.R.S32.HI R9, RZ, 0x1f, R20.reuse ;  /* 0x0000001fff097819 */ /* 0x100fe20000011414 */
[----:B------:R-:W-:-:S03]  /*14510*/  IMAD.MOV.U32 R8, RZ, RZ, R20 ;  /* 0x000000ffff087224 */ /* 0x000fc600078e0014 */
[----:B------:R-:W-:Y:S01]  /*14520*/  ISETP.GE.AND P0, PT, R7, R10, PT ;  /* 0x0000000a0700720c */ /* 0x000fe20003f06270 */
        /* <DEDUP_REMOVED lines=9> */
[----:B------:R-:W-:Y:S01]  /*145c0*/  IMAD.MOV.U32 R4, RZ, RZ, R6 ;  /* 0x000000ffff047224 */ /* 0x000fe200078e0006 */
[----:B------:R-:W-:Y:S01]  /*145d0*/  ISETP.GE.AND P3, PT, R0, UR4, PT ;  /* 0x0000000400007c0c */ /* 0x000fe2000bf66270 */
[----:B------:R-:W-:Y:S01]  /*145e0*/  VIADD R0, R219, 0xc0 ;  /* 0x000000c0db007836 */ /* 0x000fe20000000000 */
        /* <DEDUP_REMOVED lines=15> */
.L_x_4486:
[----:B------:R-:W-:Y:S05]  /*146e0*/  BSYNC B1 ;  /* 0x0000000000017941 */ /* 0x000fea0003800000 */
.L_x_4485:
        /* <DEDUP_REMOVED lines=28> */
.L_x_4488:
[----:B------:R-:W-:Y:S05]  /*148b0*/  BSYNC B1 ;  /* 0x0000000000017941 */ /* 0x000fea0003800000 */
.L_x_4487:
        /* <DEDUP_REMOVED lines=27> */
.L_x_4490:
[----:B------:R-:W-:Y:S05]  /*14a70*/  BSYNC B1 ;  /* 0x0000000000017941 */ /* 0x000fea0003800000 */
.L_x_4489:
        /* <DEDUP_REMOVED lines=25> */
.L_x_4481:
[----:B------:R-:W-:Y:S05]  /*14c10*/  BSYNC B0 ;  /* 0x0000000000007941 */ /* 0x000fea0003800000 */
.L_x_4472:
[----:B------:R-:W-:Y:S02]  /*14c20*/  ULDC UR4, c[0x0][0xd14] ;  /* 0x0003450000047ab9 */ /* 0x000fe40000000800 */
[----:B------:R-:W-:-:S13]  /*14c30*/  ISETP.GE.AND P0, PT, R227, UR4, PT ;  /* 0x00000004e3007c0c */ /* 0x000fda000bf06270 */
[----:B------:R-:W-:Y:S05]  /*14c40*/  @!P0 BRA `(.L_x_4491) ;  /* 0xfffffec400088947 */ /* 0x000fea000383ffff */
[----:B------:R-:W-:Y:S05]  /*14c50*/  BRA `(.L_x_4335) ;  /* 0x0000005c002c7947 */ /* 0x000fea0003800000 */
.L_x_4333:
[----:B------:R-:W-:-:S08]  /*14c60*/  NOP ;  /* 0x0000000000007918 */ /* 0x000fd00000000000 */
[----:B--2---:R-:W0:-:S00]  /*14c70*/  USETMAXREG.DEALLOC.CTAPOOL 0x18 ;  /* 0x00000018000079c8 */ /* 0x004e0000080e0500 */
        /* <DEDUP_REMOVED lines=60> */
.L_x_4496:
        /* <DEDUP_REMOVED lines=16> */
.L_x_4495:
[----:B------:R-:W-:Y:S05]  /*15140*/  BSYNC B0 ;  /* 0x0000000000007941 */ /* 0x000fea0003800000 */
.L_x_4494:
        /* <DEDUP_REMOVED lines=25> */
.L_x_4492:
        /* <DEDUP_REMOVED lines=20> */
.L_x_4497:
        /* <DEDUP_REMOVED lines=26> */
[----:B------:R-:W-:Y:S01]  /*155c0*/  IMAD.IADD R0, R5, 0x1, R0 ;  /* 0x0000000105007824 */ /* 0x000fe200078e0200 */
[----:B------:R-:W-:Y:S02]  /*155d0*/  IABS R6, R5 ;  /* 0x0000000500067213 */ /* 0x000fe40000000000 */
[----:B------:R-:W-:-:S04]  /*155e0*/  IABS R4, R8 ;  /* 0x0000000800047213 */ /* 0x000fc80000000000 */
[----:B------:R-:W1:Y:S08]  /*155f0*/  I2F.RP R9, R4 ;  /* 0x0000000400097306 */ /* 0x000e700000209400 */
[----:B-1----:R-:W1:Y:S02]  /*15600*/  MUFU.RCP R9, R9 ;  /* 0x0000000900097308 */ /* 0x002e640000001000 */
[----:B-1----:R-:W-:-:S06]  /*15610*/  VIADD R2, R9, 0xffffffe ;  /* 0x0ffffffe09027836 */ /* 0x002fcc0000000000 */
[----:B------:R1:W2:Y:S02]  /*15620*/  F2I.FTZ.U32.TRUNC.NTZ R3, R2 ;  /* 0x0000000200037305 */ /* 0x0002a4000021f000 */
[----:B-1----:R-:W-:Y:S02]  /*15630*/  IMAD.MOV.U32 R2, RZ, RZ, RZ ;  /* 0x000000ffff027224 */ /* 0x002fe400078e00ff */
[----:B--2---:R-:W-:-:S04]  /*15640*/  IMAD.MOV R7, RZ, RZ, -R3 ;  /* 0x000000ffff077224 */ /* 0x004fc800078e0a03 */
        /* <DEDUP_REMOVED lines=21> */
.L_x_4493:
[----:B------:R-:W-:Y:S02]  /*157a0*/  IMAD.MOV.U32 R17, RZ, RZ, RZ ;  /* 0x000000ffff117224 */ /* 0x000fe400078e00ff */
[----:B------:R-:W-:Y:S02]  /*157b0*/  IMAD.U32 R16, RZ, RZ, UR6 ;  /* 0x00000006ff107e24 */ /* 0x000fe4000f8e00ff */
[----:B------:R-:W-:-:S07]  /*157c0*/  IMAD.MOV.U32 R18, RZ, RZ, RZ ;  /* 0x000000ffff127224 */ /* 0x000fce00078e00ff */
.L_x_4498:
        /* <DEDUP_REMOVED lines=22> */
.L_x_4583:
[----:B--2---:R-:W2:Y:S02]  /*15930*/  LDC.64 R2, c[0x0][0xd60] ;  /* 0x00035800ff027b82 */ /* 0x004ea40000000a00 */
[----:B--2---:R-:W-:-:S05]  /*15940*/  IMAD.WIDE R2, R19, 0x4, R2 ;  /* 0x0000000413027825 */ /* 0x004fca00078e0202 */
[----:B0-----:R-:W1:Y:S01]  /*15950*/  LDG.E R11, desc[UR52][R2.64] ;  /* 0x00000034020b7981 */ /* 0x001e62000c1e1900 */
        /* <DEDUP_REMOVED lines=54> */
.L_x_4500:
        /* <DEDUP_REMOVED lines=14> */
.L_x_4501:
[----:B------:R-:W-:Y:S05]  /*15da0*/  @!P3 BRA `(.L_x_4502) ;  /* 0x00000000000cb947 */ /* 0x000fea0003800000 */
[----:B------:R-:W2:Y:S04]  /*15db0*/  LDG.E R9, desc[UR52][R6.64] ;  /* 0x0000003406097981 */ /* 0x000ea8000c1e1900 */
[----:B------:R-:W2:Y:S02]  /*15dc0*/  LDG.E R6, desc[UR52][R6.64+0x4] ;  /* 0x0000043406067981 */ /* 0x000ea4000c1e1900 */
[----:B--2---:R-:W-:-:S07]  /*15dd0*/  IMAD.IADD R9, R6, 0x1, -R9 ;  /* 0x0000000106097824 */ /* 0x004fce00078e0a09 */
.L_x_4502:
        /* <DEDUP_REMOVED lines=42> */
.L_x_4653:
[----:B------:R-:W-:-:S03]  /*16080*/  UMOV UR4, 0xffffffff ;  /* 0xffffffff00047882 */ /* 0x000fc60000000000 */
[----:B------:R-:W-:Y:S05]  /*16090*/  BRA.DIV UR4, `(.L_x_4506) ;  /* 0x0000005a04187947 */ /* 0x000fea000b800000 */
[----:B------:R-:W-:-:S13]  /*160a0*/  ELECT P6, URZ, PT ;  /* 0x00000000003f782f */ /* 0x000fda00038c0000 */
.L_x_4656:
[----:B------:R-:W2:Y:S01]  /*160b0*/  LDL R5, [R1+0x2c] ;  /* 0x00002c0001057983 */ /* 0x000ea20000100800 */
        /* <DEDUP_REMOVED lines=10> */
.L_x_4657:
        /* <DEDUP_REMOVED lines=8> */
.L_x_4658:
        /* <DEDUP_REMOVED lines=11> */
.L_x_4511:
        /* <DEDUP_REMOVED lines=19> */
.L_x_4659:
        /* <DEDUP_REMOVED lines=8> */
.L_x_4513:
        /* <DEDUP_REMOVED lines=31> */
.L_x_4509:
[----:B------:R-:W-:Y:S05]  /*16630*/  BSYNC B1 ;  /* 0x0000000000017941 */ /* 0x000fea0003800000 */
.L_x_4508:
        /* <DEDUP_REMOVED lines=12> */
[----:B0-----:R-:W-:Y:S05]  /*16700*/  @!P0 BRA `(.L_x_4504) ;  /* 0x0000000400748947 */ /* 0x001fea0003800000 */
[C---:B------:R-:W-:Y:S02]  /*16710*/  IMAD R5, R2.reuse, 0x60, R20 ;  /* 0x0000006002057824 */ /* 0x040fe400078e0214 */
[----:B------:R-:W-:Y:S02]  /*16720*/  VIADD R2, R2, 0xffffffff ;  /* 0xffffffff02027836 */ /* 0x000fe40000000000 */
[----:B------:R-:W-:-:S07]  /*16730*/  VIADD R5, R5, 0xffffff40 ;  /* 0xffffff4005057836 */ /* 0x000fce0000000000 */
.L_x_4520:
        /* <DEDUP_REMOVED lines=9> */
.L_x_4660:
        /* <DEDUP_REMOVED lines=11> */
.L_x_4517:
        /* <DEDUP_REMOVED lines=17> */
.L_x_4661:
        /* <DEDUP_REMOVED lines=8> */
.L_x_4519:
        /* <DEDUP_REMOVED lines=31> */
.L_x_4515:
[----:B------:R-:W-:Y:S05]  /*16c00*/  BSYNC B1 ;  /* 0x0000000000017941 */ /* 0x000fea0003800000 */
.L_x_4514:
        /* <DEDUP_REMOVED lines=13> */
.L_x_4504:
[----:B------:R-:W-:Y:S05]  /*16ce0*/  BSYNC B0 ;  /* 0x0000000000007941 */ /* 0x000fea0003800000 */
.L_x_4503:
[----:B0-----:R-:W2:Y:S01]  /*16cf0*/  LDL R6, [R1+0x20] ;  /* 0x0000200001067983 */ /* 0x001ea20000100800 */
[----:B------:R-:W-:Y:S05]  /*16d00*/  @!P2 WARPSYNC.ALL ;  /* 0x000000000000a948 */ /* 0x000fea0003800000 */
[----:B------:R-:W-:Y:S01]  /*16d10*/  BSSY B6, `(.L_x_4521) ;  /* 0x00002c6000067945 */ /* 0x000fe20003800000 */
[----:B------:R-:W-:Y:S01]  /*16d20*/  @!P2 BAR.SYNC.DEFER_BLOCKING 0xc, 0x120 ;  /* 0x030480000000ab1d */ /* 0x000fe20000010000 */
[----:B--2---:R-:W-:-:S13]  /*16d30*/  ISETP.GT.AND P0, PT, R6, RZ, PT ;  /* 0x000000ff0600720c */ /* 0x004fda0003f04270 */
[----:B------:R-:W-:Y:S05]  /*16d40*/  @P0 BRA `(.L_x_4522) ;  /* 0x0000000000440947 */ /* 0x000fea0003800000 */
[----:B------:R-:W0:Y:S02]  /*16d50*/  S2R R6, SR_TID.X ;  /* 0x0000000000067919 */ /* 0x000e240000002100 */
[----:B0-----:R-:W-:-:S04]  /*16d60*/  LOP3.LUT R6, R6, 0x1f, RZ, 0xc0, !PT ;  /* 0x0000001f06067812 */ /* 0x001fc800078ec0ff */
[----:B------:R-:W-:-:S13]  /*16d70*/  ISETP.NE.AND P1, PT, R6, RZ, PT ;  /* 0x000000ff0600720c */ /* 0x000fda0003f25270 */
[----:B------:R-:W-:Y:S05]  /*16d80*/  @P1 BRA `(.L_x_4523) ;  /* 0x0000002800f81947 */ /* 0x000fea0003800000 */
[----:B------:R-:W0:Y:S01]  /*16d90*/  S2R R7, SR_LANEID ;  /* 0x0000000000077919 */ /* 0x000e220000000000 */
        /* <DEDUP_REMOVED lines=12> */
.L_x_4522:
        /* <DEDUP_REMOVED lines=23> */
.L_x_4524:
        /* <DEDUP_REMOVED lines=20> */
.L_x_4526:
        /* <DEDUP_REMOVED lines=16> */
.L_x_4525:
        /* <DEDUP_REMOVED lines=31> */
.L_x_4527:
        /* <DEDUP_REMOVED lines=19> */
.L_x_4664:
[----:B------:R-:W-:Y:S01]  /*17530*/  UMOV UR4, 0xffffffff ;  /* 0xffffffff00047882 */ /* 0x000fe20000000000 */
[----:B------:R-:W-:Y:S02]  /*17540*/  SHF.R.S32.HI R8, RZ, 0x1f, R0 ;  /* 0x0000001fff087819 */ /* 0x000fe40000011400 */
[----:B------:R-:W-:Y:S05]  /*17550*/  BRA.DIV UR4, `(.L_x_4529) ;  /* 0x0000004604a07947 */ /* 0x000fea000b800000 */
[----:B------:R-:W-:-:S13]  /*17560*/  ELECT P6, URZ, PT ;  /* 0x00000000003f782f */ /* 0x000fda00038c0000 */
.L_x_4667:
        /* <DEDUP_REMOVED lines=22> */
.L_x_4531:
        /* <DEDUP_REMOVED lines=9> */
.L_x_4668:
        /* <DEDUP_REMOVED lines=11> */
.L_x_4533:
        /* <DEDUP_REMOVED lines=22> */
.L_x_4530:
        /* <DEDUP_REMOVED lines=55> */
.L_x_4535:
[----:B------:R-:W-:Y:S05]  /*17ce0*/  BSYNC B0 ;  /* 0x0000000000007941 */ /* 0x000fea0003800000 */
.L_x_4534:
[----:B------:R-:W2:Y:S02]  /*17cf0*/  LDL.LU R10, [R1+0x2c] ;  /* 0x00002c00010a7983 */ /* 0x000ea40000300800 */
        /* <DEDUP_REMOVED lines=8> */
.L_x_4669:
        /* <DEDUP_REMOVED lines=13> */
.L_x_4670:
        /* <DEDUP_REMOVED lines=11> */
.L_x_4540:
        /* <DEDUP_REMOVED lines=37> */
.L_x_4538:
[----:B------:R-:W-:Y:S05]  /*18150*/  BSYNC B0 ;  /* 0x0000000000007941 */ /* 0x000fea0003800000 */
.L_x_4537:
        /* <DEDUP_REMOVED lines=43> */
.L_x_4547:
[----:B-1----:R-:W1:Y:S01]  /*18410*/  S2R R3, SR_CgaCtaId ;  /* 0x0000000000037919 */ /* 0x002e620000008800 */
[----:B------:R-:W-:-:S04]  /*18420*/  MOV R2, 0x400 ;  /* 0x0000040000027802 */ /* 0x000fc80000000f00 */
[----:B-1----:R-:W-:Y:S02]  /*18430*/  LEA R2, R3, R2, 0x18 ;  /* 0x0000000203027211 */ /* 0x002fe400078ec0ff */
[----:B------:R-:W-:-:S03]  /*18440*/  SHF.L.U32 R3, R12, 0x1f, RZ ;  /* 0x0000001f0c037819 */ /* 0x000fc600000006ff */
[----:B------:R-:W-:-:S04]  /*18450*/  IMAD R2, R13, 0x8, R2 ;  /* 0x000000080d027824 */ /* 0x000fc800078e0202 */
[----:B------:R-:W1:Y:S02]  /*18460*/  SYNCS.PHASECHK.TRANS64.TRYWAIT P0, [R2+URZ+0x32440], R3 ;  /* 0x03244003020075a7 */ /* 0x000e64000800017f */
[----:B-1----:R-:W-:Y:S05]  /*18470*/  @!P0 BRA `(.L_x_4548) ;  /* 0x0000003800408947 */ /* 0x002fea0003800000 */
.L_x_4671:
        /* <DEDUP_REMOVED lines=11> */
.L_x_4549:
[----:B--2---:R-:W2:Y:S01]  /*18530*/  LDL R7, [R1] ;  /* 0x0000000001077983 */ /* 0x004ea20000100800 */
        /* <DEDUP_REMOVED lines=21> */
.L_x_4672:
        /* <DEDUP_REMOVED lines=8> */
.L_x_4551:
        /* <DEDUP_REMOVED lines=34> */
.L_x_4546:
[----:B------:R-:W-:Y:S05]  /*18930*/  BSYNC B2 ;  /* 0x0000000000027941 */ /* 0x000fea0003800000 */
.L_x_4545:
[----:B------:R-:W2:Y:S02]  /*18940*/  LDL.LU R2, [R1+0x20] ;  /* 0x0000200001027983 */ /* 0x000ea40000300800 */
[----:B--2---:R-:W-:-:S07]  /*18950*/  VIADD R5, R2, 0xfffffffd ;  /* 0xfffffffd02057836 */ /* 0x004fce0000000000 */
.L_x_4544:
[----:B------:R-:W-:Y:S05]  /*18960*/  BSYNC B1 ;  /* 0x0000000000017941 */ /* 0x000fea0003800000 */
.L_x_4543:
[----:B------:R-:W-:-:S13]  /*18970*/  ISETP.NE.AND P0, PT, R9, RZ, PT ;  /* 0x000000ff0900720c */ /* 0x000fda0003f05270 */
[----:B------:R-:W-:Y:S05]  /*18980*/  @!P0 BRA `(.L_x_4542) ;  /* 0x0000000c00888947 */ /* 0x000fea0003800000 */
.L_x_4566:
        /* <DEDUP_REMOVED lines=14> */
[----:B------:R-:W1:Y:S02]  /*18a70*/  LDC R6, c[0x0][0x41c] ;  /* 0x00010700ff067b82 */ /* 0x000e640000000800 */
[----:B-1----:R-:W-:-:S13]  /*18a80*/  ISETP.NE.AND P0, PT, R6, 0x1, PT ;  /* 0x000000010600780c */ /* 0x002fda0003f05270 */
        /* <DEDUP_REMOVED lines=14> */
.L_x_4554:
[----:B------:R-:W2:Y:S01]  /*18b70*/  S2R R3, SR_CgaCtaId ;  /* 0x0000000000037919 */ /* 0x000ea20000008800 */
[----:B------:R-:W-:-:S04]  /*18b80*/  MOV R2, 0x400 ;  /* 0x0000040000027802 */ /* 0x000fc80000000f00 */
[----:B--2---:R-:W-:Y:S02]  /*18b90*/  LEA R2, R3, R2, 0x18 ;  /* 0x0000000203027211 */ /* 0x004fe400078ec0ff */
[----:B------:R-:W-:-:S03]  /*18ba0*/  SHF.L.U32 R3, R9, 0x1f, RZ ;  /* 0x0000001f09037819 */ /* 0x000fc600000006ff */
[----:B------:R-:W-:-:S04]  /*18bb0*/  IMAD R2, R10, 0x8, R2 ;  /* 0x000000080a027824 */ /* 0x000fc800078e0202 */
[----:B------:R-:W2:Y:S02]  /*18bc0*/  SYNCS.PHASECHK.TRANS64.TRYWAIT P0, [R2+URZ+0x32440], R3 ;  /* 0x03244003020075a7 */ /* 0x000ea4000800017f */
[----:B--2---:R-:W-:Y:S05]  /*18bd0*/  @!P0 BRA `(.L_x_4555) ;  /* 0x0000003000908947 */ /* 0x004fea0003800000 */
.L_x_4673:
        /* <DEDUP_REMOVED lines=11> */
.L_x_4556:
[----:B0-----:R-:W3:Y:S01]  /*18c90*/  LDL R12, [R1+0x10] ;  /* 0x00001000010c7983 */ /* 0x001ee20000100800 */
[----:B-1----:R-:W-:Y:S01]  /*18ca0*/  MOV R7, 0x400 ;  /* 0x0000040000077802 */ /* 0x002fe20000000f00 */
        /* <DEDUP_REMOVED lines=19> */
.L_x_4674:
        /* <DEDUP_REMOVED lines=8> */
.L_x_4558:
        /* <DEDUP_REMOVED lines=33> */
.L_x_4553:
[----:B------:R-:W-:Y:S05]  /*19070*/  BSYNC B1 ;  /* 0x0000000000017941 */ /* 0x000fea0003800000 */
.L_x_4552:
        /* <DEDUP_REMOVED lines=29> */
.L_x_4561:
[----:B------:R-:W2:Y:S01]  /*19250*/  S2R R3, SR_CgaCtaId ;  /* 0x0000000000037919 */ /* 0x000ea20000008800 */
[----:B------:R-:W-:-:S04]  /*19260*/  MOV R2, 0x400 ;  /* 0x0000040000027802 */ /* 0x000fc80000000f00 */
[----:B--2---:R-:W-:Y:S02]  /*19270*/  LEA R2, R3, R2, 0x18 ;  /* 0x0000000203027211 */ /* 0x004fe400078ec0ff */
[----:B------:R-:W-:-:S03]  /*19280*/  SHF.L.U32 R3, R11, 0x1f, RZ ;  /* 0x0000001f0b037819 */ /* 0x000fc600000006ff */
[----:B------:R-:W-:-:S04]  /*19290*/  IMAD R2, R12, 0x8, R2 ;  /* 0x000000080c027824 */ /* 0x000fc800078e0202 */
[----:B------:R-:W2:Y:S02]  /*192a0*/  SYNCS.PHASECHK.TRANS64.TRYWAIT P0, [R2+URZ+0x32440], R3 ;  /* 0x03244003020075a7 */ /* 0x000ea4000800017f */
[----:B--2---:R-:W-:Y:S05]  /*192b0*/  @!P0 BRA `(.L_x_4562) ;  /* 0x0000002c00008947 */ /* 0x004fea0003800000 */
.L_x_4675:
        /* <DEDUP_REMOVED lines=11> */
.L_x_4563:
[----:B-1----:R-:W3:Y:S01]  /*19370*/  LDL R7, [R1] ;  /* 0x0000000001077983 */ /* 0x002ee20000100800 */
        /* <DEDUP_REMOVED lines=21> */
.L_x_4676:
        /* <DEDUP_REMOVED lines=8> */
.L_x_4565:
        /* <DEDUP_REMOVED lines=34> */
.L_x_4560:
[----:B------:R-:W-:Y:S05]  /*19770*/  BSYNC B1 ;  /* 0x0000000000017941 */ /* 0x000fea0003800000 */
.L_x_4559:
[C---:B------:R-:W-:Y:S01]  /*19780*/  ISETP.GT.AND P0, PT, R5.reuse, 0x1, PT ;  /* 0x000000010500780c */ /* 0x040fe20003f04270 */
[----:B------:R-:W-:-:S12]  /*19790*/  VIADD R5, R5, 0xfffffffe ;  /* 0xfffffffe05057836 */ /* 0x000fd80000000000 */
[----:B------:R-:W-:Y:S05]  /*197a0*/  @P0 BRA `(.L_x_4566) ;  /* 0xfffffff000780947 */ /* 0x000fea000383ffff */
.L_x_4542:
[----:B------:R-:W-:Y:S05]  /*197b0*/  BSYNC B0 ;  /* 0x0000000000007941 */ /* 0x000fea0003800000 */
.L_x_4541:
        /* <DEDUP_REMOVED lines=15> */
[----:B0-----:R-:W1:Y:S01]  /*198b0*/  POPC R5, UR4 ;  /* 0x0000000400057d09 */ /* 0x001e620008000000 */
[----:B--2---:R-:W-:-:S13]  /*198c0*/  ISETP.EQ.U32.AND P0, PT, R4, R7, PT ;  /* 0x000000070400720c */ /* 0x004fda0003f02070 */
[----:B-1----:R-:W2:Y:S01]  /*198d0*/  @P0 ATOMG.E.ADD.STRONG.GPU PT, R3, desc[UR52][R2.64], R5 ;  /* 0x00000005020309a8 */ /* 0x002ea200081ee1f4 */
[----:B------:R-:W0:Y:S02]  /*198e0*/  S2R R6, SR_LTMASK ;  /* 0x0000000000067919 */ /* 0x000e240000003900 */
[----:B0-----:R-:W-:-:S04]  /*198f0*/  LOP3.LUT R6, R6, UR4, RZ, 0xc0, !PT ;  /* 0x0000000406067c12 */ /* 0x001fc8000f8ec0ff */
[----:B------:R-:W0:Y:S01]  /*19900*/  POPC R7, R6 ;  /* 0x0000000600077309 */ /* 0x000e220000000000 */
[----:B--2---:R-:W0:Y:S02]  /*19910*/  SHFL.IDX PT, R4, R3, R4, 0x1f ;  /* 0x00001f0403047589 */ /* 0x004e2400000e0000 */
[----:B0-----:R-:W-:-:S07]  /*19920*/  IADD3 R16, R4, UR48, R7 ;  /* 0x0000003004107c10 */ /* 0x001fce000fffe007 */
.L_x_4568:
[----:B------:R-:W-:Y:S05]  /*19930*/  BSYNC B0 ;  /* 0x0000000000007941 */ /* 0x000fea0003800000 */
.L_x_4567:
[----:B-1----:R-:W2:Y:S02]  /*19940*/  LDL.LU R2, [R1+0x8] ;  /* 0x0000080001027983 */ /* 0x002ea40000300800 */
[----:B--2---:R-:W-:-:S05]  /*19950*/  LOP3.LUT R2, R2, R0, RZ, 0x3c, !PT ;  /* 0x0000000002027212 */ /* 0x004fca00078e3cff */
[----:B------:R1:W-:Y:S02]  /*19960*/  STL [R1+0x8], R2 ;  /* 0x0000080201007387 */ /* 0x0003e40000100800 */
.L_x_4523:
[----:B------:R-:W-:Y:S05]  /*19970*/  BSYNC B6 ;  /* 0x0000000000067941 */ /* 0x000fea0003800000 */
.L_x_4521:
[----:B------:R-:W-:-:S03]  /*19980*/  UMOV UR4, 0xffffffff ;  /* 0xffffffff00047882 */ /* 0x000fc60000000000 */
[----:B------:R-:W-:Y:S05]  /*19990*/  BRA.DIV UR4, `(.L_x_4569) ;  /* 0x0000002604707947 */ /* 0x000fea000b800000 */
[----:B------:R2:W3:Y:S04]  /*199a0*/  SHFL.IDX PT, R4, R16, RZ, 0x1f ;  /* 0x00001fff10047589 */ /* 0x0004e800000e0000 */
[----:B------:R-:W4:Y:S02]  /*199b0*/  SHFL.IDX PT, R16, R16, 0x1, 0x1f ;  /* 0x00201f0010107f89 */ /* 0x000f2400000e0000 */
.L_x_4680:
[----:B------:R-:W5:Y:S01]  /*199c0*/  S2R R0, SR_TID.X ;  /* 0x0000000000007919 */ /* 0x000f620000002100 */
[----:B------:R-:W-:Y:S01]  /*199d0*/  ULDC UR4, c[0x0][0xd14] ;  /* 0x0003450000047ab9 */ /* 0x000fe20000000800 */
[----:B------:R-:W-:Y:S01]  /*199e0*/  BSSY B0, `(.L_x_4570) ;  /* 0x000000b000007945 */ /* 0x000fe20003800000 */
[----:B------:R-:W-:Y:S01]  /*199f0*/  IMAD.MOV.U32 R17, RZ, RZ, RZ ;  /* 0x000000ffff117224 */ /* 0x000fe200078e00ff */
[----:B-----5:R-:W-:Y:S01]  /*19a00*/  LOP3.LUT R7, R0, 0x1f, RZ, 0xc0, !PT ;  /* 0x0000001f00077812 */ /* 0x020fe200078ec0ff */
[----:B------:R-:W-:-:S03]  /*19a10*/  IMAD.U32 R0, RZ, RZ, UR4 ;  /* 0x00000004ff007e24 */ /* 0x000fc6000f8e00ff */
[C---:B------:R-:W-:Y:S01]  /*19a20*/  ISETP.NE.AND P0, PT, R7.reuse, 0x1f, PT ;  /* 0x0000001f0700780c */ /* 0x040fe20003f05270 */
[----:B0-----:R-:W-:-:S05]  /*19a30*/  IMAD.IADD R5, R7, 0x1, R19 ;  /* 0x0000000107057824 */ /* 0x001fca00078e0213 */
[----:B------:R-:W-:-:S13]  /*19a40*/  ISETP.GE.OR P0, PT, R5, R0, !P0 ;  /* 0x000000000500720c */ /* 0x000fda0004706670 */
[----:B------:R-:W-:Y:S05]  /*19a50*/  @P0 BRA `(.L_x_4571) ;  /* 0x00000000000c0947 */ /* 0x000fea0003800000 */
[----:B-1----:R-:W0:Y:S02]  /*19a60*/  LDC.64 R2, c[0x0][0xd58] ;  /* 0x00035600ff027b82 */ /* 0x002e240000000a00 */
[----:B0-----:R-:W-:-:S05]  /*19a70*/  IMAD.WIDE R2, R5, 0x4, R2 ;  /* 0x0000000405027825 */ /* 0x001fca00078e0202 */
[----:B------:R0:W5:Y:S02]  /*19a80*/  LDG.E R17, desc[UR52][R2.64] ;  /* 0x0000003402117981 */ /* 0x000164000c1e1900 */
.L_x_4571:
[----:B------:R-:W-:Y:S05]  /*19a90*/  BSYNC B0 ;  /* 0x0000000000007941 */ /* 0x000fea0003800000 */
.L_x_4570:
        /* <DEDUP_REMOVED lines=21> */
[----:B-1----:R-:W-:-:S05]  /*19bf0*/  IMAD.IADD R2, R6, 0x1, R7 ;  /* 0x0000000106027824 */ /* 0x002fca00078e0207 */
[----:B------:R0:W1:Y:S02]  /*19c00*/  SHFL.IDX PT, R14, R2, 0x1f, 0x1f ;  /* 0x03e01f00020e7f89 */ /* 0x00006400000e0000 */
.L_x_4688:
[----:B------:R-:W-:Y:S02]  /*19c10*/  ULDC UR4, c[0x0][0xd10] ;  /* 0x0003440000047ab9 */ /* 0x000fe40000000800 */
[----:B------:R-:W-:-:S04]  /*19c20*/  IMAD.U32 R5, RZ, RZ, UR4 ;  /* 0x00000004ff057e24 */ /* 0x000fc8000f8e00ff */
[----:B-1----:R-:W-:-:S04]  /*19c30*/  IMAD R3, R14, R5, RZ ;  /* 0x000000050e037224 */ /* 0x002fc800078e02ff */
[----:B--2-4-:R-:W-:-:S05]  /*19c40*/  IMAD.IADD R16, R16, 0x1, R3 ;  /* 0x0000000110107824 */ /* 0x014fca00078e0203 */
[----:B---3--:R-:W-:-:S13]  /*19c50*/  ISETP.GT.AND P0, PT, R16, R4, PT ;  /* 0x000000041000720c */ /* 0x008fda0003f04270 */
[----:B------:R-:W-:Y:S05]  /*19c60*/  @P0 BRA `(.L_x_4573) ;  /* 0x0000000000b40947 */ /* 0x000fea0003800000 */
[----:B------:R-:W1:Y:S02]  /*19c70*/  LDC R0, c[0x0][0xd14] ;  /* 0x00034500ff007b82 */ /* 0x000e640000000800 */
.L_x_4578:
        /* <DEDUP_REMOVED lines=14> */
.L_x_4576:
[----:B------:R-:W-:Y:S05]  /*19d60*/  BSYNC B0 ;  /* 0x0000000000007941 */ /* 0x000fea0003800000 */
.L_x_4575:
[----:B------:R-:W-:-:S03]  /*19d70*/  UMOV UR4, 0xffffffff ;  /* 0xffffffff00047882 */ /* 0x000fc60000000000 */
[----:B------:R-:W-:Y:S05]  /*19d80*/  BRA.DIV UR4, `(.L_x_4577) ;  /* 0x0000002604907947 */ /* 0x000fea000b800000 */
[----:B-----5:R-:W1:Y:S01]  /*19d90*/  SHFL.UP PT, R14, R17, 0x1, RZ ;  /* 0x04200000110e7989 */ /* 0x020e6200000e00ff */
[C---:B------:R-:W-:Y:S02]  /*19da0*/  ISETP.NE.AND P0, PT, R7.reuse, RZ, PT ;  /* 0x000000ff0700720c */ /* 0x040fe40003f05270 */
[C---:B------:R-:W-:Y:S02]  /*19db0*/  ISETP.GE.U32.AND P1, PT, R7.reuse, 0x2, PT ;  /* 0x000000020700780c */ /* 0x040fe40003f26070 */
        /* <DEDUP_REMOVED lines=18> */
.L_x_4696:
[----:B------:R-:W-:Y:S02]  /*19ee0*/  ULDC UR4, c[0x0][0xd10] ;  /* 0x0003440000047ab9 */ /* 0x000fe40000000800 */
[----:B------:R-:W-:-:S04]  /*19ef0*/  IMAD.U32 R5, RZ, RZ, UR4 ;  /* 0x00000004ff057e24 */ /* 0x000fc8000f8e00ff */
[----:B-1----:R-:W-:-:S04]  /*19f00*/  IMAD R3, R14, R5, RZ ;  /* 0x000000050e037224 */ /* 0x002fc800078e02ff */
[----:B------:R-:W-:-:S05]  /*19f10*/  IMAD.IADD R16, R3, 0x1, R16 ;  /* 0x0000000103107824 */ /* 0x000fca00078e0210 */
[----:B------:R-:W-:-:S13]  /*19f20*/  ISETP.GT.AND P0, PT, R16, R4, PT ;  /* 0x000000041000720c */ /* 0x000fda0003f04270 */
[----:B------:R-:W-:Y:S05]  /*19f30*/  @!P0 BRA `(.L_x_4578) ;  /* 0xfffffffc00508947 */ /* 0x000fea000383ffff */
.L_x_4573:
        /* <DEDUP_REMOVED lines=8> */
.L_x_4700:
[----:B------:R-:W-:Y:S01]  /*19fc0*/  ISETP.NE.AND P0, PT, R3, RZ, PT ;  /* 0x000000ff0300720c */ /* 0x000fe20003f05270 */
[----:B------:R-:W-:-:S12]  /*19fd0*/  IMAD.MOV.U32 R7, RZ, RZ, RZ ;  /* 0x000000ffff077224 */ /* 0x000fd800078e00ff */
[----:B------:R-:W-:Y:S05]  /*19fe0*/  @!P0 BRA `(.L_x_4580) ;  /* 0x0000000000108947 */ /* 0x000fea0003800000 */
[----:B------:R-:W-:Y:S01]  /*19ff0*/  UMOV UR4, 0xffffffff ;  /* 0xffffffff00047882 */ /* 0x000fe20000000000 */
[----:B------:R-:W-:Y:S02]  /*1a000*/  VIADD R12, R6, 0xffffffff ;  /* 0xffffffff060c7836 */ /* 0x000fe40000000000 */
[----:B------:R-:W-:Y:S05]  /*1a010*/  BRA.DIV UR4, `(.L_x_4581) ;  /* 0x0000002a04047947 */ /* 0x000fea000b800000 */
[----:B------:R3:W4:Y:S02]  /*1a020*/  SHFL.IDX PT, R7, R2, R12, 0x1f ;  /* 0x00001f0c02077589 */ /* 0x00072400000e0000 */
.L_x_4580:
[----:B0--3--:R-:W0:Y:S01]  /*1a030*/  LDC.64 R2, c[0x0][0xd68] ;  /* 0x00035a00ff027b82 */ /* 0x009e220000000a00 */
[----:B------:R-:W-:-:S04]  /*1a040*/  IMAD.IADD R19, R6, 0x1, R19 ;  /* 0x0000000106137824 */ /* 0x000fc800078e0213 */
[----:B0-----:R-:W-:-:S05]  /*1a050*/  IMAD.WIDE R2, R19, 0x4, R2 ;  /* 0x0000000413027825 */ /* 0x001fca00078e0202 */
[----:B------:R-:W1:Y:S01]  /*1a060*/  LDG.E R9, desc[UR52][R2.64] ;  /* 0x0000003402097981 */ /* 0x000e62000c1e1900 */
[----:B----4-:R-:W-:-:S04]  /*1a070*/  IMAD R16, R7, R5, R16 ;  /* 0x0000000507107224 */ /* 0x010fc800078e0210 */
[----:B------:R-:W-:Y:S02]  /*1a080*/  IMAD.IADD R7, R4, 0x1, -R16 ;  /* 0x0000000104077824 */ /* 0x000fe400078e0a10 */
[----:B-12---:R-:W-:-:S05]  /*1a090*/  IMAD R6, R17, R9, RZ ;  /* 0x0000000911067224 */ /* 0x006fca00078e02ff */
        /* <DEDUP_REMOVED lines=60> */
.L_x_4574:
[----:B------:R-:W-:Y:S01]  /*1a460*/  UMOV UR4, URZ ;  /* 0x0000003f00047c82 */ /* 0x000fe20008000000 */
[----:B------:R-:W-:Y:S01]  /*1a470*/  UMOV UR5, URZ ;  /* 0x0000003f00057c82 */ /* 0x000fe20008000000 */
[----:B------:R-:W-:Y:S01]  /*1a480*/  ULDC UR6, c[0x0][0xd14] ;  /* 0x0003450000067ab9 */ /* 0x000fe20000000800 */
[----:B------:R-:W-:Y:S02]  /*1a490*/  IMAD.MOV.U32 R16, RZ, RZ, R4 ;  /* 0x000000ffff107224 */ /* 0x000fe400078e0004 */
[----:B------:R-:W-:Y:S02]  /*1a4a0*/  IMAD.U32 R17, RZ, RZ, UR4 ;  /* 0x00000004ff117e24 */ /* 0x000fe4000f8e00ff */
[----:B------:R-:W-:Y:S02]  /*1a4b0*/  IMAD.U32 R18, RZ, RZ, UR5 ;  /* 0x00000005ff127e24 */ /* 0x000fe4000f8e00ff */
[----:B------:R-:W-:-:S07]  /*1a4c0*/  IMAD.U32 R19, RZ, RZ, UR6 ;  /* 0x00000006ff137e24 */ /* 0x000fce000f8e00ff */
.L_x_4582:
        /* <DEDUP_REMOVED lines=12> */
.L_x_4499:
[----:B-1----:R-:W3:Y:S01]  /*1a590*/  LDL.LU R0, [R1+0x2c] ;  /* 0x00002c0001007983 */ /* 0x002ee20000300800 */
        /* <DEDUP_REMOVED lines=10> */
.L_x_4703:
[----:B------:R-:W-:-:S03]  /*1a640*/  UMOV UR4, 0xffffffff ;  /* 0xffffffff00047882 */ /* 0x000fc60000000000 */
[----:B------:R-:W-:Y:S05]  /*1a650*/  BRA.DIV UR4, `(.L_x_4585) ;  /* 0x0000002204b07947 */ /* 0x000fea000b800000 */
[----:B------:R-:W2:Y:S02]  /*1a660*/  S2R R2, SR_TID.X ;  /* 0x0000000000027919 */ /* 0x000ea40000002100 */
[----:B--2---:R-:W-:-:S04]  /*1a670*/  SHF.R.U32.HI R2, RZ, 0x5, R2 ;  /* 0x00000005ff027819 */ /* 0x004fc80000011602 */
[----:B------:R-:W-:-:S05]  /*1a680*/  LOP3.LUT R2, R2, 0x3, RZ, 0xc0, !PT ;  /* 0x0000000302027812 */ /* 0x000fca00078ec0ff */
[----:B------:R2:W3:Y:S02]  /*1a690*/  SHFL.IDX PT, R14, R2, RZ, 0x1f ;  /* 0x00001fff020e7589 */ /* 0x0004e400000e0000 */
.L_x_4706:
[----:B---3--:R-:W-:-:S13]  /*1a6a0*/  ISETP.NE.AND P0, PT, R14, RZ, PT ;  /* 0x000000ff0e00720c */ /* 0x008fda0003f05270 */
[----:B------:R-:W-:Y:S05]  /*1a6b0*/  @P0 BRA `(.L_x_4335) ;  /* 0x0000000000940947 */ /* 0x000fea0003800000 */
[----:B------:R-:W-:-:S03]  /*1a6c0*/  UMOV UR4, 0xffffffff ;  /* 0xffffffff00047882 */ /* 0x000fc60000000000 */
[----:B------:R-:W-:Y:S05]  /*1a6d0*/  BRA.DIV UR4, `(.L_x_4586) ;  /* 0x0000002204c47947 */ /* 0x000fea000b800000 */
[----:B------:R-:W-:-:S13]  /*1a6e0*/  ELECT P6, URZ, PT ;  /* 0x00000000003f782f */ /* 0x000fda00038c0000 */
.L_x_4709:
[----:B------:R-:W-:Y:S05]  /*1a6f0*/  @!P6 BRA `(.L_x_4335) ;  /* 0x000000000084e947 */ /* 0x000fea0003800000 */
[----:B--2---:R-:W2:Y:S02]  /*1a700*/  LDL.LU R2, [R1+0x34] ;  /* 0x0000340001027983 */ /* 0x004ea40000300800 */
[----:B--2---:R-:W-:-:S04]  /*1a710*/  LOP3.LUT R2, R2, 0x2, RZ, 0xfc, !PT ;  /* 0x0000000202027812 */ /* 0x004fc800078efcff */
[----:B------:R-:W-:-:S13]  /*1a720*/  ISETP.NE.AND P2, PT, R2, 0x3, PT ;  /* 0x000000030200780c */ /* 0x000fda0003f45270 */
[----:B------:R-:W-:Y:S05]  /*1a730*/  @!P2 BRA `(.L_x_4587) ;  /* 0x000000000004a947 */ /* 0x000fea0003800000 */
[----:B------:R-:W-:Y:S01]  /*1a740*/  BPT.TRAP 0x1 ;  /* 0x000000040000795c */ /* 0x000fe20000300000 */
.L_x_4587:
        /* <DEDUP_REMOVED lines=14> */
.L_x_4710:
[----:B------:R-:W2:Y:S02]  /*1a830*/  SYNCS.PHASECHK.TRANS64.TRYWAIT P0, [R7+URZ], R2 ;  /* 0x00000002070075a7 */ /* 0x000ea4000800017f */
[----:B--2---:R-:W-:Y:S05]  /*1a840*/  @!P0 BRA `(.L_x_4589) ;  /* 0x00000020009c8947 */ /* 0x004fea0003800000 */
.L_x_4711:
[----:B------:R-:W-:Y:S05]  /*1a850*/  @!P2 BRA `(.L_x_4590) ;  /* 0x000000000004a947 */ /* 0x000fea0003800000 */
[----:B------:R-:W-:Y:S01]  /*1a860*/  BPT.TRAP 0x1 ;  /* 0x000000040000795c */ /* 0x000fe20000300000 */
.L_x_4590:
[----:B------:R-:W3:Y:S01]  /*1a870*/  LDL.LU R4, [R1] ;  /* 0x0000000001047983 */ /* 0x000ee20000300800 */
[----:B------:R-:W-:-:S04]  /*1a880*/  VIADD R0, R0, 0x32460 ;  /* 0x0003246000007836 */ /* 0x000fc80000000000 */
[----:B---3--:R-:W-:-:S04]  /*1a890*/  IMAD R4, R4, 0x8, R0 ;  /* 0x0000000804047824 */ /* 0x008fc800078e0200 */
[----:B------:R-:W3:Y:S02]  /*1a8a0*/  SYNCS.PHASECHK.TRANS64.TRYWAIT P0, [R4+URZ], R5 ;  /* 0x00000005040075a7 */ /* 0x000ee4000800017f */
[----:B---3--:R-:W-:Y:S05]  /*1a8b0*/  @!P0 BRA `(.L_x_4591) ;  /* 0x0000002000948947 */ /* 0x008fea0003800000 */
.L_x_4712:
[----:B------:R-:W-:-:S07]  /*1a8c0*/  IMAD R3, R3, 0x8, R0 ;  /* 0x0000000803037824 */ /* 0x000fce00078e0200 */
.L_x_4592:
[----:B----4-:R4:W0:Y:S02]  /*1a8d0*/  SYNCS.PHASECHK.TRANS64.TRYWAIT P0, [R3+URZ], R2 ;  /* 0x00000002030075a7 */ /* 0x010824000800017f */
[----:B0-----:R-:W-:Y:S05]  /*1a8e0*/  @!P0 NANOSLEEP.SYNCS 0x989680 ;  /* 0x009896800000895d */ /* 0x001fea0003900000 */
[----:B------:R-:W0:Y:S02]  /*1a8f0*/  @!P0 SYNCS.PHASECHK.TRANS64 P0, [R3+URZ], R2 ;  /* 0x00000002030085a7 */ /* 0x000e24000800007f */
[----:B0-----:R-:W-:Y:S05]  /*1a900*/  @!P0 BRA `(.L_x_4592) ;  /* 0xfffffffc00f08947 */ /* 0x001fea000383ffff */
.L_x_4335:
[----:B------:R-:W-:Y:S05]  /*1a910*/  BSYNC B7 ;  /* 0x0000000000077941 */ /* 0x000fea0003800000 */
.L_x_4332:
[----:B------:R-:W-:Y:S05]  /*1a920*/  EXIT ;  /* 0x000000000000794d */ /* 0x000fea0003800000 */
.L_x_4353:
[----:B0-----:R0:W1:Y:S02]  /*1a930*/  SYNCS.PHASECHK.TRANS64.TRYWAIT P6, [R90+URZ+0x32490], R111 ;  /* 0x0324906f5a0075a7 */ /* 0x00106400080c017f */
[----:B-1----:R-:W-:Y:S05]  /*1a940*/  @!P6 NANOSLEEP.SYNCS 0x989680 ;  /* 0x009896800000e95d */ /* 0x002fea0003900000 */
[----:B------:R-:W1:Y:S02]  /*1a950*/  @!P6 SYNCS.PHASECHK.TRANS64 P6, [R90+URZ+0x32490], R111 ;  /* 0x0324906f5a00e5a7 */ /* 0x000e6400080c007f */
[----:B-1----:R-:W-:Y:S05]  /*1a960*/  @!P6 BRA `(.L_x_4353) ;  /* 0xfffffffc00f0e947 */ /* 0x002fea000383ffff */
[----:B------:R-:W-:Y:S05]  /*1a970*/  BRA `(.L_x_4593) ;  /* 0xfffffe8400247947 */ /* 0x000fea000383ffff */
.L_x_4371:
[----:B0-----:R0:W1:Y:S02]  /*1a980*/  SYNCS.PHASECHK.TRANS64.TRYWAIT P5, [R90+URZ+0x32490], R111 ;  /* 0x0324906f5a0075a7 */ /* 0x00106400080a017f */
[----:B-1----:R-:W-:Y:S05]  /*1a990*/  @!P5 NANOSLEEP.SYNCS 0x989680 ;  /* 0x009896800000d95d */ /* 0x002fea0003900000 */
[----:B------:R-:W1:Y:S02]  /*1a9a0*/  @!P5 SYNCS.PHASECHK.TRANS64 P5, [R90+URZ+0x32490], R111 ;  /* 0x0324906f5a00d5a7 */ /* 0x000e6400080a007f */
[----:B-1----:R-:W-:Y:S05]  /*1a9b0*/  @!P5 BRA `(.L_x_4371) ;  /* 0xfffffffc00f0d947 */ /* 0x002fea000383ffff */
[----:B------:R-:W-:Y:S05]  /*1a9c0*/  BRA `(.L_x_4594) ;  /* 0xfffffe9400d87947 */ /* 0x000fea000383ffff */
.L_x_4380:
[----:B0-----:R0:W1:Y:S02]  /*1a9d0*/  SYNCS.PHASECHK.TRANS64.TRYWAIT P4, [R90+URZ+0x32490], R111 ;  /* 0x0324906f5a0075a7 */ /* 0x001064000808017f */
[----:B-1----:R-:W-:Y:S05]  /*1a9e0*/  @!P4 NANOSLEEP.SYNCS 0x989680 ;  /* 0x009896800000c95d */ /* 0x002fea0003900000 */
[----:B------:R-:W1:Y:S02]  /*1a9f0*/  @!P4 SYNCS.PHASECHK.TRANS64 P4, [R90+URZ+0x32490], R111 ;  /* 0x0324906f5a00c5a7 */ /* 0x000e64000808007f */
[----:B-1----:R-:W-:Y:S05]  /*1aa00*/  @!P4 BRA `(.L_x_4380) ;  /* 0xfffffffc00f0c947 */ /* 0x002fea000383ffff */
[----:B------:R-:W-:Y:S05]  /*1aa10*/  BRA `(.L_x_4595) ;  /* 0xfffffea800287947 */ /* 0x000fea000383ffff */
.L_x_4386:
[----:B-1----:R1:W2:Y:S02]  /*1aa20*/  SYNCS.PHASECHK.TRANS64.TRYWAIT P3, [R90+URZ+0x324b0], R111 ;  /* 0x0324b06f5a0075a7 */ /* 0x0022a4000806017f */
[----:B--2---:R-:W-:Y:S05]  /*1aa30*/  @!P3 NANOSLEEP.SYNCS 0x989680 ;  /* 0x009896800000b95d */ /* 0x004fea0003900000 */
[----:B------:R-:W2:Y:S02]  /*1aa40*/  @!P3 SYNCS.PHASECHK.TRANS64 P3, [R90+URZ+0x324b0], R111 ;  /* 0x0324b06f5a00b5a7 */ /* 0x000ea4000806007f */
[----:B--2---:R-:W-:Y:S05]  /*1aa50*/  @!P3 BRA `(.L_x_4386) ;  /* 0xfffffffc00f0b947 */ /* 0x004fea000383ffff */
[----:B------:R-:W-:Y:S05]  /*1aa60*/  BRA `(.L_x_4596) ;  /* 0xfffffea800bc7947 */ /* 0x000fea000383ffff */
.L_x_4394:
        /* <DEDUP_REMOVED lines=13> */
.L_x_4598:
[----:B------:R-:W-:Y:S05]  /*1ab40*/  BSYNC B0 ;  /* 0x0000000000007941 */ /* 0x000fea0003800000 */
.L_x_4597:
[----:B------:R-:W-:Y:S05]  /*1ab50*/  BRA `(.L_x_4599) ;  /* 0xfffffeb400607947 */ /* 0x000fea000383ffff */
.L_x_4410:
        /* <DEDUP_REMOVED lines=8> */
.L_x_4601:
[----:B------:R-:W-:Y:S05]  /*1abe0*/  BSYNC B1 ;  /* 0x0000000000017941 */ /* 0x000fea0003800000 */
.L_x_4600:
[----:B------:R-:W-:Y:S05]  /*1abf0*/  BRA `(.L_x_4602) ;  /* 0xfffffec000e47947 */ /* 0x000fea000383ffff */
.L_x_4411:
        /* <DEDUP_REMOVED lines=8> */
.L_x_4604:
[----:B------:R-:W-:Y:S05]  /*1ac80*/  BSYNC B1 ;  /* 0x0000000000017941 */ /* 0x000fea0003800000 */
.L_x_4603:
[----:B------:R-:W-:Y:S05]  /*1ac90*/  BRA `(.L_x_4605) ;  /* 0xfffffec000c47947 */ /* 0x000fea000383ffff */
.L_x_4412:
        /* <DEDUP_REMOVED lines=8> */
.L_x_4607:
[----:B------:R-:W-:Y:S05]  /*1ad20*/  BSYNC B1 ;  /* 0x0000000000017941 */ /* 0x000fea0003800000 */
.L_x_4606:
[----:B------:R-:W-:Y:S05]  /*1ad30*/  BRA `(.L_x_4608) ;  /* 0xfffffec000a47947 */ /* 0x000fea000383ffff */
.L_x_4413:
        /* <DEDUP_REMOVED lines=8> */
.L_x_4610:
[----:B------:R-:W-:Y:S05]  /*1adc0*/  BSYNC B1 ;  /* 0x0000000000017941 */ /* 0x000fea0003800000 */
.L_x_4609:
[----:B------:R-:W-:Y:S05]  /*1add0*/  BRA `(.L_x_4611) ;  /* 0xfffffec000847947 */ /* 0x000fea000383ffff */
.L_x_4414:
        /* <DEDUP_REMOVED lines=8> */
.L_x_4613:
[----:B------:R-:W-:Y:S05]  /*1ae60*/  BSYNC B1 ;  /* 0x0000000000017941 */ /* 0x000fea0003800000 */
.L_x_4612:
[----:B------:R-:W-:Y:S05]  /*1ae70*/  BRA `(.L_x_4614) ;  /* 0xfffffec000647947 */ /* 0x000fea000383ffff */
.L_x_4415:
        /* <DEDUP_REMOVED lines=8> */
.L_x_4616:
[----:B------:R-:W-:Y:S05]  /*1af00*/  BSYNC B1 ;  /* 0x0000000000017941 */ /* 0x000fea0003800000 */
.L_x_4615:
[----:B------:R-:W-:Y:S05]  /*1af10*/  BRA `(.L_x_4617) ;  /* 0xfffffec000447947 */ /* 0x000fea000383ffff */
.L_x_4416:
        /* <DEDUP_REMOVED lines=8> */
.L_x_4619:
[----:B------:R-:W-:Y:S05]  /*1afa0*/  BSYNC B1 ;  /* 0x0000000000017941 */ /* 0x000fea0003800000 */
.L_x_4618:
[----:B------:R-:W-:Y:S05]  /*1afb0*/  BRA `(.L_x_4620) ;  /* 0xfffffec000247947 */ /* 0x000fea000383ffff */
.L_x_4417:
        /* <DEDUP_REMOVED lines=8> */
.L_x_4622:
[----:B------:R-:W-:Y:S05]  /*1b040*/  BSYNC B1 ;  /* 0x0000000000017941 */ /* 0x000fea0003800000 */
.L_x_4621:
[----:B------:R-:W-:Y:S05]  /*1b050*/  BRA `(.L_x_4623) ;  /* 0xfffffec000047947 */ /* 0x000fea000383ffff */
.L_x_4419:
[----:B0-----:R0:W1:Y:S02]  /*1b060*/  SYNCS.PHASECHK.TRANS64.TRYWAIT P2, [R17+URZ+0x32400], R6 ;  /* 0x03240006110075a7 */ /* 0x001064000804017f */
[----:B-1----:R-:W-:Y:S05]  /*1b070*/  @!P2 NANOSLEEP.SYNCS 0x989680 ;  /* 0x009896800000a95d */ /* 0x002fea0003900000 */
[----:B------:R-:W1:Y:S02]  /*1b080*/  @!P2 SYNCS.PHASECHK.TRANS64 P2, [R17+URZ+0x32400], R6 ;  /* 0x032400061100a5a7 */ /* 0x000e64000804007f */
[----:B-1----:R-:W-:Y:S05]  /*1b090*/  @!P2 BRA `(.L_x_4419) ;  /* 0xfffffffc00f0a947 */ /* 0x002fea000383ffff */
[----:B------:R-:W-:Y:S05]  /*1b0a0*/  BRA `(.L_x_4624) ;  /* 0xfffffec000887947 */ /* 0x000fea000383ffff */
.L_x_4427:
        /* <DEDUP_REMOVED lines=8> */
.L_x_4626:
[----:B------:R-:W-:Y:S05]  /*1b130*/  BSYNC B1 ;  /* 0x0000000000017941 */ /* 0x000fea0003800000 */
.L_x_4625:
[----:B------:R-:W-:Y:S05]  /*1b140*/  BRA `(.L_x_4627) ;  /* 0xfffffed000c07947 */ /* 0x000fea000383ffff */
.L_x_4428:
        /* <DEDUP_REMOVED lines=8> */
.L_x_4629:
[----:B------:R-:W-:Y:S05]  /*1b1d0*/  BSYNC B1 ;  /* 0x0000000000017941 */ /* 0x000fea0003800000 */
.L_x_4628:
[----:B------:R-:W-:Y:S05]  /*1b1e0*/  BRA `(.L_x_4630) ;  /* 0xfffffed000a07947 */ /* 0x000fea000383ffff */
.L_x_4429:
        /* <DEDUP_REMOVED lines=8> */
.L_x_4632:
[----:B------:R-:W-:Y:S05]  /*1b270*/  BSYNC B1 ;  /* 0x0000000000017941 */ /* 0x000fea0003800000 */
.L_x_4631:
[----:B------:R-:W-:Y:S05]  /*1b280*/  BRA `(.L_x_4633) ;  /* 0xfffffed000807947 */ /* 0x000fea000383ffff */
.L_x_4430:
        /* <DEDUP_REMOVED lines=8> */
.L_x_4635:
[----:B------:R-:W-:Y:S05]  /*1b310*/  BSYNC B1 ;  /* 0x0000000000017941 */ /* 0x000fea0003800000 */
.L_x_4634:
[----:B------:R-:W-:Y:S05]  /*1b320*/  BRA `(.L_x_4636) ;  /* 0xfffffed000607947 */ /* 0x000fea000383ffff */
.L_x_4431:
        /* <DEDUP_REMOVED lines=8> */
.L_x_4638:
[----:B------:R-:W-:Y:S05]  /*1b3b0*/  BSYNC B1 ;  /* 0x0000000000017941 */ /* 0x000fea0003800000 */
.L_x_4637:
[----:B------:R-:W-:Y:S05]  /*1b3c0*/  BRA `(.L_x_4639) ;  /* 0xfffffed000407947 */ /* 0x000fea000383ffff */
.L_x_4432:
        /* <DEDUP_REMOVED lines=8> */
.L_x_4641:
[----:B------:R-:W-:Y:S05]  /*1b450*/  BSYNC B1 ;  /* 0x0000000000017941 */ /* 0x000fea0003800000 */
.L_x_4640:
[----:B------:R-:W-:Y:S05]  /*1b460*/  BRA `(.L_x_4642) ;  /* 0xfffffed000247947 */ /* 0x000fea000383ffff */
.L_x_4433:
        /* <DEDUP_REMOVED lines=8> */
.L_x_4644:
[----:B------:R-:W-:Y:S05]  /*1b4f0*/  BSYNC B1 ;  /* 0x0000000000017941 */ /* 0x000fea0003800000 */
.L_x_4643:
[----:B------:R-:W-:Y:S05]  /*1b500*/  BRA `(.L_x_4645) ;  /* 0xfffffed000087947 */ /* 0x000fea000383ffff */
.L_x_4434:
        /* <DEDUP_REMOVED lines=8> */
.L_x_4647:
[----:B------:R-:W-:Y:S05]  /*1b590*/  BSYNC B1 ;  /* 0x0000000000017941 */ /* 0x000fea0003800000 */
.L_x_4646:
[----:B------:R-:W-:Y:S05]  /*1b5a0*/  BRA `(.L_x_4648) ;  /* 0xfffffecc00ec7947 */ /* 0x000fea000383ffff */
.L_x_4436:
[----:B0-----:R0:W1:Y:S02]  /*1b5b0*/  SYNCS.PHASECHK.TRANS64.TRYWAIT P1, [R17+URZ+0x32400], R4 ;  /* 0x03240004110075a7 */ /* 0x001064000802017f */
[----:B-1----:R-:W-:Y:S05]  /*1b5c0*/  @!P1 NANOSLEEP.SYNCS 0x989680 ;  /* 0x009896800000995d */ /* 0x002fea0003900000 */
[----:B------:R-:W1:Y:S02]  /*1b5d0*/  @!P1 SYNCS.PHASECHK.TRANS64 P1, [R17+URZ+0x32400], R4 ;  /* 0x03240004110095a7 */ /* 0x000e64000802007f */
[----:B-1----:R-:W-:Y:S05]  /*1b5e0*/  @!P1 BRA `(.L_x_4436) ;  /* 0xfffffffc00f09947 */ /* 0x002fea000383ffff */
[----:B------:R-:W-:Y:S05]  /*1b5f0*/  BRA `(.L_x_4649) ;  /* 0xfffffed000607947 */ /* 0x000fea000383ffff */
.L_x_4442:
[----:B--2---:R2:W4:Y:S02]  /*1b600*/  SYNCS.PHASECHK.TRANS64.TRYWAIT P1, [R173+URZ+0x32430], R6 ;  /* 0x03243006ad0075a7 */ /* 0x004524000802017f */
[----:B----4-:R-:W-:Y:S05]  /*1b610*/  @!P1 NANOSLEEP.SYNCS 0x989680 ;  /* 0x009896800000995d */ /* 0x010fea0003900000 */
[----:B------:R-:W4:Y:S02]  /*1b620*/  @!P1 SYNCS.PHASECHK.TRANS64 P1, [R173+URZ+0x32430], R6 ;  /* 0x03243006ad0095a7 */ /* 0x000f24000802007f */
[----:B----4-:R-:W-:Y:S05]  /*1b630*/  @!P1 BRA `(.L_x_4442) ;  /* 0xfffffffc00f09947 */ /* 0x010fea000383ffff */
[----:B------:R-:W-:Y:S05]  /*1b640*/  BRA `(.L_x_4441) ;  /* 0xfffffee000307947 */ /* 0x000fea000383ffff */
.L_x_4444:
[----:B---3--:R3:W4:Y:S02]  /*1b650*/  SYNCS.PHASECHK.TRANS64.TRYWAIT P1, [R17+URZ+0x32410], R8 ;  /* 0x03241008110075a7 */ /* 0x008724000802017f */
[----:B----4-:R-:W-:Y:S05]  /*1b660*/  @!P1 NANOSLEEP.SYNCS 0x989680 ;  /* 0x009896800000995d */ /* 0x010fea0003900000 */
[----:B------:R-:W4:Y:S02]  /*1b670*/  @!P1 SYNCS.PHASECHK.TRANS64 P1, [R17+URZ+0x32410], R8 ;  /* 0x03241008110095a7 */ /* 0x000f24000802007f */
[----:B----4-:R-:W-:Y:S05]  /*1b680*/  @!P1 BRA `(.L_x_4444) ;  /* 0xfffffffc00f09947 */ /* 0x010fea000383ffff */
[----:B------:R-:W-:Y:S05]  /*1b690*/  BRA `(.L_x_4650) ;  /* 0xfffffee000dc7947 */ /* 0x000fea000383ffff */
.L_x_4449:
[----:B0-----:R0:W1:Y:S02]  /*1b6a0*/  SYNCS.PHASECHK.TRANS64.TRYWAIT P2, [R173+URZ+0x32450], R6 ;  /* 0x03245006ad0075a7 */ /* 0x001064000804017f */
[----:B-1----:R-:W-:Y:S05]  /*1b6b0*/  @!P2 NANOSLEEP.SYNCS 0x989680 ;  /* 0x009896800000a95d */ /* 0x002fea0003900000 */
[----:B------:R-:W1:Y:S02]  /*1b6c0*/  @!P2 SYNCS.PHASECHK.TRANS64 P2, [R173+URZ+0x32450], R6 ;  /* 0x03245006ad00a5a7 */ /* 0x000e64000804007f */
[----:B-1----:R-:W-:Y:S05]  /*1b6d0*/  @!P2 BRA `(.L_x_4449) ;  /* 0xfffffffc00f0a947 */ /* 0x002fea000383ffff */
[----:B------:R-:W-:Y:S05]  /*1b6e0*/  BRA `(.L_x_4448) ;  /* 0xfffffee000fc7947 */ /* 0x000fea000383ffff */
.L_x_4454:
[----:B--2---:R2:W3:Y:S02]  /*1b6f0*/  SYNCS.PHASECHK.TRANS64.TRYWAIT P2, [R201+URZ+0x32430], R10 ;  /* 0x0324300ac90075a7 */ /* 0x0044e4000804017f */
[----:B---3--:R-:W-:Y:S05]  /*1b700*/  @!P2 NANOSLEEP.SYNCS 0x989680 ;  /* 0x009896800000a95d */ /* 0x008fea0003900000 */
[----:B------:R-:W3:Y:S02]  /*1b710*/  @!P2 SYNCS.PHASECHK.TRANS64 P2, [R201+URZ+0x32430], R10 ;  /* 0x0324300ac900a5a7 */ /* 0x000ee4000804007f */
[----:B---3--:R-:W-:Y:S05]  /*1b720*/  @!P2 BRA `(.L_x_4454) ;  /* 0xfffffffc00f0a947 */ /* 0x008fea000383ffff */
[----:B------:R-:W-:Y:S05]  /*1b730*/  BRA `(.L_x_4453) ;  /* 0xffffff0800707947 */ /* 0x000fea000383ffff */
.L_x_4459:
[----:B---3--:R3:W4:Y:S02]  /*1b740*/  SYNCS.PHASECHK.TRANS64.TRYWAIT P2, [R201+URZ+0x32450], R10 ;  /* 0x0324500ac90075a7 */ /* 0x008724000804017f */
[----:B----4-:R-:W-:Y:S05]  /*1b750*/  @!P2 NANOSLEEP.SYNCS 0x989680 ;  /* 0x009896800000a95d */ /* 0x010fea0003900000 */
[----:B------:R-:W4:Y:S02]  /*1b760*/  @!P2 SYNCS.PHASECHK.TRANS64 P2, [R201+URZ+0x32450], R10 ;  /* 0x0324500ac900a5a7 */ /* 0x000f24000804007f */
[----:B----4-:R-:W-:Y:S05]  /*1b770*/  @!P2 BRA `(.L_x_4459) ;  /* 0xfffffffc00f0a947 */ /* 0x010fea000383ffff */
[----:B------:R-:W-:Y:S05]  /*1b780*/  BRA `(.L_x_4458) ;  /* 0xffffff0c000c7947 */ /* 0x000fea000383ffff */
.L_x_4465:
[----:B--2---:R2:W3:Y:S02]  /*1b790*/  SYNCS.PHASECHK.TRANS64.TRYWAIT P2, [R215+URZ+0x32430], R10 ;  /* 0x0324300ad70075a7 */ /* 0x0044e4000804017f */
[----:B---3--:R-:W-:Y:S05]  /*1b7a0*/  @!P2 NANOSLEEP.SYNCS 0x989680 ;  /* 0x009896800000a95d */ /* 0x008fea0003900000 */
[----:B------:R-:W3:Y:S02]  /*1b7b0*/  @!P2 SYNCS.PHASECHK.TRANS64 P2, [R215+URZ+0x32430], R10 ;  /* 0x0324300ad700a5a7 */ /* 0x000ee4000804007f */
[----:B---3--:R-:W-:Y:S05]  /*1b7c0*/  @!P2 BRA `(.L_x_4465) ;  /* 0xfffffffc00f0a947 */ /* 0x008fea000383ffff */
[----:B------:R-:W-:Y:S05]  /*1b7d0*/  BRA `(.L_x_4464) ;  /* 0xffffff3800307947 */ /* 0x000fea000383ffff */
.L_x_4470:
[----:B---3--:R3:W4:Y:S02]  /*1b7e0*/  SYNCS.PHASECHK.TRANS64.TRYWAIT P2, [R215+URZ+0x32450], R10 ;  /* 0x0324500ad70075a7 */ /* 0x008724000804017f */
[----:B----4-:R-:W-:Y:S05]  /*1b7f0*/  @!P2 NANOSLEEP.SYNCS 0x989680 ;  /* 0x009896800000a95d */ /* 0x010fea0003900000 */
[----:B------:R-:W4:Y:S02]  /*1b800*/  @!P2 SYNCS.PHASECHK.TRANS64 P2, [R215+URZ+0x32450], R10 ;  /* 0x0324500ad700a5a7 */ /* 0x000f24000804007f */
[----:B----4-:R-:W-:Y:S05]  /*1b810*/  @!P2 BRA `(.L_x_4470) ;  /* 0xfffffffc00f0a947 */ /* 0x010fea000383ffff */
[----:B------:R-:W-:Y:S05]  /*1b820*/  BRA `(.L_x_4469) ;  /* 0xffffff3800cc7947 */ /* 0x000fea000383ffff */
.L_x_4505:
        /* <DEDUP_REMOVED lines=11> */
.L_x_4652:
[----:B------:R-:W-:Y:S05]  /*1b8e0*/  BSYNC B1 ;  /* 0x0000000000017941 */ /* 0x000fea0003800000 */
.L_x_4651:
[----:B------:R-:W-:Y:S05]  /*1b8f0*/  BRA `(.L_x_4653) ;  /* 0xffffffa400e07947 */ /* 0x000fea000383ffff */
.L_x_4506:
[----:B------:R-:W-:Y:S01]  /*1b900*/  BSSY B1, `(.L_x_4654) ;  /* 0x0000006000017945 */ /* 0x000fe20003800000 */
[----:B------:R-:W-:-:S07]  /*1b910*/  IMAD.MOV.U32 R15, RZ, RZ, -0x1 ;  /* 0xffffffffff0f7424 */ /* 0x000fce00078e00ff */
[----:B------:R-:W-:Y:S05]  /*1b920*/  WARPSYNC.COLLECTIVE R15, `(.L_x_4655) ;  /* 0x000000000f0c7348 */ /* 0x000fea0003c00000 */
[----:B------:R-:W-:Y:S02]  /*1b930*/  ELECT P6, UR62, PT ;  /* 0x00000000003e782f */ /* 0x000fe400038c0000 */
[----:B------:R-:W-:Y:S01]  /*1b940*/  MOV R14, UR62 ;  /* 0x0000003e000e7c02 */ /* 0x000fe20008000f00 */
[----:B------:R-:W-:Y:S10]  /*1b950*/  ENDCOLLECTIVE ;  /* 0x000000000000791b */ /* 0x000ff40003800000 */
.L_x_4655:
[----:B------:R-:W-:Y:S05]  /*1b960*/  BSYNC B1 ;  /* 0x0000000000017941 */ /* 0x000fea0003800000 */
.L_x_4654:
[----:B------:R-:W-:Y:S05]  /*1b970*/  BRA `(.L_x_4656) ;  /* 0xffffffa400cc7947 */ /* 0x000fea000383ffff */
.L_x_4507:
[----:B0-----:R0:W1:Y:S02]  /*1b980*/  SYNCS.PHASECHK.TRANS64.TRYWAIT P0, [R9+URZ+0x32420], R5 ;  /* 0x03242005090075a7 */ /* 0x001064000800017f */
[----:B-1----:R-:W-:Y:S05]  /*1b990*/  @!P0 NANOSLEEP.SYNCS 0x989680 ;  /* 0x009896800000895d */ /* 0x002fea0003900000 */
[----:B------:R-:W1:Y:S02]  /*1b9a0*/  @!P0 SYNCS.PHASECHK.TRANS64 P0, [R9+URZ+0x32420], R5 ;  /* 0x03242005090085a7 */ /* 0x000e64000800007f */
[----:B-1----:R-:W-:Y:S05]  /*1b9b0*/  @!P0 BRA `(.L_x_4507) ;  /* 0xfffffffc00f08947 */ /* 0x002fea000383ffff */
[----:B------:R-:W-:Y:S05]  /*1b9c0*/  BRA `(.L_x_4657) ;  /* 0xffffffa400e47947 */ /* 0x000fea000383ffff */
.L_x_4510:
[----:B0-----:R0:W1:Y:S02]  /*1b9d0*/  SYNCS.PHASECHK.TRANS64.TRYWAIT P0, [R5+URZ+0x324a0], R7 ;  /* 0x0324a007050075a7 */ /* 0x001064000800017f */
[----:B-1----:R-:W-:Y:S05]  /*1b9e0*/  @!P0 NANOSLEEP.SYNCS 0x989680 ;  /* 0x009896800000895d */ /* 0x002fea0003900000 */
[----:B------:R-:W1:Y:S02]  /*1b9f0*/  @!P0 SYNCS.PHASECHK.TRANS64 P0, [R5+URZ+0x324a0], R7 ;  /* 0x0324a007050085a7 */ /* 0x000e64000800007f */
[----:B-1----:R-:W-:Y:S05]  /*1ba00*/  @!P0 BRA `(.L_x_4510) ;  /* 0xfffffffc00f08947 */ /* 0x002fea000383ffff */
[----:B------:R-:W-:Y:S05]  /*1ba10*/  BRA `(.L_x_4658) ;  /* 0xffffffa400f07947 */ /* 0x000fea000383ffff */
.L_x_4512:
[----:B-1----:R1:W2:Y:S02]  /*1ba20*/  SYNCS.PHASECHK.TRANS64.TRYWAIT P0, [R5+URZ+0x324c0], R7 ;  /* 0x0324c007050075a7 */ /* 0x0022a4000800017f */
[----:B--2---:R-:W-:Y:S05]  /*1ba30*/  @!P0 NANOSLEEP.SYNCS 0x989680 ;  /* 0x009896800000895d */ /* 0x004fea0003900000 */
[----:B------:R-:W2:Y:S02]  /*1ba40*/  @!P0 SYNCS.PHASECHK.TRANS64 P0, [R5+URZ+0x324c0], R7 ;  /* 0x0324c007050085a7 */ /* 0x000ea4000800007f */
[----:B--2---:R-:W-:Y:S05]  /*1ba50*/  @!P0 BRA `(.L_x_4512) ;  /* 0xfffffffc00f08947 */ /* 0x004fea000383ffff */
[----:B------:R-:W-:Y:S05]  /*1ba60*/  BRA `(.L_x_4659) ;  /* 0xffffffa800547947 */ /* 0x000fea000383ffff */
.L_x_4516:
[----:B0-----:R0:W1:Y:S02]  /*1ba70*/  SYNCS.PHASECHK.TRANS64.TRYWAIT P0, [R6+URZ+0x324a0], R7 ;  /* 0x0324a007060075a7 */ /* 0x001064000800017f */
[----:B-1----:R-:W-:Y:S05]  /*1ba80*/  @!P0 NANOSLEEP.SYNCS 0x989680 ;  /* 0x009896800000895d */ /* 0x002fea0003900000 */
[----:B------:R-:W1:Y:S02]  /*1ba90*/  @!P0 SYNCS.PHASECHK.TRANS64 P0, [R6+URZ+0x324a0], R7 ;  /* 0x0324a007060085a7 */ /* 0x000e64000800007f */
[----:B-1----:R-:W-:Y:S05]  /*1baa0*/  @!P0 BRA `(.L_x_4516) ;  /* 0xfffffffc00f08947 */ /* 0x002fea000383ffff */
[----:B------:R-:W-:Y:S05]  /*1bab0*/  BRA `(.L_x_4660) ;  /* 0xffffffac00447947 */ /* 0x000fea000383ffff */
.L_x_4518:
[----:B-1----:R1:W2:Y:S02]  /*1bac0*/  SYNCS.PHASECHK.TRANS64.TRYWAIT P1, [R6+URZ+0x324c0], R7 ;  /* 0x0324c007060075a7 */ /* 0x0022a4000802017f */
[----:B--2---:R-:W-:Y:S05]  /*1bad0*/  @!P1 NANOSLEEP.SYNCS 0x989680 ;  /* 0x009896800000995d */ /* 0x004fea0003900000 */
[----:B------:R-:W2:Y:S02]  /*1bae0*/  @!P1 SYNCS.PHASECHK.TRANS64 P1, [R6+URZ+0x324c0], R7 ;  /* 0x0324c007060095a7 */ /* 0x000ea4000802007f */
[----:B--2---:R-:W-:Y:S05]  /*1baf0*/  @!P1 BRA `(.L_x_4518) ;  /* 0xfffffffc00f09947 */ /* 0x004fea000383ffff */
[----:B------:R-:W-:Y:S05]  /*1bb00*/  BRA `(.L_x_4661) ;  /* 0xffffffac00a07947 */ /* 0x000fea000383ffff */
.L_x_4528:
        /* <DEDUP_REMOVED lines=11> */
.L_x_4663:
[----:B------:R-:W-:Y:S05]  /*1bbc0*/  BSYNC B0 ;  /* 0x0000000000007941 */ /* 0x000fea0003800000 */
.L_x_4662:
[----:B------:R-:W-:Y:S05]  /*1bbd0*/  BRA `(.L_x_4664) ;  /* 0xffffffb800547947 */ /* 0x000fea000383ffff */
.L_x_4529:
[----:B------:R-:W-:Y:S01]  /*1bbe0*/  BSSY B0, `(.L_x_4665) ;  /* 0x0000006000007945 */ /* 0x000fe20003800000 */
[----:B------:R-:W-:-:S07]  /*1bbf0*/  IMAD.MOV.U32 R15, RZ, RZ, -0x1 ;  /* 0xffffffffff0f7424 */ /* 0x000fce00078e00ff */
[----:B------:R-:W-:Y:S05]  /*1bc00*/  WARPSYNC.COLLECTIVE R15, `(.L_x_4666) ;  /* 0x000000000f0c7348 */ /* 0x000fea0003c00000 */
[----:B------:R-:W-:Y:S02]  /*1bc10*/  ELECT P6, UR62, PT ;  /* 0x00000000003e782f */ /* 0x000fe400038c0000 */
[----:B------:R-:W-:Y:S01]  /*1bc20*/  MOV R14, UR62 ;  /* 0x0000003e000e7c02 */ /* 0x000fe20008000f00 */
[----:B------:R-:W-:Y:S10]  /*1bc30*/  ENDCOLLECTIVE ;  /* 0x000000000000791b */ /* 0x000ff40003800000 */
.L_x_4666:
[----:B------:R-:W-:Y:S05]  /*1bc40*/  BSYNC B0 ;  /* 0x0000000000007941 */ /* 0x000fea0003800000 */
.L_x_4665:
[----:B------:R-:W-:Y:S05]  /*1bc50*/  BRA `(.L_x_4667) ;  /* 0xffffffb800447947 */ /* 0x000fea000383ffff */
.L_x_4532:
[----:B0-----:R0:W1:Y:S02]  /*1bc60*/  SYNCS.PHASECHK.TRANS64.TRYWAIT P0, [R9+URZ+0x32440], R10 ;  /* 0x0324400a090075a7 */ /* 0x001064000800017f */
[----:B-1----:R-:W-:Y:S05]  /*1bc70*/  @!P0 NANOSLEEP.SYNCS 0x989680 ;  /* 0x009896800000895d */ /* 0x002fea0003900000 */
[----:B------:R-:W1:Y:S02]  /*1bc80*/  @!P0 SYNCS.PHASECHK.TRANS64 P0, [R9+URZ+0x32440], R10 ;  /* 0x0324400a090085a7 */ /* 0x000e64000800007f */
[----:B-1----:R-:W-:Y:S05]  /*1bc90*/  @!P0 BRA `(.L_x_4532) ;  /* 0xfffffffc00f08947 */ /* 0x002fea000383ffff */
[----:B------:R-:W-:Y:S05]  /*1bca0*/  BRA `(.L_x_4668) ;  /* 0xffffffb800ac7947 */ /* 0x000fea000383ffff */
.L_x_4536:
        /* <DEDUP_REMOVED lines=8> */
.L_x_4539:
[----:B0-----:R0:W1:Y:S02]  /*1bd30*/  SYNCS.PHASECHK.TRANS64.TRYWAIT P0, [R5+URZ+0x32460], R9 ;  /* 0x03246009050075a7 */ /* 0x001064000800017f */
[----:B-1----:R-:W-:Y:S05]  /*1bd40*/  @!P0 NANOSLEEP.SYNCS 0x989680 ;  /* 0x009896800000895d */ /* 0x002fea0003900000 */
[----:B------:R-:W1:Y:S02]  /*1bd50*/  @!P0 SYNCS.PHASECHK.TRANS64 P0, [R5+URZ+0x32460], R9 ;  /* 0x03246009050085a7 */ /* 0x000e64000800007f */
[----:B-1----:R-:W-:Y:S05]  /*1bd60*/  @!P0 BRA `(.L_x_4539) ;  /* 0xfffffffc00f08947 */ /* 0x002fea000383ffff */
[----:B------:R-:W-:Y:S05]  /*1bd70*/  BRA `(.L_x_4670) ;  /* 0xffffffc000347947 */ /* 0x000fea000383ffff */
.L_x_4548:
[----:B-1----:R1:W2:Y:S02]  /*1bd80*/  SYNCS.PHASECHK.TRANS64.TRYWAIT P0, [R2+URZ+0x32440], R3 ;  /* 0x03244003020075a7 */ /* 0x0022a4000800017f */
[----:B--2---:R-:W-:Y:S05]  /*1bd90*/  @!P0 NANOSLEEP.SYNCS 0x989680 ;  /* 0x009896800000895d */ /* 0x004fea0003900000 */
[----:B------:R-:W2:Y:S02]  /*1bda0*/  @!P0 SYNCS.PHASECHK.TRANS64 P0, [R2+URZ+0x32440], R3 ;  /* 0x03244003020085a7 */ /* 0x000ea4000800007f */
[----:B--2---:R-:W-:Y:S05]  /*1bdb0*/  @!P0 BRA `(.L_x_4548) ;  /* 0xfffffffc00f08947 */ /* 0x004fea000383ffff */
[----:B------:R-:W-:Y:S05]  /*1bdc0*/  BRA `(.L_x_4671) ;  /* 0xffffffc400ac7947 */ /* 0x000fea000383ffff */
.L_x_4550:
[----:B0-----:R0:W2:Y:S02]  /*1bdd0*/  SYNCS.PHASECHK.TRANS64.TRYWAIT P0, [R2+URZ+0x32460], R3 ;  /* 0x03246003020075a7 */ /* 0x0010a4000800017f */
[----:B--2---:R-:W-:Y:S05]  /*1bde0*/  @!P0 NANOSLEEP.SYNCS 0x989680 ;  /* 0x009896800000895d */ /* 0x004fea0003900000 */
[----:B------:R-:W2:Y:S02]  /*1bdf0*/  @!P0 SYNCS.PHASECHK.TRANS64 P0, [R2+URZ+0x32460], R3 ;  /* 0x03246003020085a7 */ /* 0x000ea4000800007f */
[----:B--2---:R-:W-:Y:S05]  /*1be00*/  @!P0 BRA `(.L_x_4550) ;  /* 0xfffffffc00f08947 */ /* 0x004fea000383ffff */
[----:B------:R-:W-:Y:S05]  /*1be10*/  BRA `(.L_x_4672) ;  /* 0xffffffc8001c7947 */ /* 0x000fea000383ffff */
.L_x_4555:
[----:B--2---:R2:W3:Y:S02]  /*1be20*/  SYNCS.PHASECHK.TRANS64.TRYWAIT P0, [R2+URZ+0x32440], R3 ;  /* 0x03244003020075a7 */ /* 0x0044e4000800017f */
[----:B---3--:R-:W-:Y:S05]  /*1be30*/  @!P0 NANOSLEEP.SYNCS 0x989680 ;  /* 0x009896800000895d */ /* 0x008fea0003900000 */
[----:B------:R-:W3:Y:S02]  /*1be40*/  @!P0 SYNCS.PHASECHK.TRANS64 P0, [R2+URZ+0x32440], R3 ;  /* 0x03244003020085a7 */ /* 0x000ee4000800007f */
[----:B---3--:R-:W-:Y:S05]  /*1be50*/  @!P0 BRA `(.L_x_4555) ;  /* 0xfffffffc00f08947 */ /* 0x008fea000383ffff */
[----:B------:R-:W-:Y:S05]  /*1be60*/  BRA `(.L_x_4673) ;  /* 0xffffffcc005c7947 */ /* 0x000fea000383ffff */
.L_x_4557:
[----:B0-----:R0:W1:Y:S02]  /*1be70*/  SYNCS.PHASECHK.TRANS64.TRYWAIT P1, [R2+URZ+0x32460], R3 ;  /* 0x03246003020075a7 */ /* 0x001064000802017f */
[----:B-1----:R-:W-:Y:S05]  /*1be80*/  @!P1 NANOSLEEP.SYNCS 0x989680 ;  /* 0x009896800000995d */ /* 0x002fea0003900000 */
[----:B------:R-:W1:Y:S02]  /*1be90*/  @!P1 SYNCS.PHASECHK.TRANS64 P1, [R2+URZ+0x32460], R3 ;  /* 0x03246003020095a7 */ /* 0x000e64000802007f */
[----:B-1----:R-:W-:Y:S05]  /*1bea0*/  @!P1 BRA `(.L_x_4557) ;  /* 0xfffffffc00f09947 */ /* 0x002fea000383ffff */
[----:B------:R-:W-:Y:S05]  /*1beb0*/  BRA `(.L_x_4674) ;  /* 0xffffffcc00c87947 */ /* 0x000fea000383ffff */
.L_x_4562:
[----:B--2---:R2:W3:Y:S02]  /*1bec0*/  SYNCS.PHASECHK.TRANS64.TRYWAIT P0, [R2+URZ+0x32440], R3 ;  /* 0x03244003020075a7 */ /* 0x0044e4000800017f */
[----:B---3--:R-:W-:Y:S05]  /*1bed0*/  @!P0 NANOSLEEP.SYNCS 0x989680 ;  /* 0x009896800000895d */ /* 0x008fea0003900000 */
[----:B------:R-:W3:Y:S02]  /*1bee0*/  @!P0 SYNCS.PHASECHK.TRANS64 P0, [R2+URZ+0x32440], R3 ;  /* 0x03244003020085a7 */ /* 0x000ee4000800007f */
[----:B---3--:R-:W-:Y:S05]  /*1bef0*/  @!P0 BRA `(.L_x_4562) ;  /* 0xfffffffc00f08947 */ /* 0x008fea000383ffff */
[----:B------:R-:W-:Y:S05]  /*1bf00*/  BRA `(.L_x_4675) ;  /* 0xffffffd000ec7947 */ /* 0x000fea000383ffff */
.L_x_4564:
[----:B0-----:R0:W1:Y:S02]  /*1bf10*/  SYNCS.PHASECHK.TRANS64.TRYWAIT P1, [R2+URZ+0x32460], R3 ;  /* 0x03246003020075a7 */ /* 0x001064000802017f */
[----:B-1----:R-:W-:Y:S05]  /*1bf20*/  @!P1 NANOSLEEP.SYNCS 0x989680 ;  /* 0x009896800000995d */ /* 0x002fea0003900000 */
[----:B------:R-:W1:Y:S02]  /*1bf30*/  @!P1 SYNCS.PHASECHK.TRANS64 P1, [R2+URZ+0x32460], R3 ;  /* 0x03246003020095a7 */ /* 0x000e64000802007f */
[----:B-1----:R-:W-:Y:S05]  /*1bf40*/  @!P1 BRA `(.L_x_4564) ;  /* 0xfffffffc00f09947 */ /* 0x002fea000383ffff */
[----:B------:R-:W-:Y:S05]  /*1bf50*/  BRA `(.L_x_4676) ;  /* 0xffffffd4005c7947 */ /* 0x000fea000383ffff */
.L_x_4569:
        /* <DEDUP_REMOVED lines=8> */
.L_x_4678:
[----:B------:R-:W-:Y:S05]  /*1bfe0*/  BSYNC B0 ;  /* 0x0000000000007941 */ /* 0x000fea0003800000 */
.L_x_4677:
        /* <DEDUP_REMOVED lines=8> */
.L_x_4679:
[----:B------:R-:W-:Y:S01]  /*1c070*/  IMAD.MOV.U32 R16, RZ, RZ, R14 ;  /* 0x000000ffff107224 */ /* 0x000fe200078e000e */
[----:B------:R-:W-:Y:S06]  /*1c080*/  BRA `(.L_x_4680) ;  /* 0xffffffd8004c7947 */ /* 0x000fec000383ffff */
.L_x_4572:
        /* <DEDUP_REMOVED lines=8> */
.L_x_4682:
[----:B------:R-:W-:Y:S05]  /*1c110*/  BSYNC B0 ;  /* 0x0000000000007941 */ /* 0x000fea0003800000 */
.L_x_4681:
        /* <DEDUP_REMOVED lines=10> */
.L_x_4683:
        /* <DEDUP_REMOVED lines=8> */
.L_x_4684:
        /* <DEDUP_REMOVED lines=8> */
.L_x_4685:
        /* <DEDUP_REMOVED lines=8> */
.L_x_4686:
        /* <DEDUP_REMOVED lines=8> */
.L_x_4687:
[----:B------:R-:W-:Y:S05]  /*1c3c0*/  BRA `(.L_x_4688) ;  /* 0xffffffd800107947 */ /* 0x000fea000383ffff */
.L_x_4577:
        /* <DEDUP_REMOVED lines=8> */
.L_x_4690:
[----:B------:R-:W-:Y:S05]  /*1c450*/  BSYNC B0 ;  /* 0x0000000000007941 */ /* 0x000fea0003800000 */
.L_x_4689:
        /* <DEDUP_REMOVED lines=10> */
.L_x_4691:
        /* <DEDUP_REMOVED lines=8> */
.L_x_4692:
        /* <DEDUP_REMOVED lines=8> */
.L_x_4693:
        /* <DEDUP_REMOVED lines=8> */
.L_x_4694:
        /* <DEDUP_REMOVED lines=8> */
.L_x_4695:
[----:B------:R-:W-:Y:S05]  /*1c700*/  BRA `(.L_x_4696) ;  /* 0xffffffd400f47947 */ /* 0x000fea000383ffff */
.L_x_4579:
[----:B------:R-:W-:Y:S01]  /*1c710*/  BSSY B0, `(.L_x_4697) ;  /* 0x0000006000007945 */ /* 0x000fe20003800000 */
[----:B------:R-:W-:Y:S01]  /*1c720*/  PLOP3.LUT P6, PT, P6, PT, PT, 0x8, 0x0 ;  /* 0x000000000000781c */ /* 0x000fe200037ce170 */
[----:B------:R-:W-:-:S12]  /*1c730*/  IMAD.MOV.U32 R15, RZ, RZ, -0x1 ;  /* 0xffffffffff0f7424 */ /* 0x000fd800078e00ff */
[----:B0-----:R-:W-:Y:S05]  /*1c740*/  WARPSYNC.COLLECTIVE R15, `(.L_x_4698) ;  /* 0x000000000f087348 */ /* 0x001fea0003c00000 */
[----:B------:R-:W-:Y:S01]  /*1c750*/  VOTE.ANY R14, PT, P6 ;  /* 0x00000000000e7806 */ /* 0x000fe200030e0100 */
[----:B0-----:R-:W-:Y:S06]  /*1c760*/  ENDCOLLECTIVE ;  /* 0x000000000000791b */ /* 0x001fec0003800000 */
.L_x_4698:
[----:B------:R-:W-:Y:S05]  /*1c770*/  BSYNC B0 ;  /* 0x0000000000007941 */ /* 0x000fea0003800000 */
.L_x_4697:
        /* <DEDUP_REMOVED lines=9> */
.L_x_4699:
[----:B------:R-:W-:Y:S01]  /*1c810*/  IMAD.MOV.U32 R17, RZ, RZ, R14 ;  /* 0x000000ffff117224 */ /* 0x000fe200078e000e */
[----:B------:R-:W-:Y:S06]  /*1c820*/  BRA `(.L_x_4700) ;  /* 0xffffffd400e47947 */ /* 0x000fec000383ffff */
.L_x_4581:
[----:B------:R-:W-:Y:S01]  /*1c830*/  BSSY B0, `(.L_x_4701) ;  /* 0x0000007000007945 */ /* 0x000fe20003800000 */
[----:B------:R-:W-:Y:S02]  /*1c840*/  IMAD.MOV.U32 R13, RZ, RZ, R2 ;  /* 0x000000ffff0d7224 */ /* 0x000fe400078e0002 */
[----:B------:R-:W-:Y:S02]  /*1c850*/  IMAD.MOV.U32 R11, RZ, RZ, 0x1f ;  /* 0x0000001fff0b7424 */ /* 0x000fe400078e00ff */
[----:B------:R-:W-:-:S07]  /*1c860*/  IMAD.MOV.U32 R15, RZ, RZ, -0x1 ;  /* 0xffffffffff0f7424 */ /* 0x000fce00078e00ff */
[----:B012---:R-:W-:Y:S05]  /*1c870*/  WARPSYNC.COLLECTIVE R15, `(.L_x_4702) ;  /* 0x000000000f087348 */ /* 0x007fea0003c00000 */
[----:B------:R3:W4:Y:S02]  /*1c880*/  SHFL.IDX P6, R14, R13, R12, R11 ;  /* 0x0000000c0d0e7389 */ /* 0x00072400000c000b */
[----:B01234-:R-:W-:Y:S01]  /*1c890*/  ENDCOLLECTIVE ;  /* 0x000000000000791b */ /* 0x01ffe20003800000 */
.L_x_4702:
[----:B------:R-:W-:Y:S05]  /*1c8a0*/  BSYNC B0 ;  /* 0x0000000000007941 */ /* 0x000fea0003800000 */
.L_x_4701:
[----:B------:R-:W-:Y:S01]  /*1c8b0*/  IMAD.MOV.U32 R7, RZ, RZ, R14 ;  /* 0x000000ffff077224 */ /* 0x000fe200078e000e */
[----:B------:R-:W-:Y:S06]  /*1c8c0*/  BRA `(.L_x_4580) ;  /* 0xffffffd400d87947 */ /* 0x000fec000383ffff */
.L_x_4584:
[----:B-1----:R1:W2:Y:S02]  /*1c8d0*/  SYNCS.PHASECHK.TRANS64.TRYWAIT P0, [R0+URZ+0x32420], R3 ;  /* 0x03242003000075a7 */ /* 0x0022a4000800017f */
[----:B--2---:R-:W-:Y:S05]  /*1c8e0*/  @!P0 NANOSLEEP.SYNCS 0x989680 ;  /* 0x009896800000895d */ /* 0x004fea0003900000 */
[----:B------:R-:W2:Y:S02]  /*1c8f0*/  @!P0 SYNCS.PHASECHK.TRANS64 P0, [R0+URZ+0x32420], R3 ;  /* 0x03242003000085a7 */ /* 0x000ea4000800007f */
[----:B--2---:R-:W-:Y:S05]  /*1c900*/  @!P0 BRA `(.L_x_4584) ;  /* 0xfffffffc00f08947 */ /* 0x004fea000383ffff */
[----:B------:R-:W-:Y:S05]  /*1c910*/  BRA `(.L_x_4703) ;  /* 0xffffffdc00487947 */ /* 0x000fea000383ffff */
.L_x_4585:
        /* <DEDUP_REMOVED lines=11> */
.L_x_4705:
[----:B------:R-:W-:Y:S05]  /*1c9d0*/  BSYNC B0 ;  /* 0x0000000000007941 */ /* 0x000fea0003800000 */
.L_x_4704:
[----:B------:R-:W-:Y:S05]  /*1c9e0*/  BRA `(.L_x_4706) ;  /* 0xffffffdc002c7947 */ /* 0x000fea000383ffff */
.L_x_4586:
[----:B------:R-:W-:Y:S01]  /*1c9f0*/  BSSY B0, `(.L_x_4707) ;  /* 0x0000006000007945 */ /* 0x000fe20003800000 */
[----:B------:R-:W-:-:S07]  /*1ca00*/  IMAD.MOV.U32 R15, RZ, RZ, -0x1 ;  /* 0xffffffffff0f7424 */ /* 0x000fce00078e00ff */
[----:B012---:R-:W-:Y:S05]  /*1ca10*/  WARPSYNC.COLLECTIVE R15, `(.L_x_4708) ;  /* 0x000000000f0c7348 */ /* 0x007fea0003c00000 */
[----:B------:R-:W-:Y:S02]  /*1ca20*/  ELECT P6, UR62, PT ;  /* 0x00000000003e782f */ /* 0x000fe400038c0000 */
[----:B------:R-:W-:Y:S01]  /*1ca30*/  MOV R14, UR62 ;  /* 0x0000003e000e7c02 */ /* 0x000fe20008000f00 */
[----:B012---:R-:W-:Y:S10]  /*1ca40*/  ENDCOLLECTIVE ;  /* 0x000000000000791b */ /* 0x007ff40003800000 */
.L_x_4708:
[----:B------:R-:W-:Y:S05]  /*1ca50*/  BSYNC B0 ;  /* 0x0000000000007941 */ /* 0x000fea0003800000 */
.L_x_4707:
[----:B------:R-:W-:Y:S05]  /*1ca60*/  BRA `(.L_x_4709) ;  /* 0xffffffdc00207947 */ /* 0x000fea000383ffff */
.L_x_4588:
[----:B-1----:R1:W2:Y:S02]  /*1ca70*/  SYNCS.PHASECHK.TRANS64.TRYWAIT P0, [R6+URZ], R5 ;  /* 0x00000005060075a7 */ /* 0x0022a4000800017f */
[----:B--2---:R-:W-:Y:S05]  /*1ca80*/  @!P0 NANOSLEEP.SYNCS 0x989680 ;  /* 0x009896800000895d */ /* 0x004fea0003900000 */
[----:B------:R-:W2:Y:S02]  /*1ca90*/  @!P0 SYNCS.PHASECHK.TRANS64 P0, [R6+URZ], R5 ;  /* 0x00000005060085a7 */ /* 0x000ea4000800007f */
[----:B--2---:R-:W-:Y:S05]  /*1caa0*/  @!P0 BRA `(.L_x_4588) ;  /* 0xfffffffc00f08947 */ /* 0x004fea000383ffff */
[----:B------:R-:W-:Y:S05]  /*1cab0*/  BRA `(.L_x_4710) ;  /* 0xffffffdc005c7947 */ /* 0x000fea000383ffff */
.L_x_4589:
[----:B--2---:R2:W3:Y:S02]  /*1cac0*/  SYNCS.PHASECHK.TRANS64.TRYWAIT P0, [R7+URZ], R2 ;  /* 0x00000002070075a7 */ /* 0x0044e4000800017f */
[----:B---3--:R-:W-:Y:S05]  /*1cad0*/  @!P0 NANOSLEEP.SYNCS 0x989680 ;  /* 0x009896800000895d */ /* 0x008fea0003900000 */
[----:B------:R-:W3:Y:S02]  /*1cae0*/  @!P0 SYNCS.PHASECHK.TRANS64 P0, [R7+URZ], R2 ;  /* 0x00000002070085a7 */ /* 0x000ee4000800007f */
[----:B---3--:R-:W-:Y:S05]  /*1caf0*/  @!P0 BRA `(.L_x_4589) ;  /* 0xfffffffc00f08947 */ /* 0x008fea000383ffff */
[----:B------:R-:W-:Y:S05]  /*1cb00*/  BRA `(.L_x_4711) ;  /* 0xffffffdc00507947 */ /* 0x000fea000383ffff */
.L_x_4591:
[----:B---3--:R3:W4:Y:S02]  /*1cb10*/  SYNCS.PHASECHK.TRANS64.TRYWAIT P0, [R4+URZ], R5 ;  /* 0x00000005040075a7 */ /* 0x008724000800017f */
[----:B----4-:R-:W-:Y:S05]  /*1cb20*/  @!P0 NANOSLEEP.SYNCS 0x989680 ;  /* 0x009896800000895d */ /* 0x010fea0003900000 */
[----:B------:R-:W4:Y:S02]  /*1cb30*/  @!P0 SYNCS.PHASECHK.TRANS64 P0, [R4+URZ], R5 ;  /* 0x00000005040085a7 */ /* 0x000f24000800007f */
[----:B----4-:R-:W-:Y:S05]  /*1cb40*/  @!P0 BRA `(.L_x_4591) ;  /* 0xfffffffc00f08947 */ /* 0x010fea000383ffff */
[----:B------:R-:W-:Y:S05]  /*1cb50*/  BRA `(.L_x_4712) ;  /* 0xffffffdc00587947 */ /* 0x000fea000383ffff */
.L_x_4713:
        /* <DEDUP_REMOVED lines=10> */
.L_x_4734:


//--------------------- .nv.global.init           --------------------------
	.section	.nv.global.init,"aw",@progbits
.nv.global.init:
	.type		$str$20,@object
	.size		$str$20,($str$21 - $str$20)
$str$20:
        /*0000*/ 	.byte	0x28, 0x61, 0x64, 0x64, 0x72, 0x65, 0x73, 0x73, 0x20, 0x26, 0x20, 0x6d, 0x61, 0x73, 0x6b, 0x29
        /*0010*/ 	.byte	0x20, 0x3d, 0x3d, 0x20, 0x30, 0x00
	.type		$str$21,@object
	.size		$str$21,(__unnamed_6 - $str$21)
$str$21:
        /*0016*/ 	.byte	0x2f, 0x74, 0x6d, 0x70, 0x2f, 0x6f, 0x73, 0x73, 0x5f, 0x6b, 0x65, 0x72, 0x6e, 0x65, 0x6c, 0x73
        /*0026*/ 	.byte	0x5f, 0x73, 0x72, 0x63, 0x2f, 0x66, 0x6c, 0x61, 0x73, 0x68, 0x5f, 0x61, 0x74, 0x74, 0x65, 0x6e
        /*0036*/ 	.byte	0x74, 0x69, 0x6f, 0x6e, 0x2f, 0x63, 0x73, 0x72, 0x63, 0x2f, 0x63, 0x75, 0x74, 0x6c, 0x61, 0x73
        /*0046*/ 	.byte	0x73, 0x2f, 0x69, 0x6e, 0x63, 0x6c, 0x75, 0x64, 0x65, 0x2f, 0x63, 0x75, 0x74, 0x65, 0x2f, 0x70
        /*0056*/ 	.byte	0x6f, 0x69, 0x6e, 0x74, 0x65, 0x72, 0x5f, 0x66, 0x6c, 0x61, 0x67, 0x67, 0x65, 0x64, 0x2e, 0x68
        /*0066*/ 	.byte	0x70, 0x70, 0x00
	.type		__unnamed_6,@object
	.size		__unnamed_6,(__unnamed_5 - __unnamed_6)
__unnamed_6:
        /* <DEDUP_REMOVED lines=24> */
        /*01e9*/ 	.byte	0x00
	.type		__unnamed_5,@object
	.size		__unnamed_5,(__unnamed_4 - __unnamed_5)
__unnamed_5:
        /* <DEDUP_REMOVED lines=25> */
	.type		__unnamed_4,@object
	.size		__unnamed_4,(__unnamed_1 - __unnamed_4)
__unnamed_4:
        /* <DEDUP_REMOVED lines=29> */
	.type		__unnamed_1,@object
	.size		__unnamed_1,(__unnamed_3 - __unnamed_1)
__unnamed_1:
        /* <DEDUP_REMOVED lines=28> */
        /*06fa*/ 	.byte	0x3c, 0x36, 0x31, 0x34, 0x34, 0x3e, 0x3e, 0x3e, 0x3e, 0x3e, 0x20, 0x26, 0x5d, 0x00
	.type		__unnamed_3,@object
	.size		__unnamed_3,(__unnamed_2 - __unnamed_3)
__unnamed_3:
        /* <DEDUP_REMOVED lines=29> */
	.type		__unnamed_2,@object
	.size		__unnamed_2,(.L_1 - __unnamed_2)
__unnamed_2:
        /* <DEDUP_REMOVED lines=29> */
.L_1:


//--------------------- .nv.shared._ZN7cutlass13device_kernelIN5flash11enable_sm90INS1_16FlashAttnFwdSm90INS1_25CollectiveMainloopFwdSm90ILi2EN4cute5tupleIJNS5_1CILi1EEES8_S8_EEENS6_IJNS7_ILi128EEENS7_ILi96EEENS7_ILi64EEEEEELi256ENS_10bfloat16_tEfNS_4arch4Sm90ELb0ELb0ELb0ELb0ELb0ELb0ELb0ELb1ELb0ELb0ELb0ELb0EEENS1_21CollectiveEpilogueFwdINS6_IJSA_NS7_ILi256EEESB_EEES9_SE_SG_Li256ELb0ELb0ELb0ELb0EEENS1_29StaticPersistentTileSchedulerILb0EEEEEEEEEvNT_6ParamsE --------------------------
	.section	.nv.shared._ZN7cutlass13device_kernelIN5flash11enable_sm90INS1_16FlashAttnFwdSm90INS1_25CollectiveMainloopFwdSm90ILi2EN4cute5tupleIJNS5_1CILi1EEES8_S8_EEENS6_IJNS7_ILi128EEENS7_ILi96EEENS7_ILi64EEEEEELi256ENS_10bfloat16_tEfNS_4arch4Sm90ELb0ELb0ELb0ELb0ELb0ELb0ELb0ELb1ELb0ELb0ELb0ELb0EEENS1_21CollectiveEpilogueFwdINS6_IJSA_NS7_ILi256EEESB_EEES9_SE_SG_Li256ELb0ELb0ELb0ELb0EEENS1_29StaticPersistentTileSchedulerILb0EEEEEEEEEvNT_6ParamsE,"aw",@nobits
	.sectionflags	@""
	.align	16
	.zero		1024


//--------------------- .nv.shared.reserved.0     --------------------------
	.section	.nv.shared.reserved.0,"aw",@nobits
	.weak		__nv_reservedSMEM_offset_0_alias
	.size		__nv_reservedSMEM_offset_0_alias, 0, 0
	.other		__nv_reservedSMEM_offset_0_alias,@"STO_CUDA_RESERVED_SHARED STV_DEFAULT"
__nv_reservedSMEM_offset_0_alias:
	.zero		0


//--------------------- .nv.global                --------------------------
	.section	.nv.global,"aw",@nobits
.nv.global:
	.type		_ZN69_INTERNAL_76323324_33_flash_fwd_hdim64_256_bf16_sm90_cu_93b96ec2_37454cute1_E,@object
	.size		_ZN69_INTERNAL_76323324_33_flash_fwd_hdim64_256_bf16_sm90_cu_93b96ec2_37454cute1_E,(_ZN69_INTERNAL_76323324_33_flash_fwd_hdim64_256_bf16_sm90_cu_93b96ec2_37454cuda3std3__45__cpo6cbeginE - _ZN69_INTERNAL_76323324_33_flash_fwd_hdim64_256_bf16_sm90_cu_93b96ec2_37454cute1_E)
_ZN69_INTERNAL_76323324_33_flash_fwd_hdim64_256_bf16_sm90_cu_93b96ec2_37454cute1_E:
	.zero		1
	.type		_ZN69_INTERNAL_76323324_33_flash_fwd_hdim64_256_bf16_sm90_cu_93b96ec2_37454cuda3std3__45__cpo6cbeginE,@object
	.size		_ZN69_INTERNAL_76323324_33_flash_fwd_hdim64_256_bf16_sm90_cu_93b96ec2_37454cuda3std3__45__cpo6cbeginE,(_ZN69_INTERNAL_76323324_33_flash_fwd_hdim64_256_bf16_sm90_cu_93b96ec2_37454cuda3std3__48in_placeE - _ZN69_INTERNAL_76323324_33_flash_fwd_hdim64_256_bf16_sm90_cu_93b96ec2_37454cuda3std3__45__cpo6cbeginE)
_ZN69_INTERNAL_76323324_33_flash_fwd_hdim64_256_bf16_sm90_cu_93b96ec2_37454cuda3std3__45__cpo6cbeginE:
	.zero		1
	.type		_ZN69_INTERNAL_76323324_33_flash_fwd_hdim64_256_bf16_sm90_cu_93b96ec2_37454cuda3std3__48in_placeE,@object
	.size		_ZN69_INTERNAL_76323324_33_flash_fwd_hdim64_256_bf16_sm90_cu_93b96ec2_37454cuda3std3__48in_placeE,(_ZN69_INTERNAL_76323324_33_flash_fwd_hdim64_256_bf16_sm90_cu_93b96ec2_37454cuda3std6ranges3__45__cpo9iter_moveE - _ZN69_INTERNAL_76323324_33_flash_fwd_hdim64_256_bf16_sm90_cu_93b96ec2_37454cuda3std3__48in_placeE)
_ZN69_INTERNAL_76323324_33_flash_fwd_hdim64_256_bf16_sm90_cu_93b96ec2_37454cuda3std3__48in_placeE:
	.zero		1
	.type		_ZN69_INTERNAL_76323324_33_flash_fwd_hdim64_256_bf16_sm90_cu_93b96ec2_37454cuda3std6ranges3__45__cpo9iter_moveE,@object
	.size		_ZN69_INTERNAL_76323324_33_flash_fwd_hdim64_256_bf16_sm90_cu_93b96ec2_37454cuda3std6ranges3__45__cpo9iter_moveE,(_ZN69_INTERNAL_76323324_33_flash_fwd_hdim64_256_bf16_sm90_cu_93b96ec2_37454cuda3std3__45__cpo5beginE - _ZN69_INTERNAL_76323324_33_flash_fwd_hdim64_256_bf16_sm90_cu_93b96ec2_37454cuda3std6ranges3__45__cpo9iter_moveE)
_ZN69_INTERNAL_76323324_33_flash_fwd_hdim64_256_bf16_sm90_cu_93b96ec2_37454cuda3std6ranges3__45__cpo9iter_moveE:
	.zero		1
	.type		_ZN69_INTERNAL_76323324_33_flash_fwd_hdim64_256_bf16_sm90_cu_93b96ec2_37454cuda3std3__45__cpo5beginE,@object
	.size		_ZN69_INTERNAL_76323324_33_flash_fwd_hdim64_256_bf16_sm90_cu_93b96ec2_37454cuda3std3__45__cpo5beginE,(_ZN69_INTERNAL_76323324_33_flash_fwd_hdim64_256_bf16_sm90_cu_93b96ec2_37454cuda3std3__471_GLOBAL__N__76323324_33_flash_fwd_hdim64_256_bf16_sm90_cu_93b96ec2_37456ignoreE - _ZN69_INTERNAL_76323324_33_flash_fwd_hdim64_256_bf16_sm90_cu_93b96ec2_37454cuda3std3__45__cpo5beginE)
_ZN69_INTERNAL_76323324_33_flash_fwd_hdim64_256_bf16_sm90_cu_93b96ec2_37454cuda3std3__45__cpo5beginE:
	.zero		1
	.type		_ZN69_INTERNAL_76323324_33_flash_fwd_hdim64_256_bf16_sm90_cu_93b96ec2_37454cuda3std3__471_GLOBAL__N__76323324_33_flash_fwd_hdim64_256_bf16_sm90_cu_93b96ec2_37456ignoreE,@object
	.size		_ZN69_INTERNAL_76323324_33_flash_fwd_hdim64_256_bf16_sm90_cu_93b96ec2_37454cuda3std3__471_GLOBAL__N__76323324_33_flash_fwd_hdim64_256_bf16_sm90_cu_93b96ec2_37456ignoreE,(_ZN69_INTERNAL_76323324_33_flash_fwd_hdim64_256_bf16_sm90_cu_93b96ec2_37454cute7productE - _ZN69_INTERNAL_76323324_33_flash_fwd_hdim64_256_bf16_sm90_cu_93b96ec2_37454cuda3std3__471_GLOBAL__N__76323324_33_flash_fwd_hdim64_256_bf16_sm90_cu_93b96ec2_37456ignoreE)
_ZN69_INTERNAL_76323324_33_flash_fwd_hdim64_256_bf16_sm90_cu_93b96ec2_37454cuda3std3__471_GLOBAL__N__76323324_33_flash_fwd_hdim64_256_bf16_sm90_cu_93b96ec2_37456ignoreE:
	.zero		1
	.type		_ZN69_INTERNAL_76323324_33_flash_fwd_hdim64_256_bf16_sm90_cu_93b96ec2_37454cute7productE,@object
	.size		_ZN69_INTERNAL_76323324_33_flash_fwd_hdim64_256_bf16_sm90_cu_93b96ec2_37454cute7productE,(_ZN69_INTERNAL_76323324_33_flash_fwd_hdim64_256_bf16_sm90_cu_93b96ec2_37454cuda3std3__45__cpo3endE - _ZN69_INTERNAL_76323324_33_flash_fwd_hdim64_256_bf16_sm90_cu_93b96ec2_37454cute7productE)
_ZN69_INTERNAL_76323324_33_flash_fwd_hdim64_256_bf16_sm90_cu_93b96ec2_37454cute7productE:
	.zero		1
	.type		_ZN69_INTERNAL_76323324_33_flash_fwd_hdim64_256_bf16_sm90_cu_93b96ec2_37454cuda3std3__45__cpo3endE,@object
	.size		_ZN69_INTERNAL_76323324_33_flash_fwd_hdim64_256_bf16_sm90_cu_93b96ec2_37454cuda3std3__45__cpo3endE,(_ZN69_INTERNAL_76323324_33_flash_fwd_hdim64_256_bf16_sm90_cu_93b96ec2_37454cuda3std3__419piecewise_constructE - _ZN69_INTERNAL_76323324_33_flash_fwd_hdim64_256_bf16_sm90_cu_93b96ec2_37454cuda3std3__45__cpo3endE)
_ZN69_INTERNAL_76323324_33_flash_fwd_hdim64_256_bf16_sm90_cu_93b96ec2_37454cuda3std3__45__cpo3endE:
	.zero		1
	.type		_ZN69_INTERNAL_76323324_33_flash_fwd_hdim64_256_bf16_sm90_cu_93b96ec2_37454cuda3std3__419piecewise_constructE,@object
	.size		_ZN69_INTERNAL_76323324_33_flash_fwd_hdim64_256_bf16_sm90_cu_93b96ec2_37454cuda3std3__419piecewise_constructE,(_ZN69_INTERNAL_76323324_33_flash_fwd_hdim64_256_bf16_sm90_cu_93b96ec2_37454cuda3std3__45__cpo4cendE - _ZN69_INTERNAL_76323324_33_flash_fwd_hdim64_256_bf16_sm90_cu_93b96ec2_37454cuda3std3__419piecewise_constructE)
_ZN69_INTERNAL_76323324_33_flash_fwd_hdim64_256_bf16_sm90_cu_93b96ec2_37454cuda3std3__419piecewise_constructE:
	.zero		1
	.type		_ZN69_INTERNAL_76323324_33_flash_fwd_hdim64_256_bf16_sm90_cu_93b96ec2_37454cuda3std3__45__cpo4cendE,@object
	.size		_ZN69_INTERNAL_76323324_33_flash_fwd_hdim64_256_bf16_sm90_cu_93b96ec2_37454cuda3std3__45__cpo4cendE,(_ZN69_INTERNAL_76323324_33_flash_fwd_hdim64_256_bf16_sm90_cu_93b96ec2_37454cuda3std6ranges3__45__cpo4swapE - _ZN69_INTERNAL_76323324_33_flash_fwd_hdim64_256_bf16_sm90_cu_93b96ec2_37454cuda3std3__45__cpo4cendE)
_ZN69_INTERNAL_76323324_33_flash_fwd_hdim64_256_bf16_sm90_cu_93b96ec2_37454cuda3std3__45__cpo4cendE:
	.zero		1
	.type		_ZN69_INTERNAL_76323324_33_flash_fwd_hdim64_256_bf16_sm90_cu_93b96ec2_37454cuda3std6ranges3__45__cpo4swapE,@object
	.size		_ZN69_INTERNAL_76323324_33_flash_fwd_hdim64_256_bf16_sm90_cu_93b96ec2_37454cuda3std6ranges3__45__cpo4swapE,(.L_13 - _ZN69_INTERNAL_76323324_33_flash_fwd_hdim64_256_bf16_sm90_cu_93b96ec2_37454cuda3std6ranges3__45__cpo4swapE)
_ZN69_INTERNAL_76323324_33_flash_fwd_hdim64_256_bf16_sm90_cu_93b96ec2_37454cuda3std6ranges3__45__cpo4swapE:
	.zero		1
.L_13:


//--------------------- .nv.shared._ZN7cutlass13device_kernelIN5flash11enable_sm90INS1_16FlashAttnFwdSm90INS1_25CollectiveMainloopFwdSm90ILi2EN4cute5tupleIJNS5_1CILi1EEES8_S8_EEENS6_IJNS7_ILi128EEENS7_ILi96EEENS7_ILi64EEEEEELi256ENS_10bfloat16_tEfNS_4arch4Sm90ELb0ELb0ELb0ELb0ELb0ELb0ELb1ELb1ELb0ELb0ELb0ELb0EEENS1_21CollectiveEpilogueFwdINS6_IJSA_NS7_ILi256EEESB_EEES9_SE_SG_Li256ELb0ELb0ELb0ELb0EEENS1_29StaticPersistentTileSchedulerILb0EEEEEEEEEvNT_6ParamsE --------------------------
	.section	.nv.shared._ZN7cutlass13device_kernelIN5flash11enable_sm90INS1_16FlashAttnFwdSm90INS1_25CollectiveMainloopFwdSm90ILi2EN4cute5tupleIJNS5_1CILi1EEES8_S8_EEENS6_IJNS7_ILi128EEENS7_ILi96EEENS7_ILi64EEEEEELi256ENS_10bfloat16_tEfNS_4arch4Sm90ELb0ELb0ELb0ELb0ELb0ELb0ELb1ELb1ELb0ELb0ELb0ELb0EEENS1_21CollectiveEpilogueFwdINS6_IJSA_NS7_ILi256EEESB_EEES9_SE_SG_Li256ELb0ELb0ELb0ELb0EEENS1_29StaticPersistentTileSchedulerILb0EEEEEEEEEvNT_6ParamsE,"aw",@nobits
	.sectionflags	@""
	.align	16
	.zero		1024


//--------------------- .nv.shared._ZN7cutlass13device_kernelIN5flash11enable_sm90INS1_16FlashAttnFwdSm90INS1_25CollectiveMainloopFwdSm90ILi2EN4cute5tupleIJNS5_1CILi1EEES8_S8_EEENS6_IJNS7_ILi128EEENS7_ILi96EEENS7_ILi64EEEEEELi256ENS_10bfloat16_tEfNS_4arch4Sm90ELb0ELb0ELb0ELb1ELb0ELb0ELb0ELb1ELb0ELb0ELb0ELb0EEENS1_21CollectiveEpilogueFwdINS6_IJSA_NS7_ILi256EEESB_EEES9_SE_SG_Li256ELb1ELb0ELb0ELb0EEENS1_36VarlenDynamicPersistentTileSchedulerILi128ELi96ELi256ELi32ELb0ELb0ELb1ELb0ELb1ELb1EEEEEEEEEvNT_6ParamsE --------------------------
	.section	.nv.shared._ZN7cutlass13device_kernelIN5flash11enable_sm90INS1_16FlashAttnFwdSm90INS1_25CollectiveMainloopFwdSm90ILi2EN4cute5tupleIJNS5_1CILi1EEES8_S8_EEENS6_IJNS7_ILi128EEENS7_ILi96EEENS7_ILi64EEEEEELi256ENS_10bfloat16_tEfNS_4arch4Sm90ELb0ELb0ELb0ELb1ELb0ELb0ELb0ELb1ELb0ELb0ELb0ELb0EEENS1_21CollectiveEpilogueFwdINS6_IJSA_NS7_ILi256EEESB_EEES9_SE_SG_Li256ELb1ELb0ELb0ELb0EEENS1_36VarlenDynamicPersistentTileSchedulerILi128ELi96ELi256ELi32ELb0ELb0ELb1ELb0ELb1ELb1EEEEEEEEEvNT_6ParamsE,"aw",@nobits
	.sectionflags	@""
	.align	16
	.zero		1024


//--------------------- .nv.shared._ZN7cutlass13device_kernelIN5flash11enable_sm90INS1_16FlashAttnFwdSm90INS1_25CollectiveMainloopFwdSm90ILi2EN4cute5tupleIJNS5_1CILi1EEES8_S8_EEENS6_IJNS7_ILi128EEENS7_ILi96EEENS7_ILi64EEEEEELi256ENS_10bfloat16_tEfNS_4arch4Sm90ELb0ELb0ELb0ELb1ELb0ELb1ELb0ELb1ELb0ELb0ELb0ELb0EEENS1_21CollectiveEpilogueFwdINS6_IJSA_NS7_ILi256EEESB_EEES9_SE_SG_Li256ELb1ELb0ELb0ELb0EEENS1_36VarlenDynamicPersistentTileSchedulerILi128ELi96ELi256ELi32ELb0ELb0ELb1ELb0ELb1ELb1EEEEEEEEEvNT_6ParamsE --------------------------
	.section	.nv.shared._ZN7cutlass13device_kernelIN5flash11enable_sm90INS1_16FlashAttnFwdSm90INS1_25CollectiveMainloopFwdSm90ILi2EN4cute5tupleIJNS5_1CILi1EEES8_S8_EEENS6_IJNS7_ILi128EEENS7_ILi96EEENS7_ILi64EEEEEELi256ENS_10bfloat16_tEfNS_4arch4Sm90ELb0ELb0ELb0ELb1ELb0ELb1ELb0ELb1ELb0ELb0ELb0ELb0EEENS1_21CollectiveEpilogueFwdINS6_IJSA_NS7_ILi256EEESB_EEES9_SE_SG_Li256ELb1ELb0ELb0ELb0EEENS1_36VarlenDynamicPersistentTileSchedulerILi128ELi96ELi256ELi32ELb0ELb0ELb1ELb0ELb1ELb1EEEEEEEEEvNT_6ParamsE,"aw",@nobits
	.sectionflags	@""
	.align	16
	.zero		1024


//--------------------- .nv.shared._ZN7cutlass13device_kernelIN5flash11enable_sm90INS1_16FlashAttnFwdSm90INS1_25CollectiveMainloopFwdSm90ILi2EN4cute5tupleIJNS5_1CILi1EEES8_S8_EEENS6_IJNS7_ILi128EEENS7_ILi96EEENS7_ILi64EEEEEELi256ENS_10bfloat16_tEfNS_4arch4Sm90ELb0ELb0ELb0ELb1ELb0ELb0ELb1ELb1ELb0ELb0ELb0ELb0EEENS1_21CollectiveEpilogueFwdINS6_IJSA_NS7_ILi256EEESB_EEES9_SE_SG_Li256ELb1ELb0ELb0ELb0EEENS1_36VarlenDynamicPersistentTileSchedulerILi128ELi96ELi256ELi32ELb0ELb0ELb1ELb0ELb1ELb1EEEEEEEEEvNT_6ParamsE --------------------------
	.section	.nv.shared._ZN7cutlass13device_kernelIN5flash11enable_sm90INS1_16FlashAttnFwdSm90INS1_25CollectiveMainloopFwdSm90ILi2EN4cute5tupleIJNS5_1CILi1EEES8_S8_EEENS6_IJNS7_ILi128EEENS7_ILi96EEENS7_ILi64EEEEEELi256ENS_10bfloat16_tEfNS_4arch4Sm90ELb0ELb0ELb0ELb1ELb0ELb0ELb1ELb1ELb0ELb0ELb0ELb0EEENS1_21CollectiveEpilogueFwdINS6_IJSA_NS7_ILi256EEESB_EEES9_SE_SG_Li256ELb1ELb0ELb0ELb0EEENS1_36VarlenDynamicPersistentTileSchedulerILi128ELi96ELi256ELi32ELb0ELb0ELb1ELb0ELb1ELb1EEEEEEEEEvNT_6ParamsE,"aw",@nobits
	.sectionflags	@""
	.align	16
	.zero		1024


//--------------------- .nv.shared._ZN7cutlass13device_kernelIN5flash11enable_sm90INS1_16FlashAttnFwdSm90INS1_25CollectiveMainloopFwdSm90ILi2EN4cute5tupleIJNS5_1CILi1EEES8_S8_EEENS6_IJNS7_ILi128EEENS7_ILi96EEENS7_ILi64EEEEEELi256ENS_10bfloat16_tEfNS_4arch4Sm90ELb0ELb0ELb0ELb1ELb0ELb1ELb1ELb1ELb0ELb0ELb0ELb0EEENS1_21CollectiveEpilogueFwdINS6_IJSA_NS7_ILi256EEESB_EEES9_SE_SG_Li256ELb1ELb0ELb0ELb0EEENS1_36VarlenDynamicPersistentTileSchedulerILi128ELi96ELi256ELi32ELb0ELb0ELb1ELb0ELb1ELb1EEEEEEEEEvNT_6ParamsE --------------------------
	.section	.nv.shared._ZN7cutlass13device_kernelIN5flash11enable_sm90INS1_16FlashAttnFwdSm90INS1_25CollectiveMainloopFwdSm90ILi2EN4cute5tupleIJNS5_1CILi1EEES8_S8_EEENS6_IJNS7_ILi128EEENS7_ILi96EEENS7_ILi64EEEEEELi256ENS_10bfloat16_tEfNS_4arch4Sm90ELb0ELb0ELb0ELb1ELb0ELb1ELb1ELb1ELb0ELb0ELb0ELb0EEENS1_21CollectiveEpilogueFwdINS6_IJSA_NS7_ILi256EEESB_EEES9_SE_SG_Li256ELb1ELb0ELb0ELb0EEENS1_36VarlenDynamicPersistentTileSchedulerILi128ELi96ELi256ELi32ELb0ELb0ELb1ELb0ELb1ELb1EEEEEEEEEvNT_6ParamsE,"aw",@nobits
	.sectionflags	@""
	.align	16
	.zero		1024


//--------------------- .nv.shared._ZN7cutlass13device_kernelIN5flash11enable_sm90INS1_16FlashAttnFwdSm90INS1_25CollectiveMainloopFwdSm90ILi2EN4cute5tupleIJNS5_1CILi1EEES8_S8_EEENS6_IJNS7_ILi128EEENS7_ILi96EEENS7_ILi64EEEEEELi256ENS_10bfloat16_tEfNS_4arch4Sm90ELb0ELb1ELb0ELb0ELb0ELb0ELb0ELb1ELb0ELb0ELb0ELb0EEENS1_21CollectiveEpilogueFwdINS6_IJSA_NS7_ILi256EEESB_EEES9_SE_SG_Li256ELb0ELb0ELb0ELb0EEENS1_30DynamicPersistentTileSchedulerILi256ELi32ELb0ELb0ELb1EEEEEEEEEvNT_6ParamsE --------------------------
	.section	.nv.shared._ZN7cutlass13device_kernelIN5flash11enable_sm90INS1_16FlashAttnFwdSm90INS1_25CollectiveMainloopFwdSm90ILi2EN4cute5tupleIJNS5_1CILi1EEES8_S8_EEENS6_IJNS7_ILi128EEENS7_ILi96EEENS7_ILi64EEEEEELi256ENS_10bfloat16_tEfNS_4arch4Sm90ELb0ELb1ELb0ELb0ELb0ELb0ELb0ELb1ELb0ELb0ELb0ELb0EEENS1_21CollectiveEpilogueFwdINS6_IJSA_NS7_ILi256EEESB_EEES9_SE_SG_Li256ELb0ELb0ELb0ELb0EEENS1_30DynamicPersistentTileSchedulerILi256ELi32ELb0ELb0ELb1EEEEEEEEEvNT_6ParamsE,"aw",@nobits
	.sectionflags	@""
	.align	16
	.zero		1024


//--------------------- .nv.shared._ZN7cutlass13device_kernelIN5flash11enable_sm90INS1_16FlashAttnFwdSm90INS1_25CollectiveMainloopFwdSm90ILi2EN4cute5tupleIJNS5_1CILi1EEES8_S8_EEENS6_IJNS7_ILi128EEENS7_ILi96EEENS7_ILi64EEEEEELi256ENS_10bfloat16_tEfNS_4arch4Sm90ELb0ELb1ELb0ELb0ELb0ELb0ELb1ELb1ELb0ELb0ELb0ELb0EEENS1_21CollectiveEpilogueFwdINS6_IJSA_NS7_ILi256EEESB_EEES9_SE_SG_Li256ELb0ELb0ELb0ELb0EEENS1_30DynamicPersistentTileSchedulerILi256ELi32ELb0ELb0ELb1EEEEEEEEEvNT_6ParamsE --------------------------
	.section	.nv.shared._ZN7cutlass13device_kernelIN5flash11enable_sm90INS1_16FlashAttnFwdSm90INS1_25CollectiveMainloopFwdSm90ILi2EN4cute5tupleIJNS5_1CILi1EEES8_S8_EEENS6_IJNS7_ILi128EEENS7_ILi96EEENS7_ILi64EEEEEELi256ENS_10bfloat16_tEfNS_4arch4Sm90ELb0ELb1ELb0ELb0ELb0ELb0ELb1ELb1ELb0ELb0ELb0ELb0EEENS1_21CollectiveEpilogueFwdINS6_IJSA_NS7_ILi256EEESB_EEES9_SE_SG_Li256ELb0ELb0ELb0ELb0EEENS1_30DynamicPersistentTileSchedulerILi256ELi32ELb0ELb0ELb1EEEEEEEEEvNT_6ParamsE,"aw",@nobits
	.sectionflags	@""
	.align	16
	.zero		1024


//--------------------- .nv.shared._ZN7cutlass13device_kernelIN5flash11enable_sm90INS1_16FlashAttnFwdSm90INS1_25CollectiveMainloopFwdSm90ILi2EN4cute5tupleIJNS5_1CILi1EEES8_S8_EEENS6_IJNS7_ILi128EEENS7_ILi96EEENS7_ILi64EEEEEELi256ENS_10bfloat16_tEfNS_4arch4Sm90ELb0ELb1ELb0ELb1ELb0ELb0ELb0ELb1ELb0ELb0ELb0ELb0EEENS1_21CollectiveEpilogueFwdINS6_IJSA_NS7_ILi256EEESB_EEES9_SE_SG_Li256ELb1ELb0ELb0ELb0EEENS1_36VarlenDynamicPersistentTileSchedulerILi128ELi96ELi256ELi32ELb0ELb0ELb1ELb1ELb0ELb1EEEEEEEEEvNT_6ParamsE --------------------------
	.section	.nv.shared._ZN7cutlass13device_kernelIN5flash11enable_sm90INS1_16FlashAttnFwdSm90INS1_25CollectiveMainloopFwdSm90ILi2EN4cute5tupleIJNS5_1CILi1EEES8_S8_EEENS6_IJNS7_ILi128EEENS7_ILi96EEENS7_ILi64EEEEEELi256ENS_10bfloat16_tEfNS_4arch4Sm90ELb0ELb1ELb0ELb1ELb0ELb0ELb0ELb1ELb0ELb0ELb0ELb0EEENS1_21CollectiveEpilogueFwdINS6_IJSA_NS7_ILi256EEESB_EEES9_SE_SG_Li256ELb1ELb0ELb0ELb0EEENS1_36VarlenDynamicPersistentTileSchedulerILi128ELi96ELi256ELi32ELb0ELb0ELb1ELb1ELb0ELb1EEEEEEEEEvNT_6ParamsE,"aw",@nobits
	.sectionflags	@""
	.align	16
	.zero		1024


//--------------------- .nv.shared._ZN7cutlass13device_kernelIN5flash11enable_sm90INS1_16FlashAttnFwdSm90INS1_25CollectiveMainloopFwdSm90ILi2EN4cute5tupleIJNS5_1CILi1EEES8_S8_EEENS6_IJNS7_ILi128EEENS7_ILi96EEENS7_ILi64EEEEEELi256ENS_10bfloat16_tEfNS_4arch4Sm90ELb0ELb1ELb0ELb1ELb0ELb1ELb0ELb1ELb0ELb0ELb0ELb0EEENS1_21CollectiveEpilogueFwdINS6_IJSA_NS7_ILi256EEESB_EEES9_SE_SG_Li256ELb1ELb0ELb0ELb0EEENS1_36VarlenDynamicPersistentTileSchedulerILi128ELi96ELi256ELi32ELb0ELb0ELb1ELb1ELb0ELb1EEEEEEEEEvNT_6ParamsE --------------------------
	.section	.nv.shared._ZN7cutlass13device_kernelIN5flash11enable_sm90INS1_16FlashAttnFwdSm90INS1_25CollectiveMainloopFwdSm90ILi2EN4cute5tupleIJNS5_1CILi1EEES8_S8_EEENS6_IJNS7_ILi128EEENS7_ILi96EEENS7_ILi64EEEEEELi256ENS_10bfloat16_tEfNS_4arch4Sm90ELb0ELb1ELb0ELb1ELb0ELb1ELb0ELb1ELb0ELb0ELb0ELb0EEENS1_21CollectiveEpilogueFwdINS6_IJSA_NS7_ILi256EEESB_EEES9_SE_SG_Li256ELb1ELb0ELb0ELb0EEENS1_36VarlenDynamicPersistentTileSchedulerILi128ELi96ELi256ELi32ELb0ELb0ELb1ELb1ELb0ELb1EEEEEEEEEvNT_6ParamsE,"aw",@nobits
	.sectionflags	@""
	.align	16
	.zero		1024


//--------------------- .nv.shared._ZN7cutlass13device_kernelIN5flash11enable_sm90INS1_16FlashAttnFwdSm90INS1_25CollectiveMainloopFwdSm90ILi2EN4cute5tupleIJNS5_1CILi1EEES8_S8_EEENS6_IJNS7_ILi128EEENS7_ILi96EEENS7_ILi64EEEEEELi256ENS_10bfloat16_tEfNS_4arch4Sm90ELb0ELb1ELb0ELb1ELb0ELb0ELb1ELb1ELb0ELb0ELb0ELb0EEENS1_21CollectiveEpilogueFwdINS6_IJSA_NS7_ILi256EEESB_EEES9_SE_SG_Li256ELb1ELb0ELb0ELb0EEENS1_36VarlenDynamicPersistentTileSchedulerILi128ELi96ELi256ELi32ELb0ELb0ELb1ELb1ELb0ELb1EEEEEEEEEvNT_6ParamsE --------------------------
	.section	.nv.shared._ZN7cutlass13device_kernelIN5flash11enable_sm90INS1_16FlashAttnFwdSm90INS1_25CollectiveMainloopFwdSm90ILi2EN4cute5tupleIJNS5_1CILi1EEES8_S8_EEENS6_IJNS7_ILi128EEENS7_ILi96EEENS7_ILi64EEEEEELi256ENS_10bfloat16_tEfNS_4arch4Sm90ELb0ELb1ELb0ELb1ELb0ELb0ELb1ELb1ELb0ELb0ELb0ELb0EEENS1_21CollectiveEpilogueFwdINS6_IJSA_NS7_ILi256EEESB_EEES9_SE_SG_Li256ELb1ELb0ELb0ELb0EEENS1_36VarlenDynamicPersistentTileSchedulerILi128ELi96ELi256ELi32ELb0ELb0ELb1ELb1ELb0ELb1EEEEEEEEEvNT_6ParamsE,"aw",@nobits
	.sectionflags	@""
	.align	16
	.zero		1024


//--------------------- .nv.shared._ZN7cutlass13device_kernelIN5flash11enable_sm90INS1_16FlashAttnFwdSm90INS1_25CollectiveMainloopFwdSm90ILi2EN4cute5tupleIJNS5_1CILi1EEES8_S8_EEENS6_IJNS7_ILi128EEENS7_ILi96EEENS7_ILi64EEEEEELi256ENS_10bfloat16_tEfNS_4arch4Sm90ELb0ELb1ELb0ELb1ELb0ELb1ELb1ELb1ELb0ELb0ELb0ELb0EEENS1_21CollectiveEpilogueFwdINS6_IJSA_NS7_ILi256EEESB_EEES9_SE_SG_Li256ELb1ELb0ELb0ELb0EEENS1_36VarlenDynamicPersistentTileSchedulerILi128ELi96ELi256ELi32ELb0ELb0ELb1ELb1ELb0ELb1EEEEEEEEEvNT_6ParamsE --------------------------
	.section	.nv.shared._ZN7cutlass13device_kernelIN5flash11enable_sm90INS1_16FlashAttnFwdSm90INS1_25CollectiveMainloopFwdSm90ILi2EN4cute5tupleIJNS5_1CILi1EEES8_S8_EEENS6_IJNS7_ILi128EEENS7_ILi96EEENS7_ILi64EEEEEELi256ENS_10bfloat16_tEfNS_4arch4Sm90ELb0ELb1ELb0ELb1ELb0ELb1ELb1ELb1ELb0ELb0ELb0ELb0EEENS1_21CollectiveEpilogueFwdINS6_IJSA_NS7_ILi256EEESB_EEES9_SE_SG_Li256ELb1ELb0ELb0ELb0EEENS1_36VarlenDynamicPersistentTileSchedulerILi128ELi96ELi256ELi32ELb0ELb0ELb1ELb1ELb0ELb1EEEEEEEEEvNT_6ParamsE,"aw",@nobits
	.sectionflags	@""
	.align	16
	.zero		1024


//--------------------- .nv.shared._ZN7cutlass13device_kernelIN5flash11enable_sm90INS1_16FlashAttnFwdSm90INS1_25CollectiveMainloopFwdSm90ILi2EN4cute5tupleIJNS5_1CILi1EEES8_S8_EEENS6_IJNS7_ILi128EEENS7_ILi96EEENS7_ILi64EEEEEELi256ENS_10bfloat16_tEfNS_4arch4Sm90ELb1ELb0ELb0ELb0ELb0ELb0ELb0ELb1ELb0ELb0ELb0ELb0EEENS1_21CollectiveEpilogueFwdINS6_IJSA_NS7_ILi256EEESB_EEES9_SE_SG_Li256ELb0ELb0ELb0ELb0EEENS1_30DynamicPersistentTileSchedulerILi256ELi32ELb0ELb0ELb1EEEEEEEEEvNT_6ParamsE --------------------------
	.section	.nv.shared._ZN7cutlass13device_kernelIN5flash11enable_sm90INS1_16FlashAttnFwdSm90INS1_25CollectiveMainloopFwdSm90ILi2EN4cute5tupleIJNS5_1CILi1EEES8_S8_EEENS6_IJNS7_ILi128EEENS7_ILi96EEENS7_ILi64EEEEEELi256ENS_10bfloat16_tEfNS_4arch4Sm90ELb1ELb0ELb0ELb0ELb0ELb0ELb0ELb1ELb0ELb0ELb0ELb0EEENS1_21CollectiveEpilogueFwdINS6_IJSA_NS7_ILi256EEESB_EEES9_SE_SG_Li256ELb0ELb0ELb0ELb0EEENS1_30DynamicPersistentTileSchedulerILi256ELi32ELb0ELb0ELb1EEEEEEEEEvNT_6ParamsE,"aw",@nobits
	.sectionflags	@""
	.align	16
	.zero		1024


//--------------------- .nv.shared._ZN7cutlass13device_kernelIN5flash11enable_sm90INS1_16FlashAttnFwdSm90INS1_25CollectiveMainloopFwdSm90ILi2EN4cute5tupleIJNS5_1CILi1EEES8_S8_EEENS6_IJNS7_ILi128EEENS7_ILi96EEENS7_ILi64EEEEEELi256ENS_10bfloat16_tEfNS_4arch4Sm90ELb1ELb0ELb0ELb0ELb0ELb0ELb1ELb1ELb0ELb0ELb0ELb0EEENS1_21CollectiveEpilogueFwdINS6_IJSA_NS7_ILi256EEESB_EEES9_SE_SG_Li256ELb0ELb0ELb0ELb0EEENS1_30DynamicPersistentTileSchedulerILi256ELi32ELb0ELb0ELb1EEEEEEEEEvNT_6ParamsE --------------------------
	.section	.nv.shared._ZN7cutlass13device_kernelIN5flash11enable_sm90INS1_16FlashAttnFwdSm90INS1_25CollectiveMainloopFwdSm90ILi2EN4cute5tupleIJNS5_1CILi1EEES8_S8_EEENS6_IJNS7_ILi128EEENS7_ILi96EEENS7_ILi64EEEEEELi256ENS_10bfloat16_tEfNS_4arch4Sm90ELb1ELb0ELb0ELb0ELb0ELb0ELb1ELb1ELb0ELb0ELb0ELb0EEENS1_21CollectiveEpilogueFwdINS6_IJSA_NS7_ILi256EEESB_EEES9_SE_SG_Li256ELb0ELb0ELb0ELb0EEENS1_30DynamicPersistentTileSchedulerILi256ELi32ELb0ELb0ELb1EEEEEEEEEvNT_6ParamsE,"aw",@nobits
	.sectionflags	@""
	.align	16
	.zero		1024


//--------------------- .nv.shared._ZN7cutlass13device_kernelIN5flash11enable_sm90INS1_16FlashAttnFwdSm90INS1_25CollectiveMainloopFwdSm90ILi2EN4cute5tupleIJNS5_1CILi1EEES8_S8_EEENS6_IJNS7_ILi128EEENS7_ILi96EEENS7_ILi64EEEEEELi256ENS_10bfloat16_tEfNS_4arch4Sm90ELb1ELb0ELb0ELb1ELb0ELb0ELb0ELb1ELb0ELb0ELb0ELb0EEENS1_21CollectiveEpilogueFwdINS6_IJSA_NS7_ILi256EEESB_EEES9_SE_SG_Li256ELb1ELb0ELb0ELb0EEENS1_36VarlenDynamicPersistentTileSchedulerILi128ELi96ELi256ELi32ELb0ELb0ELb1ELb1ELb1ELb1EEEEEEEEEvNT_6ParamsE --------------------------
	.section	.nv.shared._ZN7cutlass13device_kernelIN5flash11enable_sm90INS1_16FlashAttnFwdSm90INS1_25CollectiveMainloopFwdSm90ILi2EN4cute5tupleIJNS5_1CILi1EEES8_S8_EEENS6_IJNS7_ILi128EEENS7_ILi96EEENS7_ILi64EEEEEELi256ENS_10bfloat16_tEfNS_4arch4Sm90ELb1ELb0ELb0ELb1ELb0ELb0ELb0ELb1ELb0ELb0ELb0ELb0EEENS1_21CollectiveEpilogueFwdINS6_IJSA_NS7_ILi256EEESB_EEES9_SE_SG_Li256ELb1ELb0ELb0ELb0EEENS1_36VarlenDynamicPersistentTileSchedulerILi128ELi96ELi256ELi32ELb0ELb0ELb1ELb1ELb1ELb1EEEEEEEEEvNT_6ParamsE,"aw",@nobits
	.sectionflags	@""
	.align	16
	.zero		1024


//--------------------- .nv.shared._ZN7cutlass13device_kernelIN5flash11enable_sm90INS1_16FlashAttnFwdSm90INS1_25CollectiveMainloopFwdSm90ILi2EN4cute5tupleIJNS5_1CILi1EEES8_S8_EEENS6_IJNS7_ILi128EEENS7_ILi96EEENS7_ILi64EEEEEELi256ENS_10bfloat16_tEfNS_4arch4Sm90ELb1ELb0ELb0ELb1ELb0ELb1ELb0ELb1ELb0ELb0ELb0ELb0EEENS1_21CollectiveEpilogueFwdINS6_IJSA_NS7_ILi256EEESB_EEES9_SE_SG_Li256ELb1ELb0ELb0ELb0EEENS1_36VarlenDynamicPersistentTileSchedulerILi128ELi96ELi256ELi32ELb0ELb0ELb1ELb1ELb1ELb1EEEEEEEEEvNT_6ParamsE --------------------------
	.section	.nv.shared._ZN7cutlass13device_kernelIN5flash11enable_sm90INS1_16FlashAttnFwdSm90INS1_25CollectiveMainloopFwdSm90ILi2EN4cute5tupleIJNS5_1CILi1EEES8_S8_EEENS6_IJNS7_ILi128EEENS7_ILi96EEENS7_ILi64EEEEEELi256ENS_10bfloat16_tEfNS_4arch4Sm90ELb1ELb0ELb0ELb1ELb0ELb1ELb0ELb1ELb0ELb0ELb0ELb0EEENS1_21CollectiveEpilogueFwdINS6_IJSA_NS7_ILi256EEESB_EEES9_SE_SG_Li256ELb1ELb0ELb0ELb0EEENS1_36VarlenDynamicPersistentTileSchedulerILi128ELi96ELi256ELi32ELb0ELb0ELb1ELb1ELb1ELb1EEEEEEEEEvNT_6ParamsE,"aw",@nobits
	.sectionflags	@""
	.align	16
	.zero		1024


//--------------------- .nv.shared._ZN7cutlass13device_kernelIN5flash11enable_sm90INS1_16FlashAttnFwdSm90INS1_25CollectiveMainloopFwdSm90ILi2EN4cute5tupleIJNS5_1CILi1EEES8_S8_EEENS6_IJNS7_ILi128EEENS7_ILi96EEENS7_ILi64EEEEEELi256ENS_10bfloat16_tEfNS_4arch4Sm90ELb1ELb0ELb0ELb1ELb0ELb0ELb1ELb1ELb0ELb0ELb0ELb0EEENS1_21CollectiveEpilogueFwdINS6_IJSA_NS7_ILi256EEESB_EEES9_SE_SG_Li256ELb1ELb0ELb0ELb0EEENS1_36VarlenDynamicPersistentTileSchedulerILi128ELi96ELi256ELi32ELb0ELb0ELb1ELb1ELb1ELb1EEEEEEEEEvNT_6ParamsE --------------------------
	.section	.nv.shared._ZN7cutlass13device_kernelIN5flash11enable_sm90INS1_16FlashAttnFwdSm90INS1_25CollectiveMainloopFwdSm90ILi2EN4cute5tupleIJNS5_1CILi1EEES8_S8_EEENS6_IJNS7_ILi128EEENS7_ILi96EEENS7_ILi64EEEEEELi256ENS_10bfloat16_tEfNS_4arch4Sm90ELb1ELb0ELb0ELb1ELb0ELb0ELb1ELb1ELb0ELb0ELb0ELb0EEENS1_21CollectiveEpilogueFwdINS6_IJSA_NS7_ILi256EEESB_EEES9_SE_SG_Li256ELb1ELb0ELb0ELb0EEENS1_36VarlenDynamicPersistentTileSchedulerILi128ELi96ELi256ELi32ELb0ELb0ELb1ELb1ELb1ELb1EEEEEEEEEvNT_6ParamsE,"aw",@nobits
	.sectionflags	@""
	.align	16
	.zero		1024


//--------------------- .nv.shared._ZN7cutlass13device_kernelIN5flash11enable_sm90INS1_16FlashAttnFwdSm90INS1_25CollectiveMainloopFwdSm90ILi2EN4cute5tupleIJNS5_1CILi1EEES8_S8_EEENS6_IJNS7_ILi128EEENS7_ILi96EEENS7_ILi64EEEEEELi256ENS_10bfloat16_tEfNS_4arch4Sm90ELb1ELb0ELb0ELb1ELb0ELb1ELb1ELb1ELb0ELb0ELb0ELb0EEENS1_21CollectiveEpilogueFwdINS6_IJSA_NS7_ILi256EEESB_EEES9_SE_SG_Li256ELb1ELb0ELb0ELb0EEENS1_36VarlenDynamicPersistentTileSchedulerILi128ELi96ELi256ELi32ELb0ELb0ELb1ELb1ELb1ELb1EEEEEEEEEvNT_6ParamsE --------------------------
	.section	.nv.shared._ZN7cutlass13device_kernelIN5flash11enable_sm90INS1_16FlashAttnFwdSm90INS1_25CollectiveMainloopFwdSm90ILi2EN4cute5tupleIJNS5_1CILi1EEES8_S8_EEENS6_IJNS7_ILi128EEENS7_ILi96EEENS7_ILi64EEEEEELi256ENS_10bfloat16_tEfNS_4arch4Sm90ELb1ELb0ELb0ELb1ELb0ELb1ELb1ELb1ELb0ELb0ELb0ELb0EEENS1_21CollectiveEpilogueFwdINS6_IJSA_NS7_ILi256EEESB_EEES9_SE_SG_Li256ELb1ELb0ELb0ELb0EEENS1_36VarlenDynamicPersistentTileSchedulerILi128ELi96ELi256ELi32ELb0ELb0ELb1ELb1ELb1ELb1EEEEEEEEEvNT_6ParamsE,"aw",@nobits
	.sectionflags	@""
	.align	16
	.zero		1024


//--------------------- .nv.constant0._ZN7cutlass13device_kernelIN5flash11enable_sm90INS1_16FlashAttnFwdSm90INS1_25CollectiveMainloopFwdSm90ILi2EN4cute5tupleIJNS5_1CILi1EEES8_S8_EEENS6_IJNS7_ILi128EEENS7_ILi96EEENS7_ILi64EEEEEELi256ENS_10bfloat16_tEfNS_4arch4Sm90ELb0ELb0ELb0ELb0ELb0ELb0ELb0ELb1ELb0ELb0ELb0ELb0EEENS1_21CollectiveEpilogueFwdINS6_IJSA_NS7_ILi256EEESB_EEES9_SE_SG_Li256ELb0ELb0ELb0ELb0EEENS1_29StaticPersistentTileSchedulerILb0EEEEEEEEEvNT_6ParamsE --------------------------
	.section	.nv.constant0._ZN7cutlass13device_kernelIN5flash11enable_sm90INS1_16FlashAttnFwdSm90INS1_25CollectiveMainloopFwdSm90ILi2EN4cute5tupleIJNS5_1CILi1EEES8_S8_EEENS6_IJNS7_ILi128EEENS7_ILi96EEENS7_ILi64EEEEEELi256ENS_10bfloat16_tEfNS_4arch4Sm90ELb0ELb0ELb0ELb0ELb0ELb0ELb0ELb1ELb0ELb0ELb0ELb0EEENS1_21CollectiveEpilogueFwdINS6_IJSA_NS7_ILi256EEESB_EEES9_SE_SG_Li256ELb0ELb0ELb0ELb0EEENS1_29StaticPersistentTileSchedulerILb0EEEEEEEEEvNT_6ParamsE,"a",@progbits
	.sectionflags	@""
	.align	4
.nv.constant0._ZN7cutlass13device_kernelIN5flash11enable_sm90INS1_16FlashAttnFwdSm90INS1_25CollectiveMainloopFwdSm90ILi2EN4cute5tupleIJNS5_1CILi1EEES8_S8_EEENS6_IJNS7_ILi128EEENS7_ILi96EEENS7_ILi64EEEEEELi256ENS_10bfloat16_tEfNS_4arch4Sm90ELb0ELb0ELb0ELb0ELb0ELb0ELb0ELb1ELb0ELb0ELb0ELb0EEENS1_21CollectiveEpilogueFwdINS6_IJSA_NS7_ILi256EEESB_EEES9_SE_SG_Li256ELb0ELb0ELb0ELb0EEENS1_29StaticPersistentTileSchedulerILb0EEEEEEEEEvNT_6ParamsE:
	.zero		3584


//--------------------- .nv.constant0._ZN7cutlass13device_kernelIN5flash11enable_sm90INS1_16FlashAttnFwdSm90INS1_25CollectiveMainloopFwdSm90ILi2EN4cute5tupleIJNS5_1CILi1EEES8_S8_EEENS6_IJNS7_ILi128EEENS7_ILi96EEENS7_ILi64EEEEEELi256ENS_10bfloat16_tEfNS_4arch4Sm90ELb0ELb0ELb0ELb0ELb0ELb0ELb1ELb1ELb0ELb0ELb0ELb0EEENS1_21CollectiveEpilogueFwdINS6_IJSA_NS7_ILi256EEESB_EEES9_SE_SG_Li256ELb0ELb0ELb0ELb0EEENS1_29StaticPersistentTileSchedulerILb0EEEEEEEEEvNT_6ParamsE --------------------------
	.section	.nv.constant0._ZN7cutlass13device_kernelIN5flash11enable_sm90INS1_16FlashAttnFwdSm90INS1_25CollectiveMainloopFwdSm90ILi2EN4cute5tupleIJNS5_1CILi1EEES8_S8_EEENS6_IJNS7_ILi128EEENS7_ILi96EEENS7_ILi64EEEEEELi256ENS_10bfloat16_tEfNS_4arch4Sm90ELb0ELb0ELb0ELb0ELb0ELb0ELb1ELb1ELb0ELb0ELb0ELb0EEENS1_21CollectiveEpilogueFwdINS6_IJSA_NS7_ILi256EEESB_EEES9_SE_SG_Li256ELb0ELb0ELb0ELb0EEENS1_29StaticPersistentTileSchedulerILb0EEEEEEEEEvNT_6ParamsE,"a",@progbits
	.sectionflags	@""
	.align	4
.nv.constant0._ZN7cutlass13device_kernelIN5flash11enable_sm90INS1_16FlashAttnFwdSm90INS1_25CollectiveMainloopFwdSm90ILi2EN4cute5tupleIJNS5_1CILi1EEES8_S8_EEENS6_IJNS7_ILi128EEENS7_ILi96EEENS7_ILi64EEEEEELi256ENS_10bfloat16_tEfNS_4arch4Sm90ELb0ELb0ELb0ELb0ELb0ELb0ELb1ELb1ELb0ELb0ELb0ELb0EEENS1_21CollectiveEpilogueFwdINS6_IJSA_NS7_ILi256EEESB_EEES9_SE_SG_Li256ELb0ELb0ELb0ELb0EEENS1_29StaticPersistentTileSchedulerILb0EEEEEEEEEvNT_6ParamsE:
	.zero		3840


//--------------------- .nv.constant0._ZN7cutlass13device_kernelIN5flash11enable_sm90INS1_16FlashAttnFwdSm90INS1_25CollectiveMainloopFwdSm90ILi2EN4cute5tupleIJNS5_1CILi1EEES8_S8_EEENS6_IJNS7_ILi128EEENS7_ILi96EEENS7_ILi64EEEEEELi256ENS_10bfloat16_tEfNS_4arch4Sm90ELb0ELb0ELb0ELb1ELb0ELb0ELb0ELb1ELb0ELb0ELb0ELb0EEENS1_21CollectiveEpilogueFwdINS6_IJSA_NS7_ILi256EEESB_EEES9_SE_SG_Li256ELb1ELb0ELb0ELb0EEENS1_36VarlenDynamicPersistentTileSchedulerILi128ELi96ELi256ELi32ELb0ELb0ELb1ELb0ELb1ELb1EEEEEEEEEvNT_6ParamsE --------------------------
	.section	.nv.constant0._ZN7cutlass13device_kernelIN5flash11enable_sm90INS1_16FlashAttnFwdSm90INS1_25CollectiveMainloopFwdSm90ILi2EN4cute5tupleIJNS5_1CILi1EEES8_S8_EEENS6_IJNS7_ILi128EEENS7_ILi96EEENS7_ILi64EEEEEELi256ENS_10bfloat16_tEfNS_4arch4Sm90ELb0ELb0ELb0ELb1ELb0ELb0ELb0ELb1ELb0ELb0ELb0ELb0EEENS1_21CollectiveEpilogueFwdINS6_IJSA_NS7_ILi256EEESB_EEES9_SE_SG_Li256ELb1ELb0ELb0ELb0EEENS1_36VarlenDynamicPersistentTileSchedulerILi128ELi96ELi256ELi32ELb0ELb0ELb1ELb0ELb1ELb1EEEEEEEEEvNT_6ParamsE,"a",@progbits
	.sectionflags	@""
	.align	4
.nv.constant0._ZN7cutlass13device_kernelIN5flash11enable_sm90INS1_16FlashAttnFwdSm90INS1_25CollectiveMainloopFwdSm90ILi2EN4cute5tupleIJNS5_1CILi1EEES8_S8_EEENS6_IJNS7_ILi128EEENS7_ILi96EEENS7_ILi64EEEEEELi256ENS_10bfloat16_tEfNS_4arch4Sm90ELb0ELb0ELb0ELb1ELb0ELb0ELb0ELb1ELb0ELb0ELb0ELb0EEENS1_21CollectiveEpilogueFwdINS6_IJSA_NS7_ILi256EEESB_EEES9_SE_SG_Li256ELb1ELb0ELb0ELb0EEENS1_36VarlenDynamicPersistentTileSchedulerILi128ELi96ELi256ELi32ELb0ELb0ELb1ELb0ELb1ELb1EEEEEEEEEvNT_6ParamsE:
	.zero		3200


//--------------------- .nv.constant0._ZN7cutlass13device_kernelIN5flash11enable_sm90INS1_16FlashAttnFwdSm90INS1_25CollectiveMainloopFwdSm90ILi2EN4cute5tupleIJNS5_1CILi1EEES8_S8_EEENS6_IJNS7_ILi128EEENS7_ILi96EEENS7_ILi64EEEEEELi256ENS_10bfloat16_tEfNS_4arch4Sm90ELb0ELb0ELb0ELb1ELb0ELb1ELb0ELb1ELb0ELb0ELb0ELb0EEENS1_21CollectiveEpilogueFwdINS6_IJSA_NS7_ILi256EEESB_EEES9_SE_SG_Li256ELb1ELb0ELb0ELb0EEENS1_36VarlenDynamicPersistentTileSchedulerILi128ELi96ELi256ELi32ELb0ELb0ELb1ELb0ELb1ELb1EEEEEEEEEvNT_6ParamsE --------------------------
	.section	.nv.constant0._ZN7cutlass13device_kernelIN5flash11enable_sm90INS1_16FlashAttnFwdSm90INS1_25CollectiveMainloopFwdSm90ILi2EN4cute5tupleIJNS5_1CILi1EEES8_S8_EEENS6_IJNS7_ILi128EEENS7_ILi96EEENS7_ILi64EEEEEELi256ENS_10bfloat16_tEfNS_4arch4Sm90ELb0ELb0ELb0ELb1ELb0ELb1ELb0ELb1ELb0ELb0ELb0ELb0EEENS1_21CollectiveEpilogueFwdINS6_IJSA_NS7_ILi256EEESB_EEES9_SE_SG_Li256ELb1ELb0ELb0ELb0EEENS1_36VarlenDynamicPersistentTileSchedulerILi128ELi96ELi256ELi32ELb0ELb0ELb1ELb0ELb1ELb1EEEEEEEEEvNT_6ParamsE,"a",@progbits
	.sectionflags	@""
	.align	4
.nv.constant0._ZN7cutlass13device_kernelIN5flash11enable_sm90INS1_16FlashAttnFwdSm90INS1_25CollectiveMainloopFwdSm90ILi2EN4cute5tupleIJNS5_1CILi1EEES8_S8_EEENS6_IJNS7_ILi128EEENS7_ILi96EEENS7_ILi64EEEEEELi256ENS_10bfloat16_tEfNS_4arch4Sm90ELb0ELb0ELb0ELb1ELb0ELb1ELb0ELb1ELb0ELb0ELb0ELb0EEENS1_21CollectiveEpilogueFwdINS6_IJSA_NS7_ILi256EEESB_EEES9_SE_SG_Li256ELb1ELb0ELb0ELb0EEENS1_36VarlenDynamicPersistentTileSchedulerILi128ELi96ELi256ELi32ELb0ELb0ELb1ELb0ELb1ELb1EEEEEEEEEvNT_6ParamsE:
	.zero		3200


//--------------------- .nv.constant0._ZN7cutlass13device_kernelIN5flash11enable_sm90INS1_16FlashAttnFwdSm90INS1_25CollectiveMainloopFwdSm90ILi2EN4cute5tupleIJNS5_1CILi1EEES8_S8_EEENS6_IJNS7_ILi128EEENS7_ILi96EEENS7_ILi64EEEEEELi256ENS_10bfloat16_tEfNS_4arch4Sm90ELb0ELb0ELb0ELb1ELb0ELb0ELb1ELb1ELb0ELb0ELb0ELb0EEENS1_21CollectiveEpilogueFwdINS6_IJSA_NS7_ILi256EEESB_EEES9_SE_SG_Li256ELb1ELb0ELb0ELb0EEENS1_36VarlenDynamicPersistentTileSchedulerILi128ELi96ELi256ELi32ELb0ELb0ELb1ELb0ELb1ELb1EEEEEEEEEvNT_6ParamsE --------------------------
	.section	.nv.constant0._ZN7cutlass13device_kernelIN5flash11enable_sm90INS1_16FlashAttnFwdSm90INS1_25CollectiveMainloopFwdSm90ILi2EN4cute5tupleIJNS5_1CILi1EEES8_S8_EEENS6_IJNS7_ILi128EEENS7_ILi96EEENS7_ILi64EEEEEELi256ENS_10bfloat16_tEfNS_4arch4Sm90ELb0ELb0ELb0ELb1ELb0ELb0ELb1ELb1ELb0ELb0ELb0ELb0EEENS1_21CollectiveEpilogueFwdINS6_IJSA_NS7_ILi256EEESB_EEES9_SE_SG_Li256ELb1ELb0ELb0ELb0EEENS1_36VarlenDynamicPersistentTileSchedulerILi128ELi96ELi256ELi32ELb0ELb0ELb1ELb0ELb1ELb1EEEEEEEEEvNT_6ParamsE,"a",@progbits
	.sectionflags	@""
	.align	4
.nv.constant0._ZN7cutlass13device_kernelIN5flash11enable_sm90INS1_16FlashAttnFwdSm90INS1_25CollectiveMainloopFwdSm90ILi2EN4cute5tupleIJNS5_1CILi1EEES8_S8_EEENS6_IJNS7_ILi128EEENS7_ILi96EEENS7_ILi64EEEEEELi256ENS_10bfloat16_tEfNS_4arch4Sm90ELb0ELb0ELb0ELb1ELb0ELb0ELb1ELb1ELb0ELb0ELb0ELb0EEENS1_21CollectiveEpilogueFwdINS6_IJSA_NS7_ILi256EEESB_EEES9_SE_SG_Li256ELb1ELb0ELb0ELb0EEENS1_36VarlenDynamicPersistentTileSchedulerILi128ELi96ELi256ELi32ELb0ELb0ELb1ELb0ELb1ELb1EEEEEEEEEvNT_6ParamsE:
	.zero		3456


//--------------------- .nv.constant0._ZN7cutlass13device_kernelIN5flash11enable_sm90INS1_16FlashAttnFwdSm90INS1_25CollectiveMainloopFwdSm90ILi2EN4cute5tupleIJNS5_1CILi1EEES8_S8_EEENS6_IJNS7_ILi128EEENS7_ILi96EEENS7_ILi64EEEEEELi256ENS_10bfloat16_tEfNS_4arch4Sm90ELb0ELb0ELb0ELb1ELb0ELb1ELb1ELb1ELb0ELb0ELb0ELb0EEENS1_21CollectiveEpilogueFwdINS6_IJSA_NS7_ILi256EEESB_EEES9_SE_SG_Li256ELb1ELb0ELb0ELb0EEENS1_36VarlenDynamicPersistentTileSchedulerILi128ELi96ELi256ELi32ELb0ELb0ELb1ELb0ELb1ELb1EEEEEEEEEvNT_6ParamsE --------------------------
	.section	.nv.constant0._ZN7cutlass13device_kernelIN5flash11enable_sm90INS1_16FlashAttnFwdSm90INS1_25CollectiveMainloopFwdSm90ILi2EN4cute5tupleIJNS5_1CILi1EEES8_S8_EEENS6_IJNS7_ILi128EEENS7_ILi96EEENS7_ILi64EEEEEELi256ENS_10bfloat16_tEfNS_4arch4Sm90ELb0ELb0ELb0ELb1ELb0ELb1ELb1ELb1ELb0ELb0ELb0ELb0EEENS1_21CollectiveEpilogueFwdINS6_IJSA_NS7_ILi256EEESB_EEES9_SE_SG_Li256ELb1ELb0ELb0ELb0EEENS1_36VarlenDynamicPersistentTileSchedulerILi128ELi96ELi256ELi32ELb0ELb0ELb1ELb0ELb1ELb1EEEEEEEEEvNT_6ParamsE,"a",@progbits
	.sectionflags	@""
	.align	4
.nv.constant0._ZN7cutlass13device_kernelIN5flash11enable_sm90INS1_16FlashAttnFwdSm90INS1_25CollectiveMainloopFwdSm90ILi2EN4cute5tupleIJNS5_1CILi1EEES8_S8_EEENS6_IJNS7_ILi128EEENS7_ILi96EEENS7_ILi64EEEEEELi256ENS_10bfloat16_tEfNS_4arch4Sm90ELb0ELb0ELb0ELb1ELb0ELb1ELb1ELb1ELb0ELb0ELb0ELb0EEENS1_21CollectiveEpilogueFwdINS6_IJSA_NS7_ILi256EEESB_EEES9_SE_SG_Li256ELb1ELb0ELb0ELb0EEENS1_36VarlenDynamicPersistentTileSchedulerILi128ELi96ELi256ELi32ELb0ELb0ELb1ELb0ELb1ELb1EEEEEEEEEvNT_6ParamsE:
	.zero		3456


//--------------------- .nv.constant0._ZN7cutlass13device_kernelIN5flash11enable_sm90INS1_16FlashAttnFwdSm90INS1_25CollectiveMainloopFwdSm90ILi2EN4cute5tupleIJNS5_1CILi1EEES8_S8_EEENS6_IJNS7_ILi128EEENS7_ILi96EEENS7_ILi64EEEEEELi256ENS_10bfloat16_tEfNS_4arch4Sm90ELb0ELb1ELb0ELb0ELb0ELb0ELb0ELb1ELb0ELb0ELb0ELb0EEENS1_21CollectiveEpilogueFwdINS6_IJSA_NS7_ILi256EEESB_EEES9_SE_SG_Li256ELb0ELb0ELb0ELb0EEENS1_30DynamicPersistentTileSchedulerILi256ELi32ELb0ELb0ELb1EEEEEEEEEvNT_6ParamsE --------------------------
	.section	.nv.constant0._ZN7cutlass13device_kernelIN5flash11enable_sm90INS1_16FlashAttnFwdSm90INS1_25CollectiveMainloopFwdSm90ILi2EN4cute5tupleIJNS5_1CILi1EEES8_S8_EEENS6_IJNS7_ILi128EEENS7_ILi96EEENS7_ILi64EEEEEELi256ENS_10bfloat16_tEfNS_4arch4Sm90ELb0ELb1ELb0ELb0ELb0ELb0ELb0ELb1ELb0ELb0ELb0ELb0EEENS1_21CollectiveEpilogueFwdINS6_IJSA_NS7_ILi256EEESB_EEES9_SE_SG_Li256ELb0ELb0ELb0ELb0EEENS1_30DynamicPersistentTileSchedulerILi256ELi32ELb0ELb0ELb1EEEEEEEEEvNT_6ParamsE,"a",@progbits
	.sectionflags	@""
	.align	4
.nv.constant0._ZN7cutlass13device_kernelIN5flash11enable_sm90INS1_16FlashAttnFwdSm90INS1_25CollectiveMainloopFwdSm90ILi2EN4cute5tupleIJNS5_1CILi1EEES8_S8_EEENS6_IJNS7_ILi128EEENS7_ILi96EEENS7_ILi64EEEEEELi256ENS_10bfloat16_tEfNS_4arch4Sm90ELb0ELb1ELb0ELb0ELb0ELb0ELb0ELb1ELb0ELb0ELb0ELb0EEENS1_21CollectiveEpilogueFwdINS6_IJSA_NS7_ILi256EEESB_EEES9_SE_SG_Li256ELb0ELb0ELb0ELb0EEENS1_30DynamicPersistentTileSchedulerILi256ELi32ELb0ELb0ELb1EEEEEEEEEvNT_6ParamsE:
	.zero		3584


//--------------------- .nv.constant0._ZN7cutlass13device_kernelIN5flash11enable_sm90INS1_16FlashAttnFwdSm90INS1_25CollectiveMainloopFwdSm90ILi2EN4cute5tupleIJNS5_1CILi1EEES8_S8_EEENS6_IJNS7_ILi128EEENS7_ILi96EEENS7_ILi64EEEEEELi256ENS_10bfloat16_tEfNS_4arch4Sm90ELb0ELb1ELb0ELb0ELb0ELb0ELb1ELb1ELb0ELb0ELb0ELb0EEENS1_21CollectiveEpilogueFwdINS6_IJSA_NS7_ILi256EEESB_EEES9_SE_SG_Li256ELb0ELb0ELb0ELb0EEENS1_30DynamicPersistentTileSchedulerILi256ELi32ELb0ELb0ELb1EEEEEEEEEvNT_6ParamsE --------------------------
	.section	.nv.constant0._ZN7cutlass13device_kernelIN5flash11enable_sm90INS1_16FlashAttnFwdSm90INS1_25CollectiveMainloopFwdSm90ILi2EN4cute5tupleIJNS5_1CILi1EEES8_S8_EEENS6_IJNS7_ILi128EEENS7_ILi96EEENS7_ILi64EEEEEELi256ENS_10bfloat16_tEfNS_4arch4Sm90ELb0ELb1ELb0ELb0ELb0ELb0ELb1ELb1ELb0ELb0ELb0ELb0EEENS1_21CollectiveEpilogueFwdINS6_IJSA_NS7_ILi256EEESB_EEES9_SE_SG_Li256ELb0ELb0ELb0ELb0EEENS1_30DynamicPersistentTileSchedulerILi256ELi32ELb0ELb0ELb1EEEEEEEEEvNT_6ParamsE,"a",@progbits
	.sectionflags	@""
	.align	4
.nv.constant0._ZN7cutlass13device_kernelIN5flash11enable_sm90INS1_16FlashAttnFwdSm90INS1_25CollectiveMainloopFwdSm90ILi2EN4cute5tupleIJNS5_1CILi1EEES8_S8_EEENS6_IJNS7_ILi128EEENS7_ILi96EEENS7_ILi64EEEEEELi256ENS_10bfloat16_tEfNS_4arch4Sm90ELb0ELb1ELb0ELb0ELb0ELb0ELb1ELb1ELb0ELb0ELb0ELb0EEENS1_21CollectiveEpilogueFwdINS6_IJSA_NS7_ILi256EEESB_EEES9_SE_SG_Li256ELb0ELb0ELb0ELb0EEENS1_30DynamicPersistentTileSchedulerILi256ELi32ELb0ELb0ELb1EEEEEEEEEvNT_6ParamsE:
	.zero		3840


//--------------------- .nv.constant0._ZN7cutlass13device_kernelIN5flash11enable_sm90INS1_16FlashAttnFwdSm90INS1_25CollectiveMainloopFwdSm90ILi2EN4cute5tupleIJNS5_1CILi1EEES8_S8_EEENS6_IJNS7_ILi128EEENS7_ILi96EEENS7_ILi64EEEEEELi256ENS_10bfloat16_tEfNS_4arch4Sm90ELb0ELb1ELb0ELb1ELb0ELb0ELb0ELb1ELb0ELb0ELb0ELb0EEENS1_21CollectiveEpilogueFwdINS6_IJSA_NS7_ILi256EEESB_EEES9_SE_SG_Li256ELb1ELb0ELb0ELb0EEENS1_36VarlenDynamicPersistentTileSchedulerILi128ELi96ELi256ELi32ELb0ELb0ELb1ELb1ELb0ELb1EEEEEEEEEvNT_6ParamsE --------------------------
	.section	.nv.constant0._ZN7cutlass13device_kernelIN5flash11enable_sm90INS1_16FlashAttnFwdSm90INS1_25CollectiveMainloopFwdSm90ILi2EN4cute5tupleIJNS5_1CILi1EEES8_S8_EEENS6_IJNS7_ILi128EEENS7_ILi96EEENS7_ILi64EEEEEELi256ENS_10bfloat16_tEfNS_4arch4Sm90ELb0ELb1ELb0ELb1ELb0ELb0ELb0ELb1ELb0ELb0ELb0ELb0EEENS1_21CollectiveEpilogueFwdINS6_IJSA_NS7_ILi256EEESB_EEES9_SE_SG_Li256ELb1ELb0ELb0ELb0EEENS1_36VarlenDynamicPersistentTileSchedulerILi128ELi96ELi256ELi32ELb0ELb0ELb1ELb1ELb0ELb1EEEEEEEEEvNT_6ParamsE,"a",@progbits
	.sectionflags	@""
	.align	4
.nv.constant0._ZN7cutlass13device_kernelIN5flash11enable_sm90INS1_16FlashAttnFwdSm90INS1_25CollectiveMainloopFwdSm90ILi2EN4cute5tupleIJNS5_1CILi1EEES8_S8_EEENS6_IJNS7_ILi128EEENS7_ILi96EEENS7_ILi64EEEEEELi256ENS_10bfloat16_tEfNS_4arch4Sm90ELb0ELb1ELb0ELb1ELb0ELb0ELb0ELb1ELb0ELb0ELb0ELb0EEENS1_21CollectiveEpilogueFwdINS6_IJSA_NS7_ILi256EEESB_EEES9_SE_SG_Li256ELb1ELb0ELb0ELb0EEENS1_36VarlenDynamicPersistentTileSchedulerILi128ELi96ELi256ELi32ELb0ELb0ELb1ELb1ELb0ELb1EEEEEEEEEvNT_6ParamsE:
	.zero		3200


//--------------------- .nv.constant0._ZN7cutlass13device_kernelIN5flash11enable_sm90INS1_16FlashAttnFwdSm90INS1_25CollectiveMainloopFwdSm90ILi2EN4cute5tupleIJNS5_1CILi1EEES8_S8_EEENS6_IJNS7_ILi128EEENS7_ILi96EEENS7_ILi64EEEEEELi256ENS_10bfloat16_tEfNS_4arch4Sm90ELb0ELb1ELb0ELb1ELb0ELb1ELb0ELb1ELb0ELb0ELb0ELb0EEENS1_21CollectiveEpilogueFwdINS6_IJSA_NS7_ILi256EEESB_EEES9_SE_SG_Li256ELb1ELb0ELb0ELb0EEENS1_36VarlenDynamicPersistentTileSchedulerILi128ELi96ELi256ELi32ELb0ELb0ELb1ELb1ELb0ELb1EEEEEEEEEvNT_6ParamsE --------------------------
	.section	.nv.constant0._ZN7cutlass13device_kernelIN5flash11enable_sm90INS1_16FlashAttnFwdSm90INS1_25CollectiveMainloopFwdSm90ILi2EN4cute5tupleIJNS5_1CILi1EEES8_S8_EEENS6_IJNS7_ILi128EEENS7_ILi96EEENS7_ILi64EEEEEELi256ENS_10bfloat16_tEfNS_4arch4Sm90ELb0ELb1ELb0ELb1ELb0ELb1ELb0ELb1ELb0ELb0ELb0ELb0EEENS1_21CollectiveEpilogueFwdINS6_IJSA_NS7_ILi256EEESB_EEES9_SE_SG_Li256ELb1ELb0ELb0ELb0EEENS1_36VarlenDynamicPersistentTileSchedulerILi128ELi96ELi256ELi32ELb0ELb0ELb1ELb1ELb0ELb1EEEEEEEEEvNT_6ParamsE,"a",@progbits
	.sectionflags	@""
	.align	4
.nv.constant0._ZN7cutlass13device_kernelIN5flash11enable_sm90INS1_16FlashAttnFwdSm90INS1_25CollectiveMainloopFwdSm90ILi2EN4cute5tupleIJNS5_1CILi1EEES8_S8_EEENS6_IJNS7_ILi128EEENS7_ILi96EEENS7_ILi64EEEEEELi256ENS_10bfloat16_tEfNS_4arch4Sm90ELb0ELb1ELb0ELb1ELb0ELb1ELb0ELb1ELb0ELb0ELb0ELb0EEENS1_21CollectiveEpilogueFwdINS6_IJSA_NS7_ILi256EEESB_EEES9_SE_SG_Li256ELb1ELb0ELb0ELb0EEENS1_36VarlenDynamicPersistentTileSchedulerILi128ELi96ELi256ELi32ELb0ELb0ELb1ELb1ELb0ELb1EEEEEEEEEvNT_6ParamsE:
	.zero		3200


//--------------------- .nv.constant0._ZN7cutlass13device_kernelIN5flash11enable_sm90INS1_16FlashAttnFwdSm90INS1_25CollectiveMainloopFwdSm90ILi2EN4cute5tupleIJNS5_1CILi1EEES8_S8_EEENS6_IJNS7_ILi128EEENS7_ILi96EEENS7_ILi64EEEEEELi256ENS_10bfloat16_tEfNS_4arch4Sm90ELb0ELb1ELb0ELb1ELb0ELb0ELb1ELb1ELb0ELb0ELb0ELb0EEENS1_21CollectiveEpilogueFwdINS6_IJSA_NS7_ILi256EEESB_EEES9_SE_SG_Li256ELb1ELb0ELb0ELb0EEENS1_36VarlenDynamicPersistentTileSchedulerILi128ELi96ELi256ELi32ELb0ELb0ELb1ELb1ELb0ELb1EEEEEEEEEvNT_6ParamsE --------------------------
	.section	.nv.constant0._ZN7cutlass13device_kernelIN5flash11enable_sm90INS1_16FlashAttnFwdSm90INS1_25CollectiveMainloopFwdSm90ILi2EN4cute5tupleIJNS5_1CILi1EEES8_S8_EEENS6_IJNS7_ILi128EEENS7_ILi96EEENS7_ILi64EEEEEELi256ENS_10bfloat16_tEfNS_4arch4Sm90ELb0ELb1ELb0ELb1ELb0ELb0ELb1ELb1ELb0ELb0ELb0ELb0EEENS1_21CollectiveEpilogueFwdINS6_IJSA_NS7_ILi256EEESB_EEES9_SE_SG_Li256ELb1ELb0ELb0ELb0EEENS1_36VarlenDynamicPersistentTileSchedulerILi128ELi96ELi256ELi32ELb0ELb0ELb1ELb1ELb0ELb1EEEEEEEEEvNT_6ParamsE,"a",@progbits
	.sectionflags	@""
	.align	4
.nv.constant0._ZN7cutlass13device_kernelIN5flash11enable_sm90INS1_16FlashAttnFwdSm90INS1_25CollectiveMainloopFwdSm90ILi2EN4cute5tupleIJNS5_1CILi1EEES8_S8_EEENS6_IJNS7_ILi128EEENS7_ILi96EEENS7_ILi64EEEEEELi256ENS_10bfloat16_tEfNS_4arch4Sm90ELb0ELb1ELb0ELb1ELb0ELb0ELb1ELb1ELb0ELb0ELb0ELb0EEENS1_21CollectiveEpilogueFwdINS6_IJSA_NS7_ILi256EEESB_EEES9_SE_SG_Li256ELb1ELb0ELb0ELb0EEENS1_36VarlenDynamicPersistentTileSchedulerILi128ELi96ELi256ELi32ELb0ELb0ELb1ELb1ELb0ELb1EEEEEEEEEvNT_6ParamsE:
	.zero		3456


//--------------------- .nv.constant0._ZN7cutlass13device_kernelIN5flash11enable_sm90INS1_16FlashAttnFwdSm90INS1_25CollectiveMainloopFwdSm90ILi2EN4cute5tupleIJNS5_1CILi1EEES8_S8_EEENS6_IJNS7_ILi128EEENS7_ILi96EEENS7_ILi64EEEEEELi256ENS_10bfloat16_tEfNS_4arch4Sm90ELb0ELb1ELb0ELb1ELb0ELb1ELb1ELb1ELb0ELb0ELb0ELb0EEENS1_21CollectiveEpilogueFwdINS6_IJSA_NS7_ILi256EEESB_EEES9_SE_SG_Li256ELb1ELb0ELb0ELb0EEENS1_36VarlenDynamicPersistentTileSchedulerILi128ELi96ELi256ELi32ELb0ELb0ELb1ELb1ELb0ELb1EEEEEEEEEvNT_6ParamsE --------------------------
	.section	.nv.constant0._ZN7cutlass13device_kernelIN5flash11enable_sm90INS1_16FlashAttnFwdSm90INS1_25CollectiveMainloopFwdSm90ILi2EN4cute5tupleIJNS5_1CILi1EEES8_S8_EEENS6_IJNS7_ILi128EEENS7_ILi96EEENS7_ILi64EEEEEELi256ENS_10bfloat16_tEfNS_4arch4Sm90ELb0ELb1ELb0ELb1ELb0ELb1ELb1ELb1ELb0ELb0ELb0ELb0EEENS1_21CollectiveEpilogueFwdINS6_IJSA_NS7_ILi256EEESB_EEES9_SE_SG_Li256ELb1ELb0ELb0ELb0EEENS1_36VarlenDynamicPersistentTileSchedulerILi128ELi96ELi256ELi32ELb0ELb0ELb1ELb1ELb0ELb1EEEEEEEEEvNT_6ParamsE,"a",@progbits
	.sectionflags	@""
	.align	4
.nv.constant0._ZN7cutlass13device_kernelIN5flash11enable_sm90INS1_16FlashAttnFwdSm90INS1_25CollectiveMainloopFwdSm90ILi2EN4cute5tupleIJNS5_1CILi1EEES8_S8_EEENS6_IJNS7_ILi128EEENS7_ILi96EEENS7_ILi64EEEEEELi256ENS_10bfloat16_tEfNS_4arch4Sm90ELb0ELb1ELb0ELb1ELb0ELb1ELb1ELb1ELb0ELb0ELb0ELb0EEENS1_21CollectiveEpilogueFwdINS6_IJSA_NS7_ILi256EEESB_EEES9_SE_SG_Li256ELb1ELb0ELb0ELb0EEENS1_36VarlenDynamicPersistentTileSchedulerILi128ELi96ELi256ELi32ELb0ELb0ELb1ELb1ELb0ELb1EEEEEEEEEvNT_6ParamsE:
	.zero		3456


//--------------------- .nv.constant0._ZN7cutlass13device_kernelIN5flash11enable_sm90INS1_16FlashAttnFwdSm90INS1_25CollectiveMainloopFwdSm90ILi2EN4cute5tupleIJNS5_1CILi1EEES8_S8_EEENS6_IJNS7_ILi128EEENS7_ILi96EEENS7_ILi64EEEEEELi256ENS_10bfloat16_tEfNS_4arch4Sm90ELb1ELb0ELb0ELb0ELb0ELb0ELb0ELb1ELb0ELb0ELb0ELb0EEENS1_21CollectiveEpilogueFwdINS6_IJSA_NS7_ILi256EEESB_EEES9_SE_SG_Li256ELb0ELb0ELb0ELb0EEENS1_30DynamicPersistentTileSchedulerILi256ELi32ELb0ELb0ELb1EEEEEEEEEvNT_6ParamsE --------------------------
	.section	.nv.constant0._ZN7cutlass13device_kernelIN5flash11enable_sm90INS1_16FlashAttnFwdSm90INS1_25CollectiveMainloopFwdSm90ILi2EN4cute5tupleIJNS5_1CILi1EEES8_S8_EEENS6_IJNS7_ILi128EEENS7_ILi96EEENS7_ILi64EEEEEELi256ENS_10bfloat16_tEfNS_4arch4Sm90ELb1ELb0ELb0ELb0ELb0ELb0ELb0ELb1ELb0ELb0ELb0ELb0EEENS1_21CollectiveEpilogueFwdINS6_IJSA_NS7_ILi256EEESB_EEES9_SE_SG_Li256ELb0ELb0ELb0ELb0EEENS1_30DynamicPersistentTileSchedulerILi256ELi32ELb0ELb0ELb1EEEEEEEEEvNT_6ParamsE,"a",@progbits
	.sectionflags	@""
	.align	4
.nv.constant0._ZN7cutlass13device_kernelIN5flash11enable_sm90INS1_16FlashAttnFwdSm90INS1_25CollectiveMainloopFwdSm90ILi2EN4cute5tupleIJNS5_1CILi1EEES8_S8_EEENS6_IJNS7_ILi128EEENS7_ILi96EEENS7_ILi64EEEEEELi256ENS_10bfloat16_tEfNS_4arch4Sm90ELb1ELb0ELb0ELb0ELb0ELb0ELb0ELb1ELb0ELb0ELb0ELb0EEENS1_21CollectiveEpilogueFwdINS6_IJSA_NS7_ILi256EEESB_EEES9_SE_SG_Li256ELb0ELb0ELb0ELb0EEENS1_30DynamicPersistentTileSchedulerILi256ELi32ELb0ELb0ELb1EEEEEEEEEvNT_6ParamsE:
	.zero		3584


//--------------------- .nv.constant0._ZN7cutlass13device_kernelIN5flash11enable_sm90INS1_16FlashAttnFwdSm90INS1_25CollectiveMainloopFwdSm90ILi2EN4cute5tupleIJNS5_1CILi1EEES8_S8_EEENS6_IJNS7_ILi128EEENS7_ILi96EEENS7_ILi64EEEEEELi256ENS_10bfloat16_tEfNS_4arch4Sm90ELb1ELb0ELb0ELb0ELb0ELb0ELb1ELb1ELb0ELb0ELb0ELb0EEENS1_21CollectiveEpilogueFwdINS6_IJSA_NS7_ILi256EEESB_EEES9_SE_SG_Li256ELb0ELb0ELb0ELb0EEENS1_30DynamicPersistentTileSchedulerILi256ELi32ELb0ELb0ELb1EEEEEEEEEvNT_6ParamsE --------------------------
	.section	.nv.constant0._ZN7cutlass13device_kernelIN5flash11enable_sm90INS1_16FlashAttnFwdSm90INS1_25CollectiveMainloopFwdSm90ILi2EN4cute5tupleIJNS5_1CILi1EEES8_S8_EEENS6_IJNS7_ILi128EEENS7_ILi96EEENS7_ILi64EEEEEELi256ENS_10bfloat16_tEfNS_4arch4Sm90ELb1ELb0ELb0ELb0ELb0ELb0ELb1ELb1ELb0ELb0ELb0ELb0EEENS1_21CollectiveEpilogueFwdINS6_IJSA_NS7_ILi256EEESB_EEES9_SE_SG_Li256ELb0ELb0ELb0ELb0EEENS1_30DynamicPersistentTileSchedulerILi256ELi32ELb0ELb0ELb1EEEEEEEEEvNT_6ParamsE,"a",@progbits
	.sectionflags	@""
	.align	4
.nv.constant0._ZN7cutlass13device_kernelIN5flash11enable_sm90INS1_16FlashAttnFwdSm90INS1_25CollectiveMainloopFwdSm90ILi2EN4cute5tupleIJNS5_1CILi1EEES8_S8_EEENS6_IJNS7_ILi128EEENS7_ILi96EEENS7_ILi64EEEEEELi256ENS_10bfloat16_tEfNS_4arch4Sm90ELb1ELb0ELb0ELb0ELb0ELb0ELb1ELb1ELb0ELb0ELb0ELb0EEENS1_21CollectiveEpilogueFwdINS6_IJSA_NS7_ILi256EEESB_EEES9_SE_SG_Li256ELb0ELb0ELb0ELb0EEENS1_30DynamicPersistentTileSchedulerILi256ELi32ELb0ELb0ELb1EEEEEEEEEvNT_6ParamsE:
	.zero		3840


//--------------------- .nv.constant0._ZN7cutlass13device_kernelIN5flash11enable_sm90INS1_16FlashAttnFwdSm90INS1_25CollectiveMainloopFwdSm90ILi2EN4cute5tupleIJNS5_1CILi1EEES8_S8_EEENS6_IJNS7_ILi128EEENS7_ILi96EEENS7_ILi64EEEEEELi256ENS_10bfloat16_tEfNS_4arch4Sm90ELb1ELb0ELb0ELb1ELb0ELb0ELb0ELb1ELb0ELb0ELb0ELb0EEENS1_21CollectiveEpilogueFwdINS6_IJSA_NS7_ILi256EEESB_EEES9_SE_SG_Li256ELb1ELb0ELb0ELb0EEENS1_36VarlenDynamicPersistentTileSchedulerILi128ELi96ELi256ELi32ELb0ELb0ELb1ELb1ELb1ELb1EEEEEEEEEvNT_6ParamsE --------------------------
	.section	.nv.constant0._ZN7cutlass13device_kernelIN5flash11enable_sm90INS1_16FlashAttnFwdSm90INS1_25CollectiveMainloopFwdSm90ILi2EN4cute5tupleIJNS5_1CILi1EEES8_S8_EEENS6_IJNS7_ILi128EEENS7_ILi96EEENS7_ILi64EEEEEELi256ENS_10bfloat16_tEfNS_4arch4Sm90ELb1ELb0ELb0ELb1ELb0ELb0ELb0ELb1ELb0ELb0ELb0ELb0EEENS1_21CollectiveEpilogueFwdINS6_IJSA_NS7_ILi256EEESB_EEES9_SE_SG_Li256ELb1ELb0ELb0ELb0EEENS1_36VarlenDynamicPersistentTileSchedulerILi128ELi96ELi256ELi32ELb0ELb0ELb1ELb1ELb1ELb1EEEEEEEEEvNT_6ParamsE,"a",@progbits
	.sectionflags	@""
	.align	4
.nv.constant0._ZN7cutlass13device_kernelIN5flash11enable_sm90INS1_16FlashAttnFwdSm90INS1_25CollectiveMainloopFwdSm90ILi2EN4cute5tupleIJNS5_1CILi1EEES8_S8_EEENS6_IJNS7_ILi128EEENS7_ILi96EEENS7_ILi64EEEEEELi256ENS_10bfloat16_tEfNS_4arch4Sm90ELb1ELb0ELb0ELb1ELb0ELb0ELb0ELb1ELb0ELb0ELb0ELb0EEENS1_21CollectiveEpilogueFwdINS6_IJSA_NS7_ILi256EEESB_EEES9_SE_SG_Li256ELb1ELb0ELb0ELb0EEENS1_36VarlenDynamicPersistentTileSchedulerILi128ELi96ELi256ELi32ELb0ELb0ELb1ELb1ELb1ELb1EEEEEEEEEvNT_6ParamsE:
	.zero		3200


//--------------------- .nv.constant0._ZN7cutlass13device_kernelIN5flash11enable_sm90INS1_16FlashAttnFwdSm90INS1_25CollectiveMainloopFwdSm90ILi2EN4cute5tupleIJNS5_1CILi1EEES8_S8_EEENS6_IJNS7_ILi128EEENS7_ILi96EEENS7_ILi64EEEEEELi256ENS_10bfloat16_tEfNS_4arch4Sm90ELb1ELb0ELb0ELb1ELb0ELb1ELb0ELb1ELb0ELb0ELb0ELb0EEENS1_21CollectiveEpilogueFwdINS6_IJSA_NS7_ILi256EEESB_EEES9_SE_SG_Li256ELb1ELb0ELb0ELb0EEENS1_36VarlenDynamicPersistentTileSchedulerILi128ELi96ELi256ELi32ELb0ELb0ELb1ELb1ELb1ELb1EEEEEEEEEvNT_6ParamsE --------------------------
	.section	.nv.constant0._ZN7cutlass13device_kernelIN5flash11enable_sm90INS1_16FlashAttnFwdSm90INS1_25CollectiveMainloopFwdSm90ILi2EN4cute5tupleIJNS5_1CILi1EEES8_S8_EEENS6_IJNS7_ILi128EEENS7_ILi96EEENS7_ILi64EEEEEELi256ENS_10bfloat16_tEfNS_4arch4Sm90ELb1ELb0ELb0ELb1ELb0ELb1ELb0ELb1ELb0ELb0ELb0ELb0EEENS1_21CollectiveEpilogueFwdINS6_IJSA_NS7_ILi256EEESB_EEES9_SE_SG_Li256ELb1ELb0ELb0ELb0EEENS1_36VarlenDynamicPersistentTileSchedulerILi128ELi96ELi256ELi32ELb0ELb0ELb1ELb1ELb1ELb1EEEEEEEEEvNT_6ParamsE,"a",@progbits
	.sectionflags	@""
	.align	4
.nv.constant0._ZN7cutlass13device_kernelIN5flash11enable_sm90INS1_16FlashAttnFwdSm90INS1_25CollectiveMainloopFwdSm90ILi2EN4cute5tupleIJNS5_1CILi1EEES8_S8_EEENS6_IJNS7_ILi128EEENS7_ILi96EEENS7_ILi64EEEEEELi256ENS_10bfloat16_tEfNS_4arch4Sm90ELb1ELb0ELb0ELb1ELb0ELb1ELb0ELb1ELb0ELb0ELb0ELb0EEENS1_21CollectiveEpilogueFwdINS6_IJSA_NS7_ILi256EEESB_EEES9_SE_SG_Li256ELb1ELb0ELb0ELb0EEENS1_36VarlenDynamicPersistentTileSchedulerILi128ELi96ELi256ELi32ELb0ELb0ELb1ELb1ELb1ELb1EEEEEEEEEvNT_6ParamsE:
	.zero		3200


//--------------------- .nv.constant0._ZN7cutlass13device_kernelIN5flash11enable_sm90INS1_16FlashAttnFwdSm90INS1_25CollectiveMainloopFwdSm90ILi2EN4cute5tupleIJNS5_1CILi1EEES8_S8_EEENS6_IJNS7_ILi128EEENS7_ILi96EEENS7_ILi64EEEEEELi256ENS_10bfloat16_tEfNS_4arch4Sm90ELb1ELb0ELb0ELb1ELb0ELb0ELb1ELb1ELb0ELb0ELb0ELb0EEENS1_21CollectiveEpilogueFwdINS6_IJSA_NS7_ILi256EEESB_EEES9_SE_SG_Li256ELb1ELb0ELb0ELb0EEENS1_36VarlenDynamicPersistentTileSchedulerILi128ELi96ELi256ELi32ELb0ELb0ELb1ELb1ELb1ELb1EEEEEEEEEvNT_6ParamsE --------------------------
	.section	.nv.constant0._ZN7cutlass13device_kernelIN5flash11enable_sm90INS1_16FlashAttnFwdSm90INS1_25CollectiveMainloopFwdSm90ILi2EN4cute5tupleIJNS5_1CILi1EEES8_S8_EEENS6_IJNS7_ILi128EEENS7_ILi96EEENS7_ILi64EEEEEELi256ENS_10bfloat16_tEfNS_4arch4Sm90ELb1ELb0ELb0ELb1ELb0ELb0ELb1ELb1ELb0ELb0ELb0ELb0EEENS1_21CollectiveEpilogueFwdINS6_IJSA_NS7_ILi256EEESB_EEES9_SE_SG_Li256ELb1ELb0ELb0ELb0EEENS1_36VarlenDynamicPersistentTileSchedulerILi128ELi96ELi256ELi32ELb0ELb0ELb1ELb1ELb1ELb1EEEEEEEEEvNT_6ParamsE,"a",@progbits
	.sectionflags	@""
	.align	4
.nv.constant0._ZN7cutlass13device_kernelIN5flash11enable_sm90INS1_16FlashAttnFwdSm90INS1_25CollectiveMainloopFwdSm90ILi2EN4cute5tupleIJNS5_1CILi1EEES8_S8_EEENS6_IJNS7_ILi128EEENS7_ILi96EEENS7_ILi64EEEEEELi256ENS_10bfloat16_tEfNS_4arch4Sm90ELb1ELb0ELb0ELb1ELb0ELb0ELb1ELb1ELb0ELb0ELb0ELb0EEENS1_21CollectiveEpilogueFwdINS6_IJSA_NS7_ILi256EEESB_EEES9_SE_SG_Li256ELb1ELb0ELb0ELb0EEENS1_36VarlenDynamicPersistentTileSchedulerILi128ELi96ELi256ELi32ELb0ELb0ELb1ELb1ELb1ELb1EEEEEEEEEvNT_6ParamsE:
	.zero		3456


//--------------------- .nv.constant0._ZN7cutlass13device_kernelIN5flash11enable_sm90INS1_16FlashAttnFwdSm90INS1_25CollectiveMainloopFwdSm90ILi2EN4cute5tupleIJNS5_1CILi1EEES8_S8_EEENS6_IJNS7_ILi128EEENS7_ILi96EEENS7_ILi64EEEEEELi256ENS_10bfloat16_tEfNS_4arch4Sm90ELb1ELb0ELb0ELb1ELb0ELb1ELb1ELb1ELb0ELb0ELb0ELb0EEENS1_21CollectiveEpilogueFwdINS6_IJSA_NS7_ILi256EEESB_EEES9_SE_SG_Li256ELb1ELb0ELb0ELb0EEENS1_36VarlenDynamicPersistentTileSchedulerILi128ELi96ELi256ELi32ELb0ELb0ELb1ELb1ELb1ELb1EEEEEEEEEvNT_6ParamsE --------------------------
	.section	.nv.constant0._ZN7cutlass13device_kernelIN5flash11enable_sm90INS1_16FlashAttnFwdSm90INS1_25CollectiveMainloopFwdSm90ILi2EN4cute5tupleIJNS5_1CILi1EEES8_S8_EEENS6_IJNS7_ILi128EEENS7_ILi96EEENS7_ILi64EEEEEELi256ENS_10bfloat16_tEfNS_4arch4Sm90ELb1ELb0ELb0ELb1ELb0ELb1ELb1ELb1ELb0ELb0ELb0ELb0EEENS1_21CollectiveEpilogueFwdINS6_IJSA_NS7_ILi256EEESB_EEES9_SE_SG_Li256ELb1ELb0ELb0ELb0EEENS1_36VarlenDynamicPersistentTileSchedulerILi128ELi96ELi256ELi32ELb0ELb0ELb1ELb1ELb1ELb1EEEEEEEEEvNT_6ParamsE,"a",@progbits
	.sectionflags	@""
	.align	4
.nv.constant0._ZN7cutlass13device_kernelIN5flash11enable_sm90INS1_16FlashAttnFwdSm90INS1_25CollectiveMainloopFwdSm90ILi2EN4cute5tupleIJNS5_1CILi1EEES8_S8_EEENS6_IJNS7_ILi128EEENS7_ILi96EEENS7_ILi64EEEEEELi256ENS_10bfloat16_tEfNS_4arch4Sm90ELb1ELb0ELb0ELb1ELb0ELb1ELb1ELb1ELb0ELb0ELb0ELb0EEENS1_21CollectiveEpilogueFwdINS6_IJSA_NS7_ILi256EEESB_EEES9_SE_SG_Li256ELb1ELb0ELb0ELb0EEENS1_36VarlenDynamicPersistentTileSchedulerILi128ELi96ELi256ELi32ELb0ELb0ELb1ELb1ELb1ELb1EEEEEEEEEvNT_6ParamsE:
	.zero		3456


//--------------------- SYMBOLS --------------------------

	.type		.nv.reservedSmem.offset0,@object
	.size		.nv.reservedSmem.offset0,0x4
	.type		__assertfail,@function
